	.target	sm_90a

	.elftype	@"ET_EXEC"


//--------------------- .note.nv.tkinfo           --------------------------
	.section	.note.nv.tkinfo,"",@"SHT_NOTE"
	.sectionflags	@"SHF_NOTE_NV_TKINFO"
	.tkinfo
        /*0018*/ 	.word	0x00000002
        /*0030*/ 	.string	""
        /*0030*/ 	.string	"ptxas"
        /*0030*/ 	.string	"Cuda compilation tools, release 13.0, V13.0.88"
        /*0030*/ 	.string	"Build cuda_13.0.r13.0/compiler.36424714_0"
        /*0030*/ 	.string	"-arch sm_90a -m 64 "



//--------------------- .note.nv.cuinfo           --------------------------
	.section	.note.nv.cuinfo,"",@"SHT_NOTE"
	.sectionflags	@"SHF_NOTE_NV_CUINFO"
        /*0018*/ 	.short	0x0002
        /*001a*/ 	.short	0x005a
        /*001c*/ 	.short	0x0082
	.zero		2


//--------------------- .nv.info                  --------------------------
	.section	.nv.info,"",@"SHT_CUDA_INFO"
	.align	4


	//----- nvinfo : EIATTR_REGCOUNT
	.align		4
        /*0000*/ 	.byte	0x04, 0x2f
        /*0002*/ 	.short	(.L_26 - .L_25)
	.align		4
.L_25:
        /*0004*/ 	.word	index@(_ZN7cutlass13device_kernelIN5flash11enable_sm90INS1_16FlashAttnFwdSm90INS1_25CollectiveMainloopFwdSm90ILi2EN4cute5tupleIJNS5_1CILi1EEES8_S8_EEENS6_IJNS7_ILi128EEENS7_ILi224EEESA_EEELi128ENS_12float_e4m3_tEfNS_4arch4Sm90ELb1ELb0ELb1ELb1ELb0ELb1ELb0ELb1ELb1ELb1ELb0ELb0EEENS1_21CollectiveEpilogueFwdINS6_IJSA_SA_SB_EEES9_NS_10bfloat16_tESF_Li256ELb1ELb1ELb0ELb1EEENS1_36VarlenDynamicPersistentTileSchedulerILi128ELi224ELi256ELi128ELb0ELb1ELb1ELb1ELb1ELb1EEEEEEEEEvNT_6ParamsE)
        /*0008*/ 	.word	0x000000a8


	//----- nvinfo : EIATTR_FRAME_SIZE
	.align		4
.L_26:
        /*000c*/ 	.byte	0x04, 0x11
        /*000e*/ 	.short	(.L_28 - .L_27)
	.align		4
.L_27:
        /*0010*/ 	.word	index@(_ZN7cutlass13device_kernelIN5flash11enable_sm90INS1_16FlashAttnFwdSm90INS1_25CollectiveMainloopFwdSm90ILi2EN4cute5tupleIJNS5_1CILi1EEES8_S8_EEENS6_IJNS7_ILi128EEENS7_ILi224EEESA_EEELi128ENS_12float_e4m3_tEfNS_4arch4Sm90ELb1ELb0ELb1ELb1ELb0ELb1ELb0ELb1ELb1ELb1ELb0ELb0EEENS1_21CollectiveEpilogueFwdINS6_IJSA_SA_SB_EEES9_NS_10bfloat16_tESF_Li256ELb1ELb1ELb0ELb1EEENS1_36VarlenDynamicPersistentTileSchedulerILi128ELi224ELi256ELi128ELb0ELb1ELb1ELb1ELb1ELb1EEEEEEEEEvNT_6ParamsE)
        /*0014*/ 	.word	0x000000e8


	//----- nvinfo : EIATTR_REGCOUNT
	.align		4
.L_28:
        /*0018*/ 	.byte	0x04, 0x2f
        /*001a*/ 	.short	(.L_30 - .L_29)
	.align		4
.L_29:
        /*001c*/ 	.word	index@(_ZN7cutlass13device_kernelIN5flash11enable_sm90INS1_16FlashAttnFwdSm90INS1_25CollectiveMainloopFwdSm90ILi2EN4cute5tupleIJNS5_1CILi1EEES8_S8_EEENS6_IJNS7_ILi128EEENS7_ILi224EEESA_EEELi128ENS_12float_e4m3_tEfNS_4arch4Sm90ELb1ELb0ELb1ELb1ELb0ELb0ELb0ELb1ELb1ELb1ELb0ELb0EEENS1_21CollectiveEpilogueFwdINS6_IJSA_SA_SB_EEES9_NS_10bfloat16_tESF_Li256ELb1ELb1ELb0ELb1EEENS1_36VarlenDynamicPersistentTileSchedulerILi128ELi224ELi256ELi128ELb0ELb1ELb1ELb1ELb1ELb1EEEEEEEEEvNT_6ParamsE)
        /*0020*/ 	.word	0x000000a8


	//----- nvinfo : EIATTR_FRAME_SIZE
	.align		4
.L_30:
        /*0024*/ 	.byte	0x04, 0x11
        /*0026*/ 	.short	(.L_32 - .L_31)
	.align		4
.L_31:
        /*0028*/ 	.word	index@(_ZN7cutlass13device_kernelIN5flash11enable_sm90INS1_16FlashAttnFwdSm90INS1_25CollectiveMainloopFwdSm90ILi2EN4cute5tupleIJNS5_1CILi1EEES8_S8_EEENS6_IJNS7_ILi128EEENS7_ILi224EEESA_EEELi128ENS_12float_e4m3_tEfNS_4arch4Sm90ELb1ELb0ELb1ELb1ELb0ELb0ELb0ELb1ELb1ELb1ELb0ELb0EEENS1_21CollectiveEpilogueFwdINS6_IJSA_SA_SB_EEES9_NS_10bfloat16_tESF_Li256ELb1ELb1ELb0ELb1EEENS1_36VarlenDynamicPersistentTileSchedulerILi128ELi224ELi256ELi128ELb0ELb1ELb1ELb1ELb1ELb1EEEEEEEEEvNT_6ParamsE)
        /*002c*/ 	.word	0x00000038


	//----- nvinfo : EIATTR_REGCOUNT
	.align		4
.L_32:
        /*0030*/ 	.byte	0x04, 0x2f
        /*0032*/ 	.short	(.L_34 - .L_33)
	.align		4
.L_33:
        /*0034*/ 	.word	index@(_ZN7cutlass13device_kernelIN5flash11enable_sm90INS1_16FlashAttnFwdSm90INS1_25CollectiveMainloopFwdSm90ILi2EN4cute5tupleIJNS5_1CILi1EEES8_S8_EEENS6_IJNS7_ILi128EEENS7_ILi224EEESA_EEELi128ENS_12float_e4m3_tEfNS_4arch4Sm90ELb1ELb0ELb1ELb0ELb0ELb0ELb0ELb1ELb1ELb1ELb0ELb0EEENS1_21CollectiveEpilogueFwdINS6_IJSA_SA_SB_EEES9_NS_10bfloat16_tESF_Li256ELb0ELb1ELb0ELb1EEENS1_30DynamicPersistentTileSchedulerILi256ELi128ELb0ELb1ELb1EEEEEEEEEvNT_6ParamsE)
        /*0038*/ 	.word	0x000000a8


	//----- nvinfo : EIATTR_FRAME_SIZE
	.align		4
.L_34:
        /*003c*/ 	.byte	0x04, 0x11
        /*003e*/ 	.short	(.L_36 - .L_35)
	.align		4
.L_35:
        /*0040*/ 	.word	index@(_ZN7cutlass13device_kernelIN5flash11enable_sm90INS1_16FlashAttnFwdSm90INS1_25CollectiveMainloopFwdSm90ILi2EN4cute5tupleIJNS5_1CILi1EEES8_S8_EEENS6_IJNS7_ILi128EEENS7_ILi224EEESA_EEELi128ENS_12float_e4m3_tEfNS_4arch4Sm90ELb1ELb0ELb1ELb0ELb0ELb0ELb0ELb1ELb1ELb1ELb0ELb0EEENS1_21CollectiveEpilogueFwdINS6_IJSA_SA_SB_EEES9_NS_10bfloat16_tESF_Li256ELb0ELb1ELb0ELb1EEENS1_30DynamicPersistentTileSchedulerILi256ELi128ELb0ELb1ELb1EEEEEEEEEvNT_6ParamsE)
        /*0044*/ 	.word	0x00000028


	//----- nvinfo : EIATTR_REGCOUNT
	.align		4
.L_36:
        /*0048*/ 	.byte	0x04, 0x2f
        /*004a*/ 	.short	(.L_38 - .L_37)
	.align		4
.L_37:
        /*004c*/ 	.word	index@(_ZN7cutlass13device_kernelIN5flash11enable_sm90INS1_16FlashAttnFwdSm90INS1_25CollectiveMainloopFwdSm90ILi2EN4cute5tupleIJNS5_1CILi1EEES8_S8_EEENS6_IJNS7_ILi128EEENS7_ILi192EEESA_EEELi128ENS_12float_e4m3_tEfNS_4arch4Sm90ELb0ELb1ELb1ELb1ELb0ELb1ELb0ELb1ELb1ELb1ELb0ELb0EEENS1_21CollectiveEpilogueFwdINS6_IJSA_SA_SB_EEES9_NS_10bfloat16_tESF_Li256ELb1ELb1ELb0ELb1EEENS1_36VarlenDynamicPersistentTileSchedulerILi128ELi192ELi256ELi128ELb0ELb1ELb1ELb1ELb0ELb1EEEEEEEEEvNT_6ParamsE)
        /*0050*/ 	.word	0x000000a8


	//----- nvinfo : EIATTR_FRAME_SIZE
	.align		4
.L_38:
        /*0054*/ 	.byte	0x04, 0x11
        /*0056*/ 	.short	(.L_40 - .L_39)
	.align		4
.L_39:
        /*0058*/ 	.word	index@(_ZN7cutlass13device_kernelIN5flash11enable_sm90INS1_16FlashAttnFwdSm90INS1_25CollectiveMainloopFwdSm90ILi2EN4cute5tupleIJNS5_1CILi1EEES8_S8_EEENS6_IJNS7_ILi128EEENS7_ILi192EEESA_EEELi128ENS_12float_e4m3_tEfNS_4arch4Sm90ELb0ELb1ELb1ELb1ELb0ELb1ELb0ELb1ELb1ELb1ELb0ELb0EEENS1_21CollectiveEpilogueFwdINS6_IJSA_SA_SB_EEES9_NS_10bfloat16_tESF_Li256ELb1ELb1ELb0ELb1EEENS1_36VarlenDynamicPersistentTileSchedulerILi128ELi192ELi256ELi128ELb0ELb1ELb1ELb1ELb0ELb1EEEEEEEEEvNT_6ParamsE)
        /*005c*/ 	.word	0x00000058


	//----- nvinfo : EIATTR_REGCOUNT
	.align		4
.L_40:
        /*0060*/ 	.byte	0x04, 0x2f
        /*0062*/ 	.short	(.L_42 - .L_41)
	.align		4
.L_41:
        /*0064*/ 	.word	index@(_ZN7cutlass13device_kernelIN5flash11enable_sm90INS1_16FlashAttnFwdSm90INS1_25CollectiveMainloopFwdSm90ILi2EN4cute5tupleIJNS5_1CILi1EEES8_S8_EEENS6_IJNS7_ILi128EEENS7_ILi192EEESA_EEELi128ENS_12float_e4m3_tEfNS_4arch4Sm90ELb0ELb1ELb1ELb1ELb0ELb0ELb0ELb1ELb1ELb1ELb0ELb0EEENS1_21CollectiveEpilogueFwdINS6_IJSA_SA_SB_EEES9_NS_10bfloat16_tESF_Li256ELb1ELb1ELb0ELb1EEENS1_36VarlenDynamicPersistentTileSchedulerILi128ELi192ELi256ELi128ELb0ELb1ELb1ELb1ELb0ELb1EEEEEEEEEvNT_6ParamsE)
        /*0068*/ 	.word	0x000000a8


	//----- nvinfo : EIATTR_FRAME_SIZE
	.align		4
.L_42:
        /*006c*/ 	.byte	0x04, 0x11
        /*006e*/ 	.short	(.L_44 - .L_43)
	.align		4
.L_43:
        /*0070*/ 	.word	index@(_ZN7cutlass13device_kernelIN5flash11enable_sm90INS1_16FlashAttnFwdSm90INS1_25CollectiveMainloopFwdSm90ILi2EN4cute5tupleIJNS5_1CILi1EEES8_S8_EEENS6_IJNS7_ILi128EEENS7_ILi192EEESA_EEELi128ENS_12float_e4m3_tEfNS_4arch4Sm90ELb0ELb1ELb1ELb1ELb0ELb0ELb0ELb1ELb1ELb1ELb0ELb0EEENS1_21CollectiveEpilogueFwdINS6_IJSA_SA_SB_EEES9_NS_10bfloat16_tESF_Li256ELb1ELb1ELb0ELb1EEENS1_36VarlenDynamicPersistentTileSchedulerILi128ELi192ELi256ELi128ELb0ELb1ELb1ELb1ELb0ELb1EEEEEEEEEvNT_6ParamsE)
        /*0074*/ 	.word	0x00000030


	//----- nvinfo : EIATTR_REGCOUNT
	.align		4
.L_44:
        /*0078*/ 	.byte	0x04, 0x2f
        /*007a*/ 	.short	(.L_46 - .L_45)
	.align		4
.L_45:
        /*007c*/ 	.word	index@(_ZN7cutlass13device_kernelIN5flash11enable_sm90INS1_16FlashAttnFwdSm90INS1_25CollectiveMainloopFwdSm90ILi2EN4cute5tupleIJNS5_1CILi1EEES8_S8_EEENS6_IJNS7_ILi128EEENS7_ILi192EEESA_EEELi128ENS_12float_e4m3_tEfNS_4arch4Sm90ELb0ELb1ELb1ELb0ELb0ELb0ELb0ELb1ELb1ELb1ELb0ELb0EEENS1_21CollectiveEpilogueFwdINS6_IJSA_SA_SB_EEES9_NS_10bfloat16_tESF_Li256ELb0ELb1ELb0ELb1EEENS1_30DynamicPersistentTileSchedulerILi256ELi128ELb0ELb1ELb1EEEEEEEEEvNT_6ParamsE)
        /*0080*/ 	.word	0x000000a8


	//----- nvinfo : EIATTR_FRAME_SIZE
	.align		4
.L_46:
        /*0084*/ 	.byte	0x04, 0x11
        /*0086*/ 	.short	(.L_48 - .L_47)
	.align		4
.L_47:
        /*0088*/ 	.word	index@(_ZN7cutlass13device_kernelIN5flash11enable_sm90INS1_16FlashAttnFwdSm90INS1_25CollectiveMainloopFwdSm90ILi2EN4cute5tupleIJNS5_1CILi1EEES8_S8_EEENS6_IJNS7_ILi128EEENS7_ILi192EEESA_EEELi128ENS_12float_e4m3_tEfNS_4arch4Sm90ELb0ELb1ELb1ELb0ELb0ELb0ELb0ELb1ELb1ELb1ELb0ELb0EEENS1_21CollectiveEpilogueFwdINS6_IJSA_SA_SB_EEES9_NS_10bfloat16_tESF_Li256ELb0ELb1ELb0ELb1EEENS1_30DynamicPersistentTileSchedulerILi256ELi128ELb0ELb1ELb1EEEEEEEEEvNT_6ParamsE)
        /*008c*/ 	.word	0x00000028


	//----- nvinfo : EIATTR_REGCOUNT
	.align		4
.L_48:
        /*0090*/ 	.byte	0x04, 0x2f
        /*0092*/ 	.short	(.L_50 - .L_49)
	.align		4
.L_49:
        /*0094*/ 	.word	index@(_ZN7cutlass13device_kernelIN5flash11enable_sm90INS1_16FlashAttnFwdSm90INS1_25CollectiveMainloopFwdSm90ILi2EN4cute5tupleIJNS5_1CILi1EEES8_S8_EEENS6_IJNS7_ILi128EEENS7_ILi224EEESA_EEELi128ENS_12float_e4m3_tEfNS_4arch4Sm90ELb0ELb0ELb1ELb1ELb0ELb1ELb0ELb1ELb1ELb1ELb0ELb0EEENS1_21CollectiveEpilogueFwdINS6_IJSA_SA_SB_EEES9_NS_10bfloat16_tESF_Li256ELb1ELb1ELb0ELb1EEENS1_36VarlenDynamicPersistentTileSchedulerILi128ELi224ELi256ELi128ELb0ELb1ELb1ELb0ELb1ELb1EEEEEEEEEvNT_6ParamsE)
        /*0098*/ 	.word	0x000000a8


	//----- nvinfo : EIATTR_FRAME_SIZE
	.align		4
.L_50:
        /*009c*/ 	.byte	0x04, 0x11
        /*009e*/ 	.short	(.L_52 - .L_51)
	.align		4
.L_51:
        /*00a0*/ 	.word	index@(_ZN7cutlass13device_kernelIN5flash11enable_sm90INS1_16FlashAttnFwdSm90INS1_25CollectiveMainloopFwdSm90ILi2EN4cute5tupleIJNS5_1CILi1EEES8_S8_EEENS6_IJNS7_ILi128EEENS7_ILi224EEESA_EEELi128ENS_12float_e4m3_tEfNS_4arch4Sm90ELb0ELb0ELb1ELb1ELb0ELb1ELb0ELb1ELb1ELb1ELb0ELb0EEENS1_21CollectiveEpilogueFwdINS6_IJSA_SA_SB_EEES9_NS_10bfloat16_tESF_Li256ELb1ELb1ELb0ELb1EEENS1_36VarlenDynamicPersistentTileSchedulerILi128ELi224ELi256ELi128ELb0ELb1ELb1ELb0ELb1ELb1EEEEEEEEEvNT_6ParamsE)
        /*00a4*/ 	.word	0x000000f8


	//----- nvinfo : EIATTR_REGCOUNT
	.align		4
.L_52:
        /*00a8*/ 	.byte	0x04, 0x2f
        /*00aa*/ 	.short	(.L_54 - .L_53)
	.align		4
.L_53:
        /*00ac*/ 	.word	index@(_ZN7cutlass13device_kernelIN5flash11enable_sm90INS1_16FlashAttnFwdSm90INS1_25CollectiveMainloopFwdSm90ILi2EN4cute5tupleIJNS5_1CILi1EEES8_S8_EEENS6_IJNS7_ILi128EEENS7_ILi224EEESA_EEELi128ENS_12float_e4m3_tEfNS_4arch4Sm90ELb0ELb0ELb1ELb1ELb0ELb0ELb0ELb1ELb1ELb1ELb0ELb0EEENS1_21CollectiveEpilogueFwdINS6_IJSA_SA_SB_EEES9_NS_10bfloat16_tESF_Li256ELb1ELb1ELb0ELb1EEENS1_36VarlenDynamicPersistentTileSchedulerILi128ELi224ELi256ELi128ELb0ELb1ELb1ELb0ELb1ELb1EEEEEEEEEvNT_6ParamsE)
        /*00b0*/ 	.word	0x000000a8


	//----- nvinfo : EIATTR_FRAME_SIZE
	.align		4
.L_54:
        /*00b4*/ 	.byte	0x04, 0x11
        /*00b6*/ 	.short	(.L_56 - .L_55)
	.align		4
.L_55:
        /*00b8*/ 	.word	index@(_ZN7cutlass13device_kernelIN5flash11enable_sm90INS1_16FlashAttnFwdSm90INS1_25CollectiveMainloopFwdSm90ILi2EN4cute5tupleIJNS5_1CILi1EEES8_S8_EEENS6_IJNS7_ILi128EEENS7_ILi224EEESA_EEELi128ENS_12float_e4m3_tEfNS_4arch4Sm90ELb0ELb0ELb1ELb1ELb0ELb0ELb0ELb1ELb1ELb1ELb0ELb0EEENS1_21CollectiveEpilogueFwdINS6_IJSA_SA_SB_EEES9_NS_10bfloat16_tESF_Li256ELb1ELb1ELb0ELb1EEENS1_36VarlenDynamicPersistentTileSchedulerILi128ELi224ELi256ELi128ELb0ELb1ELb1ELb0ELb1ELb1EEEEEEEEEvNT_6ParamsE)
        /*00bc*/ 	.word	0x00000030


	//----- nvinfo : EIATTR_REGCOUNT
	.align		4
.L_56:
        /*00c0*/ 	.byte	0x04, 0x2f
        /*00c2*/ 	.short	(.L_58 - .L_57)
	.align		4
.L_57:
        /*00c4*/ 	.word	index@(_ZN7cutlass13device_kernelIN5flash11enable_sm90INS1_16FlashAttnFwdSm90INS1_25CollectiveMainloopFwdSm90ILi2EN4cute5tupleIJNS5_1CILi1EEES8_S8_EEENS6_IJNS7_ILi128EEENS7_ILi224EEESA_EEELi128ENS_12float_e4m3_tEfNS_4arch4Sm90ELb0ELb0ELb1ELb0ELb0ELb0ELb0ELb1ELb1ELb1ELb0ELb0EEENS1_21CollectiveEpilogueFwdINS6_IJSA_SA_SB_EEES9_NS_10bfloat16_tESF_Li256ELb0ELb1ELb0ELb1EEENS1_29StaticPersistentTileSchedulerILb0EEEEEEEEEvNT_6ParamsE)
        /*00c8*/ 	.word	0x000000a8


	//----- nvinfo : EIATTR_FRAME_SIZE
	.align		4
.L_58:
        /*00cc*/ 	.byte	0x04, 0x11
        /*00ce*/ 	.short	(.L_60 - .L_59)
	.align		4
.L_59:
        /*00d0*/ 	.word	index@(_ZN7cutlass13device_kernelIN5flash11enable_sm90INS1_16FlashAttnFwdSm90INS1_25CollectiveMainloopFwdSm90ILi2EN4cute5tupleIJNS5_1CILi1EEES8_S8_EEENS6_IJNS7_ILi128EEENS7_ILi224EEESA_EEELi128ENS_12float_e4m3_tEfNS_4arch4Sm90ELb0ELb0ELb1ELb0ELb0ELb0ELb0ELb1ELb1ELb1ELb0ELb0EEENS1_21CollectiveEpilogueFwdINS6_IJSA_SA_SB_EEES9_NS_10bfloat16_tESF_Li256ELb0ELb1ELb0ELb1EEENS1_29StaticPersistentTileSchedulerILb0EEEEEEEEEvNT_6ParamsE)
        /*00d4*/ 	.word	0x00000020


	//----- nvinfo : EIATTR_MIN_STACK_SIZE
	.align		4
.L_60:
        /*00d8*/ 	.byte	0x04, 0x12
        /*00da*/ 	.short	(.L_62 - .L_61)
	.align		4
.L_61:
        /*00dc*/ 	.word	index@(_ZN7cutlass13device_kernelIN5flash11enable_sm90INS1_16FlashAttnFwdSm90INS1_25CollectiveMainloopFwdSm90ILi2EN4cute5tupleIJNS5_1CILi1EEES8_S8_EEENS6_IJNS7_ILi128EEENS7_ILi224EEESA_EEELi128ENS_12float_e4m3_tEfNS_4arch4Sm90ELb0ELb0ELb1ELb0ELb0ELb0ELb0ELb1ELb1ELb1ELb0ELb0EEENS1_21CollectiveEpilogueFwdINS6_IJSA_SA_SB_EEES9_NS_10bfloat16_tESF_Li256ELb0ELb1ELb0ELb1EEENS1_29StaticPersistentTileSchedulerILb0EEEEEEEEEvNT_6ParamsE)
        /*00e0*/ 	.word	0x00000020


	//----- nvinfo : EIATTR_MIN_STACK_SIZE
	.align		4
.L_62:
        /*00e4*/ 	.byte	0x04, 0x12
        /*00e6*/ 	.short	(.L_64 - .L_63)
	.align		4
.L_63:
        /*00e8*/ 	.word	index@(_ZN7cutlass13device_kernelIN5flash11enable_sm90INS1_16FlashAttnFwdSm90INS1_25CollectiveMainloopFwdSm90ILi2EN4cute5tupleIJNS5_1CILi1EEES8_S8_EEENS6_IJNS7_ILi128EEENS7_ILi224EEESA_EEELi128ENS_12float_e4m3_tEfNS_4arch4Sm90ELb0ELb0ELb1ELb1ELb0ELb0ELb0ELb1ELb1ELb1ELb0ELb0EEENS1_21CollectiveEpilogueFwdINS6_IJSA_SA_SB_EEES9_NS_10bfloat16_tESF_Li256ELb1ELb1ELb0ELb1EEENS1_36VarlenDynamicPersistentTileSchedulerILi128ELi224ELi256ELi128ELb0ELb1ELb1ELb0ELb1ELb1EEEEEEEEEvNT_6ParamsE)
        /*00ec*/ 	.word	0x00000030


	//----- nvinfo : EIATTR_MIN_STACK_SIZE
	.align		4
.L_64:
        /*00f0*/ 	.byte	0x04, 0x12
        /*00f2*/ 	.short	(.L_66 - .L_65)
	.align		4
.L_65:
        /*00f4*/ 	.word	index@(_ZN7cutlass13device_kernelIN5flash11enable_sm90INS1_16FlashAttnFwdSm90INS1_25CollectiveMainloopFwdSm90ILi2EN4cute5tupleIJNS5_1CILi1EEES8_S8_EEENS6_IJNS7_ILi128EEENS7_ILi224EEESA_EEELi128ENS_12float_e4m3_tEfNS_4arch4Sm90ELb0ELb0ELb1ELb1ELb0ELb1ELb0ELb1ELb1ELb1ELb0ELb0EEENS1_21CollectiveEpilogueFwdINS6_IJSA_SA_SB_EEES9_NS_10bfloat16_tESF_Li256ELb1ELb1ELb0ELb1EEENS1_36VarlenDynamicPersistentTileSchedulerILi128ELi224ELi256ELi128ELb0ELb1ELb1ELb0ELb1ELb1EEEEEEEEEvNT_6ParamsE)
        /*00f8*/ 	.word	0x000000f8


	//----- nvinfo : EIATTR_MIN_STACK_SIZE
	.align		4
.L_66:
        /*00fc*/ 	.byte	0x04, 0x12
        /*00fe*/ 	.short	(.L_68 - .L_67)
	.align		4
.L_67:
        /*0100*/ 	.word	index@(_ZN7cutlass13device_kernelIN5flash11enable_sm90INS1_16FlashAttnFwdSm90INS1_25CollectiveMainloopFwdSm90ILi2EN4cute5tupleIJNS5_1CILi1EEES8_S8_EEENS6_IJNS7_ILi128EEENS7_ILi192EEESA_EEELi128ENS_12float_e4m3_tEfNS_4arch4Sm90ELb0ELb1ELb1ELb0ELb0ELb0ELb0ELb1ELb1ELb1ELb0ELb0EEENS1_21CollectiveEpilogueFwdINS6_IJSA_SA_SB_EEES9_NS_10bfloat16_tESF_Li256ELb0ELb1ELb0ELb1EEENS1_30DynamicPersistentTileSchedulerILi256ELi128ELb0ELb1ELb1EEEEEEEEEvNT_6ParamsE)
        /*0104*/ 	.word	0x00000028


	//----- nvinfo : EIATTR_MIN_STACK_SIZE
	.align		4
.L_68:
        /*0108*/ 	.byte	0x04, 0x12
        /*010a*/ 	.short	(.L_70 - .L_69)
	.align		4
.L_69:
        /*010c*/ 	.word	index@(_ZN7cutlass13device_kernelIN5flash11enable_sm90INS1_16FlashAttnFwdSm90INS1_25CollectiveMainloopFwdSm90ILi2EN4cute5tupleIJNS5_1CILi1EEES8_S8_EEENS6_IJNS7_ILi128EEENS7_ILi192EEESA_EEELi128ENS_12float_e4m3_tEfNS_4arch4Sm90ELb0ELb1ELb1ELb1ELb0ELb0ELb0ELb1ELb1ELb1ELb0ELb0EEENS1_21CollectiveEpilogueFwdINS6_IJSA_SA_SB_EEES9_NS_10bfloat16_tESF_Li256ELb1ELb1ELb0ELb1EEENS1_36VarlenDynamicPersistentTileSchedulerILi128ELi192ELi256ELi128ELb0ELb1ELb1ELb1ELb0ELb1EEEEEEEEEvNT_6ParamsE)
        /*0110*/ 	.word	0x00000030


	//----- nvinfo : EIATTR_MIN_STACK_SIZE
	.align		4
.L_70:
        /*0114*/ 	.byte	0x04, 0x12
        /*0116*/ 	.short	(.L_72 - .L_71)
	.align		4
.L_71:
        /*0118*/ 	.word	index@(_ZN7cutlass13device_kernelIN5flash11enable_sm90INS1_16FlashAttnFwdSm90INS1_25CollectiveMainloopFwdSm90ILi2EN4cute5tupleIJNS5_1CILi1EEES8_S8_EEENS6_IJNS7_ILi128EEENS7_ILi192EEESA_EEELi128ENS_12float_e4m3_tEfNS_4arch4Sm90ELb0ELb1ELb1ELb1ELb0ELb1ELb0ELb1ELb1ELb1ELb0ELb0EEENS1_21CollectiveEpilogueFwdINS6_IJSA_SA_SB_EEES9_NS_10bfloat16_tESF_Li256ELb1ELb1ELb0ELb1EEENS1_36VarlenDynamicPersistentTileSchedulerILi128ELi192ELi256ELi128ELb0ELb1ELb1ELb1ELb0ELb1EEEEEEEEEvNT_6ParamsE)
        /*011c*/ 	.word	0x00000058


	//----- nvinfo : EIATTR_MIN_STACK_SIZE
	.align		4
.L_72:
        /*0120*/ 	.byte	0x04, 0x12
        /*0122*/ 	.short	(.L_74 - .L_73)
	.align		4
.L_73:
        /*0124*/ 	.word	index@(_ZN7cutlass13device_kernelIN5flash11enable_sm90INS1_16FlashAttnFwdSm90INS1_25CollectiveMainloopFwdSm90ILi2EN4cute5tupleIJNS5_1CILi1EEES8_S8_EEENS6_IJNS7_ILi128EEENS7_ILi224EEESA_EEELi128ENS_12float_e4m3_tEfNS_4arch4Sm90ELb1ELb0ELb1ELb0ELb0ELb0ELb0ELb1ELb1ELb1ELb0ELb0EEENS1_21CollectiveEpilogueFwdINS6_IJSA_SA_SB_EEES9_NS_10bfloat16_tESF_Li256ELb0ELb1ELb0ELb1EEENS1_30DynamicPersistentTileSchedulerILi256ELi128ELb0ELb1ELb1EEEEEEEEEvNT_6ParamsE)
        /*0128*/ 	.word	0x00000028


	//----- nvinfo : EIATTR_MIN_STACK_SIZE
	.align		4
.L_74:
        /*012c*/ 	.byte	0x04, 0x12
        /*012e*/ 	.short	(.L_76 - .L_75)
	.align		4
.L_75:
        /*0130*/ 	.word	index@(_ZN7cutlass13device_kernelIN5flash11enable_sm90INS1_16FlashAttnFwdSm90INS1_25CollectiveMainloopFwdSm90ILi2EN4cute5tupleIJNS5_1CILi1EEES8_S8_EEENS6_IJNS7_ILi128EEENS7_ILi224EEESA_EEELi128ENS_12float_e4m3_tEfNS_4arch4Sm90ELb1ELb0ELb1ELb1ELb0ELb0ELb0ELb1ELb1ELb1ELb0ELb0EEENS1_21CollectiveEpilogueFwdINS6_IJSA_SA_SB_EEES9_NS_10bfloat16_tESF_Li256ELb1ELb1ELb0ELb1EEENS1_36VarlenDynamicPersistentTileSchedulerILi128ELi224ELi256ELi128ELb0ELb1ELb1ELb1ELb1ELb1EEEEEEEEEvNT_6ParamsE)
        /*0134*/ 	.word	0x00000038


	//----- nvinfo : EIATTR_MIN_STACK_SIZE
	.align		4
.L_76:
        /*0138*/ 	.byte	0x04, 0x12
        /*013a*/ 	.short	(.L_78 - .L_77)
	.align		4
.L_77:
        /*013c*/ 	.word	index@(_ZN7cutlass13device_kernelIN5flash11enable_sm90INS1_16FlashAttnFwdSm90INS1_25CollectiveMainloopFwdSm90ILi2EN4cute5tupleIJNS5_1CILi1EEES8_S8_EEENS6_IJNS7_ILi128EEENS7_ILi224EEESA_EEELi128ENS_12float_e4m3_tEfNS_4arch4Sm90ELb1ELb0ELb1ELb1ELb0ELb1ELb0ELb1ELb1ELb1ELb0ELb0EEENS1_21CollectiveEpilogueFwdINS6_IJSA_SA_SB_EEES9_NS_10bfloat16_tESF_Li256ELb1ELb1ELb0ELb1EEENS1_36VarlenDynamicPersistentTileSchedulerILi128ELi224ELi256ELi128ELb0ELb1ELb1ELb1ELb1ELb1EEEEEEEEEvNT_6ParamsE)
        /*0140*/ 	.word	0x000000e8
.L_78:


//--------------------- .nv.compat                --------------------------
	.section	.nv.compat,"",@"SHT_CUDA_COMPAT_INFO"
	.align	4
        /*0000*/ 	.byte	0x02, 0x09, 0x01, 0x00, 0x02, 0x02, 0x04, 0x00, 0x02, 0x05, 0x05, 0x00, 0x03, 0x07, 0x01, 0x01
        /*0010*/ 	.byte	0x02, 0x03, 0x01, 0x00, 0x02, 0x06, 0x01, 0x00, 0x04, 0x0b, 0x08, 0x00, 0x00, 0x00, 0x00, 0x00
        /*0020*/ 	.byte	0x00, 0x00, 0x00, 0x00


//--------------------- .nv.info._ZN7cutlass13device_kernelIN5flash11enable_sm90INS1_16FlashAttnFwdSm90INS1_25CollectiveMainloopFwdSm90ILi2EN4cute5tupleIJNS5_1CILi1EEES8_S8_EEENS6_IJNS7_ILi128EEENS7_ILi224EEESA_EEELi128ENS_12float_e4m3_tEfNS_4arch4Sm90ELb0ELb0ELb1ELb0ELb0ELb0ELb0ELb1ELb1ELb1ELb0ELb0EEENS1_21CollectiveEpilogueFwdINS6_IJSA_SA_SB_EEES9_NS_10bfloat16_tESF_Li256ELb0ELb1ELb0ELb1EEENS1_29StaticPersistentTileSchedulerILb0EEEEEEEEEvNT_6ParamsE --------------------------
	.section	.nv.info._ZN7cutlass13device_kernelIN5flash11enable_sm90INS1_16FlashAttnFwdSm90INS1_25CollectiveMainloopFwdSm90ILi2EN4cute5tupleIJNS5_1CILi1EEES8_S8_EEENS6_IJNS7_ILi128EEENS7_ILi224EEESA_EEELi128ENS_12float_e4m3_tEfNS_4arch4Sm90ELb0ELb0ELb1ELb0ELb0ELb0ELb0ELb1ELb1ELb1ELb0ELb0EEENS1_21CollectiveEpilogueFwdINS6_IJSA_SA_SB_EEES9_NS_10bfloat16_tESF_Li256ELb0ELb1ELb0ELb1EEENS1_29StaticPersistentTileSchedulerILb0EEEEEEEEEvNT_6ParamsE,"",@"SHT_CUDA_INFO"
	.sectionflags	@""
	.align	4


	//----- nvinfo : EIATTR_CUDA_API_VERSION
	.align		4
        /*0000*/ 	.byte	0x04, 0x37
        /*0002*/ 	.short	(.L_80 - .L_79)
.L_79:
        /*0004*/ 	.word	0x00000082


	//----- nvinfo : EIATTR_KPARAM_INFO
	.align		4
.L_80:
        /*0008*/ 	.byte	0x04, 0x17
        /*000a*/ 	.short	(.L_82 - .L_81)
.L_81:
        /*000c*/ 	.word	0x00000000
        /*0010*/ 	.short	0x0000
        /*0012*/ 	.short	0x0070
        /*0014*/ 	.byte	0x00, 0xf0, 0x01, 0x28


	//----- nvinfo : EIATTR_SPARSE_MMA_MASK
	.align		4
.L_82:
        /*0018*/ 	.byte	0x03, 0x50
        /*001a*/ 	.short	0x0000


	//----- nvinfo : EIATTR_MAXREG_COUNT
	.align		4
        /*001c*/ 	.byte	0x03, 0x1b
        /*001e*/ 	.short	0x00a8


	//----- nvinfo : EIATTR_NUM_BARRIERS
	.align		4
        /*0020*/ 	.byte	0x02, 0x4c
        /*0022*/ 	.byte	0x10
	.zero		1


	//----- nvinfo : EIATTR_EXTERNS
	.align		4
        /*0024*/ 	.byte	0x04, 0x0f
        /*0026*/ 	.short	(.L_84 - .L_83)


	//   ....[0]....
	.align		4
.L_83:
        /*0028*/ 	.word	index@(__assertfail)


	//----- nvinfo : EIATTR_ANNOTATIONS
	.align		4
.L_84:
        /*002c*/ 	.byte	0x04, 0x55
        /*002e*/ 	.short	(.L_86 - .L_85)


	//   ....[0]....
.L_85:
        /*0030*/ 	.word	0x00000001
        /*0034*/ 	.byte	0x50, 0xca, 0x00, 0x00, 0x01, 0x00, 0x00, 0x00, 0x00, 0xcc, 0x00, 0x00, 0x01, 0x00, 0x00, 0x00
        /* <DEDUP_REMOVED lines=13> */
        /*0114*/ 	.byte	0xc0, 0xff, 0x00, 0x00


	//----- nvinfo : EIATTR_MERCURY_ISA_VERSION
	.align		4
.L_86:
        /*0118*/ 	.byte	0x03, 0x5f
        /*011a*/ 	.short	0x0101


	//----- nvinfo : EIATTR_INT_WARP_WIDE_INSTR_OFFSETS
	.align		4
        /*011c*/ 	.byte	0x04, 0x31
        /*011e*/ 	.short	(.L_88 - .L_87)


	//   ....[0]....
.L_87:
        /*0120*/ 	.word	0x00000130


	//   ....[1]....
        /*0124*/ 	.word	0x00000170


	//   ....[2]....
        /*0128*/ 	.word	0x000001e0


	//----- nvinfo : EIATTR_COOP_GROUP_MASK_REGIDS
	.align		4
.L_88:
        /*012c*/ 	.byte	0x04, 0x29
        /*012e*/ 	.short	(.L_90 - .L_89)


	//   ....[0]....
.L_89:
        /*0130*/ 	.word	0xffffffff


	//   ....[1]....
        /*0134*/ 	.word	0xffffffff


	//   ....[2]....
        /*0138*/ 	.word	0xffffffff


	//   ....[3]....
        /*013c*/ 	.word	0xffffffff


	//   ....[4]....
        /*0140*/ 	.word	0xffffffff


	//   ....[5]....
        /*0144*/ 	.word	0xffffffff


	//   ....[6]....
        /*0148*/ 	.word	0xffffffff


	//   ....[7]....
        /*014c*/ 	.word	0xffffffff


	//   ....[8]....
        /*0150*/ 	.word	0xffffffff


	//   ....[9]....
        /*0154*/ 	.word	0xffffffff


	//   ....[10]....
        /*0158*/ 	.word	0xffffffff


	//   ....[11]....
        /*015c*/ 	.word	0xffffffff


	//   ....[12]....
        /*0160*/ 	.word	0xffffffff


	//   ....[13]....
        /*0164*/ 	.word	0xffffffff


	//   ....[14]....
        /*0168*/ 	.word	0xffffffff


	//   ....[15]....
        /*016c*/ 	.word	0xffffffff


	//   ....[16]....
        /*0170*/ 	.word	0xffffffff


	//   ....[17]....
        /*0174*/ 	.word	0xffffffff


	//   ....[18]....
        /*0178*/ 	.word	0xffffffff


	//   ....[19]....
        /*017c*/ 	.word	0xffffffff


	//   ....[20]....
        /*0180*/ 	.word	0xffffffff


	//   ....[21]....
        /*0184*/ 	.word	0xffffffff


	//   ....[22]....
        /*0188*/ 	.word	0xffffffff


	//   ....[23]....
        /*018c*/ 	.word	0xffffffff


	//   ....[24]....
        /*0190*/ 	.word	0xffffffff


	//   ....[25]....
        /*0194*/ 	.word	0xffffffff


	//   ....[26]....
        /*0198*/ 	.word	0xffffffff


	//   ....[27]....
        /*019c*/ 	.word	0xffffffff


	//   ....[28]....
        /*01a0*/ 	.word	0xffffffff


	//   ....[29]....
        /*01a4*/ 	.word	0xffffffff


	//   ....[30]....
        /*01a8*/ 	.word	0xffffffff


	//   ....[31]....
        /*01ac*/ 	.word	0xffffffff


	//   ....[32]....
        /*01b0*/ 	.word	0xffffffff


	//   ....[33]....
        /*01b4*/ 	.word	0xffffffff


	//   ....[34]....
        /*01b8*/ 	.word	0xffffffff


	//   ....[35]....
        /*01bc*/ 	.word	0xffffffff


	//   ....[36]....
        /*01c0*/ 	.word	0xffffffff


	//   ....[37]....
        /*01c4*/ 	.word	0xffffffff


	//   ....[38]....
        /*01c8*/ 	.word	0xffffffff


	//   ....[39]....
        /*01cc*/ 	.word	0xffffffff


	//   ....[40]....
        /*01d0*/ 	.word	0xffffffff


	//   ....[41]....
        /*01d4*/ 	.word	0xffffffff


	//   ....[42]....
        /*01d8*/ 	.word	0xffffffff


	//   ....[43]....
        /*01dc*/ 	.word	0xffffffff


	//   ....[44]....
        /*01e0*/ 	.word	0xffffffff


	//   ....[45]....
        /*01e4*/ 	.word	0xffffffff


	//   ....[46]....
        /*01e8*/ 	.word	0xffffffff


	//   ....[47]....
        /*01ec*/ 	.word	0xffffffff


	//   ....[48]....
        /*01f0*/ 	.word	0xffffffff


	//   ....[49]....
        /*01f4*/ 	.word	0xffffffff


	//   ....[50]....
        /*01f8*/ 	.word	0xffffffff


	//   ....[51]....
        /*01fc*/ 	.word	0xffffffff


	//   ....[52]....
        /*0200*/ 	.word	0xffffffff


	//   ....[53]....
        /*0204*/ 	.word	0xffffffff


	//   ....[54]....
        /*0208*/ 	.word	0xffffffff


	//   ....[55]....
        /*020c*/ 	.word	0xffffffff


	//   ....[56]....
        /*0210*/ 	.word	0xffffffff


	//   ....[57]....
        /*0214*/ 	.word	0xffffffff


	//   ....[58]....
        /*0218*/ 	.word	0xffffffff


	//   ....[59]....
        /*021c*/ 	.word	0xffffffff


	//   ....[60]....
        /*0220*/ 	.word	0xffffffff


	//   ....[61]....
        /*0224*/ 	.word	0xffffffff


	//   ....[62]....
        /*0228*/ 	.word	0xffffffff


	//   ....[63]....
        /*022c*/ 	.word	0xffffffff


	//   ....[64]....
        /*0230*/ 	.word	0xffffffff


	//   ....[65]....
        /*0234*/ 	.word	0xffffffff


	//   ....[66]....
        /*0238*/ 	.word	0xffffffff


	//   ....[67]....
        /*023c*/ 	.word	0xffffffff


	//   ....[68]....
        /*0240*/ 	.word	0xffffffff


	//   ....[69]....
        /*0244*/ 	.word	0xffffffff


	//   ....[70]....
        /*0248*/ 	.word	0xffffffff


	//   ....[71]....
        /*024c*/ 	.word	0xffffffff


	//   ....[72]....
        /*0250*/ 	.word	0xffffffff


	//   ....[73]....
        /*0254*/ 	.word	0xffffffff


	//   ....[74]....
        /*0258*/ 	.word	0xffffffff


	//   ....[75]....
        /*025c*/ 	.word	0xffffffff


	//   ....[76]....
        /*0260*/ 	.word	0xffffffff


	//   ....[77]....
        /*0264*/ 	.word	0xffffffff


	//   ....[78]....
        /*0268*/ 	.word	0xffffffff


	//   ....[79]....
        /*026c*/ 	.word	0xffffffff


	//   ....[80]....
        /*0270*/ 	.word	0xffffffff


	//   ....[81]....
        /*0274*/ 	.word	0xffffffff


	//   ....[82]....
        /*0278*/ 	.word	0x0500000f


	//   ....[83]....
        /*027c*/ 	.word	0x0500000f


	//   ....[84]....
        /*0280*/ 	.word	0x0500000f


	//   ....[85]....
        /*0284*/ 	.word	0x0500000f


	//   ....[86]....
        /*0288*/ 	.word	0x0500000f


	//   ....[87]....
        /*028c*/ 	.word	0x0500000f


	//   ....[88]....
        /*0290*/ 	.word	0x0500000f


	//   ....[89]....
        /*0294*/ 	.word	0x0500000f


	//   ....[90]....
        /*0298*/ 	.word	0x0500000f


	//   ....[91]....
        /*029c*/ 	.word	0x0500000f


	//   ....[92]....
        /*02a0*/ 	.word	0x0500000f


	//   ....[93]....
        /*02a4*/ 	.word	0x0500000f


	//   ....[94]....
        /*02a8*/ 	.word	0x0500000f


	//   ....[95]....
        /*02ac*/ 	.word	0x0500000f


	//   ....[96]....
        /*02b0*/ 	.word	0x0500000f


	//   ....[97]....
        /*02b4*/ 	.word	0x0500000f


	//   ....[98]....
        /*02b8*/ 	.word	0x0500000f


	//----- nvinfo : EIATTR_COOP_GROUP_INSTR_OFFSETS
	.align		4
.L_90:
        /*02bc*/ 	.byte	0x04, 0x28
        /*02be*/ 	.short	(.L_92 - .L_91)


	//   ....[0]....
.L_91:
        /*02c0*/ 	.word	0x00000070


	//   ....[1]....
        /*02c4*/ 	.word	0x00000140


	//   ....[2]....
        /*02c8*/ 	.word	0x00000190


	//   ....[3]....
        /*02cc*/ 	.word	0x000003c0


	//   ....[4]....
        /*02d0*/ 	.word	0x00000520


	//   ....[5]....
        /*02d4*/ 	.word	0x00000640


	//   ....[6]....
        /*02d8*/ 	.word	0x000007a0


	//   ....[7]....
        /*02dc*/ 	.word	0x00000da0


	//   ....[8]....
        /*02e0*/ 	.word	0x00003ca0


	//   ....[9]....
        /*02e4*/ 	.word	0x00003ce0


	//   ....[10]....
        /*02e8*/ 	.word	0x00004600


	//   ....[11]....
        /*02ec*/ 	.word	0x000046b0


	//   ....[12]....
        /*02f0*/ 	.word	0x00008570


	//   ....[13]....
        /*02f4*/ 	.word	0x00008590


	//   ....[14]....
        /*02f8*/ 	.word	0x000085f0


	//   ....[15]....
        /*02fc*/ 	.word	0x00008610


	//   ....[16]....
        /*0300*/ 	.word	0x0000a8d0


	//   ....[17]....
        /*0304*/ 	.word	0x0000a8e0


	//   ....[18]....
        /*0308*/ 	.word	0x0000a960


	//   ....[19]....
        /*030c*/ 	.word	0x0000a970


	//   ....[20]....
        /*0310*/ 	.word	0x0000bb60


	//   ....[21]....
        /*0314*/ 	.word	0x0000bb90


	//   ....[22]....
        /*0318*/ 	.word	0x0000bbd0


	//   ....[23]....
        /*031c*/ 	.word	0x0000bc10


	//   ....[24]....
        /*0320*/ 	.word	0x0000bc40


	//   ....[25]....
        /*0324*/ 	.word	0x0000bc70


	//   ....[26]....
        /*0328*/ 	.word	0x0000bcb0


	//   ....[27]....
        /*032c*/ 	.word	0x0000bcd0


	//   ....[28]....
        /*0330*/ 	.word	0x0000bce0


	//   ....[29]....
        /*0334*/ 	.word	0x0000bd10


	//   ....[30]....
        /*0338*/ 	.word	0x0000bd40


	//   ....[31]....
        /*033c*/ 	.word	0x0000bd50


	//   ....[32]....
        /*0340*/ 	.word	0x0000bdb0


	//   ....[33]....
        /*0344*/ 	.word	0x0000bdc0


	//   ....[34]....
        /*0348*/ 	.word	0x0000bde0


	//   ....[35]....
        /*034c*/ 	.word	0x0000bdf0


	//   ....[36]....
        /*0350*/ 	.word	0x0000be00


	//   ....[37]....
        /*0354*/ 	.word	0x0000be10


	//   ....[38]....
        /*0358*/ 	.word	0x0000be20


	//   ....[39]....
        /*035c*/ 	.word	0x0000be30


	//   ....[40]....
        /*0360*/ 	.word	0x0000be40


	//   ....[41]....
        /*0364*/ 	.word	0x0000be50


	//   ....[42]....
        /*0368*/ 	.word	0x0000be60


	//   ....[43]....
        /*036c*/ 	.word	0x0000be70


	//   ....[44]....
        /*0370*/ 	.word	0x0000be80


	//   ....[45]....
        /*0374*/ 	.word	0x0000be90


	//   ....[46]....
        /*0378*/ 	.word	0x0000beb0


	//   ....[47]....
        /*037c*/ 	.word	0x0000bec0


	//   ....[48]....
        /*0380*/ 	.word	0x0000bed0


	//   ....[49]....
        /*0384*/ 	.word	0x0000bee0


	//   ....[50]....
        /*0388*/ 	.word	0x0000bf10


	//   ....[51]....
        /*038c*/ 	.word	0x0000bf20


	//   ....[52]....
        /*0390*/ 	.word	0x0000c080


	//   ....[53]....
        /*0394*/ 	.word	0x0000c0b0


	//   ....[54]....
        /*0398*/ 	.word	0x0000c0f0


	//   ....[55]....
        /*039c*/ 	.word	0x0000c180


	//   ....[56]....
        /*03a0*/ 	.word	0x0000c600


	//   ....[57]....
        /*03a4*/ 	.word	0x0000c640


	//   ....[58]....
        /*03a8*/ 	.word	0x0000c710


	//   ....[59]....
        /*03ac*/ 	.word	0x0000c730


	//   ....[60]....
        /*03b0*/ 	.word	0x0000c7e0


	//   ....[61]....
        /*03b4*/ 	.word	0x0000c800


	//   ....[62]....
        /*03b8*/ 	.word	0x0000c8c0


	//   ....[63]....
        /*03bc*/ 	.word	0x0000c900


	//   ....[64]....
        /*03c0*/ 	.word	0x0000d570


	//   ....[65]....
        /*03c4*/ 	.word	0x0000e040


	//   ....[66]....
        /*03c8*/ 	.word	0x0000e070


	//   ....[67]....
        /*03cc*/ 	.word	0x0000e0a0


	//   ....[68]....
        /*03d0*/ 	.word	0x0000e0b0


	//   ....[69]....
        /*03d4*/ 	.word	0x0000e0c0


	//   ....[70]....
        /*03d8*/ 	.word	0x0000e190


	//   ....[71]....
        /*03dc*/ 	.word	0x0000e1a0


	//   ....[72]....
        /*03e0*/ 	.word	0x0000e230


	//   ....[73]....
        /*03e4*/ 	.word	0x0000e240


	//   ....[74]....
        /*03e8*/ 	.word	0x0000e2d0


	//   ....[75]....
        /*03ec*/ 	.word	0x0000e2e0


	//   ....[76]....
        /*03f0*/ 	.word	0x0000e370


	//   ....[77]....
        /*03f4*/ 	.word	0x0000e380


	//   ....[78]....
        /*03f8*/ 	.word	0x0000e400


	//   ....[79]....
        /*03fc*/ 	.word	0x0000e410


	//   ....[80]....
        /*0400*/ 	.word	0x0000e420


	//   ....[81]....
        /*0404*/ 	.word	0x0000ff10


	//   ....[82]....
        /*0408*/ 	.word	0x00010410


	//   ....[83]....
        /*040c*/ 	.word	0x000105c0


	//   ....[84]....
        /*0410*/ 	.word	0x00010620


	//   ....[85]....
        /*0414*/ 	.word	0x000106c0


	//   ....[86]....
        /*0418*/ 	.word	0x00010760


	//   ....[87]....
        /*041c*/ 	.word	0x00010800


	//   ....[88]....
        /*0420*/ 	.word	0x000108e0


	//   ....[89]....
        /*0424*/ 	.word	0x00010940


	//   ....[90]....
        /*0428*/ 	.word	0x00010a40


	//   ....[91]....
        /*042c*/ 	.word	0x00010aa0


	//   ....[92]....
        /*0430*/ 	.word	0x00010ba0


	//   ....[93]....
        /*0434*/ 	.word	0x00010c00


	//   ....[94]....
        /*0438*/ 	.word	0x00010d00


	//   ....[95]....
        /*043c*/ 	.word	0x00010d60


	//   ....[96]....
        /*0440*/ 	.word	0x00010e50


	//   ....[97]....
        /*0444*/ 	.word	0x00010eb0


	//   ....[98]....
        /*0448*/ 	.word	0x00010f90


	//----- nvinfo : EIATTR_REG_RECONFIG
	.align		4
.L_92:
        /*044c*/ 	.byte	0x01, 0x54
	.zero		2


	//----- nvinfo : EIATTR_SYSCALL_OFFSETS
	.align		4
        /*0450*/ 	.byte	0x04, 0x46
        /*0452*/ 	.short	(.L_94 - .L_93)


	//   ....[0]....
.L_93:
        /*0454*/ 	.word	0x00001110


	//   ....[1]....
        /*0458*/ 	.word	0x0000d020


	//   ....[2]....
        /*045c*/ 	.word	0x0000d160


	//   ....[3]....
        /*0460*/ 	.word	0x0000d2a0


	//   ....[4]....
        /*0464*/ 	.word	0x0000d3c0


	//   ....[5]....
        /*0468*/ 	.word	0x0000dc90


	//----- nvinfo : EIATTR_MBARRIER_INSTR_OFFSETS
	.align		4
.L_94:
        /*046c*/ 	.byte	0x04, 0x39
        /*046e*/ 	.short	(.L_96 - .L_95)


	//   ....[0]....
.L_95:
        /*0470*/ 	.word	0x00000270
        /*0474*/ 	.word	0x000000ff
        /*0478*/ 	.word	0x0002e800
        /*047c*/ 	.short	0x0100
        /*047e*/ 	.byte	0x08
	.zero		1


	//   ....[1]....
        /*0480*/ 	.word	0x00000280
        /*0484*/ 	.word	0x000000ff
        /*0488*/ 	.word	0x0002e820
        /*048c*/ 	.short	0x0100
        /*048e*/ 	.byte	0x08
	.zero		1


	//   ....[2]....
        /*0490*/ 	.word	0x00000370
        /*0494*/ 	.word	0x000000ff
        /*0498*/ 	.word	0x0002e830
        /*049c*/ 	.short	0x0100
        /*049e*/ 	.byte	0x08
	.zero		1


	//   ....[3]....
        /*04a0*/ 	.word	0x00000380
        /*04a4*/ 	.word	0x000000ff
        /*04a8*/ 	.word	0x0002e840
        /*04ac*/ 	.short	0x0100
        /*04ae*/ 	.byte	0x08
	.zero		1


	//   ....[4]....
        /*04b0*/ 	.word	0x00000390
        /*04b4*/ 	.word	0x000000ff
        /*04b8*/ 	.word	0x0002e838
        /*04bc*/ 	.short	0x0100
        /*04be*/ 	.byte	0x08
	.zero		1


	//   ....[5]....
        /*04c0*/ 	.word	0x000003a0
        /*04c4*/ 	.word	0x000000ff
        /*04c8*/ 	.word	0x0002e848
        /*04cc*/ 	.short	0x0100
        /*04ce*/ 	.byte	0x08
	.zero		1


	//   ....[6]....
        /*04d0*/ 	.word	0x000004d0
        /*04d4*/ 	.word	0x000000ff
        /*04d8*/ 	.word	0x0002e850
        /*04dc*/ 	.short	0x0100
        /*04de*/ 	.byte	0x08
	.zero		1


	//   ....[7]....
        /*04e0*/ 	.word	0x000004e0
        /*04e4*/ 	.word	0x000000ff
        /*04e8*/ 	.word	0x0002e860
        /*04ec*/ 	.short	0x0100
        /*04ee*/ 	.byte	0x08
	.zero		1


	//   ....[8]....
        /*04f0*/ 	.word	0x000004f0
        /*04f4*/ 	.word	0x000000ff
        /*04f8*/ 	.word	0x0002e858
        /*04fc*/ 	.short	0x0100
        /*04fe*/ 	.byte	0x08
	.zero		1


	//   ....[9]....
        /*0500*/ 	.word	0x00000500
        /*0504*/ 	.word	0x000000ff
        /*0508*/ 	.word	0x0002e868
        /*050c*/ 	.short	0x0100
        /*050e*/ 	.byte	0x08
	.zero		1


	//   ....[10]....
        /*0510*/ 	.word	0x000005f0
        /*0514*/ 	.word	0x000000ff
        /*0518*/ 	.word	0x0002e870
        /*051c*/ 	.short	0x0100
        /*051e*/ 	.byte	0x06
	.zero		1


	//   ....[11]....
        /*0520*/ 	.word	0x00000600
        /*0524*/ 	.word	0x000000ff
        /*0528*/ 	.word	0x0002e880
        /*052c*/ 	.short	0x0100
        /*052e*/ 	.byte	0x06
	.zero		1


	//   ....[12]....
        /*0530*/ 	.word	0x00000610
        /*0534*/ 	.word	0x000000ff
        /*0538*/ 	.word	0x0002e878
        /*053c*/ 	.short	0x0100
        /*053e*/ 	.byte	0x06
	.zero		1


	//   ....[13]....
        /*0540*/ 	.word	0x00000620
        /*0544*/ 	.word	0x000000ff
        /*0548*/ 	.word	0x0002e888
        /*054c*/ 	.short	0x0100
        /*054e*/ 	.byte	0x06
	.zero		1


	//   ....[14]....
        /*0550*/ 	.word	0x00000750
        /*0554*/ 	.word	0x000000ff
        /*0558*/ 	.word	0x0002e890
        /*055c*/ 	.short	0x0100
        /*055e*/ 	.byte	0x08
	.zero		1


	//   ....[15]....
        /*0560*/ 	.word	0x00000760
        /*0564*/ 	.word	0x000000ff
        /*0568*/ 	.word	0x0002e8a0
        /*056c*/ 	.short	0x0100
        /*056e*/ 	.byte	0x08
	.zero		1


	//   ....[16]....
        /*0570*/ 	.word	0x00000770
        /*0574*/ 	.word	0x000000ff
        /*0578*/ 	.word	0x0002e898
        /*057c*/ 	.short	0x0100
        /*057e*/ 	.byte	0x08
	.zero		1


	//   ....[17]....
        /*0580*/ 	.word	0x00000780
        /*0584*/ 	.word	0x000000ff
        /*0588*/ 	.word	0x0002e8a8
        /*058c*/ 	.short	0x0100
        /*058e*/ 	.byte	0x08
	.zero		1


	//   ....[18]....
        /*0590*/ 	.word	0x000008b0
        /*0594*/ 	.word	0x000000ff
        /*0598*/ 	.word	0x0002e8b0
        /*059c*/ 	.short	0x0100
        /*059e*/ 	.byte	0x08
	.zero		1


	//   ....[19]....
        /*05a0*/ 	.word	0x000008c0
        /*05a4*/ 	.word	0x000000ff
        /*05a8*/ 	.word	0x0002e8c0
        /*05ac*/ 	.short	0x0100
        /*05ae*/ 	.byte	0x08
	.zero		1


	//   ....[20]....
        /*05b0*/ 	.word	0x000008d0
        /*05b4*/ 	.word	0x000000ff
        /*05b8*/ 	.word	0x0002e8b8
        /*05bc*/ 	.short	0x0100
        /*05be*/ 	.byte	0x08
	.zero		1


	//   ....[21]....
        /*05c0*/ 	.word	0x000008e0
        /*05c4*/ 	.word	0x000000ff
        /*05c8*/ 	.word	0x0002e8c8
        /*05cc*/ 	.short	0x0100
        /*05ce*/ 	.byte	0x08
	.zero		1


	//   ....[22]....
        /*05d0*/ 	.word	0x000014a0
        /*05d4*/ 	.word	0x000000ff
        /*05d8*/ 	.word	0x0002e800
        /*05dc*/ 	.short	0x010a
        /*05de*/ 	.byte	0x27
	.zero		1


	//   ....[23]....
        /*05e0*/ 	.word	0x00001540
        /*05e4*/ 	.word	0x00000003
        /*05e8*/ 	.word	0x0002e830
        /*05ec*/ 	.short	0x010a
        /*05ee*/ 	.byte	0x3f
	.zero		1


	//   ....[24]....
        /*05f0*/ 	.word	0x00001580
        /*05f4*/ 	.word	0x00000003
        /*05f8*/ 	.word	0x0002e830
        /*05fc*/ 	.short	0x010a
        /*05fe*/ 	.byte	0x3f
	.zero		1


	//   ....[25]....
        /*0600*/ 	.word	0x000049d0
        /*0604*/ 	.word	0x00000035
        /*0608*/ 	.word	0x00000000
        /*060c*/ 	.short	0x0101
        /*060e*/ 	.byte	0x3f
	.zero		1


	//   ....[26]....
        /*0610*/ 	.word	0x00006160
        /*0614*/ 	.word	0x000000ff
        /*0618*/ 	.word	0x0002e830
        /*061c*/ 	.short	0x010a
        /*061e*/ 	.byte	0x06
	.zero		1


	//   ....[27]....
        /*0620*/ 	.word	0x000061a0
        /*0624*/ 	.word	0x000000ff
        /*0628*/ 	.word	0x0002e830
        /*062c*/ 	.short	0x010a
        /*062e*/ 	.byte	0x06
	.zero		1


	//   ....[28]....
        /*0630*/ 	.word	0x00006d90
        /*0634*/ 	.word	0x000000ff
        /*0638*/ 	.word	0x0002e850
        /*063c*/ 	.short	0x010a
        /*063e*/ 	.byte	0x06
	.zero		1


	//   ....[29]....
        /*0640*/ 	.word	0x00006dd0
        /*0644*/ 	.word	0x000000ff
        /*0648*/ 	.word	0x0002e850
        /*064c*/ 	.short	0x010a
        /*064e*/ 	.byte	0x06
	.zero		1


	//   ....[30]....
        /*0650*/ 	.word	0x00009950
        /*0654*/ 	.word	0x00000004
        /*0658*/ 	.word	0x00000000
        /*065c*/ 	.short	0x0101
        /*065e*/ 	.byte	0x3f
	.zero		1


	//   ....[31]....
        /*0660*/ 	.word	0x00009d70
        /*0664*/ 	.word	0x000000ff
        /*0668*/ 	.word	0x00000000
        /*066c*/ 	.short	0x0101
        /*066e*/ 	.byte	0x06
	.zero		1


	//   ....[32]....
        /*0670*/ 	.word	0x0000a4f0
        /*0674*/ 	.word	0x000000ff
        /*0678*/ 	.word	0x0002e850
        /*067c*/ 	.short	0x010a
        /*067e*/ 	.byte	0x04
	.zero		1


	//   ....[33]....
        /*0680*/ 	.word	0x0000a530
        /*0684*/ 	.word	0x000000ff
        /*0688*/ 	.word	0x0002e850
        /*068c*/ 	.short	0x010a
        /*068e*/ 	.byte	0x04
	.zero		1


	//   ....[34]....
        /*0690*/ 	.word	0x0000b3d0
        /*0694*/ 	.word	0x000000ff
        /*0698*/ 	.word	0x00000000
        /*069c*/ 	.short	0x0101
        /*069e*/ 	.byte	0x04
	.zero		1


	//   ....[35]....
        /*06a0*/ 	.word	0x0000c620
        /*06a4*/ 	.word	0x000000ff
        /*06a8*/ 	.word	0x00000000
        /*06ac*/ 	.short	0x0101
        /*06ae*/ 	.byte	0x27
	.zero		1


	//   ....[36]....
        /*06b0*/ 	.word	0x0000d7e0
        /*06b4*/ 	.word	0x00000003
        /*06b8*/ 	.word	0x0002e880
        /*06bc*/ 	.short	0x010a
        /*06be*/ 	.byte	0x3f
	.zero		1


	//   ....[37]....
        /*06c0*/ 	.word	0x0000d970
        /*06c4*/ 	.word	0x00000003
        /*06c8*/ 	.word	0x0002e840
        /*06cc*/ 	.short	0x010a
        /*06ce*/ 	.byte	0x3f
	.zero		1


	//   ....[38]....
        /*06d0*/ 	.word	0x0000e510
        /*06d4*/ 	.word	0x000000ff
        /*06d8*/ 	.word	0x0002e800
        /*06dc*/ 	.short	0x0107
        /*06de*/ 	.byte	0x29
	.zero		1


	//   ....[39]....
        /*06e0*/ 	.word	0x0000e560
        /*06e4*/ 	.word	0x000000ff
        /*06e8*/ 	.word	0x0002e800
        /*06ec*/ 	.short	0x0101
        /*06ee*/ 	.byte	0x29
	.zero		1


	//   ....[40]....
        /*06f0*/ 	.word	0x0000e590
        /*06f4*/ 	.word	0x000000ff
        /*06f8*/ 	.word	0x0002e820
        /*06fc*/ 	.short	0x010a
        /*06fe*/ 	.byte	0x29
	.zero		1


	//   ....[41]....
        /*0700*/ 	.word	0x0000e870
        /*0704*/ 	.word	0x00000005
        /*0708*/ 	.word	0x0002e880
        /*070c*/ 	.short	0x010a
        /*070e*/ 	.byte	0x3f
	.zero		1


	//   ....[42]....
        /*0710*/ 	.word	0x0000eac0
        /*0714*/ 	.word	0x00000005
        /*0718*/ 	.word	0x0002e840
        /*071c*/ 	.short	0x010a
        /*071e*/ 	.byte	0x3f
	.zero		1


	//   ....[43]....
        /*0720*/ 	.word	0x0000ed90
        /*0724*/ 	.word	0x00000012
        /*0728*/ 	.word	0x0002e870
        /*072c*/ 	.short	0x010a
        /*072e*/ 	.byte	0x3f
	.zero		1


	//   ....[44]....
        /*0730*/ 	.word	0x0000ee00
        /*0734*/ 	.word	0x00000012
        /*0738*/ 	.word	0x0002e860
        /*073c*/ 	.short	0x010a
        /*073e*/ 	.byte	0x3f
	.zero		1


	//   ....[45]....
        /*0740*/ 	.word	0x0000f4a0
        /*0744*/ 	.word	0x00000012
        /*0748*/ 	.word	0x0002e850
        /*074c*/ 	.short	0x0101
        /*074e*/ 	.byte	0x3f
	.zero		1


	//   ....[46]....
        /*0750*/ 	.word	0x0000f500
        /*0754*/ 	.word	0x00000000
        /*0758*/ 	.word	0x00000000
        /*075c*/ 	.short	0x0101
        /*075e*/ 	.byte	0x3f
	.zero		1


	//   ....[47]....
        /*0760*/ 	.word	0x0000f610
        /*0764*/ 	.word	0x00000010
        /*0768*/ 	.word	0x0002e870
        /*076c*/ 	.short	0x010a
        /*076e*/ 	.byte	0x3f
	.zero		1


	//   ....[48]....
        /*0770*/ 	.word	0x0000f680
        /*0774*/ 	.word	0x00000010
        /*0778*/ 	.word	0x0002e860
        /*077c*/ 	.short	0x010a
        /*077e*/ 	.byte	0x3f
	.zero		1


	//   ....[49]....
        /*0780*/ 	.word	0x0000fd30
        /*0784*/ 	.word	0x00000010
        /*0788*/ 	.word	0x0002e850
        /*078c*/ 	.short	0x0101
        /*078e*/ 	.byte	0x3f
	.zero		1


	//   ....[50]....
        /*0790*/ 	.word	0x0000fdc0
        /*0794*/ 	.word	0x00000000
        /*0798*/ 	.word	0x00000000
        /*079c*/ 	.short	0x0101
        /*079e*/ 	.byte	0x3f
	.zero		1


	//   ....[51]....
        /*07a0*/ 	.word	0x0000fec0
        /*07a4*/ 	.word	0x00000008
        /*07a8*/ 	.word	0x0002e820
        /*07ac*/ 	.short	0x010a
        /*07ae*/ 	.byte	0x3f
	.zero		1


	//   ....[52]....
        /*07b0*/ 	.word	0x00010040
        /*07b4*/ 	.word	0x00000005
        /*07b8*/ 	.word	0x00000000
        /*07bc*/ 	.short	0x010a
        /*07be*/ 	.byte	0x3f
	.zero		1


	//   ....[53]....
        /*07c0*/ 	.word	0x00010090
        /*07c4*/ 	.word	0x00000007
        /*07c8*/ 	.word	0x00000000
        /*07cc*/ 	.short	0x010a
        /*07ce*/ 	.byte	0x3f
	.zero		1


	//   ....[54]....
        /*07d0*/ 	.word	0x000100e0
        /*07d4*/ 	.word	0x00000013
        /*07d8*/ 	.word	0x0002e860
        /*07dc*/ 	.short	0x010a
        /*07de*/ 	.byte	0x3f
	.zero		1


	//   ....[55]....
        /*07e0*/ 	.word	0x00010130
        /*07e4*/ 	.word	0x00000003
        /*07e8*/ 	.word	0x0002e860
        /*07ec*/ 	.short	0x010a
        /*07ee*/ 	.byte	0x3f
	.zero		1


	//   ....[56]....
        /*07f0*/ 	.word	0x00010170
        /*07f4*/ 	.word	0x00000013
        /*07f8*/ 	.word	0x0002e880
        /*07fc*/ 	.short	0x010a
        /*07fe*/ 	.byte	0x3f
	.zero		1


	//   ....[57]....
        /*0800*/ 	.word	0x00010190
        /*0804*/ 	.word	0x00000003
        /*0808*/ 	.word	0x0002e880
        /*080c*/ 	.short	0x010a
        /*080e*/ 	.byte	0x3f
	.zero		1


	//   ....[58]....
        /*0810*/ 	.word	0x00010200
        /*0814*/ 	.word	0x00000003
        /*0818*/ 	.word	0x0002e800
        /*081c*/ 	.short	0x010a
        /*081e*/ 	.byte	0x3f
	.zero		1


	//   ....[59]....
        /*0820*/ 	.word	0x00010250
        /*0824*/ 	.word	0x00000003
        /*0828*/ 	.word	0x0002e830
        /*082c*/ 	.short	0x010a
        /*082e*/ 	.byte	0x3f
	.zero		1


	//   ....[60]....
        /*0830*/ 	.word	0x000102b0
        /*0834*/ 	.word	0x00000008
        /*0838*/ 	.word	0x0002e830
        /*083c*/ 	.short	0x010a
        /*083e*/ 	.byte	0x3f
	.zero		1


	//   ....[61]....
        /*0840*/ 	.word	0x00010310
        /*0844*/ 	.word	0x00000008
        /*0848*/ 	.word	0x0002e850
        /*084c*/ 	.short	0x010a
        /*084e*/ 	.byte	0x3f
	.zero		1


	//   ....[62]....
        /*0850*/ 	.word	0x00010370
        /*0854*/ 	.word	0x00000003
        /*0858*/ 	.word	0x0002e850
        /*085c*/ 	.short	0x010a
        /*085e*/ 	.byte	0x3f
	.zero		1


	//   ....[63]....
        /*0860*/ 	.word	0x000104c0
        /*0864*/ 	.word	0x00000003
        /*0868*/ 	.word	0x0002e880
        /*086c*/ 	.short	0x010a
        /*086e*/ 	.byte	0x3f
	.zero		1


	//   ....[64]....
        /*0870*/ 	.word	0x00010510
        /*0874*/ 	.word	0x00000003
        /*0878*/ 	.word	0x0002e840
        /*087c*/ 	.short	0x010a
        /*087e*/ 	.byte	0x3f
	.zero		1


	//   ....[65]....
        /*0880*/ 	.word	0x00010fd0
        /*0884*/ 	.word	0x00000003
        /*0888*/ 	.word	0x0002e820
        /*088c*/ 	.short	0x010a
        /*088e*/ 	.byte	0x3f
	.zero		1


	//   ....[66]....
        /*0890*/ 	.word	0x00011020
        /*0894*/ 	.word	0x00000005
        /*0898*/ 	.word	0x0002e880
        /*089c*/ 	.short	0x010a
        /*089e*/ 	.byte	0x3f
	.zero		1


	//   ....[67]....
        /*08a0*/ 	.word	0x00011070
        /*08a4*/ 	.word	0x00000005
        /*08a8*/ 	.word	0x0002e840
        /*08ac*/ 	.short	0x010a
        /*08ae*/ 	.byte	0x3f
	.zero		1


	//   ....[68]....
        /*08b0*/ 	.word	0x000110c0
        /*08b4*/ 	.word	0x00000012
        /*08b8*/ 	.word	0x0002e870
        /*08bc*/ 	.short	0x010a
        /*08be*/ 	.byte	0x3f
	.zero		1


	//   ....[69]....
        /*08c0*/ 	.word	0x00011110
        /*08c4*/ 	.word	0x00000012
        /*08c8*/ 	.word	0x0002e860
        /*08cc*/ 	.short	0x010a
        /*08ce*/ 	.byte	0x3f
	.zero		1


	//   ....[70]....
        /*08d0*/ 	.word	0x00011160
        /*08d4*/ 	.word	0x00000010
        /*08d8*/ 	.word	0x0002e870
        /*08dc*/ 	.short	0x010a
        /*08de*/ 	.byte	0x3f
	.zero		1


	//   ....[71]....
        /*08e0*/ 	.word	0x000111b0
        /*08e4*/ 	.word	0x00000010
        /*08e8*/ 	.word	0x0002e860
        /*08ec*/ 	.short	0x010a
        /*08ee*/ 	.byte	0x3f
	.zero		1


	//   ....[72]....
        /*08f0*/ 	.word	0x00011200
        /*08f4*/ 	.word	0x00000008
        /*08f8*/ 	.word	0x0002e820
        /*08fc*/ 	.short	0x010a
        /*08fe*/ 	.byte	0x3f
	.zero		1


	//   ....[73]....
        /*0900*/ 	.word	0x00011250
        /*0904*/ 	.word	0x00000005
        /*0908*/ 	.word	0x00000000
        /*090c*/ 	.short	0x010a
        /*090e*/ 	.byte	0x3f
	.zero		1


	//   ....[74]....
        /*0910*/ 	.word	0x000112a0
        /*0914*/ 	.word	0x00000007
        /*0918*/ 	.word	0x00000000
        /*091c*/ 	.short	0x010a
        /*091e*/ 	.byte	0x3f
	.zero		1


	//   ....[75]....
        /*0920*/ 	.word	0x000112f0
        /*0924*/ 	.word	0x00000013
        /*0928*/ 	.word	0x0002e860
        /*092c*/ 	.short	0x010a
        /*092e*/ 	.byte	0x3f
	.zero		1


	//   ....[76]....
        /*0930*/ 	.word	0x00011340
        /*0934*/ 	.word	0x00000003
        /*0938*/ 	.word	0x0002e860
        /*093c*/ 	.short	0x010a
        /*093e*/ 	.byte	0x3f
	.zero		1


	//   ....[77]....
        /*0940*/ 	.word	0x00011390
        /*0944*/ 	.word	0x00000013
        /*0948*/ 	.word	0x0002e880
        /*094c*/ 	.short	0x010a
        /*094e*/ 	.byte	0x3f
	.zero		1


	//----- nvinfo : EIATTR_NUM_MBARRIERS
	.align		4
.L_96:
        /*0950*/ 	.byte	0x03, 0x38
        /*0952*/ 	.short	0x0016


	//----- nvinfo : EIATTR_EXIT_INSTR_OFFSETS
	.align		4
        /*0954*/ 	.byte	0x04, 0x1c
        /*0956*/ 	.short	(.L_98 - .L_97)


	//   ....[0]....
.L_97:
        /*0958*/ 	.word	0x00000a30


	//   ....[1]....
        /*095c*/ 	.word	0x0000c9e0


	//   ....[2]....
        /*0960*/ 	.word	0x0000ff30


	//   ....[3]....
        /*0964*/ 	.word	0x000101e0


	//----- nvinfo : EIATTR_MAX_THREADS
	.align		4
.L_98:
        /*0968*/ 	.byte	0x04, 0x05
        /*096a*/ 	.short	(.L_100 - .L_99)
.L_99:
        /*096c*/ 	.word	0x00000180
        /*0970*/ 	.word	0x00000001
        /*0974*/ 	.word	0x00000001


	//----- nvinfo : EIATTR_CRS_STACK_SIZE
	.align		4
.L_100:
        /*0978*/ 	.byte	0x04, 0x1e
        /*097a*/ 	.short	(.L_102 - .L_101)
.L_101:
        /*097c*/ 	.word	0x00000000


	//----- nvinfo : EIATTR_CBANK_PARAM_SIZE
	.align		4
.L_102:
        /*0980*/ 	.byte	0x03, 0x19
        /*0982*/ 	.short	0x0a70


	//----- nvinfo : EIATTR_PARAM_CBANK
	.align		4
        /*0984*/ 	.byte	0x04, 0x0a
        /*0986*/ 	.short	(.L_104 - .L_103)
	.align		4
.L_103:
        /*0988*/ 	.word	index@(.nv.constant0._ZN7cutlass13device_kernelIN5flash11enable_sm90INS1_16FlashAttnFwdSm90INS1_25CollectiveMainloopFwdSm90ILi2EN4cute5tupleIJNS5_1CILi1EEES8_S8_EEENS6_IJNS7_ILi128EEENS7_ILi224EEESA_EEELi128ENS_12float_e4m3_tEfNS_4arch4Sm90ELb0ELb0ELb1ELb0ELb0ELb0ELb0ELb1ELb1ELb1ELb0ELb0EEENS1_21CollectiveEpilogueFwdINS6_IJSA_SA_SB_EEES9_NS_10bfloat16_tESF_Li256ELb0ELb1ELb0ELb1EEENS1_29StaticPersistentTileSchedulerILb0EEEEEEEEEvNT_6ParamsE)
        /*098c*/ 	.short	0x0210
        /*098e*/ 	.short	0x0a70


	//----- nvinfo : EIATTR_SW_WAR
	.align		4
.L_104:
        /*0990*/ 	.byte	0x04, 0x36
        /*0992*/ 	.short	(.L_106 - .L_105)
.L_105:
        /*0994*/ 	.word	0x00000008
.L_106:


//--------------------- .nv.info._ZN7cutlass13device_kernelIN5flash11enable_sm90INS1_16FlashAttnFwdSm90INS1_25CollectiveMainloopFwdSm90ILi2EN4cute5tupleIJNS5_1CILi1EEES8_S8_EEENS6_IJNS7_ILi128EEENS7_ILi224EEESA_EEELi128ENS_12float_e4m3_tEfNS_4arch4Sm90ELb0ELb0ELb1ELb1ELb0ELb0ELb0ELb1ELb1ELb1ELb0ELb0EEENS1_21CollectiveEpilogueFwdINS6_IJSA_SA_SB_EEES9_NS_10bfloat16_tESF_Li256ELb1ELb1ELb0ELb1EEENS1_36VarlenDynamicPersistentTileSchedulerILi128ELi224ELi256ELi128ELb0ELb1ELb1ELb0ELb1ELb1EEEEEEEEEvNT_6ParamsE --------------------------
	.section	.nv.info._ZN7cutlass13device_kernelIN5flash11enable_sm90INS1_16FlashAttnFwdSm90INS1_25CollectiveMainloopFwdSm90ILi2EN4cute5tupleIJNS5_1CILi1EEES8_S8_EEENS6_IJNS7_ILi128EEENS7_ILi224EEESA_EEELi128ENS_12float_e4m3_tEfNS_4arch4Sm90ELb0ELb0ELb1ELb1ELb0ELb0ELb0ELb1ELb1ELb1ELb0ELb0EEENS1_21CollectiveEpilogueFwdINS6_IJSA_SA_SB_EEES9_NS_10bfloat16_tESF_Li256ELb1ELb1ELb0ELb1EEENS1_36VarlenDynamicPersistentTileSchedulerILi128ELi224ELi256ELi128ELb0ELb1ELb1ELb0ELb1ELb1EEEEEEEEEvNT_6ParamsE,"",@"SHT_CUDA_INFO"
	.sectionflags	@""
	.align	4


	//----- nvinfo : EIATTR_CUDA_API_VERSION
	.align		4
        /*0000*/ 	.byte	0x04, 0x37
        /*0002*/ 	.short	(.L_108 - .L_107)
.L_107:
        /*0004*/ 	.word	0x00000082


	//----- nvinfo : EIATTR_KPARAM_INFO
	.align		4
.L_108:
        /*0008*/ 	.byte	0x04, 0x17
        /*000a*/ 	.short	(.L_110 - .L_109)
.L_109:
        /*000c*/ 	.word	0x00000000
        /*0010*/ 	.short	0x0000
        /*0012*/ 	.short	0x0070
        /*0014*/ 	.byte	0x00, 0xf0, 0x01, 0x2a


	//----- nvinfo : EIATTR_SPARSE_MMA_MASK
	.align		4
.L_110:
        /*0018*/ 	.byte	0x03, 0x50
        /*001a*/ 	.short	0x0000


	//----- nvinfo : EIATTR_MAXREG_COUNT
	.align		4
        /*001c*/ 	.byte	0x03, 0x1b
        /*001e*/ 	.short	0x00a8


	//----- nvinfo : EIATTR_NUM_BARRIERS
	.align		4
        /*0020*/ 	.byte	0x02, 0x4c
        /*0022*/ 	.byte	0x10
	.zero		1


	//----- nvinfo : EIATTR_EXTERNS
	.align		4
        /*0024*/ 	.byte	0x04, 0x0f
        /*0026*/ 	.short	(.L_112 - .L_111)


	//   ....[0]....
	.align		4
.L_111:
        /*0028*/ 	.word	index@(__assertfail)


	//----- nvinfo : EIATTR_ANNOTATIONS
	.align		4
.L_112:
        /*002c*/ 	.byte	0x04, 0x55
        /*002e*/ 	.short	(.L_114 - .L_113)


	//   ....[0]....
.L_113:
        /* <DEDUP_REMOVED lines=36> */
        /*0264*/ 	.byte	0xb0, 0x31, 0x01, 0x00, 0x01, 0x00, 0x00, 0x00, 0xc0, 0x32, 0x01, 0x00


	//----- nvinfo : EIATTR_MERCURY_ISA_VERSION
	.align		4
.L_114:
        /*0270*/ 	.byte	0x03, 0x5f
        /*0272*/ 	.short	0x0101


	//----- nvinfo : EIATTR_UNUSED_LOAD_BYTE_OFFSET
	.align		4
        /*0274*/ 	.byte	0x04, 0x44
        /*0276*/ 	.short	(.L_116 - .L_115)


	//   ....[0]....
.L_115:
        /*0278*/ 	.word	0x00000a40
        /*027c*/ 	.word	0x0000fff0


	//   ....[1]....
        /*0280*/ 	.word	0x0000b6c0
        /*0284*/ 	.word	0x0000fff0


	//----- nvinfo : EIATTR_INT_WARP_WIDE_INSTR_OFFSETS
	.align		4
.L_116:
        /*0288*/ 	.byte	0x04, 0x31
        /*028a*/ 	.short	(.L_118 - .L_117)


	//   ....[0]....
.L_117:
        /*028c*/ 	.word	0x00000130


	//   ....[1]....
        /*0290*/ 	.word	0x00000170


	//   ....[2]....
        /*0294*/ 	.word	0x000001e0


	//   ....[3]....
        /*0298*/ 	.word	0x0000f200


	//   ....[4]....
        /*029c*/ 	.word	0x0000f290


	//   ....[5]....
        /*02a0*/ 	.word	0x00011c00


	//   ....[6]....
        /*02a4*/ 	.word	0x00011c90


	//----- nvinfo : EIATTR_COOP_GROUP_MASK_REGIDS
	.align		4
.L_118:
        /*02a8*/ 	.byte	0x04, 0x29
        /*02aa*/ 	.short	(.L_120 - .L_119)


	//   ....[0]....
.L_119:
        /*02ac*/ 	.word	0xffffffff


	//   ....[1]....
        /*02b0*/ 	.word	0xffffffff


	//   ....[2]....
        /*02b4*/ 	.word	0xffffffff


	//   ....[3]....
        /*02b8*/ 	.word	0xffffffff


	//   ....[4]....
        /*02bc*/ 	.word	0xffffffff


	//   ....[5]....
        /*02c0*/ 	.word	0xffffffff


	//   ....[6]....
        /*02c4*/ 	.word	0xffffffff


	//   ....[7]....
        /*02c8*/ 	.word	0xffffffff


	//   ....[8]....
        /*02cc*/ 	.word	0xffffffff


	//   ....[9]....
        /*02d0*/ 	.word	0xffffffff


	//   ....[10]....
        /*02d4*/ 	.word	0xffffffff


	//   ....[11]....
        /*02d8*/ 	.word	0xffffffff


	//   ....[12]....
        /*02dc*/ 	.word	0xffffffff


	//   ....[13]....
        /*02e0*/ 	.word	0xffffffff


	//   ....[14]....
        /*02e4*/ 	.word	0xffffffff


	//   ....[15]....
        /*02e8*/ 	.word	0xffffffff


	//   ....[16]....
        /*02ec*/ 	.word	0xffffffff


	//   ....[17]....
        /*02f0*/ 	.word	0xffffffff


	//   ....[18]....
        /*02f4*/ 	.word	0xffffffff


	//   ....[19]....
        /*02f8*/ 	.word	0xffffffff


	//   ....[20]....
        /*02fc*/ 	.word	0xffffffff


	//   ....[21]....
        /*0300*/ 	.word	0xffffffff


	//   ....[22]....
        /*0304*/ 	.word	0xffffffff


	//   ....[23]....
        /*0308*/ 	.word	0xffffffff


	//   ....[24]....
        /*030c*/ 	.word	0xffffffff


	//   ....[25]....
        /*0310*/ 	.word	0xffffffff


	//   ....[26]....
        /*0314*/ 	.word	0xffffffff


	//   ....[27]....
        /*0318*/ 	.word	0xffffffff


	//   ....[28]....
        /*031c*/ 	.word	0xffffffff


	//   ....[29]....
        /*0320*/ 	.word	0xffffffff


	//   ....[30]....
        /*0324*/ 	.word	0xffffffff


	//   ....[31]....
        /*0328*/ 	.word	0xffffffff


	//   ....[32]....
        /*032c*/ 	.word	0xffffffff


	//   ....[33]....
        /*0330*/ 	.word	0xffffffff


	//   ....[34]....
        /*0334*/ 	.word	0xffffffff


	//   ....[35]....
        /*0338*/ 	.word	0xffffffff


	//   ....[36]....
        /*033c*/ 	.word	0xffffffff


	//   ....[37]....
        /*0340*/ 	.word	0xffffffff


	//   ....[38]....
        /*0344*/ 	.word	0xffffffff


	//   ....[39]....
        /*0348*/ 	.word	0xffffffff


	//   ....[40]....
        /*034c*/ 	.word	0xffffffff


	//   ....[41]....
        /*0350*/ 	.word	0xffffffff


	//   ....[42]....
        /*0354*/ 	.word	0xffffffff


	//   ....[43]....
        /*0358*/ 	.word	0xffffffff


	//   ....[44]....
        /*035c*/ 	.word	0xffffffff


	//   ....[45]....
        /*0360*/ 	.word	0xffffffff


	//   ....[46]....
        /*0364*/ 	.word	0xffffffff


	//   ....[47]....
        /*0368*/ 	.word	0xffffffff


	//   ....[48]....
        /*036c*/ 	.word	0xffffffff


	//   ....[49]....
        /*0370*/ 	.word	0xffffffff


	//   ....[50]....
        /*0374*/ 	.word	0xffffffff


	//   ....[51]....
        /*0378*/ 	.word	0xffffffff


	//   ....[52]....
        /*037c*/ 	.word	0xffffffff


	//   ....[53]....
        /*0380*/ 	.word	0xffffffff


	//   ....[54]....
        /*0384*/ 	.word	0xffffffff


	//   ....[55]....
        /*0388*/ 	.word	0xffffffff


	//   ....[56]....
        /*038c*/ 	.word	0xffffffff


	//   ....[57]....
        /*0390*/ 	.word	0xffffffff


	//   ....[58]....
        /*0394*/ 	.word	0xffffffff


	//   ....[59]....
        /*0398*/ 	.word	0xffffffff


	//   ....[60]....
        /*039c*/ 	.word	0xffffffff


	//   ....[61]....
        /*03a0*/ 	.word	0xffffffff


	//   ....[62]....
        /*03a4*/ 	.word	0xffffffff


	//   ....[63]....
        /*03a8*/ 	.word	0xffffffff


	//   ....[64]....
        /*03ac*/ 	.word	0xffffffff


	//   ....[65]....
        /*03b0*/ 	.word	0xffffffff


	//   ....[66]....
        /*03b4*/ 	.word	0xffffffff


	//   ....[67]....
        /*03b8*/ 	.word	0xffffffff


	//   ....[68]....
        /*03bc*/ 	.word	0xffffffff


	//   ....[69]....
        /*03c0*/ 	.word	0xffffffff


	//   ....[70]....
        /*03c4*/ 	.word	0xffffffff


	//   ....[71]....
        /*03c8*/ 	.word	0xffffffff


	//   ....[72]....
        /*03cc*/ 	.word	0xffffffff


	//   ....[73]....
        /*03d0*/ 	.word	0xffffffff


	//   ....[74]....
        /*03d4*/ 	.word	0xffffffff


	//   ....[75]....
        /*03d8*/ 	.word	0xffffffff


	//   ....[76]....
        /*03dc*/ 	.word	0xffffffff


	//   ....[77]....
        /*03e0*/ 	.word	0xffffffff


	//   ....[78]....
        /*03e4*/ 	.word	0xffffffff


	//   ....[79]....
        /*03e8*/ 	.word	0xffffffff


	//   ....[80]....
        /*03ec*/ 	.word	0xffffffff


	//   ....[81]....
        /*03f0*/ 	.word	0xffffffff


	//   ....[82]....
        /*03f4*/ 	.word	0xffffffff


	//   ....[83]....
        /*03f8*/ 	.word	0xffffffff


	//   ....[84]....
        /*03fc*/ 	.word	0xffffffff


	//   ....[85]....
        /*0400*/ 	.word	0xffffffff


	//   ....[86]....
        /*0404*/ 	.word	0xffffffff


	//   ....[87]....
        /*0408*/ 	.word	0xffffffff


	//   ....[88]....
        /*040c*/ 	.word	0xffffffff


	//   ....[89]....
        /*0410*/ 	.word	0xffffffff


	//   ....[90]....
        /*0414*/ 	.word	0xffffffff


	//   ....[91]....
        /*0418*/ 	.word	0xffffffff


	//   ....[92]....
        /*041c*/ 	.word	0xffffffff


	//   ....[93]....
        /*0420*/ 	.word	0xffffffff


	//   ....[94]....
        /*0424*/ 	.word	0xffffffff


	//   ....[95]....
        /*0428*/ 	.word	0xffffffff


	//   ....[96]....
        /*042c*/ 	.word	0xffffffff


	//   ....[97]....
        /*0430*/ 	.word	0xffffffff


	//   ....[98]....
        /*0434*/ 	.word	0xffffffff


	//   ....[99]....
        /*0438*/ 	.word	0xffffffff


	//   ....[100]....
        /*043c*/ 	.word	0xffffffff


	//   ....[101]....
        /*0440*/ 	.word	0xffffffff


	//   ....[102]....
        /*0444*/ 	.word	0xffffffff


	//   ....[103]....
        /*0448*/ 	.word	0xffffffff


	//   ....[104]....
        /*044c*/ 	.word	0xffffffff


	//   ....[105]....
        /*0450*/ 	.word	0xffffffff


	//   ....[106]....
        /*0454*/ 	.word	0xffffffff


	//   ....[107]....
        /*0458*/ 	.word	0xffffffff


	//   ....[108]....
        /*045c*/ 	.word	0xffffffff


	//   ....[109]....
        /*0460*/ 	.word	0xffffffff


	//   ....[110]....
        /*0464*/ 	.word	0xffffffff


	//   ....[111]....
        /*0468*/ 	.word	0xffffffff


	//   ....[112]....
        /*046c*/ 	.word	0xffffffff


	//   ....[113]....
        /*0470*/ 	.word	0xffffffff


	//   ....[114]....
        /*0474*/ 	.word	0xffffffff


	//   ....[115]....
        /*0478*/ 	.word	0xffffffff


	//   ....[116]....
        /*047c*/ 	.word	0xffffffff


	//   ....[117]....
        /*0480*/ 	.word	0xffffffff


	//   ....[118]....
        /*0484*/ 	.word	0xffffffff


	//   ....[119]....
        /*0488*/ 	.word	0xffffffff


	//   ....[120]....
        /*048c*/ 	.word	0xffffffff


	//   ....[121]....
        /*0490*/ 	.word	0xffffffff


	//   ....[122]....
        /*0494*/ 	.word	0xffffffff


	//   ....[123]....
        /*0498*/ 	.word	0x0500000f


	//   ....[124]....
        /*049c*/ 	.word	0x0500000f


	//   ....[125]....
        /*04a0*/ 	.word	0x0500000f


	//   ....[126]....
        /*04a4*/ 	.word	0x0500000f


	//   ....[127]....
        /*04a8*/ 	.word	0x0500000f


	//   ....[128]....
        /*04ac*/ 	.word	0x0500000f


	//   ....[129]....
        /*04b0*/ 	.word	0x0500000f


	//   ....[130]....
        /*04b4*/ 	.word	0x0500000f


	//   ....[131]....
        /*04b8*/ 	.word	0x0500000f


	//   ....[132]....
        /*04bc*/ 	.word	0x0500000f


	//   ....[133]....
        /*04c0*/ 	.word	0x0500000f


	//   ....[134]....
        /*04c4*/ 	.word	0x0500000f


	//   ....[135]....
        /*04c8*/ 	.word	0x0500000f


	//   ....[136]....
        /*04cc*/ 	.word	0x0500000f


	//   ....[137]....
        /*04d0*/ 	.word	0x0500000f


	//   ....[138]....
        /*04d4*/ 	.word	0x0500000f


	//   ....[139]....
        /*04d8*/ 	.word	0x0500000f


	//   ....[140]....
        /*04dc*/ 	.word	0x0500000f


	//----- nvinfo : EIATTR_COOP_GROUP_INSTR_OFFSETS
	.align		4
.L_120:
        /*04e0*/ 	.byte	0x04, 0x28
        /*04e2*/ 	.short	(.L_122 - .L_121)


	//   ....[0]....
.L_121:
        /*04e4*/ 	.word	0x00000070


	//   ....[1]....
        /*04e8*/ 	.word	0x00000140


	//   ....[2]....
        /*04ec*/ 	.word	0x00000190


	//   ....[3]....
        /*04f0*/ 	.word	0x000003c0


	//   ....[4]....
        /*04f4*/ 	.word	0x00000520


	//   ....[5]....
        /*04f8*/ 	.word	0x00000640


	//   ....[6]....
        /*04fc*/ 	.word	0x000007a0


	//   ....[7]....
        /*0500*/ 	.word	0x00001410


	//   ....[8]....
        /*0504*/ 	.word	0x00004170


	//   ....[9]....
        /*0508*/ 	.word	0x000041e0


	//   ....[10]....
        /*050c*/ 	.word	0x00004b00


	//   ....[11]....
        /*0510*/ 	.word	0x00004b80


	//   ....[12]....
        /*0514*/ 	.word	0x00008ae0


	//   ....[13]....
        /*0518*/ 	.word	0x00008b00


	//   ....[14]....
        /*051c*/ 	.word	0x00008b30


	//   ....[15]....
        /*0520*/ 	.word	0x00008b50


	//   ....[16]....
        /*0524*/ 	.word	0x0000af20


	//   ....[17]....
        /*0528*/ 	.word	0x0000af30


	//   ....[18]....
        /*052c*/ 	.word	0x0000afb0


	//   ....[19]....
        /*0530*/ 	.word	0x0000afc0


	//   ....[20]....
        /*0534*/ 	.word	0x0000bf50


	//   ....[21]....
        /*0538*/ 	.word	0x0000bf60


	//   ....[22]....
        /*053c*/ 	.word	0x0000bf70


	//   ....[23]....
        /*0540*/ 	.word	0x0000bf80


	//   ....[24]....
        /*0544*/ 	.word	0x0000bf90


	//   ....[25]....
        /*0548*/ 	.word	0x0000bfa0


	//   ....[26]....
        /*054c*/ 	.word	0x0000bfb0


	//   ....[27]....
        /*0550*/ 	.word	0x0000bfc0


	//   ....[28]....
        /*0554*/ 	.word	0x0000bff0


	//   ....[29]....
        /*0558*/ 	.word	0x0000c000


	//   ....[30]....
        /*055c*/ 	.word	0x0000c030


	//   ....[31]....
        /*0560*/ 	.word	0x0000c040


	//   ....[32]....
        /*0564*/ 	.word	0x0000c050


	//   ....[33]....
        /*0568*/ 	.word	0x0000c080


	//   ....[34]....
        /*056c*/ 	.word	0x0000c0b0


	//   ....[35]....
        /*0570*/ 	.word	0x0000c0d0


	//   ....[36]....
        /*0574*/ 	.word	0x0000c0e0


	//   ....[37]....
        /*0578*/ 	.word	0x0000c0f0


	//   ....[38]....
        /*057c*/ 	.word	0x0000c120


	//   ....[39]....
        /*0580*/ 	.word	0x0000c150


	//   ....[40]....
        /*0584*/ 	.word	0x0000c180


	//   ....[41]....
        /*0588*/ 	.word	0x0000c190


	//   ....[42]....
        /*058c*/ 	.word	0x0000c1a0


	//   ....[43]....
        /*0590*/ 	.word	0x0000c1b0


	//   ....[44]....
        /*0594*/ 	.word	0x0000c1c0


	//   ....[45]....
        /*0598*/ 	.word	0x0000c1d0


	//   ....[46]....
        /*059c*/ 	.word	0x0000c1e0


	//   ....[47]....
        /*05a0*/ 	.word	0x0000c1f0


	//   ....[48]....
        /*05a4*/ 	.word	0x0000c200


	//   ....[49]....
        /*05a8*/ 	.word	0x0000c250


	//   ....[50]....
        /*05ac*/ 	.word	0x0000c280


	//   ....[51]....
        /*05b0*/ 	.word	0x0000c2b0


	//   ....[52]....
        /*05b4*/ 	.word	0x0000c8e0


	//   ....[53]....
        /*05b8*/ 	.word	0x0000c940


	//   ....[54]....
        /*05bc*/ 	.word	0x0000c980


	//   ....[55]....
        /*05c0*/ 	.word	0x0000c9c0


	//   ....[56]....
        /*05c4*/ 	.word	0x0000cf10


	//   ....[57]....
        /*05c8*/ 	.word	0x0000cf50


	//   ....[58]....
        /*05cc*/ 	.word	0x0000d010


	//   ....[59]....
        /*05d0*/ 	.word	0x0000d030


	//   ....[60]....
        /*05d4*/ 	.word	0x0000d0f0


	//   ....[61]....
        /*05d8*/ 	.word	0x0000d110


	//   ....[62]....
        /*05dc*/ 	.word	0x0000d1e0


	//   ....[63]....
        /*05e0*/ 	.word	0x0000d200


	//   ....[64]....
        /*05e4*/ 	.word	0x0000daf0


	//   ....[65]....
        /*05e8*/ 	.word	0x0000db10


	//   ....[66]....
        /*05ec*/ 	.word	0x0000dbd0


	//   ....[67]....
        /*05f0*/ 	.word	0x0000dbf0


	//   ....[68]....
        /*05f4*/ 	.word	0x0000dcb0


	//   ....[69]....
        /*05f8*/ 	.word	0x0000dcd0


	//   ....[70]....
        /*05fc*/ 	.word	0x0000dda0


	//   ....[71]....
        /*0600*/ 	.word	0x0000ddc0


	//   ....[72]....
        /*0604*/ 	.word	0x0000df00


	//   ....[73]....
        /*0608*/ 	.word	0x0000e110


	//   ....[74]....
        /*060c*/ 	.word	0x0000e140


	//   ....[75]....
        /*0610*/ 	.word	0x0000e170


	//   ....[76]....
        /*0614*/ 	.word	0x0000e1b0


	//   ....[77]....
        /*0618*/ 	.word	0x0000e1e0


	//   ....[78]....
        /*061c*/ 	.word	0x0000e210


	//   ....[79]....
        /*0620*/ 	.word	0x0000e3a0


	//   ....[80]....
        /*0624*/ 	.word	0x0000e3d0


	//   ....[81]....
        /*0628*/ 	.word	0x0000e400


	//   ....[82]....
        /*062c*/ 	.word	0x0000e430


	//   ....[83]....
        /*0630*/ 	.word	0x0000e460


	//   ....[84]....
        /*0634*/ 	.word	0x0000e4a0


	//   ....[85]....
        /*0638*/ 	.word	0x0000e530


	//   ....[86]....
        /*063c*/ 	.word	0x0000e570


	//   ....[87]....
        /*0640*/ 	.word	0x0000e600


	//   ....[88]....
        /*0644*/ 	.word	0x0000f9b0


	//   ....[89]....
        /*0648*/ 	.word	0x00010540


	//   ....[90]....
        /*064c*/ 	.word	0x00010570


	//   ....[91]....
        /*0650*/ 	.word	0x00010610


	//   ....[92]....
        /*0654*/ 	.word	0x00010630


	//   ....[93]....
        /*0658*/ 	.word	0x000106b0


	//   ....[94]....
        /*065c*/ 	.word	0x000106d0


	//   ....[95]....
        /*0660*/ 	.word	0x00010750


	//   ....[96]....
        /*0664*/ 	.word	0x00010770


	//   ....[97]....
        /*0668*/ 	.word	0x000107f0


	//   ....[98]....
        /*066c*/ 	.word	0x00010810


	//   ....[99]....
        /*0670*/ 	.word	0x00010890


	//   ....[100]....
        /*0674*/ 	.word	0x000108b0


	//   ....[101]....
        /*0678*/ 	.word	0x00010930


	//   ....[102]....
        /*067c*/ 	.word	0x00010950


	//   ....[103]....
        /*0680*/ 	.word	0x00010960


	//   ....[104]....
        /*0684*/ 	.word	0x00010970


	//   ....[105]....
        /*0688*/ 	.word	0x000127b0


	//   ....[106]....
        /*068c*/ 	.word	0x000127e0


	//   ....[107]....
        /*0690*/ 	.word	0x00012810


	//   ....[108]....
        /*0694*/ 	.word	0x00012840


	//   ....[109]....
        /*0698*/ 	.word	0x00012880


	//   ....[110]....
        /*069c*/ 	.word	0x00012890


	//   ....[111]....
        /*06a0*/ 	.word	0x000128c0


	//   ....[112]....
        /*06a4*/ 	.word	0x000128d0


	//   ....[113]....
        /*06a8*/ 	.word	0x00012a10


	//   ....[114]....
        /*06ac*/ 	.word	0x00012a40


	//   ....[115]....
        /*06b0*/ 	.word	0x00012a70


	//   ....[116]....
        /*06b4*/ 	.word	0x00012aa0


	//   ....[117]....
        /*06b8*/ 	.word	0x00012ad0


	//   ....[118]....
        /*06bc*/ 	.word	0x00012b10


	//   ....[119]....
        /*06c0*/ 	.word	0x00012ba0


	//   ....[120]....
        /*06c4*/ 	.word	0x00012be0


	//   ....[121]....
        /*06c8*/ 	.word	0x00012c20


	//   ....[122]....
        /*06cc*/ 	.word	0x000130d0


	//   ....[123]....
        /*06d0*/ 	.word	0x000135f0


	//   ....[124]....
        /*06d4*/ 	.word	0x000137b0


	//   ....[125]....
        /*06d8*/ 	.word	0x00013820


	//   ....[126]....
        /*06dc*/ 	.word	0x00013880


	//   ....[127]....
        /*06e0*/ 	.word	0x00013980


	//   ....[128]....
        /*06e4*/ 	.word	0x000139e0


	//   ....[129]....
        /*06e8*/ 	.word	0x00013ae0


	//   ....[130]....
        /*06ec*/ 	.word	0x00013b40


	//   ....[131]....
        /*06f0*/ 	.word	0x00013c40


	//   ....[132]....
        /*06f4*/ 	.word	0x00013ca0


	//   ....[133]....
        /*06f8*/ 	.word	0x00013da0


	//   ....[134]....
        /*06fc*/ 	.word	0x00013e00


	//   ....[135]....
        /*0700*/ 	.word	0x00013f00


	//   ....[136]....
        /*0704*/ 	.word	0x00013f60


	//   ....[137]....
        /*0708*/ 	.word	0x00014050


	//   ....[138]....
        /*070c*/ 	.word	0x000140b0


	//   ....[139]....
        /*0710*/ 	.word	0x00014150


	//   ....[140]....
        /*0714*/ 	.word	0x000144e0


	//----- nvinfo : EIATTR_REG_RECONFIG
	.align		4
.L_122:
        /*0718*/ 	.byte	0x01, 0x54
	.zero		2


	//----- nvinfo : EIATTR_SYSCALL_OFFSETS
	.align		4
        /*071c*/ 	.byte	0x04, 0x46
        /*071e*/ 	.short	(.L_124 - .L_123)


	//   ....[0]....
.L_123:
        /*0720*/ 	.word	0x000015f0


	//   ....[1]....
        /*0724*/ 	.word	0x0000f400


	//   ....[2]....
        /*0728*/ 	.word	0x0000f590


	//   ....[3]....
        /*072c*/ 	.word	0x0000f6e0


	//   ....[4]....
        /*0730*/ 	.word	0x0000f820


	//   ....[5]....
        /*0734*/ 	.word	0x000101c0


	//----- nvinfo : EIATTR_MBARRIER_INSTR_OFFSETS
	.align		4
.L_124:
        /*0738*/ 	.byte	0x04, 0x39
        /*073a*/ 	.short	(.L_126 - .L_125)


	//   ....[0]....
.L_125:
        /*073c*/ 	.word	0x00000270
        /*0740*/ 	.word	0x000000ff
        /*0744*/ 	.word	0x0002e800
        /*0748*/ 	.short	0x0100
        /*074a*/ 	.byte	0x08
	.zero		1


	//   ....[1]....
        /*074c*/ 	.word	0x00000280
        /*0750*/ 	.word	0x000000ff
        /*0754*/ 	.word	0x0002e820
        /*0758*/ 	.short	0x0100
        /*075a*/ 	.byte	0x08
	.zero		1


	//   ....[2]....
        /*075c*/ 	.word	0x00000370
        /*0760*/ 	.word	0x000000ff
        /*0764*/ 	.word	0x0002e830
        /*0768*/ 	.short	0x0100
        /*076a*/ 	.byte	0x08
	.zero		1


	//   ....[3]....
        /*076c*/ 	.word	0x00000380
        /*0770*/ 	.word	0x000000ff
        /*0774*/ 	.word	0x0002e840
        /*0778*/ 	.short	0x0100
        /*077a*/ 	.byte	0x08
	.zero		1


	//   ....[4]....
        /*077c*/ 	.word	0x00000390
        /*0780*/ 	.word	0x000000ff
        /*0784*/ 	.word	0x0002e838
        /*0788*/ 	.short	0x0100
        /*078a*/ 	.byte	0x08
	.zero		1


	//   ....[5]....
        /*078c*/ 	.word	0x000003a0
        /*0790*/ 	.word	0x000000ff
        /*0794*/ 	.word	0x0002e848
        /*0798*/ 	.short	0x0100
        /*079a*/ 	.byte	0x08
	.zero		1


	//   ....[6]....
        /*079c*/ 	.word	0x000004d0
        /*07a0*/ 	.word	0x000000ff
        /*07a4*/ 	.word	0x0002e850
        /*07a8*/ 	.short	0x0100
        /*07aa*/ 	.byte	0x08
	.zero		1


	//   ....[7]....
        /*07ac*/ 	.word	0x000004e0
        /*07b0*/ 	.word	0x000000ff
        /*07b4*/ 	.word	0x0002e860
        /*07b8*/ 	.short	0x0100
        /*07ba*/ 	.byte	0x08
	.zero		1


	//   ....[8]....
        /*07bc*/ 	.word	0x000004f0
        /*07c0*/ 	.word	0x000000ff
        /*07c4*/ 	.word	0x0002e858
        /*07c8*/ 	.short	0x0100
        /*07ca*/ 	.byte	0x08
	.zero		1


	//   ....[9]....
        /*07cc*/ 	.word	0x00000500
        /*07d0*/ 	.word	0x000000ff
        /*07d4*/ 	.word	0x0002e868
        /*07d8*/ 	.short	0x0100
        /*07da*/ 	.byte	0x08
	.zero		1


	//   ....[10]....
        /*07dc*/ 	.word	0x000005f0
        /*07e0*/ 	.word	0x000000ff
        /*07e4*/ 	.word	0x0002e870
        /*07e8*/ 	.short	0x0100
        /*07ea*/ 	.byte	0x06
	.zero		1


	//   ....[11]....
        /*07ec*/ 	.word	0x00000600
        /*07f0*/ 	.word	0x000000ff
        /*07f4*/ 	.word	0x0002e880
        /*07f8*/ 	.short	0x0100
        /*07fa*/ 	.byte	0x06
	.zero		1


	//   ....[12]....
        /*07fc*/ 	.word	0x00000610
        /*0800*/ 	.word	0x000000ff
        /*0804*/ 	.word	0x0002e878
        /*0808*/ 	.short	0x0100
        /*080a*/ 	.byte	0x06
	.zero		1


	//   ....[13]....
        /*080c*/ 	.word	0x00000620
        /*0810*/ 	.word	0x000000ff
        /*0814*/ 	.word	0x0002e888
        /*0818*/ 	.short	0x0100
        /*081a*/ 	.byte	0x06
	.zero		1


	//   ....[14]....
        /*081c*/ 	.word	0x00000750
        /*0820*/ 	.word	0x000000ff
        /*0824*/ 	.word	0x0002e890
        /*0828*/ 	.short	0x0100
        /*082a*/ 	.byte	0x08
	.zero		1


	//   ....[15]....
        /*082c*/ 	.word	0x00000760
        /*0830*/ 	.word	0x000000ff
        /*0834*/ 	.word	0x0002e8a0
        /*0838*/ 	.short	0x0100
        /*083a*/ 	.byte	0x08
	.zero		1


	//   ....[16]....
        /*083c*/ 	.word	0x00000770
        /*0840*/ 	.word	0x000000ff
        /*0844*/ 	.word	0x0002e898
        /*0848*/ 	.short	0x0100
        /*084a*/ 	.byte	0x08
	.zero		1


	//   ....[17]....
        /*084c*/ 	.word	0x00000780
        /*0850*/ 	.word	0x000000ff
        /*0854*/ 	.word	0x0002e8a8
        /*0858*/ 	.short	0x0100
        /*085a*/ 	.byte	0x08
	.zero		1


	//   ....[18]....
        /*085c*/ 	.word	0x000008b0
        /*0860*/ 	.word	0x000000ff
        /*0864*/ 	.word	0x0002e8b0
        /*0868*/ 	.short	0x0100
        /*086a*/ 	.byte	0x08
	.zero		1


	//   ....[19]....
        /*086c*/ 	.word	0x000008c0
        /*0870*/ 	.word	0x000000ff
        /*0874*/ 	.word	0x0002e8c0
        /*0878*/ 	.short	0x0100
        /*087a*/ 	.byte	0x08
	.zero		1


	//   ....[20]....
        /*087c*/ 	.word	0x000008d0
        /*0880*/ 	.word	0x000000ff
        /*0884*/ 	.word	0x0002e8b8
        /*0888*/ 	.short	0x0100
        /*088a*/ 	.byte	0x08
	.zero		1


	//   ....[21]....
        /*088c*/ 	.word	0x000008e0
        /*0890*/ 	.word	0x000000ff
        /*0894*/ 	.word	0x0002e8c8
        /*0898*/ 	.short	0x0100
        /*089a*/ 	.byte	0x08
	.zero		1


	//   ....[22]....
        /*089c*/ 	.word	0x00001960
        /*08a0*/ 	.word	0x00000002
        /*08a4*/ 	.word	0x0002e800
        /*08a8*/ 	.short	0x010a
        /*08aa*/ 	.byte	0x3f
	.zero		1


	//   ....[23]....
        /*08ac*/ 	.word	0x00001a00
        /*08b0*/ 	.word	0x00000005
        /*08b4*/ 	.word	0x0002e830
        /*08b8*/ 	.short	0x010a
        /*08ba*/ 	.byte	0x3f
	.zero		1


	//   ....[24]....
        /*08bc*/ 	.word	0x00001a90
        /*08c0*/ 	.word	0x00000005
        /*08c4*/ 	.word	0x0002e830
        /*08c8*/ 	.short	0x010a
        /*08ca*/ 	.byte	0x3f
	.zero		1


	//   ....[25]....
        /*08cc*/ 	.word	0x00004f90
        /*08d0*/ 	.word	0x00000038
        /*08d4*/ 	.word	0x00000000
        /*08d8*/ 	.short	0x0101
        /*08da*/ 	.byte	0x3f
	.zero		1


	//   ....[26]....
        /*08dc*/ 	.word	0x00006650
        /*08e0*/ 	.word	0x000000ff
        /*08e4*/ 	.word	0x0002e830
        /*08e8*/ 	.short	0x010a
        /*08ea*/ 	.byte	0x06
	.zero		1


	//   ....[27]....
        /*08ec*/ 	.word	0x00006690
        /*08f0*/ 	.word	0x000000ff
        /*08f4*/ 	.word	0x0002e830
        /*08f8*/ 	.short	0x010a
        /*08fa*/ 	.byte	0x06
	.zero		1


	//   ....[28]....
        /*08fc*/ 	.word	0x000072b0
        /*0900*/ 	.word	0x000000ff
        /*0904*/ 	.word	0x0002e850
        /*0908*/ 	.short	0x010a
        /*090a*/ 	.byte	0x06
	.zero		1


	//   ....[29]....
        /*090c*/ 	.word	0x000072f0
        /*0910*/ 	.word	0x000000ff
        /*0914*/ 	.word	0x0002e850
        /*0918*/ 	.short	0x010a
        /*091a*/ 	.byte	0x06
	.zero		1


	//   ....[30]....
        /*091c*/ 	.word	0x00009ed0
        /*0920*/ 	.word	0x00000006
        /*0924*/ 	.word	0x00000000
        /*0928*/ 	.short	0x0101
        /*092a*/ 	.byte	0x3f
	.zero		1


	//   ....[31]....
        /*092c*/ 	.word	0x0000a330
        /*0930*/ 	.word	0x0000000a
        /*0934*/ 	.word	0x00000000
        /*0938*/ 	.short	0x0101
        /*093a*/ 	.byte	0x3f
	.zero		1


	//   ....[32]....
        /*093c*/ 	.word	0x0000aa80
        /*0940*/ 	.word	0x0000000d
        /*0944*/ 	.word	0x0002e850
        /*0948*/ 	.short	0x010a
        /*094a*/ 	.byte	0x3f
	.zero		1


	//   ....[33]....
        /*094c*/ 	.word	0x0000ab10
        /*0950*/ 	.word	0x0000000d
        /*0954*/ 	.word	0x0002e850
        /*0958*/ 	.short	0x010a
        /*095a*/ 	.byte	0x3f
	.zero		1


	//   ....[34]....
        /*095c*/ 	.word	0x0000b260
        /*0960*/ 	.word	0x00000004
        /*0964*/ 	.word	0x00000000
        /*0968*/ 	.short	0x0101
        /*096a*/ 	.byte	0x3f
	.zero		1


	//   ....[35]....
        /*096c*/ 	.word	0x0000cf40
        /*0970*/ 	.word	0x00000003
        /*0974*/ 	.word	0x00000000
        /*0978*/ 	.short	0x0101
        /*097a*/ 	.byte	0x3f
	.zero		1


	//   ....[36]....
        /*097c*/ 	.word	0x0000fc40
        /*0980*/ 	.word	0x00000003
        /*0984*/ 	.word	0x0002e880
        /*0988*/ 	.short	0x010a
        /*098a*/ 	.byte	0x3f
	.zero		1


	//   ....[37]....
        /*098c*/ 	.word	0x0000fde0
        /*0990*/ 	.word	0x00000003
        /*0994*/ 	.word	0x0002e840
        /*0998*/ 	.short	0x010a
        /*099a*/ 	.byte	0x3f
	.zero		1


	//   ....[38]....
        /*099c*/ 	.word	0x00010a70
        /*09a0*/ 	.word	0x00000012
        /*09a4*/ 	.word	0x0002e800
        /*09a8*/ 	.short	0x0107
        /*09aa*/ 	.byte	0x3f
	.zero		1


	//   ....[39]....
        /*09ac*/ 	.word	0x00010b60
        /*09b0*/ 	.word	0x00000012
        /*09b4*/ 	.word	0x0002e800
        /*09b8*/ 	.short	0x0101
        /*09ba*/ 	.byte	0x3f
	.zero		1


	//   ....[40]....
        /*09bc*/ 	.word	0x00010b80
        /*09c0*/ 	.word	0x00000012
        /*09c4*/ 	.word	0x0002e820
        /*09c8*/ 	.short	0x010a
        /*09ca*/ 	.byte	0x3f
	.zero		1


	//   ....[41]....
        /*09cc*/ 	.word	0x00010ec0
        /*09d0*/ 	.word	0x00000003
        /*09d4*/ 	.word	0x0002e880
        /*09d8*/ 	.short	0x010a
        /*09da*/ 	.byte	0x3f
	.zero		1


	//   ....[42]....
        /*09dc*/ 	.word	0x00011100
        /*09e0*/ 	.word	0x00000003
        /*09e4*/ 	.word	0x0002e840
        /*09e8*/ 	.short	0x010a
        /*09ea*/ 	.byte	0x3f
	.zero		1


	//   ....[43]....
        /*09ec*/ 	.word	0x000113d0
        /*09f0*/ 	.word	0x00000013
        /*09f4*/ 	.word	0x0002e870
        /*09f8*/ 	.short	0x010a
        /*09fa*/ 	.byte	0x3f
	.zero		1


	//   ....[44]....
        /*09fc*/ 	.word	0x00011440
        /*0a00*/ 	.word	0x00000013
        /*0a04*/ 	.word	0x0002e860
        /*0a08*/ 	.short	0x010a
        /*0a0a*/ 	.byte	0x3f
	.zero		1


	//   ....[45]....
        /*0a0c*/ 	.word	0x00011ae0
        /*0a10*/ 	.word	0x00000013
        /*0a14*/ 	.word	0x0002e850
        /*0a18*/ 	.short	0x0101
        /*0a1a*/ 	.byte	0x3f
	.zero		1


	//   ....[46]....
        /*0a1c*/ 	.word	0x00011b60
        /*0a20*/ 	.word	0x00000013
        /*0a24*/ 	.word	0x00000000
        /*0a28*/ 	.short	0x0101
        /*0a2a*/ 	.byte	0x3f
	.zero		1


	//   ....[47]....
        /*0a2c*/ 	.word	0x00011d70
        /*0a30*/ 	.word	0x00000010
        /*0a34*/ 	.word	0x0002e870
        /*0a38*/ 	.short	0x010a
        /*0a3a*/ 	.byte	0x3f
	.zero		1


	//   ....[48]....
        /*0a3c*/ 	.word	0x00011e00
        /*0a40*/ 	.word	0x00000010
        /*0a44*/ 	.word	0x0002e860
        /*0a48*/ 	.short	0x010a
        /*0a4a*/ 	.byte	0x3f
	.zero		1


	//   ....[49]....
        /*0a4c*/ 	.word	0x000124c0
        /*0a50*/ 	.word	0x00000010
        /*0a54*/ 	.word	0x0002e850
        /*0a58*/ 	.short	0x0101
        /*0a5a*/ 	.byte	0x3f
	.zero		1


	//   ....[50]....
        /*0a5c*/ 	.word	0x00012500
        /*0a60*/ 	.word	0x00000000
        /*0a64*/ 	.word	0x00000000
        /*0a68*/ 	.short	0x0101
        /*0a6a*/ 	.byte	0x3f
	.zero		1


	//   ....[51]....
        /*0a6c*/ 	.word	0x00013050
        /*0a70*/ 	.word	0x00000000
        /*0a74*/ 	.word	0x0002e820
        /*0a78*/ 	.short	0x010a
        /*0a7a*/ 	.byte	0x3f
	.zero		1


	//   ....[52]....
        /*0a7c*/ 	.word	0x00013210
        /*0a80*/ 	.word	0x00000006
        /*0a84*/ 	.word	0x00000000
        /*0a88*/ 	.short	0x010a
        /*0a8a*/ 	.byte	0x3f
	.zero		1


	//   ....[53]....
        /*0a8c*/ 	.word	0x00013280
        /*0a90*/ 	.word	0x00000007
        /*0a94*/ 	.word	0x00000000
        /*0a98*/ 	.short	0x010a
        /*0a9a*/ 	.byte	0x3f
	.zero		1


	//   ....[54]....
        /*0a9c*/ 	.word	0x000132e0
        /*0aa0*/ 	.word	0x00000004
        /*0aa4*/ 	.word	0x0002e860
        /*0aa8*/ 	.short	0x010a
        /*0aaa*/ 	.byte	0x3f
	.zero		1


	//   ....[55]....
        /*0aac*/ 	.word	0x00013330
        /*0ab0*/ 	.word	0x00000003
        /*0ab4*/ 	.word	0x0002e860
        /*0ab8*/ 	.short	0x010a
        /*0aba*/ 	.byte	0x3f
	.zero		1


	//   ....[56]....
        /*0abc*/ 	.word	0x00013370
        /*0ac0*/ 	.word	0x00000004
        /*0ac4*/ 	.word	0x0002e880
        /*0ac8*/ 	.short	0x010a
        /*0aca*/ 	.byte	0x3f
	.zero		1


	//   ....[57]....
        /*0acc*/ 	.word	0x00013390
        /*0ad0*/ 	.word	0x00000003
        /*0ad4*/ 	.word	0x0002e880
        /*0ad8*/ 	.short	0x010a
        /*0ada*/ 	.byte	0x3f
	.zero		1


	//   ....[58]....
        /*0adc*/ 	.word	0x000133f0
        /*0ae0*/ 	.word	0x00000002
        /*0ae4*/ 	.word	0x0002e800
        /*0ae8*/ 	.short	0x010a
        /*0aea*/ 	.byte	0x3f
	.zero		1


	//   ....[59]....
        /*0aec*/ 	.word	0x00013440
        /*0af0*/ 	.word	0x00000005
        /*0af4*/ 	.word	0x0002e830
        /*0af8*/ 	.short	0x010a
        /*0afa*/ 	.byte	0x3f
	.zero		1


	//   ....[60]....
        /*0afc*/ 	.word	0x000134a0
        /*0b00*/ 	.word	0x00000003
        /*0b04*/ 	.word	0x0002e830
        /*0b08*/ 	.short	0x010a
        /*0b0a*/ 	.byte	0x3f
	.zero		1


	//   ....[61]....
        /*0b0c*/ 	.word	0x00013500
        /*0b10*/ 	.word	0x00000003
        /*0b14*/ 	.word	0x0002e850
        /*0b18*/ 	.short	0x010a
        /*0b1a*/ 	.byte	0x3f
	.zero		1


	//   ....[62]....
        /*0b1c*/ 	.word	0x00013550
        /*0b20*/ 	.word	0x0000000d
        /*0b24*/ 	.word	0x0002e850
        /*0b28*/ 	.short	0x010a
        /*0b2a*/ 	.byte	0x3f
	.zero		1


	//   ....[63]....
        /*0b2c*/ 	.word	0x000136a0
        /*0b30*/ 	.word	0x00000003
        /*0b34*/ 	.word	0x0002e880
        /*0b38*/ 	.short	0x010a
        /*0b3a*/ 	.byte	0x3f
	.zero		1


	//   ....[64]....
        /*0b3c*/ 	.word	0x000136f0
        /*0b40*/ 	.word	0x00000003
        /*0b44*/ 	.word	0x0002e840
        /*0b48*/ 	.short	0x010a
        /*0b4a*/ 	.byte	0x3f
	.zero		1


	//   ....[65]....
        /*0b4c*/ 	.word	0x000141d0
        /*0b50*/ 	.word	0x00000012
        /*0b54*/ 	.word	0x0002e820
        /*0b58*/ 	.short	0x010a
        /*0b5a*/ 	.byte	0x3f
	.zero		1


	//   ....[66]....
        /*0b5c*/ 	.word	0x00014220
        /*0b60*/ 	.word	0x00000003
        /*0b64*/ 	.word	0x0002e880
        /*0b68*/ 	.short	0x010a
        /*0b6a*/ 	.byte	0x3f
	.zero		1


	//   ....[67]....
        /*0b6c*/ 	.word	0x00014270
        /*0b70*/ 	.word	0x00000003
        /*0b74*/ 	.word	0x0002e840
        /*0b78*/ 	.short	0x010a
        /*0b7a*/ 	.byte	0x3f
	.zero		1


	//   ....[68]....
        /*0b7c*/ 	.word	0x000142c0
        /*0b80*/ 	.word	0x00000013
        /*0b84*/ 	.word	0x0002e870
        /*0b88*/ 	.short	0x010a
        /*0b8a*/ 	.byte	0x3f
	.zero		1


	//   ....[69]....
        /*0b8c*/ 	.word	0x00014310
        /*0b90*/ 	.word	0x00000013
        /*0b94*/ 	.word	0x0002e860
        /*0b98*/ 	.short	0x010a
        /*0b9a*/ 	.byte	0x3f
	.zero		1


	//   ....[70]....
        /*0b9c*/ 	.word	0x00014360
        /*0ba0*/ 	.word	0x00000010
        /*0ba4*/ 	.word	0x0002e870
        /*0ba8*/ 	.short	0x010a
        /*0baa*/ 	.byte	0x3f
	.zero		1


	//   ....[71]....
        /*0bac*/ 	.word	0x000143b0
        /*0bb0*/ 	.word	0x00000010
        /*0bb4*/ 	.word	0x0002e860
        /*0bb8*/ 	.short	0x010a
        /*0bba*/ 	.byte	0x3f
	.zero		1


	//   ....[72]....
        /*0bbc*/ 	.word	0x00014400
        /*0bc0*/ 	.word	0x00000000
        /*0bc4*/ 	.word	0x0002e820
        /*0bc8*/ 	.short	0x010a
        /*0bca*/ 	.byte	0x3f
	.zero		1


	//   ....[73]....
        /*0bcc*/ 	.word	0x000145a0
        /*0bd0*/ 	.word	0x00000006
        /*0bd4*/ 	.word	0x00000000
        /*0bd8*/ 	.short	0x010a
        /*0bda*/ 	.byte	0x3f
	.zero		1


	//   ....[74]....
        /*0bdc*/ 	.word	0x000145f0
        /*0be0*/ 	.word	0x00000007
        /*0be4*/ 	.word	0x00000000
        /*0be8*/ 	.short	0x010a
        /*0bea*/ 	.byte	0x3f
	.zero		1


	//   ....[75]....
        /*0bec*/ 	.word	0x00014640
        /*0bf0*/ 	.word	0x00000004
        /*0bf4*/ 	.word	0x0002e860
        /*0bf8*/ 	.short	0x010a
        /*0bfa*/ 	.byte	0x3f
	.zero		1


	//   ....[76]....
        /*0bfc*/ 	.word	0x00014690
        /*0c00*/ 	.word	0x00000003
        /*0c04*/ 	.word	0x0002e860
        /*0c08*/ 	.short	0x010a
        /*0c0a*/ 	.byte	0x3f
	.zero		1


	//   ....[77]....
        /*0c0c*/ 	.word	0x000146e0
        /*0c10*/ 	.word	0x00000004
        /*0c14*/ 	.word	0x0002e880
        /*0c18*/ 	.short	0x010a
        /*0c1a*/ 	.byte	0x3f
	.zero		1


	//----- nvinfo : EIATTR_NUM_MBARRIERS
	.align		4
.L_126:
        /*0c1c*/ 	.byte	0x03, 0x38
        /*0c1e*/ 	.short	0x0016


	//----- nvinfo : EIATTR_EXIT_INSTR_OFFSETS
	.align		4
        /*0c20*/ 	.byte	0x04, 0x1c
        /*0c22*/ 	.short	(.L_128 - .L_127)


	//   ....[0]....
.L_127:
        /*0c24*/ 	.word	0x00000a80


	//   ....[1]....
        /*0c28*/ 	.word	0x0000deb0


	//   ....[2]....
        /*0c2c*/ 	.word	0x000133e0


	//----- nvinfo : EIATTR_MAX_THREADS
	.align		4
.L_128:
        /*0c30*/ 	.byte	0x04, 0x05
        /*0c32*/ 	.short	(.L_130 - .L_129)
.L_129:
        /*0c34*/ 	.word	0x00000180
        /*0c38*/ 	.word	0x00000001
        /*0c3c*/ 	.word	0x00000001


	//----- nvinfo : EIATTR_CRS_STACK_SIZE
	.align		4
.L_130:
        /*0c40*/ 	.byte	0x04, 0x1e
        /*0c42*/ 	.short	(.L_132 - .L_131)
.L_131:
        /*0c44*/ 	.word	0x00000000


	//----- nvinfo : EIATTR_CBANK_PARAM_SIZE
	.align		4
.L_132:
        /*0c48*/ 	.byte	0x03, 0x19
        /*0c4a*/ 	.short	0x0af0


	//----- nvinfo : EIATTR_PARAM_CBANK
	.align		4
        /*0c4c*/ 	.byte	0x04, 0x0a
        /*0c4e*/ 	.short	(.L_134 - .L_133)
	.align		4
.L_133:
        /*0c50*/ 	.word	index@(.nv.constant0._ZN7cutlass13device_kernelIN5flash11enable_sm90INS1_16FlashAttnFwdSm90INS1_25CollectiveMainloopFwdSm90ILi2EN4cute5tupleIJNS5_1CILi1EEES8_S8_EEENS6_IJNS7_ILi128EEENS7_ILi224EEESA_EEELi128ENS_12float_e4m3_tEfNS_4arch4Sm90ELb0ELb0ELb1ELb1ELb0ELb0ELb0ELb1ELb1ELb1ELb0ELb0EEENS1_21CollectiveEpilogueFwdINS6_IJSA_SA_SB_EEES9_NS_10bfloat16_tESF_Li256ELb1ELb1ELb0ELb1EEENS1_36VarlenDynamicPersistentTileSchedulerILi128ELi224ELi256ELi128ELb0ELb1ELb1ELb0ELb1ELb1EEEEEEEEEvNT_6ParamsE)
        /*0c54*/ 	.short	0x0210
        /*0c56*/ 	.short	0x0af0


	//----- nvinfo : EIATTR_SW_WAR
	.align		4
.L_134:
        /*0c58*/ 	.byte	0x04, 0x36
        /*0c5a*/ 	.short	(.L_136 - .L_135)
.L_135:
        /*0c5c*/ 	.word	0x00000008
.L_136:


//--------------------- .nv.info._ZN7cutlass13device_kernelIN5flash11enable_sm90INS1_16FlashAttnFwdSm90INS1_25CollectiveMainloopFwdSm90ILi2EN4cute5tupleIJNS5_1CILi1EEES8_S8_EEENS6_IJNS7_ILi128EEENS7_ILi224EEESA_EEELi128ENS_12float_e4m3_tEfNS_4arch4Sm90ELb0ELb0ELb1ELb1ELb0ELb1ELb0ELb1ELb1ELb1ELb0ELb0EEENS1_21CollectiveEpilogueFwdINS6_IJSA_SA_SB_EEES9_NS_10bfloat16_tESF_Li256ELb1ELb1ELb0ELb1EEENS1_36VarlenDynamicPersistentTileSchedulerILi128ELi224ELi256ELi128ELb0ELb1ELb1ELb0ELb1ELb1EEEEEEEEEvNT_6ParamsE --------------------------
	.section	.nv.info._ZN7cutlass13device_kernelIN5flash11enable_sm90INS1_16FlashAttnFwdSm90INS1_25CollectiveMainloopFwdSm90ILi2EN4cute5tupleIJNS5_1CILi1EEES8_S8_EEENS6_IJNS7_ILi128EEENS7_ILi224EEESA_EEELi128ENS_12float_e4m3_tEfNS_4arch4Sm90ELb0ELb0ELb1ELb1ELb0ELb1ELb0ELb1ELb1ELb1ELb0ELb0EEENS1_21CollectiveEpilogueFwdINS6_IJSA_SA_SB_EEES9_NS_10bfloat16_tESF_Li256ELb1ELb1ELb0ELb1EEENS1_36VarlenDynamicPersistentTileSchedulerILi128ELi224ELi256ELi128ELb0ELb1ELb1ELb0ELb1ELb1EEEEEEEEEvNT_6ParamsE,"",@"SHT_CUDA_INFO"
	.sectionflags	@""
	.align	4


	//----- nvinfo : EIATTR_CUDA_API_VERSION
	.align		4
        /*0000*/ 	.byte	0x04, 0x37
        /*0002*/ 	.short	(.L_138 - .L_137)
.L_137:
        /*0004*/ 	.word	0x00000082


	//----- nvinfo : EIATTR_KPARAM_INFO
	.align		4
.L_138:
        /*0008*/ 	.byte	0x04, 0x17
        /*000a*/ 	.short	(.L_140 - .L_139)
.L_139:
        /*000c*/ 	.word	0x00000000
        /*0010*/ 	.short	0x0000
        /*0012*/ 	.short	0x0070
        /*0014*/ 	.byte	0x00, 0xf0, 0x01, 0x2a


	//----- nvinfo : EIATTR_SPARSE_MMA_MASK
	.align		4
.L_140:
        /*0018*/ 	.byte	0x03, 0x50
        /*001a*/ 	.short	0x0000


	//----- nvinfo : EIATTR_MAXREG_COUNT
	.align		4
        /*001c*/ 	.byte	0x03, 0x1b
        /*001e*/ 	.short	0x00a8


	//----- nvinfo : EIATTR_NUM_BARRIERS
	.align		4
        /*0020*/ 	.byte	0x02, 0x4c
        /*0022*/ 	.byte	0x10
	.zero		1


	//----- nvinfo : EIATTR_EXTERNS
	.align		4
        /*0024*/ 	.byte	0x04, 0x0f
        /*0026*/ 	.short	(.L_142 - .L_141)


	//   ....[0]....
	.align		4
.L_141:
        /*0028*/ 	.word	index@(__assertfail)


	//----- nvinfo : EIATTR_ANNOTATIONS
	.align		4
.L_142:
        /*002c*/ 	.byte	0x04, 0x55
        /*002e*/ 	.short	(.L_144 - .L_143)


	//   ....[0]....
.L_143:
        /* <DEDUP_REMOVED lines=139> */


	//----- nvinfo : EIATTR_MERCURY_ISA_VERSION
	.align		4
.L_144:
        /*08d0*/ 	.byte	0x03, 0x5f
        /*08d2*/ 	.short	0x0101


	//----- nvinfo : EIATTR_UNUSED_LOAD_BYTE_OFFSET
	.align		4
        /*08d4*/ 	.byte	0x04, 0x44
        /*08d6*/ 	.short	(.L_146 - .L_145)


	//   ....[0]....
.L_145:
        /*08d8*/ 	.word	0x00000b10
        /*08dc*/ 	.word	0x0000fff0


	//   ....[1]....
        /*08e0*/ 	.word	0x0001bc60
        /*08e4*/ 	.word	0x0000fff0


	//----- nvinfo : EIATTR_INT_WARP_WIDE_INSTR_OFFSETS
	.align		4
.L_146:
        /*08e8*/ 	.byte	0x04, 0x31
        /*08ea*/ 	.short	(.L_148 - .L_147)


	//   ....[0]....
.L_147:
        /*08ec*/ 	.word	0x00000190


	//   ....[1]....
        /*08f0*/ 	.word	0x000001d0


	//   ....[2]....
        /*08f4*/ 	.word	0x00000240


	//   ....[3]....
        /*08f8*/ 	.word	0x00020880


	//   ....[4]....
        /*08fc*/ 	.word	0x00020910


	//   ....[5]....
        /*0900*/ 	.word	0x00023420


	//   ....[6]....
        /*0904*/ 	.word	0x000234b0


	//----- nvinfo : EIATTR_COOP_GROUP_MASK_REGIDS
	.align		4
.L_148:
        /*0908*/ 	.byte	0x04, 0x29
        /*090a*/ 	.short	(.L_150 - .L_149)


	//   ....[0]....
.L_149:
        /*090c*/ 	.word	0xffffffff


	//   ....[1]....
        /*0910*/ 	.word	0xffffffff


	//   ....[2]....
        /*0914*/ 	.word	0xffffffff


	//   ....[3]....
        /*0918*/ 	.word	0xffffffff


	//   ....[4]....
        /*091c*/ 	.word	0xffffffff


	//   ....[5]....
        /*0920*/ 	.word	0xffffffff


	//   ....[6]....
        /*0924*/ 	.word	0xffffffff


	//   ....[7]....
        /*0928*/ 	.word	0xffffffff


	//   ....[8]....
        /*092c*/ 	.word	0xffffffff


	//   ....[9]....
        /*0930*/ 	.word	0xffffffff


	//   ....[10]....
        /*0934*/ 	.word	0xffffffff


	//   ....[11]....
        /*0938*/ 	.word	0xffffffff


	//   ....[12]....
        /*093c*/ 	.word	0xffffffff


	//   ....[13]....
        /*0940*/ 	.word	0xffffffff


	//   ....[14]....
        /*0944*/ 	.word	0xffffffff


	//   ....[15]....
        /*0948*/ 	.word	0xffffffff


	//   ....[16]....
        /*094c*/ 	.word	0xffffffff


	//   ....[17]....
        /*0950*/ 	.word	0xffffffff


	//   ....[18]....
        /*0954*/ 	.word	0xffffffff


	//   ....[19]....
        /*0958*/ 	.word	0xffffffff


	//   ....[20]....
        /*095c*/ 	.word	0xffffffff


	//   ....[21]....
        /*0960*/ 	.word	0xffffffff


	//   ....[22]....
        /*0964*/ 	.word	0xffffffff


	//   ....[23]....
        /*0968*/ 	.word	0xffffffff


	//   ....[24]....
        /*096c*/ 	.word	0xffffffff


	//   ....[25]....
        /*0970*/ 	.word	0xffffffff


	//   ....[26]....
        /*0974*/ 	.word	0xffffffff


	//   ....[27]....
        /*0978*/ 	.word	0xffffffff


	//   ....[28]....
        /*097c*/ 	.word	0xffffffff


	//   ....[29]....
        /*0980*/ 	.word	0xffffffff


	//   ....[30]....
        /*0984*/ 	.word	0xffffffff


	//   ....[31]....
        /*0988*/ 	.word	0xffffffff


	//   ....[32]....
        /*098c*/ 	.word	0xffffffff


	//   ....[33]....
        /*0990*/ 	.word	0xffffffff


	//   ....[34]....
        /*0994*/ 	.word	0xffffffff


	//   ....[35]....
        /*0998*/ 	.word	0xffffffff


	//   ....[36]....
        /*099c*/ 	.word	0xffffffff


	//   ....[37]....
        /*09a0*/ 	.word	0xffffffff


	//   ....[38]....
        /*09a4*/ 	.word	0xffffffff


	//   ....[39]....
        /*09a8*/ 	.word	0xffffffff


	//   ....[40]....
        /*09ac*/ 	.word	0xffffffff


	//   ....[41]....
        /*09b0*/ 	.word	0xffffffff


	//   ....[42]....
        /*09b4*/ 	.word	0xffffffff


	//   ....[43]....
        /*09b8*/ 	.word	0xffffffff


	//   ....[44]....
        /*09bc*/ 	.word	0xffffffff


	//   ....[45]....
        /*09c0*/ 	.word	0xffffffff


	//   ....[46]....
        /*09c4*/ 	.word	0xffffffff


	//   ....[47]....
        /*09c8*/ 	.word	0xffffffff


	//   ....[48]....
        /*09cc*/ 	.word	0xffffffff


	//   ....[49]....
        /*09d0*/ 	.word	0xffffffff


	//   ....[50]....
        /*09d4*/ 	.word	0xffffffff


	//   ....[51]....
        /*09d8*/ 	.word	0xffffffff


	//   ....[52]....
        /*09dc*/ 	.word	0xffffffff


	//   ....[53]....
        /*09e0*/ 	.word	0xffffffff


	//   ....[54]....
        /*09e4*/ 	.word	0xffffffff


	//   ....[55]....
        /*09e8*/ 	.word	0xffffffff


	//   ....[56]....
        /*09ec*/ 	.word	0xffffffff


	//   ....[57]....
        /*09f0*/ 	.word	0xffffffff


	//   ....[58]....
        /*09f4*/ 	.word	0xffffffff


	//   ....[59]....
        /*09f8*/ 	.word	0xffffffff


	//   ....[60]....
        /*09fc*/ 	.word	0xffffffff


	//   ....[61]....
        /*0a00*/ 	.word	0xffffffff


	//   ....[62]....
        /*0a04*/ 	.word	0xffffffff


	//   ....[63]....
        /*0a08*/ 	.word	0xffffffff


	//   ....[64]....
        /*0a0c*/ 	.word	0xffffffff


	//   ....[65]....
        /*0a10*/ 	.word	0xffffffff


	//   ....[66]....
        /*0a14*/ 	.word	0xffffffff


	//   ....[67]....
        /*0a18*/ 	.word	0xffffffff


	//   ....[68]....
        /*0a1c*/ 	.word	0xffffffff


	//   ....[69]....
        /*0a20*/ 	.word	0xffffffff


	//   ....[70]....
        /*0a24*/ 	.word	0xffffffff


	//   ....[71]....
        /*0a28*/ 	.word	0xffffffff


	//   ....[72]....
        /*0a2c*/ 	.word	0xffffffff


	//   ....[73]....
        /*0a30*/ 	.word	0xffffffff


	//   ....[74]....
        /*0a34*/ 	.word	0xffffffff


	//   ....[75]....
        /*0a38*/ 	.word	0xffffffff


	//   ....[76]....
        /*0a3c*/ 	.word	0xffffffff


	//   ....[77]....
        /*0a40*/ 	.word	0xffffffff


	//   ....[78]....
        /*0a44*/ 	.word	0xffffffff


	//   ....[79]....
        /*0a48*/ 	.word	0xffffffff


	//   ....[80]....
        /*0a4c*/ 	.word	0xffffffff


	//   ....[81]....
        /*0a50*/ 	.word	0xffffffff


	//   ....[82]....
        /*0a54*/ 	.word	0xffffffff


	//   ....[83]....
        /*0a58*/ 	.word	0xffffffff


	//   ....[84]....
        /*0a5c*/ 	.word	0xffffffff


	//   ....[85]....
        /*0a60*/ 	.word	0xffffffff


	//   ....[86]....
        /*0a64*/ 	.word	0xffffffff


	//   ....[87]....
        /*0a68*/ 	.word	0xffffffff


	//   ....[88]....
        /*0a6c*/ 	.word	0xffffffff


	//   ....[89]....
        /*0a70*/ 	.word	0xffffffff


	//   ....[90]....
        /*0a74*/ 	.word	0xffffffff


	//   ....[91]....
        /*0a78*/ 	.word	0xffffffff


	//   ....[92]....
        /*0a7c*/ 	.word	0xffffffff


	//   ....[93]....
        /*0a80*/ 	.word	0xffffffff


	//   ....[94]....
        /*0a84*/ 	.word	0xffffffff


	//   ....[95]....
        /*0a88*/ 	.word	0xffffffff


	//   ....[96]....
        /*0a8c*/ 	.word	0xffffffff


	//   ....[97]....
        /*0a90*/ 	.word	0xffffffff


	//   ....[98]....
        /*0a94*/ 	.word	0xffffffff


	//   ....[99]....
        /*0a98*/ 	.word	0xffffffff


	//   ....[100]....
        /*0a9c*/ 	.word	0xffffffff


	//   ....[101]....
        /*0aa0*/ 	.word	0xffffffff


	//   ....[102]....
        /*0aa4*/ 	.word	0xffffffff


	//   ....[103]....
        /*0aa8*/ 	.word	0xffffffff


	//   ....[104]....
        /*0aac*/ 	.word	0xffffffff


	//   ....[105]....
        /*0ab0*/ 	.word	0xffffffff


	//   ....[106]....
        /*0ab4*/ 	.word	0xffffffff


	//   ....[107]....
        /*0ab8*/ 	.word	0xffffffff


	//   ....[108]....
        /*0abc*/ 	.word	0xffffffff


	//   ....[109]....
        /*0ac0*/ 	.word	0xffffffff


	//   ....[110]....
        /*0ac4*/ 	.word	0xffffffff


	//   ....[111]....
        /*0ac8*/ 	.word	0xffffffff


	//   ....[112]....
        /*0acc*/ 	.word	0xffffffff


	//   ....[113]....
        /*0ad0*/ 	.word	0xffffffff


	//   ....[114]....
        /*0ad4*/ 	.word	0xffffffff


	//   ....[115]....
        /*0ad8*/ 	.word	0xffffffff


	//   ....[116]....
        /*0adc*/ 	.word	0xffffffff


	//   ....[117]....
        /*0ae0*/ 	.word	0xffffffff


	//   ....[118]....
        /*0ae4*/ 	.word	0xffffffff


	//   ....[119]....
        /*0ae8*/ 	.word	0xffffffff


	//   ....[120]....
        /*0aec*/ 	.word	0xffffffff


	//   ....[121]....
        /*0af0*/ 	.word	0xffffffff


	//   ....[122]....
        /*0af4*/ 	.word	0xffffffff


	//   ....[123]....
        /*0af8*/ 	.word	0xffffffff


	//   ....[124]....
        /*0afc*/ 	.word	0xffffffff


	//   ....[125]....
        /*0b00*/ 	.word	0xffffffff


	//   ....[126]....
        /*0b04*/ 	.word	0xffffffff


	//   ....[127]....
        /*0b08*/ 	.word	0xffffffff


	//   ....[128]....
        /*0b0c*/ 	.word	0xffffffff


	//   ....[129]....
        /*0b10*/ 	.word	0xffffffff


	//   ....[130]....
        /*0b14*/ 	.word	0xffffffff


	//   ....[131]....
        /*0b18*/ 	.word	0xffffffff


	//   ....[132]....
        /*0b1c*/ 	.word	0x0500000f


	//   ....[133]....
        /*0b20*/ 	.word	0x0500000f


	//   ....[134]....
        /*0b24*/ 	.word	0x0500000f


	//   ....[135]....
        /*0b28*/ 	.word	0x0500000f


	//   ....[136]....
        /*0b2c*/ 	.word	0x0500000f


	//   ....[137]....
        /*0b30*/ 	.word	0x0500000f


	//   ....[138]....
        /*0b34*/ 	.word	0x0500000f


	//   ....[139]....
        /*0b38*/ 	.word	0x0500000f


	//   ....[140]....
        /*0b3c*/ 	.word	0x0500000f


	//   ....[141]....
        /*0b40*/ 	.word	0x0500000f


	//   ....[142]....
        /*0b44*/ 	.word	0x0500000f


	//   ....[143]....
        /*0b48*/ 	.word	0x0500000f


	//   ....[144]....
        /*0b4c*/ 	.word	0x0500000f


	//   ....[145]....
        /*0b50*/ 	.word	0x0500000f


	//   ....[146]....
        /*0b54*/ 	.word	0x0500000f


	//   ....[147]....
        /*0b58*/ 	.word	0x0500000f


	//   ....[148]....
        /*0b5c*/ 	.word	0x0500000f


	//   ....[149]....
        /*0b60*/ 	.word	0x0500000f


	//   ....[150]....
        /*0b64*/ 	.word	0x0500000f


	//   ....[151]....
        /*0b68*/ 	.word	0x0500000f


	//   ....[152]....
        /*0b6c*/ 	.word	0x0500000f


	//   ....[153]....
        /*0b70*/ 	.word	0x0500000f


	//   ....[154]....
        /*0b74*/ 	.word	0x0500000f


	//   ....[155]....
        /*0b78*/ 	.word	0x0500000f


	//   ....[156]....
        /*0b7c*/ 	.word	0x0500000f


	//   ....[157]....
        /*0b80*/ 	.word	0x0500000f


	//   ....[158]....
        /*0b84*/ 	.word	0x0500000f


	//   ....[159]....
        /*0b88*/ 	.word	0x0500000f


	//   ....[160]....
        /*0b8c*/ 	.word	0x0500000f


	//   ....[161]....
        /*0b90*/ 	.word	0x0500000f


	//   ....[162]....
        /*0b94*/ 	.word	0x0500000f


	//   ....[163]....
        /*0b98*/ 	.word	0x0500000f


	//   ....[164]....
        /*0b9c*/ 	.word	0x0500000f


	//   ....[165]....
        /*0ba0*/ 	.word	0x0500000f


	//   ....[166]....
        /*0ba4*/ 	.word	0x0500000f


	//   ....[167]....
        /*0ba8*/ 	.word	0x0500000f


	//   ....[168]....
        /*0bac*/ 	.word	0x0500000f


	//   ....[169]....
        /*0bb0*/ 	.word	0x0500000f


	//   ....[170]....
        /*0bb4*/ 	.word	0x0500000f


	//   ....[171]....
        /*0bb8*/ 	.word	0x0500000f


	//   ....[172]....
        /*0bbc*/ 	.word	0x0500000f


	//   ....[173]....
        /*0bc0*/ 	.word	0x0500000f


	//   ....[174]....
        /*0bc4*/ 	.word	0x0500000f


	//   ....[175]....
        /*0bc8*/ 	.word	0x0500000f


	//   ....[176]....
        /*0bcc*/ 	.word	0x0500000f


	//   ....[177]....
        /*0bd0*/ 	.word	0x0500000f


	//   ....[178]....
        /*0bd4*/ 	.word	0x0500000f


	//   ....[179]....
        /*0bd8*/ 	.word	0x0500000f


	//   ....[180]....
        /*0bdc*/ 	.word	0x0500000f


	//   ....[181]....
        /*0be0*/ 	.word	0x0500000f


	//   ....[182]....
        /*0be4*/ 	.word	0x0500000f


	//   ....[183]....
        /*0be8*/ 	.word	0x0500000f


	//   ....[184]....
        /*0bec*/ 	.word	0x0500000f


	//   ....[185]....
        /*0bf0*/ 	.word	0x0500000f


	//   ....[186]....
        /*0bf4*/ 	.word	0x0500000f


	//   ....[187]....
        /*0bf8*/ 	.word	0x0500000f


	//   ....[188]....
        /*0bfc*/ 	.word	0x0500000f


	//   ....[189]....
        /*0c00*/ 	.word	0x0500000f


	//   ....[190]....
        /*0c04*/ 	.word	0x0500000f


	//   ....[191]....
        /*0c08*/ 	.word	0x0500000f


	//   ....[192]....
        /*0c0c*/ 	.word	0x0500000f


	//   ....[193]....
        /*0c10*/ 	.word	0x0500000f


	//   ....[194]....
        /*0c14*/ 	.word	0x0500000f


	//   ....[195]....
        /*0c18*/ 	.word	0x0500000f


	//   ....[196]....
        /*0c1c*/ 	.word	0x0500000f


	//   ....[197]....
        /*0c20*/ 	.word	0x0500000f


	//   ....[198]....
        /*0c24*/ 	.word	0x0500000f


	//   ....[199]....
        /*0c28*/ 	.word	0x0500000f


	//   ....[200]....
        /*0c2c*/ 	.word	0x0500000f


	//   ....[201]....
        /*0c30*/ 	.word	0x0500000f


	//   ....[202]....
        /*0c34*/ 	.word	0x0500000f


	//   ....[203]....
        /*0c38*/ 	.word	0x0500000f


	//   ....[204]....
        /*0c3c*/ 	.word	0x0500000f


	//   ....[205]....
        /*0c40*/ 	.word	0x0500000f


	//   ....[206]....
        /*0c44*/ 	.word	0x0500000f


	//   ....[207]....
        /*0c48*/ 	.word	0x0500000f


	//   ....[208]....
        /*0c4c*/ 	.word	0x0500000f


	//   ....[209]....
        /*0c50*/ 	.word	0x0500000f


	//   ....[210]....
        /*0c54*/ 	.word	0x0500000f


	//   ....[211]....
        /*0c58*/ 	.word	0x0500000f


	//   ....[212]....
        /*0c5c*/ 	.word	0x0500000f


	//   ....[213]....
        /*0c60*/ 	.word	0x0500000f


	//   ....[214]....
        /*0c64*/ 	.word	0x0500000f


	//   ....[215]....
        /*0c68*/ 	.word	0x0500000f


	//   ....[216]....
        /*0c6c*/ 	.word	0x0500000f


	//----- nvinfo : EIATTR_COOP_GROUP_INSTR_OFFSETS
	.align		4
.L_150:
        /*0c70*/ 	.byte	0x04, 0x28
        /*0c72*/ 	.short	(.L_152 - .L_151)


	//   ....[0]....
.L_151:
        /*0c74*/ 	.word	0x00000070


	//   ....[1]....
        /*0c78*/ 	.word	0x000001a0


	//   ....[2]....
        /*0c7c*/ 	.word	0x000001f0


	//   ....[3]....
        /*0c80*/ 	.word	0x00000420


	//   ....[4]....
        /*0c84*/ 	.word	0x00000580


	//   ....[5]....
        /*0c88*/ 	.word	0x000006a0


	//   ....[6]....
        /*0c8c*/ 	.word	0x00000800


	//   ....[7]....
        /*0c90*/ 	.word	0x0000c830


	//   ....[8]....
        /*0c94*/ 	.word	0x0000d090


	//   ....[9]....
        /*0c98*/ 	.word	0x0000d0a0


	//   ....[10]....
        /*0c9c*/ 	.word	0x0000d0b0


	//   ....[11]....
        /*0ca0*/ 	.word	0x0000d0c0


	//   ....[12]....
        /*0ca4*/ 	.word	0x0000f000


	//   ....[13]....
        /*0ca8*/ 	.word	0x0000f010


	//   ....[14]....
        /*0cac*/ 	.word	0x0000f020


	//   ....[15]....
        /*0cb0*/ 	.word	0x0000f030


	//   ....[16]....
        /*0cb4*/ 	.word	0x00013c70


	//   ....[17]....
        /*0cb8*/ 	.word	0x00013ec0


	//   ....[18]....
        /*0cbc*/ 	.word	0x000141b0


	//   ....[19]....
        /*0cc0*/ 	.word	0x00014210


	//   ....[20]....
        /*0cc4*/ 	.word	0x00018f50


	//   ....[21]....
        /*0cc8*/ 	.word	0x00018f60


	//   ....[22]....
        /*0ccc*/ 	.word	0x00018fa0


	//   ....[23]....
        /*0cd0*/ 	.word	0x00018fd0


	//   ....[24]....
        /*0cd4*/ 	.word	0x0001b430


	//   ....[25]....
        /*0cd8*/ 	.word	0x0001b440


	//   ....[26]....
        /*0cdc*/ 	.word	0x0001b4c0


	//   ....[27]....
        /*0ce0*/ 	.word	0x0001b4d0


	//   ....[28]....
        /*0ce4*/ 	.word	0x0001c2d0


	//   ....[29]....
        /*0ce8*/ 	.word	0x0001c300


	//   ....[30]....
        /*0cec*/ 	.word	0x0001c330


	//   ....[31]....
        /*0cf0*/ 	.word	0x0001c360


	//   ....[32]....
        /*0cf4*/ 	.word	0x0001c390


	//   ....[33]....
        /*0cf8*/ 	.word	0x0001c3c0


	//   ....[34]....
        /*0cfc*/ 	.word	0x0001c3f0


	//   ....[35]....
        /*0d00*/ 	.word	0x0001c420


	//   ....[36]....
        /*0d04*/ 	.word	0x0001c450


	//   ....[37]....
        /*0d08*/ 	.word	0x0001c480


	//   ....[38]....
        /*0d0c*/ 	.word	0x0001c4b0


	//   ....[39]....
        /*0d10*/ 	.word	0x0001c4e0


	//   ....[40]....
        /*0d14*/ 	.word	0x0001c510


	//   ....[41]....
        /*0d18*/ 	.word	0x0001c540


	//   ....[42]....
        /*0d1c*/ 	.word	0x0001c570


	//   ....[43]....
        /*0d20*/ 	.word	0x0001c5a0


	//   ....[44]....
        /*0d24*/ 	.word	0x0001c5d0


	//   ....[45]....
        /*0d28*/ 	.word	0x0001c600


	//   ....[46]....
        /*0d2c*/ 	.word	0x0001c630


	//   ....[47]....
        /*0d30*/ 	.word	0x0001c660


	//   ....[48]....
        /*0d34*/ 	.word	0x0001c680


	//   ....[49]....
        /*0d38*/ 	.word	0x0001c6b0


	//   ....[50]....
        /*0d3c*/ 	.word	0x0001c6e0


	//   ....[51]....
        /*0d40*/ 	.word	0x0001c710


	//   ....[52]....
        /*0d44*/ 	.word	0x0001c720


	//   ....[53]....
        /*0d48*/ 	.word	0x0001c730


	//   ....[54]....
        /*0d4c*/ 	.word	0x0001c750


	//   ....[55]....
        /*0d50*/ 	.word	0x0001c760


	//   ....[56]....
        /*0d54*/ 	.word	0x0001c770


	//   ....[57]....
        /*0d58*/ 	.word	0x0001c780


	//   ....[58]....
        /*0d5c*/ 	.word	0x0001c7b0


	//   ....[59]....
        /*0d60*/ 	.word	0x0001c7e0


	//   ....[60]....
        /*0d64*/ 	.word	0x0001ce20


	//   ....[61]....
        /*0d68*/ 	.word	0x0001ce60


	//   ....[62]....
        /*0d6c*/ 	.word	0x0001cea0


	//   ....[63]....
        /*0d70*/ 	.word	0x0001ced0


	//   ....[64]....
        /*0d74*/ 	.word	0x0001d5a0


	//   ....[65]....
        /*0d78*/ 	.word	0x0001d5c0


	//   ....[66]....
        /*0d7c*/ 	.word	0x0001d680


	//   ....[67]....
        /*0d80*/ 	.word	0x0001d6a0


	//   ....[68]....
        /*0d84*/ 	.word	0x0001d760


	//   ....[69]....
        /*0d88*/ 	.word	0x0001d780


	//   ....[70]....
        /*0d8c*/ 	.word	0x0001d850


	//   ....[71]....
        /*0d90*/ 	.word	0x0001d870


	//   ....[72]....
        /*0d94*/ 	.word	0x0001e110


	//   ....[73]....
        /*0d98*/ 	.word	0x0001e120


	//   ....[74]....
        /*0d9c*/ 	.word	0x0001e280


	//   ....[75]....
        /*0da0*/ 	.word	0x0001e290


	//   ....[76]....
        /*0da4*/ 	.word	0x0001e3e0


	//   ....[77]....
        /*0da8*/ 	.word	0x0001e3f0


	//   ....[78]....
        /*0dac*/ 	.word	0x0001e540


	//   ....[79]....
        /*0db0*/ 	.word	0x0001e550


	//   ....[80]....
        /*0db4*/ 	.word	0x0001e700


	//   ....[81]....
        /*0db8*/ 	.word	0x0001e8f0


	//   ....[82]....
        /*0dbc*/ 	.word	0x0001e920


	//   ....[83]....
        /*0dc0*/ 	.word	0x0001e950


	//   ....[84]....
        /*0dc4*/ 	.word	0x0001e980


	//   ....[85]....
        /*0dc8*/ 	.word	0x0001e9b0


	//   ....[86]....
        /*0dcc*/ 	.word	0x0001e9e0


	//   ....[87]....
        /*0dd0*/ 	.word	0x0001eb50


	//   ....[88]....
        /*0dd4*/ 	.word	0x0001eb80


	//   ....[89]....
        /*0dd8*/ 	.word	0x0001ebb0


	//   ....[90]....
        /*0ddc*/ 	.word	0x0001ebe0


	//   ....[91]....
        /*0de0*/ 	.word	0x0001ec10


	//   ....[92]....
        /*0de4*/ 	.word	0x0001ec40


	//   ....[93]....
        /*0de8*/ 	.word	0x0001ece0


	//   ....[94]....
        /*0dec*/ 	.word	0x0001ed10


	//   ....[95]....
        /*0df0*/ 	.word	0x0001eda0


	//   ....[96]....
        /*0df4*/ 	.word	0x0001fab0


	//   ....[97]....
        /*0df8*/ 	.word	0x00021050


	//   ....[98]....
        /*0dfc*/ 	.word	0x00021d50


	//   ....[99]....
        /*0e00*/ 	.word	0x00021d60


	//   ....[100]....
        /*0e04*/ 	.word	0x00021e00


	//   ....[101]....
        /*0e08*/ 	.word	0x00021e10


	//   ....[102]....
        /*0e0c*/ 	.word	0x00021e90


	//   ....[103]....
        /*0e10*/ 	.word	0x00021ea0


	//   ....[104]....
        /*0e14*/ 	.word	0x00021f20


	//   ....[105]....
        /*0e18*/ 	.word	0x00021f30


	//   ....[106]....
        /*0e1c*/ 	.word	0x00021fb0


	//   ....[107]....
        /*0e20*/ 	.word	0x00021fc0


	//   ....[108]....
        /*0e24*/ 	.word	0x00022040


	//   ....[109]....
        /*0e28*/ 	.word	0x00022050


	//   ....[110]....
        /*0e2c*/ 	.word	0x000220d0


	//   ....[111]....
        /*0e30*/ 	.word	0x000220e0


	//   ....[112]....
        /*0e34*/ 	.word	0x00022130


	//   ....[113]....
        /*0e38*/ 	.word	0x00022150


	//   ....[114]....
        /*0e3c*/ 	.word	0x00023f30


	//   ....[115]....
        /*0e40*/ 	.word	0x00023f60


	//   ....[116]....
        /*0e44*/ 	.word	0x00023fa0


	//   ....[117]....
        /*0e48*/ 	.word	0x00023fd0


	//   ....[118]....
        /*0e4c*/ 	.word	0x00024000


	//   ....[119]....
        /*0e50*/ 	.word	0x00024030


	//   ....[120]....
        /*0e54*/ 	.word	0x00024060


	//   ....[121]....
        /*0e58*/ 	.word	0x00024090


	//   ....[122]....
        /*0e5c*/ 	.word	0x00024210


	//   ....[123]....
        /*0e60*/ 	.word	0x00024240


	//   ....[124]....
        /*0e64*/ 	.word	0x00024270


	//   ....[125]....
        /*0e68*/ 	.word	0x000242a0


	//   ....[126]....
        /*0e6c*/ 	.word	0x000242d0


	//   ....[127]....
        /*0e70*/ 	.word	0x00024300


	//   ....[128]....
        /*0e74*/ 	.word	0x000243c0


	//   ....[129]....
        /*0e78*/ 	.word	0x000243e0


	//   ....[130]....
        /*0e7c*/ 	.word	0x00024450


	//   ....[131]....
        /*0e80*/ 	.word	0x000248e0


	//   ....[132]....
        /*0e84*/ 	.word	0x00024e00


	//   ....[133]....
        /*0e88*/ 	.word	0x00024eb0


	//   ....[134]....
        /*0e8c*/ 	.word	0x00024f40


	//   ....[135]....
        /*0e90*/ 	.word	0x00024f90


	//   ....[136]....
        /*0e94*/ 	.word	0x00024fe0


	//   ....[137]....
        /*0e98*/ 	.word	0x000250c0


	//   ....[138]....
        /*0e9c*/ 	.word	0x00025150


	//   ....[139]....
        /*0ea0*/ 	.word	0x000251a0


	//   ....[140]....
        /*0ea4*/ 	.word	0x000251f0


	//   ....[141]....
        /*0ea8*/ 	.word	0x00025410


	//   ....[142]....
        /*0eac*/ 	.word	0x00025530


	//   ....[143]....
        /*0eb0*/ 	.word	0x00025660


	//   ....[144]....
        /*0eb4*/ 	.word	0x00025710


	//   ....[145]....
        /*0eb8*/ 	.word	0x00025770


	//   ....[146]....
        /*0ebc*/ 	.word	0x000257f0


	//   ....[147]....
        /*0ec0*/ 	.word	0x00025850


	//   ....[148]....
        /*0ec4*/ 	.word	0x000258b0


	//   ....[149]....
        /*0ec8*/ 	.word	0x00025910


	//   ....[150]....
        /*0ecc*/ 	.word	0x00025990


	//   ....[151]....
        /*0ed0*/ 	.word	0x000259f0


	//   ....[152]....
        /*0ed4*/ 	.word	0x00025a70


	//   ....[153]....
        /*0ed8*/ 	.word	0x00025ad0


	//   ....[154]....
        /*0edc*/ 	.word	0x00025b50


	//   ....[155]....
        /*0ee0*/ 	.word	0x00025bb0


	//   ....[156]....
        /*0ee4*/ 	.word	0x00025c30


	//   ....[157]....
        /*0ee8*/ 	.word	0x00025c90


	//   ....[158]....
        /*0eec*/ 	.word	0x00025d20


	//   ....[159]....
        /*0ef0*/ 	.word	0x00025d80


	//   ....[160]....
        /*0ef4*/ 	.word	0x00025e00


	//   ....[161]....
        /*0ef8*/ 	.word	0x00025e60


	//   ....[162]....
        /*0efc*/ 	.word	0x00025ec0


	//   ....[163]....
        /*0f00*/ 	.word	0x00025f20


	//   ....[164]....
        /*0f04*/ 	.word	0x00025f80


	//   ....[165]....
        /*0f08*/ 	.word	0x00025fe0


	//   ....[166]....
        /*0f0c*/ 	.word	0x00026060


	//   ....[167]....
        /*0f10*/ 	.word	0x000260c0


	//   ....[168]....
        /*0f14*/ 	.word	0x00026140


	//   ....[169]....
        /*0f18*/ 	.word	0x000261a0


	//   ....[170]....
        /*0f1c*/ 	.word	0x00026220


	//   ....[171]....
        /*0f20*/ 	.word	0x00026280


	//   ....[172]....
        /*0f24*/ 	.word	0x00026300


	//   ....[173]....
        /*0f28*/ 	.word	0x000263f0


	//   ....[174]....
        /*0f2c*/ 	.word	0x00026440


	//   ....[175]....
        /*0f30*/ 	.word	0x000264d0


	//   ....[176]....
        /*0f34*/ 	.word	0x00026560


	//   ....[177]....
        /*0f38*/ 	.word	0x000265f0


	//   ....[178]....
        /*0f3c*/ 	.word	0x00026680


	//   ....[179]....
        /*0f40*/ 	.word	0x00026710


	//   ....[180]....
        /*0f44*/ 	.word	0x000267a0


	//   ....[181]....
        /*0f48*/ 	.word	0x00026860


	//   ....[182]....
        /*0f4c*/ 	.word	0x00026b50


	//   ....[183]....
        /*0f50*/ 	.word	0x00026d80


	//   ....[184]....
        /*0f54*/ 	.word	0x00026dd0


	//   ....[185]....
        /*0f58*/ 	.word	0x00026e30


	//   ....[186]....
        /*0f5c*/ 	.word	0x00026f20


	//   ....[187]....
        /*0f60*/ 	.word	0x00026f80


	//   ....[188]....
        /*0f64*/ 	.word	0x00027070


	//   ....[189]....
        /*0f68*/ 	.word	0x000270d0


	//   ....[190]....
        /*0f6c*/ 	.word	0x000271c0


	//   ....[191]....
        /*0f70*/ 	.word	0x00027220


	//   ....[192]....
        /*0f74*/ 	.word	0x00027310


	//   ....[193]....
        /*0f78*/ 	.word	0x00027370


	//   ....[194]....
        /*0f7c*/ 	.word	0x00027460


	//   ....[195]....
        /*0f80*/ 	.word	0x000274c0


	//   ....[196]....
        /*0f84*/ 	.word	0x000275a0


	//   ....[197]....
        /*0f88*/ 	.word	0x00027600


	//   ....[198]....
        /*0f8c*/ 	.word	0x000276d0


	//   ....[199]....
        /*0f90*/ 	.word	0x000279b0


	//   ....[200]....
        /*0f94*/ 	.word	0x00027a50


	//   ....[201]....
        /*0f98*/ 	.word	0x00027b70


	//   ....[202]....
        /*0f9c*/ 	.word	0x00027bf0


	//   ....[203]....
        /*0fa0*/ 	.word	0x00027c70


	//   ....[204]....
        /*0fa4*/ 	.word	0x00027cf0


	//   ....[205]....
        /*0fa8*/ 	.word	0x00027d70


	//   ....[206]....
        /*0fac*/ 	.word	0x00027e00


	//   ....[207]....
        /*0fb0*/ 	.word	0x00027ea0


	//   ....[208]....
        /*0fb4*/ 	.word	0x00027f50


	//   ....[209]....
        /*0fb8*/ 	.word	0x00027fd0


	//   ....[210]....
        /*0fbc*/ 	.word	0x00028050


	//   ....[211]....
        /*0fc0*/ 	.word	0x000280d0


	//   ....[212]....
        /*0fc4*/ 	.word	0x00028160


	//   ....[213]....
        /*0fc8*/ 	.word	0x000281e0


	//   ....[214]....
        /*0fcc*/ 	.word	0x00028280


	//   ....[215]....
        /*0fd0*/ 	.word	0x00028310


	//   ....[216]....
        /*0fd4*/ 	.word	0x00028440


	//----- nvinfo : EIATTR_REG_RECONFIG
	.align		4
.L_152:
        /*0fd8*/ 	.byte	0x01, 0x54
	.zero		2


	//----- nvinfo : EIATTR_SYSCALL_OFFSETS
	.align		4
        /*0fdc*/ 	.byte	0x04, 0x46
        /*0fde*/ 	.short	(.L_154 - .L_153)


	//   ....[0]....
.L_153:
        /*0fe0*/ 	.word	0x00001ab0


	//   ....[1]....
        /*0fe4*/ 	.word	0x00001c00


	//   ....[2]....
        /*0fe8*/ 	.word	0x0000c9f0


	//   ....[3]....
        /*0fec*/ 	.word	0x0000cff0


	//   ....[4]....
        /*0ff0*/ 	.word	0x00020a80


	//   ....[5]....
        /*0ff4*/ 	.word	0x00020c20


	//   ....[6]....
        /*0ff8*/ 	.word	0x00020d80


	//   ....[7]....
        /*0ffc*/ 	.word	0x00020ed0


	//   ....[8]....
        /*1000*/ 	.word	0x00021960


	//----- nvinfo : EIATTR_MBARRIER_INSTR_OFFSETS
	.align		4
.L_154:
        /*1004*/ 	.byte	0x04, 0x39
        /*1006*/ 	.short	(.L_156 - .L_155)


	//   ....[0]....
.L_155:
        /*1008*/ 	.word	0x000002d0
        /*100c*/ 	.word	0x000000ff
        /*1010*/ 	.word	0x0002e800
        /*1014*/ 	.short	0x0100
        /*1016*/ 	.byte	0x08
	.zero		1


	//   ....[1]....
        /*1018*/ 	.word	0x000002e0
        /*101c*/ 	.word	0x000000ff
        /*1020*/ 	.word	0x0002e820
        /*1024*/ 	.short	0x0100
        /*1026*/ 	.byte	0x08
	.zero		1


	//   ....[2]....
        /*1028*/ 	.word	0x000003d0
        /*102c*/ 	.word	0x000000ff
        /*1030*/ 	.word	0x0002e830
        /*1034*/ 	.short	0x0100
        /*1036*/ 	.byte	0x08
	.zero		1


	//   ....[3]....
        /*1038*/ 	.word	0x000003e0
        /*103c*/ 	.word	0x000000ff
        /*1040*/ 	.word	0x0002e840
        /*1044*/ 	.short	0x0100
        /*1046*/ 	.byte	0x08
	.zero		1


	//   ....[4]....
        /*1048*/ 	.word	0x000003f0
        /*104c*/ 	.word	0x000000ff
        /*1050*/ 	.word	0x0002e838
        /*1054*/ 	.short	0x0100
        /*1056*/ 	.byte	0x08
	.zero		1


	//   ....[5]....
        /*1058*/ 	.word	0x00000400
        /*105c*/ 	.word	0x000000ff
        /*1060*/ 	.word	0x0002e848
        /*1064*/ 	.short	0x0100
        /*1066*/ 	.byte	0x08
	.zero		1


	//   ....[6]....
        /*1068*/ 	.word	0x00000530
        /*106c*/ 	.word	0x000000ff
        /*1070*/ 	.word	0x0002e850
        /*1074*/ 	.short	0x0100
        /*1076*/ 	.byte	0x08
	.zero		1


	//   ....[7]....
        /*1078*/ 	.word	0x00000540
        /*107c*/ 	.word	0x000000ff
        /*1080*/ 	.word	0x0002e860
        /*1084*/ 	.short	0x0100
        /*1086*/ 	.byte	0x08
	.zero		1


	//   ....[8]....
        /*1088*/ 	.word	0x00000550
        /*108c*/ 	.word	0x000000ff
        /*1090*/ 	.word	0x0002e858
        /*1094*/ 	.short	0x0100
        /*1096*/ 	.byte	0x08
	.zero		1


	//   ....[9]....
        /*1098*/ 	.word	0x00000560
        /*109c*/ 	.word	0x000000ff
        /*10a0*/ 	.word	0x0002e868
        /*10a4*/ 	.short	0x0100
        /*10a6*/ 	.byte	0x08
	.zero		1


	//   ....[10]....
        /*10a8*/ 	.word	0x00000650
        /*10ac*/ 	.word	0x000000ff
        /*10b0*/ 	.word	0x0002e870
        /*10b4*/ 	.short	0x0100
        /*10b6*/ 	.byte	0x06
	.zero		1


	//   ....[11]....
        /*10b8*/ 	.word	0x00000660
        /*10bc*/ 	.word	0x000000ff
        /*10c0*/ 	.word	0x0002e880
        /*10c4*/ 	.short	0x0100
        /*10c6*/ 	.byte	0x06
	.zero		1


	//   ....[12]....
        /*10c8*/ 	.word	0x00000670
        /*10cc*/ 	.word	0x000000ff
        /*10d0*/ 	.word	0x0002e878
        /*10d4*/ 	.short	0x0100
        /*10d6*/ 	.byte	0x06
	.zero		1


	//   ....[13]....
        /*10d8*/ 	.word	0x00000680
        /*10dc*/ 	.word	0x000000ff
        /*10e0*/ 	.word	0x0002e888
        /*10e4*/ 	.short	0x0100
        /*10e6*/ 	.byte	0x06
	.zero		1


	//   ....[14]....
        /*10e8*/ 	.word	0x000007b0
        /*10ec*/ 	.word	0x000000ff
        /*10f0*/ 	.word	0x0002e890
        /*10f4*/ 	.short	0x0100
        /*10f6*/ 	.byte	0x08
	.zero		1


	//   ....[15]....
        /*10f8*/ 	.word	0x000007c0
        /*10fc*/ 	.word	0x000000ff
        /*1100*/ 	.word	0x0002e8a0
        /*1104*/ 	.short	0x0100
        /*1106*/ 	.byte	0x08
	.zero		1


	//   ....[16]....
        /*1108*/ 	.word	0x000007d0
        /*110c*/ 	.word	0x000000ff
        /*1110*/ 	.word	0x0002e898
        /*1114*/ 	.short	0x0100
        /*1116*/ 	.byte	0x08
	.zero		1


	//   ....[17]....
        /*1118*/ 	.word	0x000007e0
        /*111c*/ 	.word	0x000000ff
        /*1120*/ 	.word	0x0002e8a8
        /*1124*/ 	.short	0x0100
        /*1126*/ 	.byte	0x08
	.zero		1


	//   ....[18]....
        /*1128*/ 	.word	0x00000910
        /*112c*/ 	.word	0x000000ff
        /*1130*/ 	.word	0x0002e8b0
        /*1134*/ 	.short	0x0100
        /*1136*/ 	.byte	0x08
	.zero		1


	//   ....[19]....
        /*1138*/ 	.word	0x00000920
        /*113c*/ 	.word	0x000000ff
        /*1140*/ 	.word	0x0002e8c0
        /*1144*/ 	.short	0x0100
        /*1146*/ 	.byte	0x08
	.zero		1


	//   ....[20]....
        /*1148*/ 	.word	0x00000930
        /*114c*/ 	.word	0x000000ff
        /*1150*/ 	.word	0x0002e8b8
        /*1154*/ 	.short	0x0100
        /*1156*/ 	.byte	0x08
	.zero		1


	//   ....[21]....
        /*1158*/ 	.word	0x00000940
        /*115c*/ 	.word	0x000000ff
        /*1160*/ 	.word	0x0002e8c8
        /*1164*/ 	.short	0x0100
        /*1166*/ 	.byte	0x08
	.zero		1


	//   ....[22]....
        /*1168*/ 	.word	0x00003200
        /*116c*/ 	.word	0x0000006f
        /*1170*/ 	.word	0x0002e890
        /*1174*/ 	.short	0x010a
        /*1176*/ 	.byte	0x3f
	.zero		1


	//   ....[23]....
        /*1178*/ 	.word	0x00007470
        /*117c*/ 	.word	0x0000006f
        /*1180*/ 	.word	0x0002e890
        /*1184*/ 	.short	0x010a
        /*1186*/ 	.byte	0x3f
	.zero		1


	//   ....[24]....
        /*1188*/ 	.word	0x0000b560
        /*118c*/ 	.word	0x0000006f
        /*1190*/ 	.word	0x0002e890
        /*1194*/ 	.short	0x010a
        /*1196*/ 	.byte	0x3f
	.zero		1


	//   ....[25]....
        /*1198*/ 	.word	0x0000bc70
        /*119c*/ 	.word	0x00000034
        /*11a0*/ 	.word	0x00000000
        /*11a4*/ 	.short	0x0101
        /*11a6*/ 	.byte	0x3f
	.zero		1


	//   ....[26]....
        /*11a8*/ 	.word	0x0000bcb0
        /*11ac*/ 	.word	0x0000006f
        /*11b0*/ 	.word	0x0002e8b0
        /*11b4*/ 	.short	0x010a
        /*11b6*/ 	.byte	0x3f
	.zero		1


	//   ....[27]....
        /*11b8*/ 	.word	0x0000c460
        /*11bc*/ 	.word	0x0000006f
        /*11c0*/ 	.word	0x00000000
        /*11c4*/ 	.short	0x0101
        /*11c6*/ 	.byte	0x3f
	.zero		1


	//   ....[28]....
        /*11c8*/ 	.word	0x0000cd50
        /*11cc*/ 	.word	0x00000010
        /*11d0*/ 	.word	0x0002e800
        /*11d4*/ 	.short	0x010a
        /*11d6*/ 	.byte	0x3f
	.zero		1


	//   ....[29]....
        /*11d8*/ 	.word	0x0000cda0
        /*11dc*/ 	.word	0x00000010
        /*11e0*/ 	.word	0x0002e800
        /*11e4*/ 	.short	0x010a
        /*11e6*/ 	.byte	0x3f
	.zero		1


	//   ....[30]....
        /*11e8*/ 	.word	0x0000d640
        /*11ec*/ 	.word	0x00000010
        /*11f0*/ 	.word	0x0002e800
        /*11f4*/ 	.short	0x010a
        /*11f6*/ 	.byte	0x3f
	.zero		1


	//   ....[31]....
        /*11f8*/ 	.word	0x0000f400
        /*11fc*/ 	.word	0x00000010
        /*1200*/ 	.word	0x0002e800
        /*1204*/ 	.short	0x010a
        /*1206*/ 	.byte	0x3f
	.zero		1


	//   ....[32]....
        /*1208*/ 	.word	0x00010fd0
        /*120c*/ 	.word	0x00000000
        /*1210*/ 	.word	0x0002e830
        /*1214*/ 	.short	0x010a
        /*1216*/ 	.byte	0x3f
	.zero		1


	//   ....[33]....
        /*1218*/ 	.word	0x00011080
        /*121c*/ 	.word	0x00000000
        /*1220*/ 	.word	0x0002e830
        /*1224*/ 	.short	0x010a
        /*1226*/ 	.byte	0x3f
	.zero		1


	//   ....[34]....
        /*1228*/ 	.word	0x00014950
        /*122c*/ 	.word	0x0000000f
        /*1230*/ 	.word	0x00000000
        /*1234*/ 	.short	0x0101
        /*1236*/ 	.byte	0x3f
	.zero		1


	//   ....[35]....
        /*1238*/ 	.word	0x00016170
        /*123c*/ 	.word	0x0000000d
        /*1240*/ 	.word	0x0002e830
        /*1244*/ 	.short	0x010a
        /*1246*/ 	.byte	0x3f
	.zero		1


	//   ....[36]....
        /*1248*/ 	.word	0x000161c0
        /*124c*/ 	.word	0x0000000d
        /*1250*/ 	.word	0x0002e830
        /*1254*/ 	.short	0x010a
        /*1256*/ 	.byte	0x3f
	.zero		1


	//   ....[37]....
        /*1258*/ 	.word	0x00017700
        /*125c*/ 	.word	0x0000000d
        /*1260*/ 	.word	0x0002e850
        /*1264*/ 	.short	0x010a
        /*1266*/ 	.byte	0x3f
	.zero		1


	//   ....[38]....
        /*1268*/ 	.word	0x00017740
        /*126c*/ 	.word	0x0000000d
        /*1270*/ 	.word	0x0002e850
        /*1274*/ 	.short	0x010a
        /*1276*/ 	.byte	0x3f
	.zero		1


	//   ....[39]....
        /*1278*/ 	.word	0x0001a560
        /*127c*/ 	.word	0x00000076
        /*1280*/ 	.word	0x00000000
        /*1284*/ 	.short	0x0101
        /*1286*/ 	.byte	0x3f
	.zero		1


	//   ....[40]....
        /*1288*/ 	.word	0x0001af10
        /*128c*/ 	.word	0x00000000
        /*1290*/ 	.word	0x00000000
        /*1294*/ 	.short	0x0101
        /*1296*/ 	.byte	0x3f
	.zero		1


	//   ....[41]....
        /*1298*/ 	.word	0x0001afb0
        /*129c*/ 	.word	0x0000000b
        /*12a0*/ 	.word	0x0002e850
        /*12a4*/ 	.short	0x010a
        /*12a6*/ 	.byte	0x3f
	.zero		1


	//   ....[42]....
        /*12a8*/ 	.word	0x0001b030
        /*12ac*/ 	.word	0x0000000b
        /*12b0*/ 	.word	0x0002e850
        /*12b4*/ 	.short	0x010a
        /*12b6*/ 	.byte	0x3f
	.zero		1


	//   ....[43]....
        /*12b8*/ 	.word	0x0001bb70
        /*12bc*/ 	.word	0x00000000
        /*12c0*/ 	.word	0x00000000
        /*12c4*/ 	.short	0x0101
        /*12c6*/ 	.byte	0x3f
	.zero		1


	//   ....[44]....
        /*12c8*/ 	.word	0x0001d5b0
        /*12cc*/ 	.word	0x00000000
        /*12d0*/ 	.word	0x00000000
        /*12d4*/ 	.short	0x0101
        /*12d6*/ 	.byte	0x3f
	.zero		1


	//   ....[45]....
        /*12d8*/ 	.word	0x0001fba0
        /*12dc*/ 	.word	0x00000006
        /*12e0*/ 	.word	0x0002e820
        /*12e4*/ 	.short	0x010a
        /*12e6*/ 	.byte	0x3f
	.zero		1


	//   ....[46]....
        /*12e8*/ 	.word	0x0001fc90
        /*12ec*/ 	.word	0x00000007
        /*12f0*/ 	.word	0x0002e8a0
        /*12f4*/ 	.short	0x010a
        /*12f6*/ 	.byte	0x3f
	.zero		1


	//   ....[47]....
        /*12f8*/ 	.word	0x0001fee0
        /*12fc*/ 	.word	0x00000007
        /*1300*/ 	.word	0x0002e8c0
        /*1304*/ 	.short	0x010a
        /*1306*/ 	.byte	0x3f
	.zero		1


	//   ....[48]....
        /*1308*/ 	.word	0x000202a0
        /*130c*/ 	.word	0x00000005
        /*1310*/ 	.word	0x0002e8a0
        /*1314*/ 	.short	0x010a
        /*1316*/ 	.byte	0x3f
	.zero		1


	//   ....[49]....
        /*1318*/ 	.word	0x000204e0
        /*131c*/ 	.word	0x00000005
        /*1320*/ 	.word	0x0002e8c0
        /*1324*/ 	.short	0x010a
        /*1326*/ 	.byte	0x3f
	.zero		1


	//   ....[50]....
        /*1328*/ 	.word	0x00021310
        /*132c*/ 	.word	0x00000002
        /*1330*/ 	.word	0x0002e880
        /*1334*/ 	.short	0x010a
        /*1336*/ 	.byte	0x3f
	.zero		1


	//   ....[51]....
        /*1338*/ 	.word	0x000214e0
        /*133c*/ 	.word	0x00000002
        /*1340*/ 	.word	0x0002e840
        /*1344*/ 	.short	0x010a
        /*1346*/ 	.byte	0x3f
	.zero		1


	//   ....[52]....
        /*1348*/ 	.word	0x00022230
        /*134c*/ 	.word	0x00000009
        /*1350*/ 	.word	0x0002e800
        /*1354*/ 	.short	0x0107
        /*1356*/ 	.byte	0x3f
	.zero		1


	//   ....[53]....
        /*1358*/ 	.word	0x00022330
        /*135c*/ 	.word	0x00000002
        /*1360*/ 	.word	0x0002e800
        /*1364*/ 	.short	0x0101
        /*1366*/ 	.byte	0x3f
	.zero		1


	//   ....[54]....
        /*1368*/ 	.word	0x00022350
        /*136c*/ 	.word	0x00000002
        /*1370*/ 	.word	0x0002e820
        /*1374*/ 	.short	0x010a
        /*1376*/ 	.byte	0x3f
	.zero		1


	//   ....[55]....
        /*1378*/ 	.word	0x000226b0
        /*137c*/ 	.word	0x00000006
        /*1380*/ 	.word	0x0002e880
        /*1384*/ 	.short	0x010a
        /*1386*/ 	.byte	0x3f
	.zero		1


	//   ....[56]....
        /*1388*/ 	.word	0x00022910
        /*138c*/ 	.word	0x00000006
        /*1390*/ 	.word	0x0002e840
        /*1394*/ 	.short	0x010a
        /*1396*/ 	.byte	0x3f
	.zero		1


	//   ....[57]....
        /*1398*/ 	.word	0x00022c00
        /*139c*/ 	.word	0x00000011
        /*13a0*/ 	.word	0x0002e870
        /*13a4*/ 	.short	0x010a
        /*13a6*/ 	.byte	0x3f
	.zero		1


	//   ....[58]....
        /*13a8*/ 	.word	0x00022c70
        /*13ac*/ 	.word	0x00000011
        /*13b0*/ 	.word	0x0002e860
        /*13b4*/ 	.short	0x010a
        /*13b6*/ 	.byte	0x3f
	.zero		1


	//   ....[59]....
        /*13b8*/ 	.word	0x00023300
        /*13bc*/ 	.word	0x00000011
        /*13c0*/ 	.word	0x0002e850
        /*13c4*/ 	.short	0x0101
        /*13c6*/ 	.byte	0x3f
	.zero		1


	//   ....[60]....
        /*13c8*/ 	.word	0x00023380
        /*13cc*/ 	.word	0x00000011
        /*13d0*/ 	.word	0x00000000
        /*13d4*/ 	.short	0x0101
        /*13d6*/ 	.byte	0x3f
	.zero		1


	//   ....[61]....
        /*13d8*/ 	.word	0x000235b0
        /*13dc*/ 	.word	0x00000011
        /*13e0*/ 	.word	0x0002e870
        /*13e4*/ 	.short	0x010a
        /*13e6*/ 	.byte	0x3f
	.zero		1


	//   ....[62]....
        /*13e8*/ 	.word	0x00023620
        /*13ec*/ 	.word	0x00000011
        /*13f0*/ 	.word	0x0002e860
        /*13f4*/ 	.short	0x010a
        /*13f6*/ 	.byte	0x3f
	.zero		1


	//   ....[63]....
        /*13f8*/ 	.word	0x00023cd0
        /*13fc*/ 	.word	0x00000011
        /*1400*/ 	.word	0x0002e850
        /*1404*/ 	.short	0x0101
        /*1406*/ 	.byte	0x3f
	.zero		1


	//   ....[64]....
        /*1408*/ 	.word	0x00023d20
        /*140c*/ 	.word	0x00000011
        /*1410*/ 	.word	0x00000000
        /*1414*/ 	.short	0x0101
        /*1416*/ 	.byte	0x3f
	.zero		1


	//   ....[65]....
        /*1418*/ 	.word	0x00024860
        /*141c*/ 	.word	0x00000000
        /*1420*/ 	.word	0x0002e820
        /*1424*/ 	.short	0x010a
        /*1426*/ 	.byte	0x3f
	.zero		1


	//   ....[66]....
        /*1428*/ 	.word	0x00024a30
        /*142c*/ 	.word	0x00000006
        /*1430*/ 	.word	0x00000000
        /*1434*/ 	.short	0x010a
        /*1436*/ 	.byte	0x3f
	.zero		1


	//   ....[67]....
        /*1438*/ 	.word	0x00024aa0
        /*143c*/ 	.word	0x00000007
        /*1440*/ 	.word	0x00000000
        /*1444*/ 	.short	0x010a
        /*1446*/ 	.byte	0x3f
	.zero		1


	//   ....[68]....
        /*1448*/ 	.word	0x00024b00
        /*144c*/ 	.word	0x00000004
        /*1450*/ 	.word	0x0002e860
        /*1454*/ 	.short	0x010a
        /*1456*/ 	.byte	0x3f
	.zero		1


	//   ....[69]....
        /*1458*/ 	.word	0x00024b50
        /*145c*/ 	.word	0x00000003
        /*1460*/ 	.word	0x0002e860
        /*1464*/ 	.short	0x010a
        /*1466*/ 	.byte	0x3f
	.zero		1


	//   ....[70]....
        /*1468*/ 	.word	0x00024b90
        /*146c*/ 	.word	0x00000004
        /*1470*/ 	.word	0x0002e880
        /*1474*/ 	.short	0x010a
        /*1476*/ 	.byte	0x3f
	.zero		1


	//   ....[71]....
        /*1478*/ 	.word	0x00024bb0
        /*147c*/ 	.word	0x00000003
        /*1480*/ 	.word	0x0002e880
        /*1484*/ 	.short	0x010a
        /*1486*/ 	.byte	0x3f
	.zero		1


	//   ....[72]....
        /*1488*/ 	.word	0x00024c10
        /*148c*/ 	.word	0x0000006f
        /*1490*/ 	.word	0x0002e890
        /*1494*/ 	.short	0x010a
        /*1496*/ 	.byte	0x3f
	.zero		1


	//   ....[73]....
        /*1498*/ 	.word	0x00024c60
        /*149c*/ 	.word	0x0000006f
        /*14a0*/ 	.word	0x0002e890
        /*14a4*/ 	.short	0x010a
        /*14a6*/ 	.byte	0x3f
	.zero		1


	//   ....[74]....
        /*14a8*/ 	.word	0x00024cb0
        /*14ac*/ 	.word	0x0000006f
        /*14b0*/ 	.word	0x0002e890
        /*14b4*/ 	.short	0x010a
        /*14b6*/ 	.byte	0x3f
	.zero		1


	//   ....[75]....
        /*14b8*/ 	.word	0x00024d00
        /*14bc*/ 	.word	0x0000006f
        /*14c0*/ 	.word	0x0002e8b0
        /*14c4*/ 	.short	0x010a
        /*14c6*/ 	.byte	0x3f
	.zero		1


	//   ....[76]....
        /*14c8*/ 	.word	0x00025010
        /*14cc*/ 	.word	0x00000010
        /*14d0*/ 	.word	0x0002e800
        /*14d4*/ 	.short	0x010a
        /*14d6*/ 	.byte	0x3f
	.zero		1


	//   ....[77]....
        /*14d8*/ 	.word	0x00025220
        /*14dc*/ 	.word	0x00000010
        /*14e0*/ 	.word	0x0002e800
        /*14e4*/ 	.short	0x010a
        /*14e6*/ 	.byte	0x3f
	.zero		1


	//   ....[78]....
        /*14e8*/ 	.word	0x00025270
        /*14ec*/ 	.word	0x00000000
        /*14f0*/ 	.word	0x0002e830
        /*14f4*/ 	.short	0x010a
        /*14f6*/ 	.byte	0x3f
	.zero		1


	//   ....[79]....
        /*14f8*/ 	.word	0x000252c0
        /*14fc*/ 	.word	0x0000000d
        /*1500*/ 	.word	0x0002e830
        /*1504*/ 	.short	0x010a
        /*1506*/ 	.byte	0x3f
	.zero		1


	//   ....[80]....
        /*1508*/ 	.word	0x00025310
        /*150c*/ 	.word	0x0000000d
        /*1510*/ 	.word	0x0002e850
        /*1514*/ 	.short	0x010a
        /*1516*/ 	.byte	0x3f
	.zero		1


	//   ....[81]....
        /*1518*/ 	.word	0x00025360
        /*151c*/ 	.word	0x0000000b
        /*1520*/ 	.word	0x0002e850
        /*1524*/ 	.short	0x010a
        /*1526*/ 	.byte	0x3f
	.zero		1


	//   ....[82]....
        /*1528*/ 	.word	0x00026930
        /*152c*/ 	.word	0x00000005
        /*1530*/ 	.word	0x0002e820
        /*1534*/ 	.short	0x010a
        /*1536*/ 	.byte	0x3f
	.zero		1


	//   ....[83]....
        /*1538*/ 	.word	0x00026980
        /*153c*/ 	.word	0x00000007
        /*1540*/ 	.word	0x0002e8a0
        /*1544*/ 	.short	0x010a
        /*1546*/ 	.byte	0x3f
	.zero		1


	//   ....[84]....
        /*1548*/ 	.word	0x000269d0
        /*154c*/ 	.word	0x00000007
        /*1550*/ 	.word	0x0002e8c0
        /*1554*/ 	.short	0x010a
        /*1556*/ 	.byte	0x3f
	.zero		1


	//   ....[85]....
        /*1558*/ 	.word	0x00026a20
        /*155c*/ 	.word	0x00000005
        /*1560*/ 	.word	0x0002e8a0
        /*1564*/ 	.short	0x010a
        /*1566*/ 	.byte	0x3f
	.zero		1


	//   ....[86]....
        /*1568*/ 	.word	0x00026a70
        /*156c*/ 	.word	0x00000005
        /*1570*/ 	.word	0x0002e8c0
        /*1574*/ 	.short	0x010a
        /*1576*/ 	.byte	0x3f
	.zero		1


	//   ....[87]....
        /*1578*/ 	.word	0x00026c10
        /*157c*/ 	.word	0x00000002
        /*1580*/ 	.word	0x0002e880
        /*1584*/ 	.short	0x010a
        /*1586*/ 	.byte	0x3f
	.zero		1


	//   ....[88]....
        /*1588*/ 	.word	0x00026c60
        /*158c*/ 	.word	0x00000002
        /*1590*/ 	.word	0x0002e840
        /*1594*/ 	.short	0x010a
        /*1596*/ 	.byte	0x3f
	.zero		1


	//   ....[89]....
        /*1598*/ 	.word	0x00027720
        /*159c*/ 	.word	0x00000002
        /*15a0*/ 	.word	0x0002e820
        /*15a4*/ 	.short	0x010a
        /*15a6*/ 	.byte	0x3f
	.zero		1


	//   ....[90]....
        /*15a8*/ 	.word	0x00027770
        /*15ac*/ 	.word	0x00000006
        /*15b0*/ 	.word	0x0002e880
        /*15b4*/ 	.short	0x010a
        /*15b6*/ 	.byte	0x3f
	.zero		1


	//   ....[91]....
        /*15b8*/ 	.word	0x000277c0
        /*15bc*/ 	.word	0x00000006
        /*15c0*/ 	.word	0x0002e840
        /*15c4*/ 	.short	0x010a
        /*15c6*/ 	.byte	0x3f
	.zero		1


	//   ....[92]....
        /*15c8*/ 	.word	0x00027810
        /*15cc*/ 	.word	0x00000011
        /*15d0*/ 	.word	0x0002e870
        /*15d4*/ 	.short	0x010a
        /*15d6*/ 	.byte	0x3f
	.zero		1


	//   ....[93]....
        /*15d8*/ 	.word	0x00027860
        /*15dc*/ 	.word	0x00000011
        /*15e0*/ 	.word	0x0002e860
        /*15e4*/ 	.short	0x010a
        /*15e6*/ 	.byte	0x3f
	.zero		1


	//   ....[94]....
        /*15e8*/ 	.word	0x000278b0
        /*15ec*/ 	.word	0x00000011
        /*15f0*/ 	.word	0x0002e870
        /*15f4*/ 	.short	0x010a
        /*15f6*/ 	.byte	0x3f
	.zero		1


	//   ....[95]....
        /*15f8*/ 	.word	0x00027900
        /*15fc*/ 	.word	0x00000011
        /*1600*/ 	.word	0x0002e860
        /*1604*/ 	.short	0x010a
        /*1606*/ 	.byte	0x3f
	.zero		1


	//   ....[96]....
        /*1608*/ 	.word	0x00028360
        /*160c*/ 	.word	0x00000000
        /*1610*/ 	.word	0x0002e820
        /*1614*/ 	.short	0x010a
        /*1616*/ 	.byte	0x3f
	.zero		1


	//   ....[97]....
        /*1618*/ 	.word	0x00028500
        /*161c*/ 	.word	0x00000006
        /*1620*/ 	.word	0x00000000
        /*1624*/ 	.short	0x010a
        /*1626*/ 	.byte	0x3f
	.zero		1


	//   ....[98]....
        /*1628*/ 	.word	0x00028550
        /*162c*/ 	.word	0x00000007
        /*1630*/ 	.word	0x00000000
        /*1634*/ 	.short	0x010a
        /*1636*/ 	.byte	0x3f
	.zero		1


	//   ....[99]....
        /*1638*/ 	.word	0x000285a0
        /*163c*/ 	.word	0x00000004
        /*1640*/ 	.word	0x0002e860
        /*1644*/ 	.short	0x010a
        /*1646*/ 	.byte	0x3f
	.zero		1


	//   ....[100]....
        /*1648*/ 	.word	0x000285f0
        /*164c*/ 	.word	0x00000003
        /*1650*/ 	.word	0x0002e860
        /*1654*/ 	.short	0x010a
        /*1656*/ 	.byte	0x3f
	.zero		1


	//   ....[101]....
        /*1658*/ 	.word	0x00028640
        /*165c*/ 	.word	0x00000004
        /*1660*/ 	.word	0x0002e880
        /*1664*/ 	.short	0x010a
        /*1666*/ 	.byte	0x3f
	.zero		1


	//----- nvinfo : EIATTR_NUM_MBARRIERS
	.align		4
.L_156:
        /*1668*/ 	.byte	0x03, 0x38
        /*166a*/ 	.short	0x0016


	//----- nvinfo : EIATTR_EXIT_INSTR_OFFSETS
	.align		4
        /*166c*/ 	.byte	0x04, 0x1c
        /*166e*/ 	.short	(.L_158 - .L_157)


	//   ....[0]....
.L_157:
        /*1670*/ 	.word	0x00024c00


	//----- nvinfo : EIATTR_MAX_THREADS
	.align		4
.L_158:
        /*1674*/ 	.byte	0x04, 0x05
        /*1676*/ 	.short	(.L_160 - .L_159)
.L_159:
        /*1678*/ 	.word	0x00000180
        /*167c*/ 	.word	0x00000001
        /*1680*/ 	.word	0x00000001


	//----- nvinfo : EIATTR_CRS_STACK_SIZE
	.align		4
.L_160:
        /*1684*/ 	.byte	0x04, 0x1e
        /*1686*/ 	.short	(.L_162 - .L_161)
.L_161:
        /*1688*/ 	.word	0x00000000


	//----- nvinfo : EIATTR_CBANK_PARAM_SIZE
	.align		4
.L_162:
        /*168c*/ 	.byte	0x03, 0x19
        /*168e*/ 	.short	0x0af0


	//----- nvinfo : EIATTR_PARAM_CBANK
	.align		4
        /*1690*/ 	.byte	0x04, 0x0a
        /*1692*/ 	.short	(.L_164 - .L_163)
	.align		4
.L_163:
        /*1694*/ 	.word	index@(.nv.constant0._ZN7cutlass13device_kernelIN5flash11enable_sm90INS1_16FlashAttnFwdSm90INS1_25CollectiveMainloopFwdSm90ILi2EN4cute5tupleIJNS5_1CILi1EEES8_S8_EEENS6_IJNS7_ILi128EEENS7_ILi224EEESA_EEELi128ENS_12float_e4m3_tEfNS_4arch4Sm90ELb0ELb0ELb1ELb1ELb0ELb1ELb0ELb1ELb1ELb1ELb0ELb0EEENS1_21CollectiveEpilogueFwdINS6_IJSA_SA_SB_EEES9_NS_10bfloat16_tESF_Li256ELb1ELb1ELb0ELb1EEENS1_36VarlenDynamicPersistentTileSchedulerILi128ELi224ELi256ELi128ELb0ELb1ELb1ELb0ELb1ELb1EEEEEEEEEvNT_6ParamsE)
        /*1698*/ 	.short	0x0210
        /*169a*/ 	.short	0x0af0


	//----- nvinfo : EIATTR_SW_WAR
	.align		4
.L_164:
        /*169c*/ 	.byte	0x04, 0x36
        /*169e*/ 	.short	(.L_166 - .L_165)
.L_165:
        /*16a0*/ 	.word	0x00000008
.L_166:


//--------------------- .nv.info._ZN7cutlass13device_kernelIN5flash11enable_sm90INS1_16FlashAttnFwdSm90INS1_25CollectiveMainloopFwdSm90ILi2EN4cute5tupleIJNS5_1CILi1EEES8_S8_EEENS6_IJNS7_ILi128EEENS7_ILi192EEESA_EEELi128ENS_12float_e4m3_tEfNS_4arch4Sm90ELb0ELb1ELb1ELb0ELb0ELb0ELb0ELb1ELb1ELb1ELb0ELb0EEENS1_21CollectiveEpilogueFwdINS6_IJSA_SA_SB_EEES9_NS_10bfloat16_tESF_Li256ELb0ELb1ELb0ELb1EEENS1_30DynamicPersistentTileSchedulerILi256ELi128ELb0ELb1ELb1EEEEEEEEEvNT_6ParamsE --------------------------
	.section	.nv.info._ZN7cutlass13device_kernelIN5flash11enable_sm90INS1_16FlashAttnFwdSm90INS1_25CollectiveMainloopFwdSm90ILi2EN4cute5tupleIJNS5_1CILi1EEES8_S8_EEENS6_IJNS7_ILi128EEENS7_ILi192EEESA_EEELi128ENS_12float_e4m3_tEfNS_4arch4Sm90ELb0ELb1ELb1ELb0ELb0ELb0ELb0ELb1ELb1ELb1ELb0ELb0EEENS1_21CollectiveEpilogueFwdINS6_IJSA_SA_SB_EEES9_NS_10bfloat16_tESF_Li256ELb0ELb1ELb0ELb1EEENS1_30DynamicPersistentTileSchedulerILi256ELi128ELb0ELb1ELb1EEEEEEEEEvNT_6ParamsE,"",@"SHT_CUDA_INFO"
	.sectionflags	@""
	.align	4


	//----- nvinfo : EIATTR_CUDA_API_VERSION
	.align		4
        /*0000*/ 	.byte	0x04, 0x37
        /*0002*/ 	.short	(.L_168 - .L_167)
.L_167:
        /*0004*/ 	.word	0x00000082


	//----- nvinfo : EIATTR_KPARAM_INFO
	.align		4
.L_168:
        /*0008*/ 	.byte	0x04, 0x17
        /*000a*/ 	.short	(.L_170 - .L_169)
.L_169:
        /*000c*/ 	.word	0x00000000
        /*0010*/ 	.short	0x0000
        /*0012*/ 	.short	0x0070
        /*0014*/ 	.byte	0x00, 0xf0, 0x01, 0x2a


	//----- nvinfo : EIATTR_SPARSE_MMA_MASK
	.align		4
.L_170:
        /*0018*/ 	.byte	0x03, 0x50
        /*001a*/ 	.short	0x0000


	//----- nvinfo : EIATTR_MAXREG_COUNT
	.align		4
        /*001c*/ 	.byte	0x03, 0x1b
        /*001e*/ 	.short	0x00a8


	//----- nvinfo : EIATTR_NUM_BARRIERS
	.align		4
        /*0020*/ 	.byte	0x02, 0x4c
        /*0022*/ 	.byte	0x10
	.zero		1


	//----- nvinfo : EIATTR_EXTERNS
	.align		4
        /*0024*/ 	.byte	0x04, 0x0f
        /*0026*/ 	.short	(.L_172 - .L_171)


	//   ....[0]....
	.align		4
.L_171:
        /*0028*/ 	.word	index@(__assertfail)


	//----- nvinfo : EIATTR_ANNOTATIONS
	.align		4
.L_172:
        /*002c*/ 	.byte	0x04, 0x55
        /*002e*/ 	.short	(.L_174 - .L_173)


	//   ....[0]....
.L_173:
        /* <DEDUP_REMOVED lines=33> */


	//----- nvinfo : EIATTR_MERCURY_ISA_VERSION
	.align		4
.L_174:
        /*0230*/ 	.byte	0x03, 0x5f
        /*0232*/ 	.short	0x0101


	//----- nvinfo : EIATTR_INT_WARP_WIDE_INSTR_OFFSETS
	.align		4
        /*0234*/ 	.byte	0x04, 0x31
        /*0236*/ 	.short	(.L_176 - .L_175)


	//   ....[0]....
.L_175:
        /*0238*/ 	.word	0x00000130


	//   ....[1]....
        /*023c*/ 	.word	0x00000170


	//   ....[2]....
        /*0240*/ 	.word	0x000001e0


	//   ....[3]....
        /*0244*/ 	.word	0x000188b0


	//   ....[4]....
        /*0248*/ 	.word	0x00018940


	//   ....[5]....
        /*024c*/ 	.word	0x0001b090


	//   ....[6]....
        /*0250*/ 	.word	0x0001b120


	//----- nvinfo : EIATTR_COOP_GROUP_MASK_REGIDS
	.align		4
.L_176:
        /*0254*/ 	.byte	0x04, 0x29
        /*0256*/ 	.short	(.L_178 - .L_177)


	//   ....[0]....
.L_177:
        /*0258*/ 	.word	0xffffffff


	//   ....[1]....
        /*025c*/ 	.word	0xffffffff


	//   ....[2]....
        /*0260*/ 	.word	0xffffffff


	//   ....[3]....
        /*0264*/ 	.word	0xffffffff


	//   ....[4]....
        /*0268*/ 	.word	0xffffffff


	//   ....[5]....
        /*026c*/ 	.word	0xffffffff


	//   ....[6]....
        /*0270*/ 	.word	0xffffffff


	//   ....[7]....
        /*0274*/ 	.word	0xffffffff


	//   ....[8]....
        /*0278*/ 	.word	0xffffffff


	//   ....[9]....
        /*027c*/ 	.word	0xffffffff


	//   ....[10]....
        /*0280*/ 	.word	0xffffffff


	//   ....[11]....
        /*0284*/ 	.word	0xffffffff


	//   ....[12]....
        /*0288*/ 	.word	0xffffffff


	//   ....[13]....
        /*028c*/ 	.word	0xffffffff


	//   ....[14]....
        /*0290*/ 	.word	0xffffffff


	//   ....[15]....
        /*0294*/ 	.word	0xffffffff


	//   ....[16]....
        /*0298*/ 	.word	0xffffffff


	//   ....[17]....
        /*029c*/ 	.word	0xffffffff


	//   ....[18]....
        /*02a0*/ 	.word	0xffffffff


	//   ....[19]....
        /*02a4*/ 	.word	0xffffffff


	//   ....[20]....
        /*02a8*/ 	.word	0xffffffff


	//   ....[21]....
        /*02ac*/ 	.word	0xffffffff


	//   ....[22]....
        /*02b0*/ 	.word	0xffffffff


	//   ....[23]....
        /*02b4*/ 	.word	0xffffffff


	//   ....[24]....
        /*02b8*/ 	.word	0xffffffff


	//   ....[25]....
        /*02bc*/ 	.word	0xffffffff


	//   ....[26]....
        /*02c0*/ 	.word	0xffffffff


	//   ....[27]....
        /*02c4*/ 	.word	0xffffffff


	//   ....[28]....
        /*02c8*/ 	.word	0xffffffff


	//   ....[29]....
        /*02cc*/ 	.word	0xffffffff


	//   ....[30]....
        /*02d0*/ 	.word	0xffffffff


	//   ....[31]....
        /*02d4*/ 	.word	0xffffffff


	//   ....[32]....
        /*02d8*/ 	.word	0xffffffff


	//   ....[33]....
        /*02dc*/ 	.word	0xffffffff


	//   ....[34]....
        /*02e0*/ 	.word	0xffffffff


	//   ....[35]....
        /*02e4*/ 	.word	0xffffffff


	//   ....[36]....
        /*02e8*/ 	.word	0xffffffff


	//   ....[37]....
        /*02ec*/ 	.word	0xffffffff


	//   ....[38]....
        /*02f0*/ 	.word	0xffffffff


	//   ....[39]....
        /*02f4*/ 	.word	0xffffffff


	//   ....[40]....
        /*02f8*/ 	.word	0xffffffff


	//   ....[41]....
        /*02fc*/ 	.word	0xffffffff


	//   ....[42]....
        /*0300*/ 	.word	0xffffffff


	//   ....[43]....
        /*0304*/ 	.word	0xffffffff


	//   ....[44]....
        /*0308*/ 	.word	0xffffffff


	//   ....[45]....
        /*030c*/ 	.word	0xffffffff


	//   ....[46]....
        /*0310*/ 	.word	0xffffffff


	//   ....[47]....
        /*0314*/ 	.word	0xffffffff


	//   ....[48]....
        /*0318*/ 	.word	0xffffffff


	//   ....[49]....
        /*031c*/ 	.word	0xffffffff


	//   ....[50]....
        /*0320*/ 	.word	0xffffffff


	//   ....[51]....
        /*0324*/ 	.word	0xffffffff


	//   ....[52]....
        /*0328*/ 	.word	0xffffffff


	//   ....[53]....
        /*032c*/ 	.word	0xffffffff


	//   ....[54]....
        /*0330*/ 	.word	0xffffffff


	//   ....[55]....
        /*0334*/ 	.word	0xffffffff


	//   ....[56]....
        /*0338*/ 	.word	0xffffffff


	//   ....[57]....
        /*033c*/ 	.word	0xffffffff


	//   ....[58]....
        /*0340*/ 	.word	0xffffffff


	//   ....[59]....
        /*0344*/ 	.word	0xffffffff


	//   ....[60]....
        /*0348*/ 	.word	0xffffffff


	//   ....[61]....
        /*034c*/ 	.word	0xffffffff


	//   ....[62]....
        /*0350*/ 	.word	0xffffffff


	//   ....[63]....
        /*0354*/ 	.word	0xffffffff


	//   ....[64]....
        /*0358*/ 	.word	0xffffffff


	//   ....[65]....
        /*035c*/ 	.word	0xffffffff


	//   ....[66]....
        /*0360*/ 	.word	0xffffffff


	//   ....[67]....
        /*0364*/ 	.word	0xffffffff


	//   ....[68]....
        /*0368*/ 	.word	0xffffffff


	//   ....[69]....
        /*036c*/ 	.word	0xffffffff


	//   ....[70]....
        /*0370*/ 	.word	0xffffffff


	//   ....[71]....
        /*0374*/ 	.word	0xffffffff


	//   ....[72]....
        /*0378*/ 	.word	0xffffffff


	//   ....[73]....
        /*037c*/ 	.word	0xffffffff


	//   ....[74]....
        /*0380*/ 	.word	0xffffffff


	//   ....[75]....
        /*0384*/ 	.word	0xffffffff


	//   ....[76]....
        /*0388*/ 	.word	0xffffffff


	//   ....[77]....
        /*038c*/ 	.word	0xffffffff


	//   ....[78]....
        /*0390*/ 	.word	0xffffffff


	//   ....[79]....
        /*0394*/ 	.word	0xffffffff


	//   ....[80]....
        /*0398*/ 	.word	0xffffffff


	//   ....[81]....
        /*039c*/ 	.word	0xffffffff


	//   ....[82]....
        /*03a0*/ 	.word	0xffffffff


	//   ....[83]....
        /*03a4*/ 	.word	0xffffffff


	//   ....[84]....
        /*03a8*/ 	.word	0xffffffff


	//   ....[85]....
        /*03ac*/ 	.word	0xffffffff


	//   ....[86]....
        /*03b0*/ 	.word	0xffffffff


	//   ....[87]....
        /*03b4*/ 	.word	0xffffffff


	//   ....[88]....
        /*03b8*/ 	.word	0xffffffff


	//   ....[89]....
        /*03bc*/ 	.word	0xffffffff


	//   ....[90]....
        /*03c0*/ 	.word	0xffffffff


	//   ....[91]....
        /*03c4*/ 	.word	0xffffffff


	//   ....[92]....
        /*03c8*/ 	.word	0xffffffff


	//   ....[93]....
        /*03cc*/ 	.word	0xffffffff


	//   ....[94]....
        /*03d0*/ 	.word	0xffffffff


	//   ....[95]....
        /*03d4*/ 	.word	0xffffffff


	//   ....[96]....
        /*03d8*/ 	.word	0xffffffff


	//   ....[97]....
        /*03dc*/ 	.word	0xffffffff


	//   ....[98]....
        /*03e0*/ 	.word	0xffffffff


	//   ....[99]....
        /*03e4*/ 	.word	0xffffffff


	//   ....[100]....
        /*03e8*/ 	.word	0xffffffff


	//   ....[101]....
        /*03ec*/ 	.word	0xffffffff


	//   ....[102]....
        /*03f0*/ 	.word	0xffffffff


	//   ....[103]....
        /*03f4*/ 	.word	0xffffffff


	//   ....[104]....
        /*03f8*/ 	.word	0xffffffff


	//   ....[105]....
        /*03fc*/ 	.word	0xffffffff


	//   ....[106]....
        /*0400*/ 	.word	0x0500000f


	//   ....[107]....
        /*0404*/ 	.word	0x0500000f


	//   ....[108]....
        /*0408*/ 	.word	0x0500000f


	//   ....[109]....
        /*040c*/ 	.word	0x0500000f


	//   ....[110]....
        /*0410*/ 	.word	0x0500000f


	//   ....[111]....
        /*0414*/ 	.word	0x0500000f


	//   ....[112]....
        /*0418*/ 	.word	0x0500000f


	//   ....[113]....
        /*041c*/ 	.word	0x0500000f


	//   ....[114]....
        /*0420*/ 	.word	0x0500000f


	//   ....[115]....
        /*0424*/ 	.word	0x0500000f


	//   ....[116]....
        /*0428*/ 	.word	0x0500000f


	//   ....[117]....
        /*042c*/ 	.word	0x0500000f


	//   ....[118]....
        /*0430*/ 	.word	0x0500000f


	//   ....[119]....
        /*0434*/ 	.word	0x0500000f


	//   ....[120]....
        /*0438*/ 	.word	0x0500000f


	//   ....[121]....
        /*043c*/ 	.word	0x0500000f


	//   ....[122]....
        /*0440*/ 	.word	0x0500000f


	//   ....[123]....
        /*0444*/ 	.word	0x0500000f


	//----- nvinfo : EIATTR_COOP_GROUP_INSTR_OFFSETS
	.align		4
.L_178:
        /*0448*/ 	.byte	0x04, 0x28
        /*044a*/ 	.short	(.L_180 - .L_179)


	//   ....[0]....
.L_179:
        /*044c*/ 	.word	0x00000070


	//   ....[1]....
        /*0450*/ 	.word	0x00000140


	//   ....[2]....
        /*0454*/ 	.word	0x00000190


	//   ....[3]....
        /*0458*/ 	.word	0x000003c0


	//   ....[4]....
        /*045c*/ 	.word	0x00000520


	//   ....[5]....
        /*0460*/ 	.word	0x00000640


	//   ....[6]....
        /*0464*/ 	.word	0x000007a0


	//   ....[7]....
        /*0468*/ 	.word	0x000017c0


	//   ....[8]....
        /*046c*/ 	.word	0x00002250


	//   ....[9]....
        /*0470*/ 	.word	0x00003730


	//   ....[10]....
        /*0474*/ 	.word	0x00004930


	//   ....[11]....
        /*0478*/ 	.word	0x00004ed0


	//   ....[12]....
        /*047c*/ 	.word	0x000057b0


	//   ....[13]....
        /*0480*/ 	.word	0x00005840


	//   ....[14]....
        /*0484*/ 	.word	0x00007f30


	//   ....[15]....
        /*0488*/ 	.word	0x000080f0


	//   ....[16]....
        /*048c*/ 	.word	0x00009b60


	//   ....[17]....
        /*0490*/ 	.word	0x00009c70


	//   ....[18]....
        /*0494*/ 	.word	0x0000aaa0


	//   ....[19]....
        /*0498*/ 	.word	0x0000ab10


	//   ....[20]....
        /*049c*/ 	.word	0x0000daf0


	//   ....[21]....
        /*04a0*/ 	.word	0x0000dc20


	//   ....[22]....
        /*04a4*/ 	.word	0x0000dc30


	//   ....[23]....
        /*04a8*/ 	.word	0x0000dd90


	//   ....[24]....
        /*04ac*/ 	.word	0x00010b60


	//   ....[25]....
        /*04b0*/ 	.word	0x00010d20


	//   ....[26]....
        /*04b4*/ 	.word	0x000127a0


	//   ....[27]....
        /*04b8*/ 	.word	0x000128b0


	//   ....[28]....
        /*04bc*/ 	.word	0x000136a0


	//   ....[29]....
        /*04c0*/ 	.word	0x00013730


	//   ....[30]....
        /*04c4*/ 	.word	0x00015140


	//   ....[31]....
        /*04c8*/ 	.word	0x00015150


	//   ....[32]....
        /*04cc*/ 	.word	0x000151d0


	//   ....[33]....
        /*04d0*/ 	.word	0x000151e0


	//   ....[34]....
        /*04d4*/ 	.word	0x00016550


	//   ....[35]....
        /*04d8*/ 	.word	0x00016560


	//   ....[36]....
        /*04dc*/ 	.word	0x00016570


	//   ....[37]....
        /*04e0*/ 	.word	0x00016580


	//   ....[38]....
        /*04e4*/ 	.word	0x00016590


	//   ....[39]....
        /*04e8*/ 	.word	0x000165a0


	//   ....[40]....
        /*04ec*/ 	.word	0x000165b0


	//   ....[41]....
        /*04f0*/ 	.word	0x000165c0


	//   ....[42]....
        /*04f4*/ 	.word	0x000165d0


	//   ....[43]....
        /*04f8*/ 	.word	0x000165e0


	//   ....[44]....
        /*04fc*/ 	.word	0x000165f0


	//   ....[45]....
        /*0500*/ 	.word	0x00016600


	//   ....[46]....
        /*0504*/ 	.word	0x00016610


	//   ....[47]....
        /*0508*/ 	.word	0x00016620


	//   ....[48]....
        /*050c*/ 	.word	0x00016630


	//   ....[49]....
        /*0510*/ 	.word	0x00016640


	//   ....[50]....
        /*0514*/ 	.word	0x00016670


	//   ....[51]....
        /*0518*/ 	.word	0x00016690


	//   ....[52]....
        /*051c*/ 	.word	0x000166a0


	//   ....[53]....
        /*0520*/ 	.word	0x000166b0


	//   ....[54]....
        /*0524*/ 	.word	0x000166d0


	//   ....[55]....
        /*0528*/ 	.word	0x000166e0


	//   ....[56]....
        /*052c*/ 	.word	0x00016700


	//   ....[57]....
        /*0530*/ 	.word	0x00016730


	//   ....[58]....
        /*0534*/ 	.word	0x00016760


	//   ....[59]....
        /*0538*/ 	.word	0x00016790


	//   ....[60]....
        /*053c*/ 	.word	0x000167b0


	//   ....[61]....
        /*0540*/ 	.word	0x000167c0


	//   ....[62]....
        /*0544*/ 	.word	0x000167f0


	//   ....[63]....
        /*0548*/ 	.word	0x00016820


	//   ....[64]....
        /*054c*/ 	.word	0x00016830


	//   ....[65]....
        /*0550*/ 	.word	0x00016850


	//   ....[66]....
        /*0554*/ 	.word	0x000168b0


	//   ....[67]....
        /*0558*/ 	.word	0x000168d0


	//   ....[68]....
        /*055c*/ 	.word	0x00016970


	//   ....[69]....
        /*0560*/ 	.word	0x00016a40


	//   ....[70]....
        /*0564*/ 	.word	0x00016ea0


	//   ....[71]....
        /*0568*/ 	.word	0x00016ee0


	//   ....[72]....
        /*056c*/ 	.word	0x00016fa0


	//   ....[73]....
        /*0570*/ 	.word	0x00016fc0


	//   ....[74]....
        /*0574*/ 	.word	0x00017080


	//   ....[75]....
        /*0578*/ 	.word	0x000170a0


	//   ....[76]....
        /*057c*/ 	.word	0x00017170


	//   ....[77]....
        /*0580*/ 	.word	0x00017190


	//   ....[78]....
        /*0584*/ 	.word	0x00017830


	//   ....[79]....
        /*0588*/ 	.word	0x00017850


	//   ....[80]....
        /*058c*/ 	.word	0x00017910


	//   ....[81]....
        /*0590*/ 	.word	0x00017930


	//   ....[82]....
        /*0594*/ 	.word	0x000179f0


	//   ....[83]....
        /*0598*/ 	.word	0x00017a10


	//   ....[84]....
        /*059c*/ 	.word	0x00017ae0


	//   ....[85]....
        /*05a0*/ 	.word	0x00017b00


	//   ....[86]....
        /*05a4*/ 	.word	0x00017c70


	//   ....[87]....
        /*05a8*/ 	.word	0x00019060


	//   ....[88]....
        /*05ac*/ 	.word	0x00019b10


	//   ....[89]....
        /*05b0*/ 	.word	0x00019b20


	//   ....[90]....
        /*05b4*/ 	.word	0x00019b60


	//   ....[91]....
        /*05b8*/ 	.word	0x00019ba0


	//   ....[92]....
        /*05bc*/ 	.word	0x00019c40


	//   ....[93]....
        /*05c0*/ 	.word	0x00019c50


	//   ....[94]....
        /*05c4*/ 	.word	0x00019cc0


	//   ....[95]....
        /*05c8*/ 	.word	0x00019cd0


	//   ....[96]....
        /*05cc*/ 	.word	0x00019d40


	//   ....[97]....
        /*05d0*/ 	.word	0x00019d50


	//   ....[98]....
        /*05d4*/ 	.word	0x00019dc0


	//   ....[99]....
        /*05d8*/ 	.word	0x00019dd0


	//   ....[100]....
        /*05dc*/ 	.word	0x00019e40


	//   ....[101]....
        /*05e0*/ 	.word	0x00019e50


	//   ....[102]....
        /*05e4*/ 	.word	0x00019e60


	//   ....[103]....
        /*05e8*/ 	.word	0x00019ea0


	//   ....[104]....
        /*05ec*/ 	.word	0x0001bb00


	//   ....[105]....
        /*05f0*/ 	.word	0x0001bcb0


	//   ....[106]....
        /*05f4*/ 	.word	0x0001c370


	//   ....[107]....
        /*05f8*/ 	.word	0x0001c540


	//   ....[108]....
        /*05fc*/ 	.word	0x0001c590


	//   ....[109]....
        /*0600*/ 	.word	0x0001c620


	//   ....[110]....
        /*0604*/ 	.word	0x0001c710


	//   ....[111]....
        /*0608*/ 	.word	0x0001c770


	//   ....[112]....
        /*060c*/ 	.word	0x0001c840


	//   ....[113]....
        /*0610*/ 	.word	0x0001c8a0


	//   ....[114]....
        /*0614*/ 	.word	0x0001c980


	//   ....[115]....
        /*0618*/ 	.word	0x0001c9e0


	//   ....[116]....
        /*061c*/ 	.word	0x0001cac0


	//   ....[117]....
        /*0620*/ 	.word	0x0001cb20


	//   ....[118]....
        /*0624*/ 	.word	0x0001cc00


	//   ....[119]....
        /*0628*/ 	.word	0x0001cc60


	//   ....[120]....
        /*062c*/ 	.word	0x0001cd30


	//   ....[121]....
        /*0630*/ 	.word	0x0001cd90


	//   ....[122]....
        /*0634*/ 	.word	0x0001ce50


	//   ....[123]....
        /*0638*/ 	.word	0x0001d1b0


	//----- nvinfo : EIATTR_REG_RECONFIG
	.align		4
.L_180:
        /*063c*/ 	.byte	0x01, 0x54
	.zero		2


	//----- nvinfo : EIATTR_SYSCALL_OFFSETS
	.align		4
        /*0640*/ 	.byte	0x04, 0x46
        /*0642*/ 	.short	(.L_182 - .L_181)


	//   ....[0]....
.L_181:
        /*0644*/ 	.word	0x000019a0


	//   ....[1]....
        /*0648*/ 	.word	0x00018ac0


	//   ....[2]....
        /*064c*/ 	.word	0x00018c30


	//   ....[3]....
        /*0650*/ 	.word	0x00018d80


	//   ....[4]....
        /*0654*/ 	.word	0x00018ec0


	//   ....[5]....
        /*0658*/ 	.word	0x00019770


	//----- nvinfo : EIATTR_MBARRIER_INSTR_OFFSETS
	.align		4
.L_182:
        /*065c*/ 	.byte	0x04, 0x39
        /*065e*/ 	.short	(.L_184 - .L_183)


	//   ....[0]....
.L_183:
        /*0660*/ 	.word	0x00000270
        /*0664*/ 	.word	0x000000ff
        /*0668*/ 	.word	0x00028800
        /*066c*/ 	.short	0x0100
        /*066e*/ 	.byte	0x08
	.zero		1


	//   ....[1]....
        /*0670*/ 	.word	0x00000280
        /*0674*/ 	.word	0x000000ff
        /*0678*/ 	.word	0x00028820
        /*067c*/ 	.short	0x0100
        /*067e*/ 	.byte	0x08
	.zero		1


	//   ....[2]....
        /*0680*/ 	.word	0x00000370
        /*0684*/ 	.word	0x000000ff
        /*0688*/ 	.word	0x00028830
        /*068c*/ 	.short	0x0100
        /*068e*/ 	.byte	0x08
	.zero		1


	//   ....[3]....
        /*0690*/ 	.word	0x00000380
        /*0694*/ 	.word	0x000000ff
        /*0698*/ 	.word	0x00028840
        /*069c*/ 	.short	0x0100
        /*069e*/ 	.byte	0x08
	.zero		1


	//   ....[4]....
        /*06a0*/ 	.word	0x00000390
        /*06a4*/ 	.word	0x000000ff
        /*06a8*/ 	.word	0x00028838
        /*06ac*/ 	.short	0x0100
        /*06ae*/ 	.byte	0x08
	.zero		1


	//   ....[5]....
        /*06b0*/ 	.word	0x000003a0
        /*06b4*/ 	.word	0x000000ff
        /*06b8*/ 	.word	0x00028848
        /*06bc*/ 	.short	0x0100
        /*06be*/ 	.byte	0x08
	.zero		1


	//   ....[6]....
        /*06c0*/ 	.word	0x000004d0
        /*06c4*/ 	.word	0x000000ff
        /*06c8*/ 	.word	0x00028850
        /*06cc*/ 	.short	0x0100
        /*06ce*/ 	.byte	0x08
	.zero		1


	//   ....[7]....
        /*06d0*/ 	.word	0x000004e0
        /*06d4*/ 	.word	0x000000ff
        /*06d8*/ 	.word	0x00028860
        /*06dc*/ 	.short	0x0100
        /*06de*/ 	.byte	0x08
	.zero		1


	//   ....[8]....
        /*06e0*/ 	.word	0x000004f0
        /*06e4*/ 	.word	0x000000ff
        /*06e8*/ 	.word	0x00028858
        /*06ec*/ 	.short	0x0100
        /*06ee*/ 	.byte	0x08
	.zero		1


	//   ....[9]....
        /*06f0*/ 	.word	0x00000500
        /*06f4*/ 	.word	0x000000ff
        /*06f8*/ 	.word	0x00028868
        /*06fc*/ 	.short	0x0100
        /*06fe*/ 	.byte	0x08
	.zero		1


	//   ....[10]....
        /*0700*/ 	.word	0x000005f0
        /*0704*/ 	.word	0x000000ff
        /*0708*/ 	.word	0x00028870
        /*070c*/ 	.short	0x0100
        /*070e*/ 	.byte	0x06
	.zero		1


	//   ....[11]....
        /*0710*/ 	.word	0x00000600
        /*0714*/ 	.word	0x000000ff
        /*0718*/ 	.word	0x00028880
        /*071c*/ 	.short	0x0100
        /*071e*/ 	.byte	0x06
	.zero		1


	//   ....[12]....
        /*0720*/ 	.word	0x00000610
        /*0724*/ 	.word	0x000000ff
        /*0728*/ 	.word	0x00028878
        /*072c*/ 	.short	0x0100
        /*072e*/ 	.byte	0x06
	.zero		1


	//   ....[13]....
        /*0730*/ 	.word	0x00000620
        /*0734*/ 	.word	0x000000ff
        /*0738*/ 	.word	0x00028888
        /*073c*/ 	.short	0x0100
        /*073e*/ 	.byte	0x06
	.zero		1


	//   ....[14]....
        /*0740*/ 	.word	0x00000750
        /*0744*/ 	.word	0x000000ff
        /*0748*/ 	.word	0x00028890
        /*074c*/ 	.short	0x0100
        /*074e*/ 	.byte	0x08
	.zero		1


	//   ....[15]....
        /*0750*/ 	.word	0x00000760
        /*0754*/ 	.word	0x000000ff
        /*0758*/ 	.word	0x000288a0
        /*075c*/ 	.short	0x0100
        /*075e*/ 	.byte	0x08
	.zero		1


	//   ....[16]....
        /*0760*/ 	.word	0x00000770
        /*0764*/ 	.word	0x000000ff
        /*0768*/ 	.word	0x00028898
        /*076c*/ 	.short	0x0100
        /*076e*/ 	.byte	0x08
	.zero		1


	//   ....[17]....
        /*0770*/ 	.word	0x00000780
        /*0774*/ 	.word	0x000000ff
        /*0778*/ 	.word	0x000288a8
        /*077c*/ 	.short	0x0100
        /*077e*/ 	.byte	0x08
	.zero		1


	//   ....[18]....
        /*0780*/ 	.word	0x000008b0
        /*0784*/ 	.word	0x000000ff
        /*0788*/ 	.word	0x000288b0
        /*078c*/ 	.short	0x0100
        /*078e*/ 	.byte	0x08
	.zero		1


	//   ....[19]....
        /*0790*/ 	.word	0x000008c0
        /*0794*/ 	.word	0x000000ff
        /*0798*/ 	.word	0x000288c0
        /*079c*/ 	.short	0x0100
        /*079e*/ 	.byte	0x08
	.zero		1


	//   ....[20]....
        /*07a0*/ 	.word	0x000008d0
        /*07a4*/ 	.word	0x000000ff
        /*07a8*/ 	.word	0x000288b8
        /*07ac*/ 	.short	0x0100
        /*07ae*/ 	.byte	0x08
	.zero		1


	//   ....[21]....
        /*07b0*/ 	.word	0x000008e0
        /*07b4*/ 	.word	0x000000ff
        /*07b8*/ 	.word	0x000288c8
        /*07bc*/ 	.short	0x0100
        /*07be*/ 	.byte	0x08
	.zero		1


	//   ....[22]....
        /*07c0*/ 	.word	0x00001cf0
        /*07c4*/ 	.word	0x000000ff
        /*07c8*/ 	.word	0x00028800
        /*07cc*/ 	.short	0x010a
        /*07ce*/ 	.byte	0x2d
	.zero		1


	//   ....[23]....
        /*07d0*/ 	.word	0x00001d90
        /*07d4*/ 	.word	0x0000007b
        /*07d8*/ 	.word	0x00028830
        /*07dc*/ 	.short	0x010a
        /*07de*/ 	.byte	0x3f
	.zero		1


	//   ....[24]....
        /*07e0*/ 	.word	0x00001e10
        /*07e4*/ 	.word	0x0000007b
        /*07e8*/ 	.word	0x00028830
        /*07ec*/ 	.short	0x010a
        /*07ee*/ 	.byte	0x3f
	.zero		1


	//   ....[25]....
        /*07f0*/ 	.word	0x000027d0
        /*07f4*/ 	.word	0x0000007b
        /*07f8*/ 	.word	0x00000000
        /*07fc*/ 	.short	0x0101
        /*07fe*/ 	.byte	0x3f
	.zero		1


	//   ....[26]....
        /*0800*/ 	.word	0x00006ce0
        /*0804*/ 	.word	0x000000ff
        /*0808*/ 	.word	0x00028830
        /*080c*/ 	.short	0x010a
        /*080e*/ 	.byte	0x06
	.zero		1


	//   ....[27]....
        /*0810*/ 	.word	0x00006d20
        /*0814*/ 	.word	0x000000ff
        /*0818*/ 	.word	0x00028830
        /*081c*/ 	.short	0x010a
        /*081e*/ 	.byte	0x06
	.zero		1


	//   ....[28]....
        /*0820*/ 	.word	0x00006f20
        /*0824*/ 	.word	0x000000ff
        /*0828*/ 	.word	0x00028850
        /*082c*/ 	.short	0x010a
        /*082e*/ 	.byte	0x06
	.zero		1


	//   ....[29]....
        /*0830*/ 	.word	0x00006f60
        /*0834*/ 	.word	0x000000ff
        /*0838*/ 	.word	0x00028850
        /*083c*/ 	.short	0x010a
        /*083e*/ 	.byte	0x06
	.zero		1


	//   ....[30]....
        /*0840*/ 	.word	0x00007f50
        /*0844*/ 	.word	0x00000029
        /*0848*/ 	.word	0x00000000
        /*084c*/ 	.short	0x0101
        /*084e*/ 	.byte	0x3f
	.zero		1


	//   ....[31]....
        /*0850*/ 	.word	0x0000ba60
        /*0854*/ 	.word	0x000000ff
        /*0858*/ 	.word	0x00000000
        /*085c*/ 	.short	0x0101
        /*085e*/ 	.byte	0x06
	.zero		1


	//   ....[32]....
        /*0860*/ 	.word	0x0000c4d0
        /*0864*/ 	.word	0x000000ff
        /*0868*/ 	.word	0x00028830
        /*086c*/ 	.short	0x010a
        /*086e*/ 	.byte	0x06
	.zero		1


	//   ....[33]....
        /*0870*/ 	.word	0x0000c510
        /*0874*/ 	.word	0x000000ff
        /*0878*/ 	.word	0x00028830
        /*087c*/ 	.short	0x010a
        /*087e*/ 	.byte	0x06
	.zero		1


	//   ....[34]....
        /*0880*/ 	.word	0x0000c740
        /*0884*/ 	.word	0x000000ff
        /*0888*/ 	.word	0x00028850
        /*088c*/ 	.short	0x010a
        /*088e*/ 	.byte	0x06
	.zero		1


	//   ....[35]....
        /*0890*/ 	.word	0x0000c780
        /*0894*/ 	.word	0x000000ff
        /*0898*/ 	.word	0x00028850
        /*089c*/ 	.short	0x010a
        /*089e*/ 	.byte	0x06
	.zero		1


	//   ....[36]....
        /*08a0*/ 	.word	0x0000ee00
        /*08a4*/ 	.word	0x00000004
        /*08a8*/ 	.word	0x00000000
        /*08ac*/ 	.short	0x0101
        /*08ae*/ 	.byte	0x3f
	.zero		1


	//   ....[37]....
        /*08b0*/ 	.word	0x0000f0f0
        /*08b4*/ 	.word	0x000000ff
        /*08b8*/ 	.word	0x00000000
        /*08bc*/ 	.short	0x0101
        /*08be*/ 	.byte	0x06
	.zero		1


	//   ....[38]....
        /*08c0*/ 	.word	0x0000f8f0
        /*08c4*/ 	.word	0x000000ff
        /*08c8*/ 	.word	0x00028830
        /*08cc*/ 	.short	0x010a
        /*08ce*/ 	.byte	0x06
	.zero		1


	//   ....[39]....
        /*08d0*/ 	.word	0x0000f930
        /*08d4*/ 	.word	0x000000ff
        /*08d8*/ 	.word	0x00028830
        /*08dc*/ 	.short	0x010a
        /*08de*/ 	.byte	0x06
	.zero		1


	//   ....[40]....
        /*08e0*/ 	.word	0x0000fb60
        /*08e4*/ 	.word	0x000000ff
        /*08e8*/ 	.word	0x00028850
        /*08ec*/ 	.short	0x010a
        /*08ee*/ 	.byte	0x06
	.zero		1


	//   ....[41]....
        /*08f0*/ 	.word	0x0000fba0
        /*08f4*/ 	.word	0x000000ff
        /*08f8*/ 	.word	0x00028850
        /*08fc*/ 	.short	0x010a
        /*08fe*/ 	.byte	0x06
	.zero		1


	//   ....[42]....
        /*0900*/ 	.word	0x00010b80
        /*0904*/ 	.word	0x00000028
        /*0908*/ 	.word	0x00000000
        /*090c*/ 	.short	0x0101
        /*090e*/ 	.byte	0x3f
	.zero		1


	//   ....[43]....
        /*0910*/ 	.word	0x00014690
        /*0914*/ 	.word	0x000000ff
        /*0918*/ 	.word	0x00000000
        /*091c*/ 	.short	0x0101
        /*091e*/ 	.byte	0x06
	.zero		1


	//   ....[44]....
        /*0920*/ 	.word	0x00014d90
        /*0924*/ 	.word	0x000000ff
        /*0928*/ 	.word	0x00028850
        /*092c*/ 	.short	0x010a
        /*092e*/ 	.byte	0x09
	.zero		1


	//   ....[45]....
        /*0930*/ 	.word	0x00014dd0
        /*0934*/ 	.word	0x000000ff
        /*0938*/ 	.word	0x00028850
        /*093c*/ 	.short	0x010a
        /*093e*/ 	.byte	0x09
	.zero		1


	//   ....[46]....
        /*0940*/ 	.word	0x000154c0
        /*0944*/ 	.word	0x000000ff
        /*0948*/ 	.word	0x00000000
        /*094c*/ 	.short	0x0101
        /*094e*/ 	.byte	0x04
	.zero		1


	//   ....[47]....
        /*0950*/ 	.word	0x00016ed0
        /*0954*/ 	.word	0x00000004
        /*0958*/ 	.word	0x00000000
        /*095c*/ 	.short	0x0101
        /*095e*/ 	.byte	0x3f
	.zero		1


	//   ....[48]....
        /*0960*/ 	.word	0x000192c0
        /*0964*/ 	.word	0x00000004
        /*0968*/ 	.word	0x00028880
        /*096c*/ 	.short	0x010a
        /*096e*/ 	.byte	0x3f
	.zero		1


	//   ....[49]....
        /*0970*/ 	.word	0x00019460
        /*0974*/ 	.word	0x00000004
        /*0978*/ 	.word	0x00028840
        /*097c*/ 	.short	0x010a
        /*097e*/ 	.byte	0x3f
	.zero		1


	//   ....[50]....
        /*0980*/ 	.word	0x00019f50
        /*0984*/ 	.word	0x00000012
        /*0988*/ 	.word	0x00028800
        /*098c*/ 	.short	0x0107
        /*098e*/ 	.byte	0x3f
	.zero		1


	//   ....[51]....
        /*0990*/ 	.word	0x0001a050
        /*0994*/ 	.word	0x00000002
        /*0998*/ 	.word	0x00028800
        /*099c*/ 	.short	0x0101
        /*099e*/ 	.byte	0x3f
	.zero		1


	//   ....[52]....
        /*09a0*/ 	.word	0x0001a070
        /*09a4*/ 	.word	0x00000002
        /*09a8*/ 	.word	0x00028820
        /*09ac*/ 	.short	0x010a
        /*09ae*/ 	.byte	0x3f
	.zero		1


	//   ....[53]....
        /*09b0*/ 	.word	0x0001a3a0
        /*09b4*/ 	.word	0x00000004
        /*09b8*/ 	.word	0x00028880
        /*09bc*/ 	.short	0x010a
        /*09be*/ 	.byte	0x3f
	.zero		1


	//   ....[54]....
        /*09c0*/ 	.word	0x0001a5e0
        /*09c4*/ 	.word	0x00000004
        /*09c8*/ 	.word	0x00028840
        /*09cc*/ 	.short	0x010a
        /*09ce*/ 	.byte	0x3f
	.zero		1


	//   ....[55]....
        /*09d0*/ 	.word	0x0001a8c0
        /*09d4*/ 	.word	0x00000014
        /*09d8*/ 	.word	0x00028870
        /*09dc*/ 	.short	0x010a
        /*09de*/ 	.byte	0x3f
	.zero		1


	//   ....[56]....
        /*09e0*/ 	.word	0x0001a930
        /*09e4*/ 	.word	0x00000014
        /*09e8*/ 	.word	0x00028860
        /*09ec*/ 	.short	0x010a
        /*09ee*/ 	.byte	0x3f
	.zero		1


	//   ....[57]....
        /*09f0*/ 	.word	0x0001af70
        /*09f4*/ 	.word	0x00000014
        /*09f8*/ 	.word	0x00028850
        /*09fc*/ 	.short	0x0101
        /*09fe*/ 	.byte	0x3f
	.zero		1


	//   ....[58]....
        /*0a00*/ 	.word	0x0001aff0
        /*0a04*/ 	.word	0x00000014
        /*0a08*/ 	.word	0x00000000
        /*0a0c*/ 	.short	0x0101
        /*0a0e*/ 	.byte	0x3f
	.zero		1


	//   ....[59]....
        /*0a10*/ 	.word	0x0001b230
        /*0a14*/ 	.word	0x00000012
        /*0a18*/ 	.word	0x00028870
        /*0a1c*/ 	.short	0x010a
        /*0a1e*/ 	.byte	0x3f
	.zero		1


	//   ....[60]....
        /*0a20*/ 	.word	0x0001b2a0
        /*0a24*/ 	.word	0x00000012
        /*0a28*/ 	.word	0x00028860
        /*0a2c*/ 	.short	0x010a
        /*0a2e*/ 	.byte	0x3f
	.zero		1


	//   ....[61]....
        /*0a30*/ 	.word	0x0001b900
        /*0a34*/ 	.word	0x00000012
        /*0a38*/ 	.word	0x00028850
        /*0a3c*/ 	.short	0x0101
        /*0a3e*/ 	.byte	0x3f
	.zero		1


	//   ....[62]....
        /*0a40*/ 	.word	0x0001b940
        /*0a44*/ 	.word	0x00000000
        /*0a48*/ 	.word	0x00000000
        /*0a4c*/ 	.short	0x0101
        /*0a4e*/ 	.byte	0x3f
	.zero		1


	//   ....[63]....
        /*0a50*/ 	.word	0x0001bc30
        /*0a54*/ 	.word	0x00000000
        /*0a58*/ 	.word	0x00028820
        /*0a5c*/ 	.short	0x010a
        /*0a5e*/ 	.byte	0x3f
	.zero		1


	//   ....[64]....
        /*0a60*/ 	.word	0x0001bdf0
        /*0a64*/ 	.word	0x00000006
        /*0a68*/ 	.word	0x00000000
        /*0a6c*/ 	.short	0x010a
        /*0a6e*/ 	.byte	0x3f
	.zero		1


	//   ....[65]....
        /*0a70*/ 	.word	0x0001be60
        /*0a74*/ 	.word	0x00000007
        /*0a78*/ 	.word	0x00000000
        /*0a7c*/ 	.short	0x010a
        /*0a7e*/ 	.byte	0x3f
	.zero		1


	//   ....[66]....
        /*0a80*/ 	.word	0x0001bec0
        /*0a84*/ 	.word	0x00000004
        /*0a88*/ 	.word	0x00028860
        /*0a8c*/ 	.short	0x010a
        /*0a8e*/ 	.byte	0x3f
	.zero		1


	//   ....[67]....
        /*0a90*/ 	.word	0x0001bf10
        /*0a94*/ 	.word	0x00000003
        /*0a98*/ 	.word	0x00028860
        /*0a9c*/ 	.short	0x010a
        /*0a9e*/ 	.byte	0x3f
	.zero		1


	//   ....[68]....
        /*0aa0*/ 	.word	0x0001bf50
        /*0aa4*/ 	.word	0x00000004
        /*0aa8*/ 	.word	0x00028880
        /*0aac*/ 	.short	0x010a
        /*0aae*/ 	.byte	0x3f
	.zero		1


	//   ....[69]....
        /*0ab0*/ 	.word	0x0001bf70
        /*0ab4*/ 	.word	0x00000003
        /*0ab8*/ 	.word	0x00028880
        /*0abc*/ 	.short	0x010a
        /*0abe*/ 	.byte	0x3f
	.zero		1


	//   ....[70]....
        /*0ac0*/ 	.word	0x0001bfe0
        /*0ac4*/ 	.word	0x00000003
        /*0ac8*/ 	.word	0x00028800
        /*0acc*/ 	.short	0x010a
        /*0ace*/ 	.byte	0x3f
	.zero		1


	//   ....[71]....
        /*0ad0*/ 	.word	0x0001c030
        /*0ad4*/ 	.word	0x0000007b
        /*0ad8*/ 	.word	0x00028830
        /*0adc*/ 	.short	0x010a
        /*0ade*/ 	.byte	0x3f
	.zero		1


	//   ....[72]....
        /*0ae0*/ 	.word	0x0001c090
        /*0ae4*/ 	.word	0x00000009
        /*0ae8*/ 	.word	0x00028830
        /*0aec*/ 	.short	0x010a
        /*0aee*/ 	.byte	0x3f
	.zero		1


	//   ....[73]....
        /*0af0*/ 	.word	0x0001c0f0
        /*0af4*/ 	.word	0x00000009
        /*0af8*/ 	.word	0x00028850
        /*0afc*/ 	.short	0x010a
        /*0afe*/ 	.byte	0x3f
	.zero		1


	//   ....[74]....
        /*0b00*/ 	.word	0x0001c150
        /*0b04*/ 	.word	0x00000007
        /*0b08*/ 	.word	0x00028830
        /*0b0c*/ 	.short	0x010a
        /*0b0e*/ 	.byte	0x3f
	.zero		1


	//   ....[75]....
        /*0b10*/ 	.word	0x0001c1b0
        /*0b14*/ 	.word	0x00000007
        /*0b18*/ 	.word	0x00028850
        /*0b1c*/ 	.short	0x010a
        /*0b1e*/ 	.byte	0x3f
	.zero		1


	//   ....[76]....
        /*0b20*/ 	.word	0x0001c210
        /*0b24*/ 	.word	0x00000007
        /*0b28*/ 	.word	0x00028830
        /*0b2c*/ 	.short	0x010a
        /*0b2e*/ 	.byte	0x3f
	.zero		1


	//   ....[77]....
        /*0b30*/ 	.word	0x0001c270
        /*0b34*/ 	.word	0x00000007
        /*0b38*/ 	.word	0x00028850
        /*0b3c*/ 	.short	0x010a
        /*0b3e*/ 	.byte	0x3f
	.zero		1


	//   ....[78]....
        /*0b40*/ 	.word	0x0001c2d0
        /*0b44*/ 	.word	0x00000003
        /*0b48*/ 	.word	0x00028850
        /*0b4c*/ 	.short	0x010a
        /*0b4e*/ 	.byte	0x3f
	.zero		1


	//   ....[79]....
        /*0b50*/ 	.word	0x0001c420
        /*0b54*/ 	.word	0x00000004
        /*0b58*/ 	.word	0x00028880
        /*0b5c*/ 	.short	0x010a
        /*0b5e*/ 	.byte	0x3f
	.zero		1


	//   ....[80]....
        /*0b60*/ 	.word	0x0001c470
        /*0b64*/ 	.word	0x00000004
        /*0b68*/ 	.word	0x00028840
        /*0b6c*/ 	.short	0x010a
        /*0b6e*/ 	.byte	0x3f
	.zero		1


	//   ....[81]....
        /*0b70*/ 	.word	0x0001cea0
        /*0b74*/ 	.word	0x00000002
        /*0b78*/ 	.word	0x00028820
        /*0b7c*/ 	.short	0x010a
        /*0b7e*/ 	.byte	0x3f
	.zero		1


	//   ....[82]....
        /*0b80*/ 	.word	0x0001cef0
        /*0b84*/ 	.word	0x00000004
        /*0b88*/ 	.word	0x00028880
        /*0b8c*/ 	.short	0x010a
        /*0b8e*/ 	.byte	0x3f
	.zero		1


	//   ....[83]....
        /*0b90*/ 	.word	0x0001cf40
        /*0b94*/ 	.word	0x00000004
        /*0b98*/ 	.word	0x00028840
        /*0b9c*/ 	.short	0x010a
        /*0b9e*/ 	.byte	0x3f
	.zero		1


	//   ....[84]....
        /*0ba0*/ 	.word	0x0001cf90
        /*0ba4*/ 	.word	0x00000014
        /*0ba8*/ 	.word	0x00028870
        /*0bac*/ 	.short	0x010a
        /*0bae*/ 	.byte	0x3f
	.zero		1


	//   ....[85]....
        /*0bb0*/ 	.word	0x0001cfe0
        /*0bb4*/ 	.word	0x00000014
        /*0bb8*/ 	.word	0x00028860
        /*0bbc*/ 	.short	0x010a
        /*0bbe*/ 	.byte	0x3f
	.zero		1


	//   ....[86]....
        /*0bc0*/ 	.word	0x0001d030
        /*0bc4*/ 	.word	0x00000012
        /*0bc8*/ 	.word	0x00028870
        /*0bcc*/ 	.short	0x010a
        /*0bce*/ 	.byte	0x3f
	.zero		1


	//   ....[87]....
        /*0bd0*/ 	.word	0x0001d080
        /*0bd4*/ 	.word	0x00000012
        /*0bd8*/ 	.word	0x00028860
        /*0bdc*/ 	.short	0x010a
        /*0bde*/ 	.byte	0x3f
	.zero		1


	//   ....[88]....
        /*0be0*/ 	.word	0x0001d0d0
        /*0be4*/ 	.word	0x00000000
        /*0be8*/ 	.word	0x00028820
        /*0bec*/ 	.short	0x010a
        /*0bee*/ 	.byte	0x3f
	.zero		1


	//   ....[89]....
        /*0bf0*/ 	.word	0x0001d270
        /*0bf4*/ 	.word	0x00000006
        /*0bf8*/ 	.word	0x00000000
        /*0bfc*/ 	.short	0x010a
        /*0bfe*/ 	.byte	0x3f
	.zero		1


	//   ....[90]....
        /*0c00*/ 	.word	0x0001d2c0
        /*0c04*/ 	.word	0x00000007
        /*0c08*/ 	.word	0x00000000
        /*0c0c*/ 	.short	0x010a
        /*0c0e*/ 	.byte	0x3f
	.zero		1


	//   ....[91]....
        /*0c10*/ 	.word	0x0001d310
        /*0c14*/ 	.word	0x00000004
        /*0c18*/ 	.word	0x00028860
        /*0c1c*/ 	.short	0x010a
        /*0c1e*/ 	.byte	0x3f
	.zero		1


	//   ....[92]....
        /*0c20*/ 	.word	0x0001d360
        /*0c24*/ 	.word	0x00000003
        /*0c28*/ 	.word	0x00028860
        /*0c2c*/ 	.short	0x010a
        /*0c2e*/ 	.byte	0x3f
	.zero		1


	//   ....[93]....
        /*0c30*/ 	.word	0x0001d3b0
        /*0c34*/ 	.word	0x00000004
        /*0c38*/ 	.word	0x00028880
        /*0c3c*/ 	.short	0x010a
        /*0c3e*/ 	.byte	0x3f
	.zero		1


	//----- nvinfo : EIATTR_NUM_MBARRIERS
	.align		4
.L_184:
        /*0c40*/ 	.byte	0x03, 0x38
        /*0c42*/ 	.short	0x0016


	//----- nvinfo : EIATTR_EXIT_INSTR_OFFSETS
	.align		4
        /*0c44*/ 	.byte	0x04, 0x1c
        /*0c46*/ 	.short	(.L_186 - .L_185)


	//   ....[0]....
.L_185:
        /*0c48*/ 	.word	0x00000a40


	//   ....[1]....
        /*0c4c*/ 	.word	0x00017c00


	//   ....[2]....
        /*0c50*/ 	.word	0x0001bfc0


	//----- nvinfo : EIATTR_MAX_THREADS
	.align		4
.L_186:
        /*0c54*/ 	.byte	0x04, 0x05
        /*0c56*/ 	.short	(.L_188 - .L_187)
.L_187:
        /*0c58*/ 	.word	0x00000180
        /*0c5c*/ 	.word	0x00000001
        /*0c60*/ 	.word	0x00000001


	//----- nvinfo : EIATTR_CRS_STACK_SIZE
	.align		4
.L_188:
        /*0c64*/ 	.byte	0x04, 0x1e
        /*0c66*/ 	.short	(.L_190 - .L_189)
.L_189:
        /*0c68*/ 	.word	0x00000000


	//----- nvinfo : EIATTR_CBANK_PARAM_SIZE
	.align		4
.L_190:
        /*0c6c*/ 	.byte	0x03, 0x19
        /*0c6e*/ 	.short	0x0af0


	//----- nvinfo : EIATTR_PARAM_CBANK
	.align		4
        /*0c70*/ 	.byte	0x04, 0x0a
        /*0c72*/ 	.short	(.L_192 - .L_191)
	.align		4
.L_191:
        /*0c74*/ 	.word	index@(.nv.constant0._ZN7cutlass13device_kernelIN5flash11enable_sm90INS1_16FlashAttnFwdSm90INS1_25CollectiveMainloopFwdSm90ILi2EN4cute5tupleIJNS5_1CILi1EEES8_S8_EEENS6_IJNS7_ILi128EEENS7_ILi192EEESA_EEELi128ENS_12float_e4m3_tEfNS_4arch4Sm90ELb0ELb1ELb1ELb0ELb0ELb0ELb0ELb1ELb1ELb1ELb0ELb0EEENS1_21CollectiveEpilogueFwdINS6_IJSA_SA_SB_EEES9_NS_10bfloat16_tESF_Li256ELb0ELb1ELb0ELb1EEENS1_30DynamicPersistentTileSchedulerILi256ELi128ELb0ELb1ELb1EEEEEEEEEvNT_6ParamsE)
        /*0c78*/ 	.short	0x0210
        /*0c7a*/ 	.short	0x0af0


	//----- nvinfo : EIATTR_SW_WAR
	.align		4
.L_192:
        /*0c7c*/ 	.byte	0x04, 0x36
        /*0c7e*/ 	.short	(.L_194 - .L_193)
.L_193:
        /*0c80*/ 	.word	0x00000008
.L_194:


//--------------------- .nv.info._ZN7cutlass13device_kernelIN5flash11enable_sm90INS1_16FlashAttnFwdSm90INS1_25CollectiveMainloopFwdSm90ILi2EN4cute5tupleIJNS5_1CILi1EEES8_S8_EEENS6_IJNS7_ILi128EEENS7_ILi192EEESA_EEELi128ENS_12float_e4m3_tEfNS_4arch4Sm90ELb0ELb1ELb1ELb1ELb0ELb0ELb0ELb1ELb1ELb1ELb0ELb0EEENS1_21CollectiveEpilogueFwdINS6_IJSA_SA_SB_EEES9_NS_10bfloat16_tESF_Li256ELb1ELb1ELb0ELb1EEENS1_36VarlenDynamicPersistentTileSchedulerILi128ELi192ELi256ELi128ELb0ELb1ELb1ELb1ELb0ELb1EEEEEEEEEvNT_6ParamsE --------------------------
	.section	.nv.info._ZN7cutlass13device_kernelIN5flash11enable_sm90INS1_16FlashAttnFwdSm90INS1_25CollectiveMainloopFwdSm90ILi2EN4cute5tupleIJNS5_1CILi1EEES8_S8_EEENS6_IJNS7_ILi128EEENS7_ILi192EEESA_EEELi128ENS_12float_e4m3_tEfNS_4arch4Sm90ELb0ELb1ELb1ELb1ELb0ELb0ELb0ELb1ELb1ELb1ELb0ELb0EEENS1_21CollectiveEpilogueFwdINS6_IJSA_SA_SB_EEES9_NS_10bfloat16_tESF_Li256ELb1ELb1ELb0ELb1EEENS1_36VarlenDynamicPersistentTileSchedulerILi128ELi192ELi256ELi128ELb0ELb1ELb1ELb1ELb0ELb1EEEEEEEEEvNT_6ParamsE,"",@"SHT_CUDA_INFO"
	.sectionflags	@""
	.align	4


	//----- nvinfo : EIATTR_CUDA_API_VERSION
	.align		4
        /*0000*/ 	.byte	0x04, 0x37
        /*0002*/ 	.short	(.L_196 - .L_195)
.L_195:
        /*0004*/ 	.word	0x00000082


	//----- nvinfo : EIATTR_KPARAM_INFO
	.align		4
.L_196:
        /*0008*/ 	.byte	0x04, 0x17
        /*000a*/ 	.short	(.L_198 - .L_197)
.L_197:
        /*000c*/ 	.word	0x00000000
        /*0010*/ 	.short	0x0000
        /*0012*/ 	.short	0x0070
        /*0014*/ 	.byte	0x00, 0xf0, 0x01, 0x2a


	//----- nvinfo : EIATTR_SPARSE_MMA_MASK
	.align		4
.L_198:
        /*0018*/ 	.byte	0x03, 0x50
        /*001a*/ 	.short	0x0000


	//----- nvinfo : EIATTR_MAXREG_COUNT
	.align		4
        /*001c*/ 	.byte	0x03, 0x1b
        /*001e*/ 	.short	0x00a8


	//----- nvinfo : EIATTR_NUM_BARRIERS
	.align		4
        /*0020*/ 	.byte	0x02, 0x4c
        /*0022*/ 	.byte	0x10
	.zero		1


	//----- nvinfo : EIATTR_EXTERNS
	.align		4
        /*0024*/ 	.byte	0x04, 0x0f
        /*0026*/ 	.short	(.L_200 - .L_199)


	//   ....[0]....
	.align		4
.L_199:
        /*0028*/ 	.word	index@(__assertfail)


	//----- nvinfo : EIATTR_ANNOTATIONS
	.align		4
.L_200:
        /*002c*/ 	.byte	0x04, 0x55
        /*002e*/ 	.short	(.L_202 - .L_201)


	//   ....[0]....
.L_201:
        /* <DEDUP_REMOVED lines=42> */


	//----- nvinfo : EIATTR_MERCURY_ISA_VERSION
	.align		4
.L_202:
        /*02b8*/ 	.byte	0x03, 0x5f
        /*02ba*/ 	.short	0x0101


	//----- nvinfo : EIATTR_UNUSED_LOAD_BYTE_OFFSET
	.align		4
        /*02bc*/ 	.byte	0x04, 0x44
        /*02be*/ 	.short	(.L_204 - .L_203)


	//   ....[0]....
.L_203:
        /*02c0*/ 	.word	0x00000a40
        /*02c4*/ 	.word	0x0000fff0


	//   ....[1]....
        /*02c8*/ 	.word	0x00015980
        /*02cc*/ 	.word	0x0000fff0


	//----- nvinfo : EIATTR_INT_WARP_WIDE_INSTR_OFFSETS
	.align		4
.L_204:
        /*02d0*/ 	.byte	0x04, 0x31
        /*02d2*/ 	.short	(.L_206 - .L_205)


	//   ....[0]....
.L_205:
        /*02d4*/ 	.word	0x00000130


	//   ....[1]....
        /*02d8*/ 	.word	0x00000170


	//   ....[2]....
        /*02dc*/ 	.word	0x000001e0


	//   ....[3]....
        /*02e0*/ 	.word	0x00019b30


	//   ....[4]....
        /*02e4*/ 	.word	0x00019bc0


	//   ....[5]....
        /*02e8*/ 	.word	0x0001c460


	//   ....[6]....
        /*02ec*/ 	.word	0x0001c4f0


	//----- nvinfo : EIATTR_COOP_GROUP_MASK_REGIDS
	.align		4
.L_206:
        /*02f0*/ 	.byte	0x04, 0x29
        /*02f2*/ 	.short	(.L_208 - .L_207)


	//   ....[0]....
.L_207:
        /*02f4*/ 	.word	0xffffffff


	//   ....[1]....
        /*02f8*/ 	.word	0xffffffff


	//   ....[2]....
        /*02fc*/ 	.word	0xffffffff


	//   ....[3]....
        /*0300*/ 	.word	0xffffffff


	//   ....[4]....
        /*0304*/ 	.word	0xffffffff


	//   ....[5]....
        /*0308*/ 	.word	0xffffffff


	//   ....[6]....
        /*030c*/ 	.word	0xffffffff


	//   ....[7]....
        /*0310*/ 	.word	0xffffffff


	//   ....[8]....
        /*0314*/ 	.word	0xffffffff


	//   ....[9]....
        /*0318*/ 	.word	0xffffffff


	//   ....[10]....
        /*031c*/ 	.word	0xffffffff


	//   ....[11]....
        /*0320*/ 	.word	0xffffffff


	//   ....[12]....
        /*0324*/ 	.word	0xffffffff


	//   ....[13]....
        /*0328*/ 	.word	0xffffffff


	//   ....[14]....
        /*032c*/ 	.word	0xffffffff


	//   ....[15]....
        /*0330*/ 	.word	0xffffffff


	//   ....[16]....
        /*0334*/ 	.word	0xffffffff


	//   ....[17]....
        /*0338*/ 	.word	0xffffffff


	//   ....[18]....
        /*033c*/ 	.word	0xffffffff


	//   ....[19]....
        /*0340*/ 	.word	0xffffffff


	//   ....[20]....
        /*0344*/ 	.word	0xffffffff


	//   ....[21]....
        /*0348*/ 	.word	0xffffffff


	//   ....[22]....
        /*034c*/ 	.word	0xffffffff


	//   ....[23]....
        /*0350*/ 	.word	0xffffffff


	//   ....[24]....
        /*0354*/ 	.word	0xffffffff


	//   ....[25]....
        /*0358*/ 	.word	0xffffffff


	//   ....[26]....
        /*035c*/ 	.word	0xffffffff


	//   ....[27]....
        /*0360*/ 	.word	0xffffffff


	//   ....[28]....
        /*0364*/ 	.word	0xffffffff


	//   ....[29]....
        /*0368*/ 	.word	0xffffffff


	//   ....[30]....
        /*036c*/ 	.word	0xffffffff


	//   ....[31]....
        /*0370*/ 	.word	0xffffffff


	//   ....[32]....
        /*0374*/ 	.word	0xffffffff


	//   ....[33]....
        /*0378*/ 	.word	0xffffffff


	//   ....[34]....
        /*037c*/ 	.word	0xffffffff


	//   ....[35]....
        /*0380*/ 	.word	0xffffffff


	//   ....[36]....
        /*0384*/ 	.word	0xffffffff


	//   ....[37]....
        /*0388*/ 	.word	0xffffffff


	//   ....[38]....
        /*038c*/ 	.word	0xffffffff


	//   ....[39]....
        /*0390*/ 	.word	0xffffffff


	//   ....[40]....
        /*0394*/ 	.word	0xffffffff


	//   ....[41]....
        /*0398*/ 	.word	0xffffffff


	//   ....[42]....
        /*039c*/ 	.word	0xffffffff


	//   ....[43]....
        /*03a0*/ 	.word	0xffffffff


	//   ....[44]....
        /*03a4*/ 	.word	0xffffffff


	//   ....[45]....
        /*03a8*/ 	.word	0xffffffff


	//   ....[46]....
        /*03ac*/ 	.word	0xffffffff


	//   ....[47]....
        /*03b0*/ 	.word	0xffffffff


	//   ....[48]....
        /*03b4*/ 	.word	0xffffffff


	//   ....[49]....
        /*03b8*/ 	.word	0xffffffff


	//   ....[50]....
        /*03bc*/ 	.word	0xffffffff


	//   ....[51]....
        /*03c0*/ 	.word	0xffffffff


	//   ....[52]....
        /*03c4*/ 	.word	0xffffffff


	//   ....[53]....
        /*03c8*/ 	.word	0xffffffff


	//   ....[54]....
        /*03cc*/ 	.word	0xffffffff


	//   ....[55]....
        /*03d0*/ 	.word	0xffffffff


	//   ....[56]....
        /*03d4*/ 	.word	0xffffffff


	//   ....[57]....
        /*03d8*/ 	.word	0xffffffff


	//   ....[58]....
        /*03dc*/ 	.word	0xffffffff


	//   ....[59]....
        /*03e0*/ 	.word	0xffffffff


	//   ....[60]....
        /*03e4*/ 	.word	0xffffffff


	//   ....[61]....
        /*03e8*/ 	.word	0xffffffff


	//   ....[62]....
        /*03ec*/ 	.word	0xffffffff


	//   ....[63]....
        /*03f0*/ 	.word	0xffffffff


	//   ....[64]....
        /*03f4*/ 	.word	0xffffffff


	//   ....[65]....
        /*03f8*/ 	.word	0xffffffff


	//   ....[66]....
        /*03fc*/ 	.word	0xffffffff


	//   ....[67]....
        /*0400*/ 	.word	0xffffffff


	//   ....[68]....
        /*0404*/ 	.word	0xffffffff


	//   ....[69]....
        /*0408*/ 	.word	0xffffffff


	//   ....[70]....
        /*040c*/ 	.word	0xffffffff


	//   ....[71]....
        /*0410*/ 	.word	0xffffffff


	//   ....[72]....
        /*0414*/ 	.word	0xffffffff


	//   ....[73]....
        /*0418*/ 	.word	0xffffffff


	//   ....[74]....
        /*041c*/ 	.word	0xffffffff


	//   ....[75]....
        /*0420*/ 	.word	0xffffffff


	//   ....[76]....
        /*0424*/ 	.word	0xffffffff


	//   ....[77]....
        /*0428*/ 	.word	0xffffffff


	//   ....[78]....
        /*042c*/ 	.word	0xffffffff


	//   ....[79]....
        /*0430*/ 	.word	0xffffffff


	//   ....[80]....
        /*0434*/ 	.word	0xffffffff


	//   ....[81]....
        /*0438*/ 	.word	0xffffffff


	//   ....[82]....
        /*043c*/ 	.word	0xffffffff


	//   ....[83]....
        /*0440*/ 	.word	0xffffffff


	//   ....[84]....
        /*0444*/ 	.word	0xffffffff


	//   ....[85]....
        /*0448*/ 	.word	0xffffffff


	//   ....[86]....
        /*044c*/ 	.word	0xffffffff


	//   ....[87]....
        /*0450*/ 	.word	0xffffffff


	//   ....[88]....
        /*0454*/ 	.word	0xffffffff


	//   ....[89]....
        /*0458*/ 	.word	0xffffffff


	//   ....[90]....
        /*045c*/ 	.word	0xffffffff


	//   ....[91]....
        /*0460*/ 	.word	0xffffffff


	//   ....[92]....
        /*0464*/ 	.word	0xffffffff


	//   ....[93]....
        /*0468*/ 	.word	0xffffffff


	//   ....[94]....
        /*046c*/ 	.word	0xffffffff


	//   ....[95]....
        /*0470*/ 	.word	0xffffffff


	//   ....[96]....
        /*0474*/ 	.word	0xffffffff


	//   ....[97]....
        /*0478*/ 	.word	0xffffffff


	//   ....[98]....
        /*047c*/ 	.word	0xffffffff


	//   ....[99]....
        /*0480*/ 	.word	0xffffffff


	//   ....[100]....
        /*0484*/ 	.word	0xffffffff


	//   ....[101]....
        /*0488*/ 	.word	0xffffffff


	//   ....[102]....
        /*048c*/ 	.word	0xffffffff


	//   ....[103]....
        /*0490*/ 	.word	0xffffffff


	//   ....[104]....
        /*0494*/ 	.word	0xffffffff


	//   ....[105]....
        /*0498*/ 	.word	0xffffffff


	//   ....[106]....
        /*049c*/ 	.word	0xffffffff


	//   ....[107]....
        /*04a0*/ 	.word	0xffffffff


	//   ....[108]....
        /*04a4*/ 	.word	0xffffffff


	//   ....[109]....
        /*04a8*/ 	.word	0xffffffff


	//   ....[110]....
        /*04ac*/ 	.word	0xffffffff


	//   ....[111]....
        /*04b0*/ 	.word	0xffffffff


	//   ....[112]....
        /*04b4*/ 	.word	0xffffffff


	//   ....[113]....
        /*04b8*/ 	.word	0xffffffff


	//   ....[114]....
        /*04bc*/ 	.word	0xffffffff


	//   ....[115]....
        /*04c0*/ 	.word	0xffffffff


	//   ....[116]....
        /*04c4*/ 	.word	0xffffffff


	//   ....[117]....
        /*04c8*/ 	.word	0xffffffff


	//   ....[118]....
        /*04cc*/ 	.word	0xffffffff


	//   ....[119]....
        /*04d0*/ 	.word	0xffffffff


	//   ....[120]....
        /*04d4*/ 	.word	0xffffffff


	//   ....[121]....
        /*04d8*/ 	.word	0xffffffff


	//   ....[122]....
        /*04dc*/ 	.word	0xffffffff


	//   ....[123]....
        /*04e0*/ 	.word	0xffffffff


	//   ....[124]....
        /*04e4*/ 	.word	0xffffffff


	//   ....[125]....
        /*04e8*/ 	.word	0xffffffff


	//   ....[126]....
        /*04ec*/ 	.word	0xffffffff


	//   ....[127]....
        /*04f0*/ 	.word	0xffffffff


	//   ....[128]....
        /*04f4*/ 	.word	0xffffffff


	//   ....[129]....
        /*04f8*/ 	.word	0xffffffff


	//   ....[130]....
        /*04fc*/ 	.word	0xffffffff


	//   ....[131]....
        /*0500*/ 	.word	0xffffffff


	//   ....[132]....
        /*0504*/ 	.word	0xffffffff


	//   ....[133]....
        /*0508*/ 	.word	0xffffffff


	//   ....[134]....
        /*050c*/ 	.word	0xffffffff


	//   ....[135]....
        /*0510*/ 	.word	0xffffffff


	//   ....[136]....
        /*0514*/ 	.word	0xffffffff


	//   ....[137]....
        /*0518*/ 	.word	0x0500000f


	//   ....[138]....
        /*051c*/ 	.word	0x0500000f


	//   ....[139]....
        /*0520*/ 	.word	0x0500000f


	//   ....[140]....
        /*0524*/ 	.word	0x0500000f


	//   ....[141]....
        /*0528*/ 	.word	0x0500000f


	//   ....[142]....
        /*052c*/ 	.word	0x0500000f


	//   ....[143]....
        /*0530*/ 	.word	0x0500000f


	//   ....[144]....
        /*0534*/ 	.word	0x0500000f


	//   ....[145]....
        /*0538*/ 	.word	0x0500000f


	//   ....[146]....
        /*053c*/ 	.word	0x0500000f


	//   ....[147]....
        /*0540*/ 	.word	0x0500000f


	//   ....[148]....
        /*0544*/ 	.word	0x0500000f


	//   ....[149]....
        /*0548*/ 	.word	0x0500000f


	//   ....[150]....
        /*054c*/ 	.word	0x0500000f


	//   ....[151]....
        /*0550*/ 	.word	0x0500000f


	//   ....[152]....
        /*0554*/ 	.word	0x0500000f


	//   ....[153]....
        /*0558*/ 	.word	0x0500000f


	//   ....[154]....
        /*055c*/ 	.word	0x0500000f


	//----- nvinfo : EIATTR_COOP_GROUP_INSTR_OFFSETS
	.align		4
.L_208:
        /*0560*/ 	.byte	0x04, 0x28
        /*0562*/ 	.short	(.L_210 - .L_209)


	//   ....[0]....
.L_209:
        /*0564*/ 	.word	0x00000070


	//   ....[1]....
        /*0568*/ 	.word	0x00000140


	//   ....[2]....
        /*056c*/ 	.word	0x00000190


	//   ....[3]....
        /*0570*/ 	.word	0x000003c0


	//   ....[4]....
        /*0574*/ 	.word	0x00000520


	//   ....[5]....
        /*0578*/ 	.word	0x00000640


	//   ....[6]....
        /*057c*/ 	.word	0x000007a0


	//   ....[7]....
        /*0580*/ 	.word	0x00001910


	//   ....[8]....
        /*0584*/ 	.word	0x00002360


	//   ....[9]....
        /*0588*/ 	.word	0x00003870


	//   ....[10]....
        /*058c*/ 	.word	0x00004a80


	//   ....[11]....
        /*0590*/ 	.word	0x00005020


	//   ....[12]....
        /*0594*/ 	.word	0x000058f0


	//   ....[13]....
        /*0598*/ 	.word	0x00005950


	//   ....[14]....
        /*059c*/ 	.word	0x00008060


	//   ....[15]....
        /*05a0*/ 	.word	0x00008220


	//   ....[16]....
        /*05a4*/ 	.word	0x00009c90


	//   ....[17]....
        /*05a8*/ 	.word	0x00009da0


	//   ....[18]....
        /*05ac*/ 	.word	0x0000abb0


	//   ....[19]....
        /*05b0*/ 	.word	0x0000ac10


	//   ....[20]....
        /*05b4*/ 	.word	0x0000dc00


	//   ....[21]....
        /*05b8*/ 	.word	0x0000dd30


	//   ....[22]....
        /*05bc*/ 	.word	0x0000dd40


	//   ....[23]....
        /*05c0*/ 	.word	0x0000dea0


	//   ....[24]....
        /*05c4*/ 	.word	0x00010b80


	//   ....[25]....
        /*05c8*/ 	.word	0x00010e20


	//   ....[26]....
        /*05cc*/ 	.word	0x00012890


	//   ....[27]....
        /*05d0*/ 	.word	0x000129a0


	//   ....[28]....
        /*05d4*/ 	.word	0x00013790


	//   ....[29]....
        /*05d8*/ 	.word	0x00013820


	//   ....[30]....
        /*05dc*/ 	.word	0x000151e0


	//   ....[31]....
        /*05e0*/ 	.word	0x000151f0


	//   ....[32]....
        /*05e4*/ 	.word	0x00015270


	//   ....[33]....
        /*05e8*/ 	.word	0x00015280


	//   ....[34]....
        /*05ec*/ 	.word	0x00016200


	//   ....[35]....
        /*05f0*/ 	.word	0x00016210


	//   ....[36]....
        /*05f4*/ 	.word	0x00016220


	//   ....[37]....
        /*05f8*/ 	.word	0x00016230


	//   ....[38]....
        /*05fc*/ 	.word	0x00016240


	//   ....[39]....
        /*0600*/ 	.word	0x00016250


	//   ....[40]....
        /*0604*/ 	.word	0x00016260


	//   ....[41]....
        /*0608*/ 	.word	0x00016270


	//   ....[42]....
        /*060c*/ 	.word	0x00016280


	//   ....[43]....
        /*0610*/ 	.word	0x00016290


	//   ....[44]....
        /*0614*/ 	.word	0x000162a0


	//   ....[45]....
        /*0618*/ 	.word	0x000162d0


	//   ....[46]....
        /*061c*/ 	.word	0x00016300


	//   ....[47]....
        /*0620*/ 	.word	0x00016330


	//   ....[48]....
        /*0624*/ 	.word	0x00016350


	//   ....[49]....
        /*0628*/ 	.word	0x00016360


	//   ....[50]....
        /*062c*/ 	.word	0x00016370


	//   ....[51]....
        /*0630*/ 	.word	0x000163a0


	//   ....[52]....
        /*0634*/ 	.word	0x000163d0


	//   ....[53]....
        /*0638*/ 	.word	0x000163f0


	//   ....[54]....
        /*063c*/ 	.word	0x00016420


	//   ....[55]....
        /*0640*/ 	.word	0x00016430


	//   ....[56]....
        /*0644*/ 	.word	0x00016460


	//   ....[57]....
        /*0648*/ 	.word	0x00016470


	//   ....[58]....
        /*064c*/ 	.word	0x00016480


	//   ....[59]....
        /*0650*/ 	.word	0x000164b0


	//   ....[60]....
        /*0654*/ 	.word	0x000164e0


	//   ....[61]....
        /*0658*/ 	.word	0x000164f0


	//   ....[62]....
        /*065c*/ 	.word	0x00016550


	//   ....[63]....
        /*0660*/ 	.word	0x00016560


	//   ....[64]....
        /*0664*/ 	.word	0x00016570


	//   ....[65]....
        /*0668*/ 	.word	0x000165a0


	//   ....[66]....
        /*066c*/ 	.word	0x00016b50


	//   ....[67]....
        /*0670*/ 	.word	0x00016b90


	//   ....[68]....
        /*0674*/ 	.word	0x00016bd0


	//   ....[69]....
        /*0678*/ 	.word	0x00016c00


	//   ....[70]....
        /*067c*/ 	.word	0x00017180


	//   ....[71]....
        /*0680*/ 	.word	0x000171c0


	//   ....[72]....
        /*0684*/ 	.word	0x00017280


	//   ....[73]....
        /*0688*/ 	.word	0x000172a0


	//   ....[74]....
        /*068c*/ 	.word	0x00017360


	//   ....[75]....
        /*0690*/ 	.word	0x00017380


	//   ....[76]....
        /*0694*/ 	.word	0x00017450


	//   ....[77]....
        /*0698*/ 	.word	0x00017470


	//   ....[78]....
        /*069c*/ 	.word	0x00017d40


	//   ....[79]....
        /*06a0*/ 	.word	0x00017d60


	//   ....[80]....
        /*06a4*/ 	.word	0x00017e20


	//   ....[81]....
        /*06a8*/ 	.word	0x00017e40


	//   ....[82]....
        /*06ac*/ 	.word	0x00017f00


	//   ....[83]....
        /*06b0*/ 	.word	0x00017f20


	//   ....[84]....
        /*06b4*/ 	.word	0x00017ff0


	//   ....[85]....
        /*06b8*/ 	.word	0x00018010


	//   ....[86]....
        /*06bc*/ 	.word	0x00018170


	//   ....[87]....
        /*06c0*/ 	.word	0x00018340


	//   ....[88]....
        /*06c4*/ 	.word	0x00018370


	//   ....[89]....
        /*06c8*/ 	.word	0x000183a0


	//   ....[90]....
        /*06cc*/ 	.word	0x000183e0


	//   ....[91]....
        /*06d0*/ 	.word	0x00018410


	//   ....[92]....
        /*06d4*/ 	.word	0x00018450


	//   ....[93]....
        /*06d8*/ 	.word	0x000185e0


	//   ....[94]....
        /*06dc*/ 	.word	0x00018610


	//   ....[95]....
        /*06e0*/ 	.word	0x00018640


	//   ....[96]....
        /*06e4*/ 	.word	0x00018670


	//   ....[97]....
        /*06e8*/ 	.word	0x000186a0


	//   ....[98]....
        /*06ec*/ 	.word	0x000186e0


	//   ....[99]....
        /*06f0*/ 	.word	0x00018780


	//   ....[100]....
        /*06f4*/ 	.word	0x00018810


	//   ....[101]....
        /*06f8*/ 	.word	0x000188c0


	//   ....[102]....
        /*06fc*/ 	.word	0x0001a2d0


	//   ....[103]....
        /*0700*/ 	.word	0x0001ae70


	//   ....[104]....
        /*0704*/ 	.word	0x0001ae80


	//   ....[105]....
        /*0708*/ 	.word	0x0001aec0


	//   ....[106]....
        /*070c*/ 	.word	0x0001af00


	//   ....[107]....
        /*0710*/ 	.word	0x0001afe0


	//   ....[108]....
        /*0714*/ 	.word	0x0001aff0


	//   ....[109]....
        /*0718*/ 	.word	0x0001b060


	//   ....[110]....
        /*071c*/ 	.word	0x0001b070


	//   ....[111]....
        /*0720*/ 	.word	0x0001b0e0


	//   ....[112]....
        /*0724*/ 	.word	0x0001b0f0


	//   ....[113]....
        /*0728*/ 	.word	0x0001b160


	//   ....[114]....
        /*072c*/ 	.word	0x0001b170


	//   ....[115]....
        /*0730*/ 	.word	0x0001b1e0


	//   ....[116]....
        /*0734*/ 	.word	0x0001b1f0


	//   ....[117]....
        /*0738*/ 	.word	0x0001b200


	//   ....[118]....
        /*073c*/ 	.word	0x0001b240


	//   ....[119]....
        /*0740*/ 	.word	0x0001cfd0


	//   ....[120]....
        /*0744*/ 	.word	0x0001d000


	//   ....[121]....
        /*0748*/ 	.word	0x0001d030


	//   ....[122]....
        /*074c*/ 	.word	0x0001d060


	//   ....[123]....
        /*0750*/ 	.word	0x0001d090


	//   ....[124]....
        /*0754*/ 	.word	0x0001d0a0


	//   ....[125]....
        /*0758*/ 	.word	0x0001d0d0


	//   ....[126]....
        /*075c*/ 	.word	0x0001d0e0


	//   ....[127]....
        /*0760*/ 	.word	0x0001d220


	//   ....[128]....
        /*0764*/ 	.word	0x0001d260


	//   ....[129]....
        /*0768*/ 	.word	0x0001d290


	//   ....[130]....
        /*076c*/ 	.word	0x0001d2c0


	//   ....[131]....
        /*0770*/ 	.word	0x0001d2f0


	//   ....[132]....
        /*0774*/ 	.word	0x0001d320


	//   ....[133]....
        /*0778*/ 	.word	0x0001d3b0


	//   ....[134]....
        /*077c*/ 	.word	0x0001d440


	//   ....[135]....
        /*0780*/ 	.word	0x0001d4b0


	//   ....[136]....
        /*0784*/ 	.word	0x0001db60


	//   ....[137]....
        /*0788*/ 	.word	0x0001e220


	//   ....[138]....
        /*078c*/ 	.word	0x0001e400


	//   ....[139]....
        /*0790*/ 	.word	0x0001e480


	//   ....[140]....
        /*0794*/ 	.word	0x0001e4e0


	//   ....[141]....
        /*0798*/ 	.word	0x0001e580


	//   ....[142]....
        /*079c*/ 	.word	0x0001e620


	//   ....[143]....
        /*07a0*/ 	.word	0x0001e720


	//   ....[144]....
        /*07a4*/ 	.word	0x0001e780


	//   ....[145]....
        /*07a8*/ 	.word	0x0001e860


	//   ....[146]....
        /*07ac*/ 	.word	0x0001e8c0


	//   ....[147]....
        /*07b0*/ 	.word	0x0001e9a0


	//   ....[148]....
        /*07b4*/ 	.word	0x0001ea00


	//   ....[149]....
        /*07b8*/ 	.word	0x0001eae0


	//   ....[150]....
        /*07bc*/ 	.word	0x0001eb40


	//   ....[151]....
        /*07c0*/ 	.word	0x0001ec10


	//   ....[152]....
        /*07c4*/ 	.word	0x0001ec70


	//   ....[153]....
        /*07c8*/ 	.word	0x0001ed30


	//   ....[154]....
        /*07cc*/ 	.word	0x0001f090


	//----- nvinfo : EIATTR_REG_RECONFIG
	.align		4
.L_210:
        /*07d0*/ 	.byte	0x01, 0x54
	.zero		2


	//----- nvinfo : EIATTR_SYSCALL_OFFSETS
	.align		4
        /*07d4*/ 	.byte	0x04, 0x46
        /*07d6*/ 	.short	(.L_212 - .L_211)


	//   ....[0]....
.L_211:
        /*07d8*/ 	.word	0x00001af0


	//   ....[1]....
        /*07dc*/ 	.word	0x00019d40


	//   ....[2]....
        /*07e0*/ 	.word	0x00019eb0


	//   ....[3]....
        /*07e4*/ 	.word	0x0001a000


	//   ....[4]....
        /*07e8*/ 	.word	0x0001a140


	//   ....[5]....
        /*07ec*/ 	.word	0x0001aa60


	//----- nvinfo : EIATTR_MBARRIER_INSTR_OFFSETS
	.align		4
.L_212:
        /*07f0*/ 	.byte	0x04, 0x39
        /*07f2*/ 	.short	(.L_214 - .L_213)


	//   ....[0]....
.L_213:
        /*07f4*/ 	.word	0x00000270
        /*07f8*/ 	.word	0x000000ff
        /*07fc*/ 	.word	0x00028800
        /*0800*/ 	.short	0x0100
        /*0802*/ 	.byte	0x08
	.zero		1


	//   ....[1]....
        /*0804*/ 	.word	0x00000280
        /*0808*/ 	.word	0x000000ff
        /*080c*/ 	.word	0x00028820
        /*0810*/ 	.short	0x0100
        /*0812*/ 	.byte	0x08
	.zero		1


	//   ....[2]....
        /*0814*/ 	.word	0x00000370
        /*0818*/ 	.word	0x000000ff
        /*081c*/ 	.word	0x00028830
        /*0820*/ 	.short	0x0100
        /*0822*/ 	.byte	0x08
	.zero		1


	//   ....[3]....
        /*0824*/ 	.word	0x00000380
        /*0828*/ 	.word	0x000000ff
        /*082c*/ 	.word	0x00028840
        /*0830*/ 	.short	0x0100
        /*0832*/ 	.byte	0x08
	.zero		1


	//   ....[4]....
        /*0834*/ 	.word	0x00000390
        /*0838*/ 	.word	0x000000ff
        /*083c*/ 	.word	0x00028838
        /*0840*/ 	.short	0x0100
        /*0842*/ 	.byte	0x08
	.zero		1


	//   ....[5]....
        /*0844*/ 	.word	0x000003a0
        /*0848*/ 	.word	0x000000ff
        /*084c*/ 	.word	0x00028848
        /*0850*/ 	.short	0x0100
        /*0852*/ 	.byte	0x08
	.zero		1


	//   ....[6]....
        /*0854*/ 	.word	0x000004d0
        /*0858*/ 	.word	0x000000ff
        /*085c*/ 	.word	0x00028850
        /*0860*/ 	.short	0x0100
        /*0862*/ 	.byte	0x08
	.zero		1


	//   ....[7]....
        /*0864*/ 	.word	0x000004e0
        /*0868*/ 	.word	0x000000ff
        /*086c*/ 	.word	0x00028860
        /*0870*/ 	.short	0x0100
        /*0872*/ 	.byte	0x08
	.zero		1


	//   ....[8]....
        /*0874*/ 	.word	0x000004f0
        /*0878*/ 	.word	0x000000ff
        /*087c*/ 	.word	0x00028858
        /*0880*/ 	.short	0x0100
        /*0882*/ 	.byte	0x08
	.zero		1


	//   ....[9]....
        /*0884*/ 	.word	0x00000500
        /*0888*/ 	.word	0x000000ff
        /*088c*/ 	.word	0x00028868
        /*0890*/ 	.short	0x0100
        /*0892*/ 	.byte	0x08
	.zero		1


	//   ....[10]....
        /*0894*/ 	.word	0x000005f0
        /*0898*/ 	.word	0x000000ff
        /*089c*/ 	.word	0x00028870
        /*08a0*/ 	.short	0x0100
        /*08a2*/ 	.byte	0x06
	.zero		1


	//   ....[11]....
        /*08a4*/ 	.word	0x00000600
        /*08a8*/ 	.word	0x000000ff
        /*08ac*/ 	.word	0x00028880
        /*08b0*/ 	.short	0x0100
        /*08b2*/ 	.byte	0x06
	.zero		1


	//   ....[12]....
        /*08b4*/ 	.word	0x00000610
        /*08b8*/ 	.word	0x000000ff
        /*08bc*/ 	.word	0x00028878
        /*08c0*/ 	.short	0x0100
        /*08c2*/ 	.byte	0x06
	.zero		1


	//   ....[13]....
        /*08c4*/ 	.word	0x00000620
        /*08c8*/ 	.word	0x000000ff
        /*08cc*/ 	.word	0x00028888
        /*08d0*/ 	.short	0x0100
        /*08d2*/ 	.byte	0x06
	.zero		1


	//   ....[14]....
        /*08d4*/ 	.word	0x00000750
        /*08d8*/ 	.word	0x000000ff
        /*08dc*/ 	.word	0x00028890
        /*08e0*/ 	.short	0x0100
        /*08e2*/ 	.byte	0x08
	.zero		1


	//   ....[15]....
        /*08e4*/ 	.word	0x00000760
        /*08e8*/ 	.word	0x000000ff
        /*08ec*/ 	.word	0x000288a0
        /*08f0*/ 	.short	0x0100
        /*08f2*/ 	.byte	0x08
	.zero		1


	//   ....[16]....
        /*08f4*/ 	.word	0x00000770
        /*08f8*/ 	.word	0x000000ff
        /*08fc*/ 	.word	0x00028898
        /*0900*/ 	.short	0x0100
        /*0902*/ 	.byte	0x08
	.zero		1


	//   ....[17]....
        /*0904*/ 	.word	0x00000780
        /*0908*/ 	.word	0x000000ff
        /*090c*/ 	.word	0x000288a8
        /*0910*/ 	.short	0x0100
        /*0912*/ 	.byte	0x08
	.zero		1


	//   ....[18]....
        /*0914*/ 	.word	0x000008b0
        /*0918*/ 	.word	0x000000ff
        /*091c*/ 	.word	0x000288b0
        /*0920*/ 	.short	0x0100
        /*0922*/ 	.byte	0x08
	.zero		1


	//   ....[19]....
        /*0924*/ 	.word	0x000008c0
        /*0928*/ 	.word	0x000000ff
        /*092c*/ 	.word	0x000288c0
        /*0930*/ 	.short	0x0100
        /*0932*/ 	.byte	0x08
	.zero		1


	//   ....[20]....
        /*0934*/ 	.word	0x000008d0
        /*0938*/ 	.word	0x000000ff
        /*093c*/ 	.word	0x000288b8
        /*0940*/ 	.short	0x0100
        /*0942*/ 	.byte	0x08
	.zero		1


	//   ....[21]....
        /*0944*/ 	.word	0x000008e0
        /*0948*/ 	.word	0x000000ff
        /*094c*/ 	.word	0x000288c8
        /*0950*/ 	.short	0x0100
        /*0952*/ 	.byte	0x08
	.zero		1


	//   ....[22]....
        /*0954*/ 	.word	0x00001e40
        /*0958*/ 	.word	0x000000ff
        /*095c*/ 	.word	0x00028800
        /*0960*/ 	.short	0x010a
        /*0962*/ 	.byte	0x2d
	.zero		1


	//   ....[23]....
        /*0964*/ 	.word	0x00001ee0
        /*0968*/ 	.word	0x0000007b
        /*096c*/ 	.word	0x00028830
        /*0970*/ 	.short	0x010a
        /*0972*/ 	.byte	0x3f
	.zero		1


	//   ....[24]....
        /*0974*/ 	.word	0x00001f60
        /*0978*/ 	.word	0x0000007b
        /*097c*/ 	.word	0x00028830
        /*0980*/ 	.short	0x010a
        /*0982*/ 	.byte	0x3f
	.zero		1


	//   ....[25]....
        /*0984*/ 	.word	0x00002920
        /*0988*/ 	.word	0x0000007b
        /*098c*/ 	.word	0x00000000
        /*0990*/ 	.short	0x0101
        /*0992*/ 	.byte	0x3f
	.zero		1


	//   ....[26]....
        /*0994*/ 	.word	0x00006e20
        /*0998*/ 	.word	0x000000ff
        /*099c*/ 	.word	0x00028830
        /*09a0*/ 	.short	0x010a
        /*09a2*/ 	.byte	0x06
	.zero		1


	//   ....[27]....
        /*09a4*/ 	.word	0x00006e60
        /*09a8*/ 	.word	0x000000ff
        /*09ac*/ 	.word	0x00028830
        /*09b0*/ 	.short	0x010a
        /*09b2*/ 	.byte	0x06
	.zero		1


	//   ....[28]....
        /*09b4*/ 	.word	0x00007060
        /*09b8*/ 	.word	0x000000ff
        /*09bc*/ 	.word	0x00028850
        /*09c0*/ 	.short	0x010a
        /*09c2*/ 	.byte	0x06
	.zero		1


	//   ....[29]....
        /*09c4*/ 	.word	0x000070a0
        /*09c8*/ 	.word	0x000000ff
        /*09cc*/ 	.word	0x00028850
        /*09d0*/ 	.short	0x010a
        /*09d2*/ 	.byte	0x06
	.zero		1


	//   ....[30]....
        /*09d4*/ 	.word	0x00008080
        /*09d8*/ 	.word	0x00000029
        /*09dc*/ 	.word	0x00000000
        /*09e0*/ 	.short	0x0101
        /*09e2*/ 	.byte	0x3f
	.zero		1


	//   ....[31]....
        /*09e4*/ 	.word	0x0000bb80
        /*09e8*/ 	.word	0x000000ff
        /*09ec*/ 	.word	0x00000000
        /*09f0*/ 	.short	0x0101
        /*09f2*/ 	.byte	0x06
	.zero		1


	//   ....[32]....
        /*09f4*/ 	.word	0x0000c5f0
        /*09f8*/ 	.word	0x000000ff
        /*09fc*/ 	.word	0x00028830
        /*0a00*/ 	.short	0x010a
        /*0a02*/ 	.byte	0x06
	.zero		1


	//   ....[33]....
        /*0a04*/ 	.word	0x0000c630
        /*0a08*/ 	.word	0x000000ff
        /*0a0c*/ 	.word	0x00028830
        /*0a10*/ 	.short	0x010a
        /*0a12*/ 	.byte	0x06
	.zero		1


	//   ....[34]....
        /*0a14*/ 	.word	0x0000c860
        /*0a18*/ 	.word	0x000000ff
        /*0a1c*/ 	.word	0x00028850
        /*0a20*/ 	.short	0x010a
        /*0a22*/ 	.byte	0x06
	.zero		1


	//   ....[35]....
        /*0a24*/ 	.word	0x0000c8a0
        /*0a28*/ 	.word	0x000000ff
        /*0a2c*/ 	.word	0x00028850
        /*0a30*/ 	.short	0x010a
        /*0a32*/ 	.byte	0x06
	.zero		1


	//   ....[36]....
        /*0a34*/ 	.word	0x0000ef10
        /*0a38*/ 	.word	0x00000004
        /*0a3c*/ 	.word	0x00000000
        /*0a40*/ 	.short	0x0101
        /*0a42*/ 	.byte	0x3f
	.zero		1


	//   ....[37]....
        /*0a44*/ 	.word	0x0000f200
        /*0a48*/ 	.word	0x000000ff
        /*0a4c*/ 	.word	0x00000000
        /*0a50*/ 	.short	0x0101
        /*0a52*/ 	.byte	0x06
	.zero		1


	//   ....[38]....
        /*0a54*/ 	.word	0x0000f9f0
        /*0a58*/ 	.word	0x000000ff
        /*0a5c*/ 	.word	0x00028830
        /*0a60*/ 	.short	0x010a
        /*0a62*/ 	.byte	0x06
	.zero		1


	//   ....[39]....
        /*0a64*/ 	.word	0x0000fa30
        /*0a68*/ 	.word	0x000000ff
        /*0a6c*/ 	.word	0x00028830
        /*0a70*/ 	.short	0x010a
        /*0a72*/ 	.byte	0x06
	.zero		1


	//   ....[40]....
        /*0a74*/ 	.word	0x0000fc60
        /*0a78*/ 	.word	0x000000ff
        /*0a7c*/ 	.word	0x00028850
        /*0a80*/ 	.short	0x010a
        /*0a82*/ 	.byte	0x06
	.zero		1


	//   ....[41]....
        /*0a84*/ 	.word	0x0000fca0
        /*0a88*/ 	.word	0x000000ff
        /*0a8c*/ 	.word	0x00028850
        /*0a90*/ 	.short	0x010a
        /*0a92*/ 	.byte	0x06
	.zero		1


	//   ....[42]....
        /*0a94*/ 	.word	0x00010c90
        /*0a98*/ 	.word	0x00000028
        /*0a9c*/ 	.word	0x00000000
        /*0aa0*/ 	.short	0x0101
        /*0aa2*/ 	.byte	0x3f
	.zero		1


	//   ....[43]....
        /*0aa4*/ 	.word	0x00014780
        /*0aa8*/ 	.word	0x000000ff
        /*0aac*/ 	.word	0x00000000
        /*0ab0*/ 	.short	0x0101
        /*0ab2*/ 	.byte	0x06
	.zero		1


	//   ....[44]....
        /*0ab4*/ 	.word	0x00014e80
        /*0ab8*/ 	.word	0x000000ff
        /*0abc*/ 	.word	0x00028850
        /*0ac0*/ 	.short	0x010a
        /*0ac2*/ 	.byte	0x04
	.zero		1


	//   ....[45]....
        /*0ac4*/ 	.word	0x00014ec0
        /*0ac8*/ 	.word	0x000000ff
        /*0acc*/ 	.word	0x00028850
        /*0ad0*/ 	.short	0x010a
        /*0ad2*/ 	.byte	0x04
	.zero		1


	//   ....[46]....
        /*0ad4*/ 	.word	0x00015560
        /*0ad8*/ 	.word	0x000000ff
        /*0adc*/ 	.word	0x00000000
        /*0ae0*/ 	.short	0x0101
        /*0ae2*/ 	.byte	0x04
	.zero		1


	//   ....[47]....
        /*0ae4*/ 	.word	0x000171b0
        /*0ae8*/ 	.word	0x00000004
        /*0aec*/ 	.word	0x00000000
        /*0af0*/ 	.short	0x0101
        /*0af2*/ 	.byte	0x3f
	.zero		1


	//   ....[48]....
        /*0af4*/ 	.word	0x0001a540
        /*0af8*/ 	.word	0x00000004
        /*0afc*/ 	.word	0x00028880
        /*0b00*/ 	.short	0x010a
        /*0b02*/ 	.byte	0x3f
	.zero		1


	//   ....[49]....
        /*0b04*/ 	.word	0x0001a6f0
        /*0b08*/ 	.word	0x00000004
        /*0b0c*/ 	.word	0x00028840
        /*0b10*/ 	.short	0x010a
        /*0b12*/ 	.byte	0x3f
	.zero		1


	//   ....[50]....
        /*0b14*/ 	.word	0x0001b2f0
        /*0b18*/ 	.word	0x00000013
        /*0b1c*/ 	.word	0x00028800
        /*0b20*/ 	.short	0x0107
        /*0b22*/ 	.byte	0x3f
	.zero		1


	//   ....[51]....
        /*0b24*/ 	.word	0x0001b3f0
        /*0b28*/ 	.word	0x00000002
        /*0b2c*/ 	.word	0x00028800
        /*0b30*/ 	.short	0x0101
        /*0b32*/ 	.byte	0x3f
	.zero		1


	//   ....[52]....
        /*0b34*/ 	.word	0x0001b410
        /*0b38*/ 	.word	0x00000002
        /*0b3c*/ 	.word	0x00028820
        /*0b40*/ 	.short	0x010a
        /*0b42*/ 	.byte	0x3f
	.zero		1


	//   ....[53]....
        /*0b44*/ 	.word	0x0001b750
        /*0b48*/ 	.word	0x00000004
        /*0b4c*/ 	.word	0x00028880
        /*0b50*/ 	.short	0x010a
        /*0b52*/ 	.byte	0x3f
	.zero		1


	//   ....[54]....
        /*0b54*/ 	.word	0x0001b9a0
        /*0b58*/ 	.word	0x00000004
        /*0b5c*/ 	.word	0x00028840
        /*0b60*/ 	.short	0x010a
        /*0b62*/ 	.byte	0x3f
	.zero		1


	//   ....[55]....
        /*0b64*/ 	.word	0x0001bc80
        /*0b68*/ 	.word	0x00000014
        /*0b6c*/ 	.word	0x00028870
        /*0b70*/ 	.short	0x010a
        /*0b72*/ 	.byte	0x3f
	.zero		1


	//   ....[56]....
        /*0b74*/ 	.word	0x0001bcf0
        /*0b78*/ 	.word	0x00000014
        /*0b7c*/ 	.word	0x00028860
        /*0b80*/ 	.short	0x010a
        /*0b82*/ 	.byte	0x3f
	.zero		1


	//   ....[57]....
        /*0b84*/ 	.word	0x0001c330
        /*0b88*/ 	.word	0x00000014
        /*0b8c*/ 	.word	0x00028850
        /*0b90*/ 	.short	0x0101
        /*0b92*/ 	.byte	0x3f
	.zero		1


	//   ....[58]....
        /*0b94*/ 	.word	0x0001c3b0
        /*0b98*/ 	.word	0x00000014
        /*0b9c*/ 	.word	0x00000000
        /*0ba0*/ 	.short	0x0101
        /*0ba2*/ 	.byte	0x3f
	.zero		1


	//   ....[59]....
        /*0ba4*/ 	.word	0x0001c600
        /*0ba8*/ 	.word	0x00000012
        /*0bac*/ 	.word	0x00028870
        /*0bb0*/ 	.short	0x010a
        /*0bb2*/ 	.byte	0x3f
	.zero		1


	//   ....[60]....
        /*0bb4*/ 	.word	0x0001c670
        /*0bb8*/ 	.word	0x00000012
        /*0bbc*/ 	.word	0x00028860
        /*0bc0*/ 	.short	0x010a
        /*0bc2*/ 	.byte	0x3f
	.zero		1


	//   ....[61]....
        /*0bc4*/ 	.word	0x0001ccd0
        /*0bc8*/ 	.word	0x00000012
        /*0bcc*/ 	.word	0x00028850
        /*0bd0*/ 	.short	0x0101
        /*0bd2*/ 	.byte	0x3f
	.zero		1


	//   ....[62]....
        /*0bd4*/ 	.word	0x0001cd10
        /*0bd8*/ 	.word	0x00000000
        /*0bdc*/ 	.word	0x00000000
        /*0be0*/ 	.short	0x0101
        /*0be2*/ 	.byte	0x3f
	.zero		1


	//   ....[63]....
        /*0be4*/ 	.word	0x0001dae0
        /*0be8*/ 	.word	0x00000000
        /*0bec*/ 	.word	0x00028820
        /*0bf0*/ 	.short	0x010a
        /*0bf2*/ 	.byte	0x3f
	.zero		1


	//   ....[64]....
        /*0bf4*/ 	.word	0x0001dca0
        /*0bf8*/ 	.word	0x00000006
        /*0bfc*/ 	.word	0x00000000
        /*0c00*/ 	.short	0x010a
        /*0c02*/ 	.byte	0x3f
	.zero		1


	//   ....[65]....
        /*0c04*/ 	.word	0x0001dd10
        /*0c08*/ 	.word	0x00000007
        /*0c0c*/ 	.word	0x00000000
        /*0c10*/ 	.short	0x010a
        /*0c12*/ 	.byte	0x3f
	.zero		1


	//   ....[66]....
        /*0c14*/ 	.word	0x0001dd70
        /*0c18*/ 	.word	0x00000004
        /*0c1c*/ 	.word	0x00028860
        /*0c20*/ 	.short	0x010a
        /*0c22*/ 	.byte	0x3f
	.zero		1


	//   ....[67]....
        /*0c24*/ 	.word	0x0001ddc0
        /*0c28*/ 	.word	0x00000003
        /*0c2c*/ 	.word	0x00028860
        /*0c30*/ 	.short	0x010a
        /*0c32*/ 	.byte	0x3f
	.zero		1


	//   ....[68]....
        /*0c34*/ 	.word	0x0001de00
        /*0c38*/ 	.word	0x00000004
        /*0c3c*/ 	.word	0x00028880
        /*0c40*/ 	.short	0x010a
        /*0c42*/ 	.byte	0x3f
	.zero		1


	//   ....[69]....
        /*0c44*/ 	.word	0x0001de20
        /*0c48*/ 	.word	0x00000003
        /*0c4c*/ 	.word	0x00028880
        /*0c50*/ 	.short	0x010a
        /*0c52*/ 	.byte	0x3f
	.zero		1


	//   ....[70]....
        /*0c54*/ 	.word	0x0001de90
        /*0c58*/ 	.word	0x00000003
        /*0c5c*/ 	.word	0x00028800
        /*0c60*/ 	.short	0x010a
        /*0c62*/ 	.byte	0x3f
	.zero		1


	//   ....[71]....
        /*0c64*/ 	.word	0x0001dee0
        /*0c68*/ 	.word	0x0000007b
        /*0c6c*/ 	.word	0x00028830
        /*0c70*/ 	.short	0x010a
        /*0c72*/ 	.byte	0x3f
	.zero		1


	//   ....[72]....
        /*0c74*/ 	.word	0x0001df40
        /*0c78*/ 	.word	0x00000009
        /*0c7c*/ 	.word	0x00028830
        /*0c80*/ 	.short	0x010a
        /*0c82*/ 	.byte	0x3f
	.zero		1


	//   ....[73]....
        /*0c84*/ 	.word	0x0001dfa0
        /*0c88*/ 	.word	0x00000009
        /*0c8c*/ 	.word	0x00028850
        /*0c90*/ 	.short	0x010a
        /*0c92*/ 	.byte	0x3f
	.zero		1


	//   ....[74]....
        /*0c94*/ 	.word	0x0001e000
        /*0c98*/ 	.word	0x00000007
        /*0c9c*/ 	.word	0x00028830
        /*0ca0*/ 	.short	0x010a
        /*0ca2*/ 	.byte	0x3f
	.zero		1


	//   ....[75]....
        /*0ca4*/ 	.word	0x0001e060
        /*0ca8*/ 	.word	0x00000007
        /*0cac*/ 	.word	0x00028850
        /*0cb0*/ 	.short	0x010a
        /*0cb2*/ 	.byte	0x3f
	.zero		1


	//   ....[76]....
        /*0cb4*/ 	.word	0x0001e0c0
        /*0cb8*/ 	.word	0x00000007
        /*0cbc*/ 	.word	0x00028830
        /*0cc0*/ 	.short	0x010a
        /*0cc2*/ 	.byte	0x3f
	.zero		1


	//   ....[77]....
        /*0cc4*/ 	.word	0x0001e120
        /*0cc8*/ 	.word	0x00000007
        /*0ccc*/ 	.word	0x00028850
        /*0cd0*/ 	.short	0x010a
        /*0cd2*/ 	.byte	0x3f
	.zero		1


	//   ....[78]....
        /*0cd4*/ 	.word	0x0001e180
        /*0cd8*/ 	.word	0x00000003
        /*0cdc*/ 	.word	0x00028850
        /*0ce0*/ 	.short	0x010a
        /*0ce2*/ 	.byte	0x3f
	.zero		1


	//   ....[79]....
        /*0ce4*/ 	.word	0x0001e2d0
        /*0ce8*/ 	.word	0x00000004
        /*0cec*/ 	.word	0x00028880
        /*0cf0*/ 	.short	0x010a
        /*0cf2*/ 	.byte	0x3f
	.zero		1


	//   ....[80]....
        /*0cf4*/ 	.word	0x0001e320
        /*0cf8*/ 	.word	0x00000004
        /*0cfc*/ 	.word	0x00028840
        /*0d00*/ 	.short	0x010a
        /*0d02*/ 	.byte	0x3f
	.zero		1


	//   ....[81]....
        /*0d04*/ 	.word	0x0001ed80
        /*0d08*/ 	.word	0x00000002
        /*0d0c*/ 	.word	0x00028820
        /*0d10*/ 	.short	0x010a
        /*0d12*/ 	.byte	0x3f
	.zero		1


	//   ....[82]....
        /*0d14*/ 	.word	0x0001edd0
        /*0d18*/ 	.word	0x00000004
        /*0d1c*/ 	.word	0x00028880
        /*0d20*/ 	.short	0x010a
        /*0d22*/ 	.byte	0x3f
	.zero		1


	//   ....[83]....
        /*0d24*/ 	.word	0x0001ee20
        /*0d28*/ 	.word	0x00000004
        /*0d2c*/ 	.word	0x00028840
        /*0d30*/ 	.short	0x010a
        /*0d32*/ 	.byte	0x3f
	.zero		1


	//   ....[84]....
        /*0d34*/ 	.word	0x0001ee70
        /*0d38*/ 	.word	0x00000014
        /*0d3c*/ 	.word	0x00028870
        /*0d40*/ 	.short	0x010a
        /*0d42*/ 	.byte	0x3f
	.zero		1


	//   ....[85]....
        /*0d44*/ 	.word	0x0001eec0
        /*0d48*/ 	.word	0x00000014
        /*0d4c*/ 	.word	0x00028860
        /*0d50*/ 	.short	0x010a
        /*0d52*/ 	.byte	0x3f
	.zero		1


	//   ....[86]....
        /*0d54*/ 	.word	0x0001ef10
        /*0d58*/ 	.word	0x00000012
        /*0d5c*/ 	.word	0x00028870
        /*0d60*/ 	.short	0x010a
        /*0d62*/ 	.byte	0x3f
	.zero		1


	//   ....[87]....
        /*0d64*/ 	.word	0x0001ef60
        /*0d68*/ 	.word	0x00000012
        /*0d6c*/ 	.word	0x00028860
        /*0d70*/ 	.short	0x010a
        /*0d72*/ 	.byte	0x3f
	.zero		1


	//   ....[88]....
        /*0d74*/ 	.word	0x0001efb0
        /*0d78*/ 	.word	0x00000000
        /*0d7c*/ 	.word	0x00028820
        /*0d80*/ 	.short	0x010a
        /*0d82*/ 	.byte	0x3f
	.zero		1


	//   ....[89]....
        /*0d84*/ 	.word	0x0001f150
        /*0d88*/ 	.word	0x00000006
        /*0d8c*/ 	.word	0x00000000
        /*0d90*/ 	.short	0x010a
        /*0d92*/ 	.byte	0x3f
	.zero		1


	//   ....[90]....
        /*0d94*/ 	.word	0x0001f1a0
        /*0d98*/ 	.word	0x00000007
        /*0d9c*/ 	.word	0x00000000
        /*0da0*/ 	.short	0x010a
        /*0da2*/ 	.byte	0x3f
	.zero		1


	//   ....[91]....
        /*0da4*/ 	.word	0x0001f1f0
        /*0da8*/ 	.word	0x00000004
        /*0dac*/ 	.word	0x00028860
        /*0db0*/ 	.short	0x010a
        /*0db2*/ 	.byte	0x3f
	.zero		1


	//   ....[92]....
        /*0db4*/ 	.word	0x0001f240
        /*0db8*/ 	.word	0x00000003
        /*0dbc*/ 	.word	0x00028860
        /*0dc0*/ 	.short	0x010a
        /*0dc2*/ 	.byte	0x3f
	.zero		1


	//   ....[93]....
        /*0dc4*/ 	.word	0x0001f290
        /*0dc8*/ 	.word	0x00000004
        /*0dcc*/ 	.word	0x00028880
        /*0dd0*/ 	.short	0x010a
        /*0dd2*/ 	.byte	0x3f
	.zero		1


	//----- nvinfo : EIATTR_NUM_MBARRIERS
	.align		4
.L_214:
        /*0dd4*/ 	.byte	0x03, 0x38
        /*0dd6*/ 	.short	0x0016


	//----- nvinfo : EIATTR_EXIT_INSTR_OFFSETS
	.align		4
        /*0dd8*/ 	.byte	0x04, 0x1c
        /*0dda*/ 	.short	(.L_216 - .L_215)


	//   ....[0]....
.L_215:
        /*0ddc*/ 	.word	0x00000a80


	//   ....[1]....
        /*0de0*/ 	.word	0x00018110


	//   ....[2]....
        /*0de4*/ 	.word	0x0001de70


	//----- nvinfo : EIATTR_MAX_THREADS
	.align		4
.L_216:
        /*0de8*/ 	.byte	0x04, 0x05
        /*0dea*/ 	.short	(.L_218 - .L_217)
.L_217:
        /*0dec*/ 	.word	0x00000180
        /*0df0*/ 	.word	0x00000001
        /*0df4*/ 	.word	0x00000001


	//----- nvinfo : EIATTR_CRS_STACK_SIZE
	.align		4
.L_218:
        /*0df8*/ 	.byte	0x04, 0x1e
        /*0dfa*/ 	.short	(.L_220 - .L_219)
.L_219:
        /*0dfc*/ 	.word	0x00000000


	//----- nvinfo : EIATTR_CBANK_PARAM_SIZE
	.align		4
.L_220:
        /*0e00*/ 	.byte	0x03, 0x19
        /*0e02*/ 	.short	0x0af0


	//----- nvinfo : EIATTR_PARAM_CBANK
	.align		4
        /*0e04*/ 	.byte	0x04, 0x0a
        /*0e06*/ 	.short	(.L_222 - .L_221)
	.align		4
.L_221:
        /*0e08*/ 	.word	index@(.nv.constant0._ZN7cutlass13device_kernelIN5flash11enable_sm90INS1_16FlashAttnFwdSm90INS1_25CollectiveMainloopFwdSm90ILi2EN4cute5tupleIJNS5_1CILi1EEES8_S8_EEENS6_IJNS7_ILi128EEENS7_ILi192EEESA_EEELi128ENS_12float_e4m3_tEfNS_4arch4Sm90ELb0ELb1ELb1ELb1ELb0ELb0ELb0ELb1ELb1ELb1ELb0ELb0EEENS1_21CollectiveEpilogueFwdINS6_IJSA_SA_SB_EEES9_NS_10bfloat16_tESF_Li256ELb1ELb1ELb0ELb1EEENS1_36VarlenDynamicPersistentTileSchedulerILi128ELi192ELi256ELi128ELb0ELb1ELb1ELb1ELb0ELb1EEEEEEEEEvNT_6ParamsE)
        /*0e0c*/ 	.short	0x0210
        /*0e0e*/ 	.short	0x0af0


	//----- nvinfo : EIATTR_SW_WAR
	.align		4
.L_222:
        /*0e10*/ 	.byte	0x04, 0x36
        /*0e12*/ 	.short	(.L_224 - .L_223)
.L_223:
        /*0e14*/ 	.word	0x00000008
.L_224:


//--------------------- .nv.info._ZN7cutlass13device_kernelIN5flash11enable_sm90INS1_16FlashAttnFwdSm90INS1_25CollectiveMainloopFwdSm90ILi2EN4cute5tupleIJNS5_1CILi1EEES8_S8_EEENS6_IJNS7_ILi128EEENS7_ILi192EEESA_EEELi128ENS_12float_e4m3_tEfNS_4arch4Sm90ELb0ELb1ELb1ELb1ELb0ELb1ELb0ELb1ELb1ELb1ELb0ELb0EEENS1_21CollectiveEpilogueFwdINS6_IJSA_SA_SB_EEES9_NS_10bfloat16_tESF_Li256ELb1ELb1ELb0ELb1EEENS1_36VarlenDynamicPersistentTileSchedulerILi128ELi192ELi256ELi128ELb0ELb1ELb1ELb1ELb0ELb1EEEEEEEEEvNT_6ParamsE --------------------------
	.section	.nv.info._ZN7cutlass13device_kernelIN5flash11enable_sm90INS1_16FlashAttnFwdSm90INS1_25CollectiveMainloopFwdSm90ILi2EN4cute5tupleIJNS5_1CILi1EEES8_S8_EEENS6_IJNS7_ILi128EEENS7_ILi192EEESA_EEELi128ENS_12float_e4m3_tEfNS_4arch4Sm90ELb0ELb1ELb1ELb1ELb0ELb1ELb0ELb1ELb1ELb1ELb0ELb0EEENS1_21CollectiveEpilogueFwdINS6_IJSA_SA_SB_EEES9_NS_10bfloat16_tESF_Li256ELb1ELb1ELb0ELb1EEENS1_36VarlenDynamicPersistentTileSchedulerILi128ELi192ELi256ELi128ELb0ELb1ELb1ELb1ELb0ELb1EEEEEEEEEvNT_6ParamsE,"",@"SHT_CUDA_INFO"
	.sectionflags	@""
	.align	4


	//----- nvinfo : EIATTR_CUDA_API_VERSION
	.align		4
        /*0000*/ 	.byte	0x04, 0x37
        /*0002*/ 	.short	(.L_226 - .L_225)
.L_225:
        /*0004*/ 	.word	0x00000082


	//----- nvinfo : EIATTR_KPARAM_INFO
	.align		4
.L_226:
        /*0008*/ 	.byte	0x04, 0x17
        /*000a*/ 	.short	(.L_228 - .L_227)
.L_227:
        /*000c*/ 	.word	0x00000000
        /*0010*/ 	.short	0x0000
        /*0012*/ 	.short	0x0070
        /*0014*/ 	.byte	0x00, 0xf0, 0x01, 0x2a


	//----- nvinfo : EIATTR_SPARSE_MMA_MASK
	.align		4
.L_228:
        /*0018*/ 	.byte	0x03, 0x50
        /*001a*/ 	.short	0x0000


	//----- nvinfo : EIATTR_MAXREG_COUNT
	.align		4
        /*001c*/ 	.byte	0x03, 0x1b
        /*001e*/ 	.short	0x00a8


	//----- nvinfo : EIATTR_NUM_BARRIERS
	.align		4
        /*0020*/ 	.byte	0x02, 0x4c
        /*0022*/ 	.byte	0x10
	.zero		1


	//----- nvinfo : EIATTR_EXTERNS
	.align		4
        /*0024*/ 	.byte	0x04, 0x0f
        /*0026*/ 	.short	(.L_230 - .L_229)


	//   ....[0]....
	.align		4
.L_229:
        /*0028*/ 	.word	index@(__assertfail)


	//----- nvinfo : EIATTR_ANNOTATIONS
	.align		4
.L_230:
        /*002c*/ 	.byte	0x04, 0x55
        /*002e*/ 	.short	(.L_232 - .L_231)


	//   ....[0]....
.L_231:
        /* <DEDUP_REMOVED lines=64> */


	//----- nvinfo : EIATTR_MERCURY_ISA_VERSION
	.align		4
.L_232:
        /*0420*/ 	.byte	0x03, 0x5f
        /*0422*/ 	.short	0x0101


	//----- nvinfo : EIATTR_UNUSED_LOAD_BYTE_OFFSET
	.align		4
        /*0424*/ 	.byte	0x04, 0x44
        /*0426*/ 	.short	(.L_234 - .L_233)


	//   ....[0]....
.L_233:
        /*0428*/ 	.word	0x00000af0
        /*042c*/ 	.word	0x0000fff0


	//   ....[1]....
        /*0430*/ 	.word	0x00023b70
        /*0434*/ 	.word	0x0000fff0


	//----- nvinfo : EIATTR_INT_WARP_WIDE_INSTR_OFFSETS
	.align		4
.L_234:
        /*0438*/ 	.byte	0x04, 0x31
        /*043a*/ 	.short	(.L_236 - .L_235)


	//   ....[0]....
.L_235:
        /*043c*/ 	.word	0x00000190


	//   ....[1]....
        /*0440*/ 	.word	0x000001d0


	//   ....[2]....
        /*0444*/ 	.word	0x00000240


	//   ....[3]....
        /*0448*/ 	.word	0x00028df0


	//   ....[4]....
        /*044c*/ 	.word	0x00028e80


	//   ....[5]....
        /*0450*/ 	.word	0x0002b8b0


	//   ....[6]....
        /*0454*/ 	.word	0x0002b940


	//----- nvinfo : EIATTR_COOP_GROUP_MASK_REGIDS
	.align		4
.L_236:
        /*0458*/ 	.byte	0x04, 0x29
        /*045a*/ 	.short	(.L_238 - .L_237)


	//   ....[0]....
.L_237:
        /*045c*/ 	.word	0xffffffff


	//   ....[1]....
        /*0460*/ 	.word	0xffffffff


	//   ....[2]....
        /*0464*/ 	.word	0xffffffff


	//   ....[3]....
        /*0468*/ 	.word	0xffffffff


	//   ....[4]....
        /*046c*/ 	.word	0xffffffff


	//   ....[5]....
        /*0470*/ 	.word	0xffffffff


	//   ....[6]....
        /*0474*/ 	.word	0xffffffff


	//   ....[7]....
        /*0478*/ 	.word	0xffffffff


	//   ....[8]....
        /*047c*/ 	.word	0xffffffff


	//   ....[9]....
        /*0480*/ 	.word	0xffffffff


	//   ....[10]....
        /*0484*/ 	.word	0xffffffff


	//   ....[11]....
        /*0488*/ 	.word	0xffffffff


	//   ....[12]....
        /*048c*/ 	.word	0xffffffff


	//   ....[13]....
        /*0490*/ 	.word	0xffffffff


	//   ....[14]....
        /*0494*/ 	.word	0xffffffff


	//   ....[15]....
        /*0498*/ 	.word	0xffffffff


	//   ....[16]....
        /*049c*/ 	.word	0xffffffff


	//   ....[17]....
        /*04a0*/ 	.word	0xffffffff


	//   ....[18]....
        /*04a4*/ 	.word	0xffffffff


	//   ....[19]....
        /*04a8*/ 	.word	0xffffffff


	//   ....[20]....
        /*04ac*/ 	.word	0xffffffff


	//   ....[21]....
        /*04b0*/ 	.word	0xffffffff


	//   ....[22]....
        /*04b4*/ 	.word	0xffffffff


	//   ....[23]....
        /*04b8*/ 	.word	0xffffffff


	//   ....[24]....
        /*04bc*/ 	.word	0xffffffff


	//   ....[25]....
        /*04c0*/ 	.word	0xffffffff


	//   ....[26]....
        /*04c4*/ 	.word	0xffffffff


	//   ....[27]....
        /*04c8*/ 	.word	0xffffffff


	//   ....[28]....
        /*04cc*/ 	.word	0xffffffff


	//   ....[29]....
        /*04d0*/ 	.word	0xffffffff


	//   ....[30]....
        /*04d4*/ 	.word	0xffffffff


	//   ....[31]....
        /*04d8*/ 	.word	0xffffffff


	//   ....[32]....
        /*04dc*/ 	.word	0xffffffff


	//   ....[33]....
        /*04e0*/ 	.word	0xffffffff


	//   ....[34]....
        /*04e4*/ 	.word	0xffffffff


	//   ....[35]....
        /*04e8*/ 	.word	0xffffffff


	//   ....[36]....
        /*04ec*/ 	.word	0xffffffff


	//   ....[37]....
        /*04f0*/ 	.word	0xffffffff


	//   ....[38]....
        /*04f4*/ 	.word	0xffffffff


	//   ....[39]....
        /*04f8*/ 	.word	0xffffffff


	//   ....[40]....
        /*04fc*/ 	.word	0xffffffff


	//   ....[41]....
        /*0500*/ 	.word	0xffffffff


	//   ....[42]....
        /*0504*/ 	.word	0xffffffff


	//   ....[43]....
        /*0508*/ 	.word	0xffffffff


	//   ....[44]....
        /*050c*/ 	.word	0xffffffff


	//   ....[45]....
        /*0510*/ 	.word	0xffffffff


	//   ....[46]....
        /*0514*/ 	.word	0xffffffff


	//   ....[47]....
        /*0518*/ 	.word	0xffffffff


	//   ....[48]....
        /*051c*/ 	.word	0xffffffff


	//   ....[49]....
        /*0520*/ 	.word	0xffffffff


	//   ....[50]....
        /*0524*/ 	.word	0xffffffff


	//   ....[51]....
        /*0528*/ 	.word	0xffffffff


	//   ....[52]....
        /*052c*/ 	.word	0xffffffff


	//   ....[53]....
        /*0530*/ 	.word	0xffffffff


	//   ....[54]....
        /*0534*/ 	.word	0xffffffff


	//   ....[55]....
        /*0538*/ 	.word	0xffffffff


	//   ....[56]....
        /*053c*/ 	.word	0xffffffff


	//   ....[57]....
        /*0540*/ 	.word	0xffffffff


	//   ....[58]....
        /*0544*/ 	.word	0xffffffff


	//   ....[59]....
        /*0548*/ 	.word	0xffffffff


	//   ....[60]....
        /*054c*/ 	.word	0xffffffff


	//   ....[61]....
        /*0550*/ 	.word	0xffffffff


	//   ....[62]....
        /*0554*/ 	.word	0xffffffff


	//   ....[63]....
        /*0558*/ 	.word	0xffffffff


	//   ....[64]....
        /*055c*/ 	.word	0xffffffff


	//   ....[65]....
        /*0560*/ 	.word	0xffffffff


	//   ....[66]....
        /*0564*/ 	.word	0xffffffff


	//   ....[67]....
        /*0568*/ 	.word	0xffffffff


	//   ....[68]....
        /*056c*/ 	.word	0xffffffff


	//   ....[69]....
        /*0570*/ 	.word	0xffffffff


	//   ....[70]....
        /*0574*/ 	.word	0xffffffff


	//   ....[71]....
        /*0578*/ 	.word	0xffffffff


	//   ....[72]....
        /*057c*/ 	.word	0xffffffff


	//   ....[73]....
        /*0580*/ 	.word	0xffffffff


	//   ....[74]....
        /*0584*/ 	.word	0xffffffff


	//   ....[75]....
        /*0588*/ 	.word	0xffffffff


	//   ....[76]....
        /*058c*/ 	.word	0xffffffff


	//   ....[77]....
        /*0590*/ 	.word	0xffffffff


	//   ....[78]....
        /*0594*/ 	.word	0xffffffff


	//   ....[79]....
        /*0598*/ 	.word	0xffffffff


	//   ....[80]....
        /*059c*/ 	.word	0xffffffff


	//   ....[81]....
        /*05a0*/ 	.word	0xffffffff


	//   ....[82]....
        /*05a4*/ 	.word	0xffffffff


	//   ....[83]....
        /*05a8*/ 	.word	0xffffffff


	//   ....[84]....
        /*05ac*/ 	.word	0xffffffff


	//   ....[85]....
        /*05b0*/ 	.word	0xffffffff


	//   ....[86]....
        /*05b4*/ 	.word	0xffffffff


	//   ....[87]....
        /*05b8*/ 	.word	0xffffffff


	//   ....[88]....
        /*05bc*/ 	.word	0xffffffff


	//   ....[89]....
        /*05c0*/ 	.word	0xffffffff


	//   ....[90]....
        /*05c4*/ 	.word	0xffffffff


	//   ....[91]....
        /*05c8*/ 	.word	0xffffffff


	//   ....[92]....
        /*05cc*/ 	.word	0xffffffff


	//   ....[93]....
        /*05d0*/ 	.word	0xffffffff


	//   ....[94]....
        /*05d4*/ 	.word	0xffffffff


	//   ....[95]....
        /*05d8*/ 	.word	0xffffffff


	//   ....[96]....
        /*05dc*/ 	.word	0xffffffff


	//   ....[97]....
        /*05e0*/ 	.word	0xffffffff


	//   ....[98]....
        /*05e4*/ 	.word	0xffffffff


	//   ....[99]....
        /*05e8*/ 	.word	0xffffffff


	//   ....[100]....
        /*05ec*/ 	.word	0xffffffff


	//   ....[101]....
        /*05f0*/ 	.word	0xffffffff


	//   ....[102]....
        /*05f4*/ 	.word	0xffffffff


	//   ....[103]....
        /*05f8*/ 	.word	0xffffffff


	//   ....[104]....
        /*05fc*/ 	.word	0xffffffff


	//   ....[105]....
        /*0600*/ 	.word	0xffffffff


	//   ....[106]....
        /*0604*/ 	.word	0xffffffff


	//   ....[107]....
        /*0608*/ 	.word	0xffffffff


	//   ....[108]....
        /*060c*/ 	.word	0xffffffff


	//   ....[109]....
        /*0610*/ 	.word	0xffffffff


	//   ....[110]....
        /*0614*/ 	.word	0xffffffff


	//   ....[111]....
        /*0618*/ 	.word	0xffffffff


	//   ....[112]....
        /*061c*/ 	.word	0xffffffff


	//   ....[113]....
        /*0620*/ 	.word	0xffffffff


	//   ....[114]....
        /*0624*/ 	.word	0xffffffff


	//   ....[115]....
        /*0628*/ 	.word	0xffffffff


	//   ....[116]....
        /*062c*/ 	.word	0xffffffff


	//   ....[117]....
        /*0630*/ 	.word	0xffffffff


	//   ....[118]....
        /*0634*/ 	.word	0xffffffff


	//   ....[119]....
        /*0638*/ 	.word	0xffffffff


	//   ....[120]....
        /*063c*/ 	.word	0xffffffff


	//   ....[121]....
        /*0640*/ 	.word	0xffffffff


	//   ....[122]....
        /*0644*/ 	.word	0xffffffff


	//   ....[123]....
        /*0648*/ 	.word	0xffffffff


	//   ....[124]....
        /*064c*/ 	.word	0xffffffff


	//   ....[125]....
        /*0650*/ 	.word	0xffffffff


	//   ....[126]....
        /*0654*/ 	.word	0xffffffff


	//   ....[127]....
        /*0658*/ 	.word	0xffffffff


	//   ....[128]....
        /*065c*/ 	.word	0xffffffff


	//   ....[129]....
        /*0660*/ 	.word	0xffffffff


	//   ....[130]....
        /*0664*/ 	.word	0xffffffff


	//   ....[131]....
        /*0668*/ 	.word	0xffffffff


	//   ....[132]....
        /*066c*/ 	.word	0xffffffff


	//   ....[133]....
        /*0670*/ 	.word	0xffffffff


	//   ....[134]....
        /*0674*/ 	.word	0xffffffff


	//   ....[135]....
        /*0678*/ 	.word	0xffffffff


	//   ....[136]....
        /*067c*/ 	.word	0xffffffff


	//   ....[137]....
        /*0680*/ 	.word	0xffffffff


	//   ....[138]....
        /*0684*/ 	.word	0xffffffff


	//   ....[139]....
        /*0688*/ 	.word	0xffffffff


	//   ....[140]....
        /*068c*/ 	.word	0xffffffff


	//   ....[141]....
        /*0690*/ 	.word	0xffffffff


	//   ....[142]....
        /*0694*/ 	.word	0xffffffff


	//   ....[143]....
        /*0698*/ 	.word	0xffffffff


	//   ....[144]....
        /*069c*/ 	.word	0xffffffff


	//   ....[145]....
        /*06a0*/ 	.word	0xffffffff


	//   ....[146]....
        /*06a4*/ 	.word	0xffffffff


	//   ....[147]....
        /*06a8*/ 	.word	0xffffffff


	//   ....[148]....
        /*06ac*/ 	.word	0xffffffff


	//   ....[149]....
        /*06b0*/ 	.word	0xffffffff


	//   ....[150]....
        /*06b4*/ 	.word	0xffffffff


	//   ....[151]....
        /*06b8*/ 	.word	0xffffffff


	//   ....[152]....
        /*06bc*/ 	.word	0xffffffff


	//   ....[153]....
        /*06c0*/ 	.word	0xffffffff


	//   ....[154]....
        /*06c4*/ 	.word	0x0500000f


	//   ....[155]....
        /*06c8*/ 	.word	0x0500000f


	//   ....[156]....
        /*06cc*/ 	.word	0x0500000f


	//   ....[157]....
        /*06d0*/ 	.word	0x0500000f


	//   ....[158]....
        /*06d4*/ 	.word	0x0500000f


	//   ....[159]....
        /*06d8*/ 	.word	0x0500000f


	//   ....[160]....
        /*06dc*/ 	.word	0x0500000f


	//   ....[161]....
        /*06e0*/ 	.word	0x0500000f


	//   ....[162]....
        /*06e4*/ 	.word	0x0500000f


	//   ....[163]....
        /*06e8*/ 	.word	0x0500000f


	//   ....[164]....
        /*06ec*/ 	.word	0x0500000f


	//   ....[165]....
        /*06f0*/ 	.word	0x0500000f


	//   ....[166]....
        /*06f4*/ 	.word	0x0500000f


	//   ....[167]....
        /*06f8*/ 	.word	0x0500000f


	//   ....[168]....
        /*06fc*/ 	.word	0x0500000f


	//   ....[169]....
        /*0700*/ 	.word	0x0500000f


	//   ....[170]....
        /*0704*/ 	.word	0x0500000f


	//   ....[171]....
        /*0708*/ 	.word	0x0500000f


	//   ....[172]....
        /*070c*/ 	.word	0x0500000f


	//   ....[173]....
        /*0710*/ 	.word	0x0500000f


	//   ....[174]....
        /*0714*/ 	.word	0x0500000f


	//   ....[175]....
        /*0718*/ 	.word	0x0500000f


	//   ....[176]....
        /*071c*/ 	.word	0x0500000f


	//   ....[177]....
        /*0720*/ 	.word	0x0500000f


	//   ....[178]....
        /*0724*/ 	.word	0x0500000f


	//   ....[179]....
        /*0728*/ 	.word	0x0500000f


	//   ....[180]....
        /*072c*/ 	.word	0x0500000f


	//   ....[181]....
        /*0730*/ 	.word	0x0500000f


	//   ....[182]....
        /*0734*/ 	.word	0x0500000f


	//   ....[183]....
        /*0738*/ 	.word	0x0500000f


	//   ....[184]....
        /*073c*/ 	.word	0x0500000f


	//   ....[185]....
        /*0740*/ 	.word	0x0500000f


	//   ....[186]....
        /*0744*/ 	.word	0x0500000f


	//   ....[187]....
        /*0748*/ 	.word	0x0500000f


	//   ....[188]....
        /*074c*/ 	.word	0x0500000f


	//   ....[189]....
        /*0750*/ 	.word	0x0500000f


	//   ....[190]....
        /*0754*/ 	.word	0x0500000f


	//   ....[191]....
        /*0758*/ 	.word	0x0500000f


	//   ....[192]....
        /*075c*/ 	.word	0x0500000f


	//   ....[193]....
        /*0760*/ 	.word	0x0500000f


	//   ....[194]....
        /*0764*/ 	.word	0x0500000f


	//   ....[195]....
        /*0768*/ 	.word	0x0500000f


	//   ....[196]....
        /*076c*/ 	.word	0x0500000f


	//   ....[197]....
        /*0770*/ 	.word	0x0500000f


	//   ....[198]....
        /*0774*/ 	.word	0x0500000f


	//   ....[199]....
        /*0778*/ 	.word	0x0500000f


	//   ....[200]....
        /*077c*/ 	.word	0x0500000f


	//   ....[201]....
        /*0780*/ 	.word	0x0500000f


	//   ....[202]....
        /*0784*/ 	.word	0x0500000f


	//   ....[203]....
        /*0788*/ 	.word	0x0500000f


	//   ....[204]....
        /*078c*/ 	.word	0x0500000f


	//   ....[205]....
        /*0790*/ 	.word	0x0500000f


	//   ....[206]....
        /*0794*/ 	.word	0x0500000f


	//   ....[207]....
        /*0798*/ 	.word	0x0500000f


	//   ....[208]....
        /*079c*/ 	.word	0x0500000f


	//   ....[209]....
        /*07a0*/ 	.word	0x0500000f


	//   ....[210]....
        /*07a4*/ 	.word	0x0500000f


	//   ....[211]....
        /*07a8*/ 	.word	0x0500000f


	//   ....[212]....
        /*07ac*/ 	.word	0x0500000f


	//   ....[213]....
        /*07b0*/ 	.word	0x0500000f


	//   ....[214]....
        /*07b4*/ 	.word	0x0500000f


	//   ....[215]....
        /*07b8*/ 	.word	0x0500000f


	//   ....[216]....
        /*07bc*/ 	.word	0x0500000f


	//   ....[217]....
        /*07c0*/ 	.word	0x0500000f


	//   ....[218]....
        /*07c4*/ 	.word	0x0500000f


	//   ....[219]....
        /*07c8*/ 	.word	0x0500000f


	//   ....[220]....
        /*07cc*/ 	.word	0x0500000f


	//   ....[221]....
        /*07d0*/ 	.word	0x0500000f


	//   ....[222]....
        /*07d4*/ 	.word	0x0500000f


	//   ....[223]....
        /*07d8*/ 	.word	0x0500000f


	//   ....[224]....
        /*07dc*/ 	.word	0x0500000f


	//   ....[225]....
        /*07e0*/ 	.word	0x0500000f


	//   ....[226]....
        /*07e4*/ 	.word	0x0500000f


	//   ....[227]....
        /*07e8*/ 	.word	0x0500000f


	//   ....[228]....
        /*07ec*/ 	.word	0x0500000f


	//   ....[229]....
        /*07f0*/ 	.word	0x0500000f


	//   ....[230]....
        /*07f4*/ 	.word	0x0500000f


	//   ....[231]....
        /*07f8*/ 	.word	0x0500000f


	//   ....[232]....
        /*07fc*/ 	.word	0x0500000f


	//   ....[233]....
        /*0800*/ 	.word	0x0500000f


	//   ....[234]....
        /*0804*/ 	.word	0x0500000f


	//   ....[235]....
        /*0808*/ 	.word	0x0500000f


	//   ....[236]....
        /*080c*/ 	.word	0x0500000f


	//   ....[237]....
        /*0810*/ 	.word	0x0500000f


	//   ....[238]....
        /*0814*/ 	.word	0x0500000f


	//   ....[239]....
        /*0818*/ 	.word	0x0500000f


	//   ....[240]....
        /*081c*/ 	.word	0x0500000f


	//   ....[241]....
        /*0820*/ 	.word	0x0500000f


	//   ....[242]....
        /*0824*/ 	.word	0x0500000f


	//   ....[243]....
        /*0828*/ 	.word	0x0500000f


	//   ....[244]....
        /*082c*/ 	.word	0x0500000f


	//   ....[245]....
        /*0830*/ 	.word	0x0500000f


	//   ....[246]....
        /*0834*/ 	.word	0x0500000f


	//----- nvinfo : EIATTR_COOP_GROUP_INSTR_OFFSETS
	.align		4
.L_238:
        /*0838*/ 	.byte	0x04, 0x28
        /*083a*/ 	.short	(.L_240 - .L_239)


	//   ....[0]....
.L_239:
        /*083c*/ 	.word	0x00000070


	//   ....[1]....
        /*0840*/ 	.word	0x000001a0


	//   ....[2]....
        /*0844*/ 	.word	0x000001f0


	//   ....[3]....
        /*0848*/ 	.word	0x00000420


	//   ....[4]....
        /*084c*/ 	.word	0x00000580


	//   ....[5]....
        /*0850*/ 	.word	0x000006a0


	//   ....[6]....
        /*0854*/ 	.word	0x00000800


	//   ....[7]....
        /*0858*/ 	.word	0x0000a300


	//   ....[8]....
        /*085c*/ 	.word	0x0000acf0


	//   ....[9]....
        /*0860*/ 	.word	0x0000ad00


	//   ....[10]....
        /*0864*/ 	.word	0x0000ad10


	//   ....[11]....
        /*0868*/ 	.word	0x0000ad20


	//   ....[12]....
        /*086c*/ 	.word	0x0000af30


	//   ....[13]....
        /*0870*/ 	.word	0x0000af40


	//   ....[14]....
        /*0874*/ 	.word	0x0000af50


	//   ....[15]....
        /*0878*/ 	.word	0x0000af60


	//   ....[16]....
        /*087c*/ 	.word	0x0000d3a0


	//   ....[17]....
        /*0880*/ 	.word	0x0000d3c0


	//   ....[18]....
        /*0884*/ 	.word	0x0000d3d0


	//   ....[19]....
        /*0888*/ 	.word	0x0000d3e0


	//   ....[20]....
        /*088c*/ 	.word	0x0000d4d0


	//   ....[21]....
        /*0890*/ 	.word	0x0000d4f0


	//   ....[22]....
        /*0894*/ 	.word	0x0000d500


	//   ....[23]....
        /*0898*/ 	.word	0x0000d510


	//   ....[24]....
        /*089c*/ 	.word	0x0000ff10


	//   ....[25]....
        /*08a0*/ 	.word	0x00010ae0


	//   ....[26]....
        /*08a4*/ 	.word	0x00012990


	//   ....[27]....
        /*08a8*/ 	.word	0x000129b0


	//   ....[28]....
        /*08ac*/ 	.word	0x00013200


	//   ....[29]....
        /*08b0*/ 	.word	0x00013280


	//   ....[30]....
        /*08b4*/ 	.word	0x00015a80


	//   ....[31]....
        /*08b8*/ 	.word	0x00015df0


	//   ....[32]....
        /*08bc*/ 	.word	0x00017870


	//   ....[33]....
        /*08c0*/ 	.word	0x00017980


	//   ....[34]....
        /*08c4*/ 	.word	0x00018780


	//   ....[35]....
        /*08c8*/ 	.word	0x00018800


	//   ....[36]....
        /*08cc*/ 	.word	0x0001ba80


	//   ....[37]....
        /*08d0*/ 	.word	0x0001baa0


	//   ....[38]....
        /*08d4*/ 	.word	0x0001baf0


	//   ....[39]....
        /*08d8*/ 	.word	0x0001bb10


	//   ....[40]....
        /*08dc*/ 	.word	0x0001e8c0


	//   ....[41]....
        /*08e0*/ 	.word	0x0001ee40


	//   ....[42]....
        /*08e4*/ 	.word	0x000208b0


	//   ....[43]....
        /*08e8*/ 	.word	0x000209c0


	//   ....[44]....
        /*08ec*/ 	.word	0x00021810


	//   ....[45]....
        /*08f0*/ 	.word	0x000218a0


	//   ....[46]....
        /*08f4*/ 	.word	0x000232f0


	//   ....[47]....
        /*08f8*/ 	.word	0x00023350


	//   ....[48]....
        /*08fc*/ 	.word	0x00023370


	//   ....[49]....
        /*0900*/ 	.word	0x00023390


	//   ....[50]....
        /*0904*/ 	.word	0x000241b0


	//   ....[51]....
        /*0908*/ 	.word	0x000241e0


	//   ....[52]....
        /*090c*/ 	.word	0x00024210


	//   ....[53]....
        /*0910*/ 	.word	0x00024240


	//   ....[54]....
        /*0914*/ 	.word	0x00024270


	//   ....[55]....
        /*0918*/ 	.word	0x000242a0


	//   ....[56]....
        /*091c*/ 	.word	0x000242d0


	//   ....[57]....
        /*0920*/ 	.word	0x00024300


	//   ....[58]....
        /*0924*/ 	.word	0x00024330


	//   ....[59]....
        /*0928*/ 	.word	0x00024360


	//   ....[60]....
        /*092c*/ 	.word	0x00024390


	//   ....[61]....
        /*0930*/ 	.word	0x000243c0


	//   ....[62]....
        /*0934*/ 	.word	0x000243f0


	//   ....[63]....
        /*0938*/ 	.word	0x00024420


	//   ....[64]....
        /*093c*/ 	.word	0x00024450


	//   ....[65]....
        /*0940*/ 	.word	0x00024480


	//   ....[66]....
        /*0944*/ 	.word	0x000244b0


	//   ....[67]....
        /*0948*/ 	.word	0x000244e0


	//   ....[68]....
        /*094c*/ 	.word	0x00024510


	//   ....[69]....
        /*0950*/ 	.word	0x00024540


	//   ....[70]....
        /*0954*/ 	.word	0x00024570


	//   ....[71]....
        /*0958*/ 	.word	0x000245a0


	//   ....[72]....
        /*095c*/ 	.word	0x000245d0


	//   ....[73]....
        /*0960*/ 	.word	0x000245f0


	//   ....[74]....
        /*0964*/ 	.word	0x00024600


	//   ....[75]....
        /*0968*/ 	.word	0x00024610


	//   ....[76]....
        /*096c*/ 	.word	0x00024630


	//   ....[77]....
        /*0970*/ 	.word	0x00024640


	//   ....[78]....
        /*0974*/ 	.word	0x00024650


	//   ....[79]....
        /*0978*/ 	.word	0x00024660


	//   ....[80]....
        /*097c*/ 	.word	0x00024690


	//   ....[81]....
        /*0980*/ 	.word	0x000246c0


	//   ....[82]....
        /*0984*/ 	.word	0x00024ca0


	//   ....[83]....
        /*0988*/ 	.word	0x00024ce0


	//   ....[84]....
        /*098c*/ 	.word	0x00024d20


	//   ....[85]....
        /*0990*/ 	.word	0x00024d50


	//   ....[86]....
        /*0994*/ 	.word	0x00025360


	//   ....[87]....
        /*0998*/ 	.word	0x00025370


	//   ....[88]....
        /*099c*/ 	.word	0x00025430


	//   ....[89]....
        /*09a0*/ 	.word	0x00025450


	//   ....[90]....
        /*09a4*/ 	.word	0x00025510


	//   ....[91]....
        /*09a8*/ 	.word	0x00025530


	//   ....[92]....
        /*09ac*/ 	.word	0x00025600


	//   ....[93]....
        /*09b0*/ 	.word	0x00025620


	//   ....[94]....
        /*09b4*/ 	.word	0x00025de0


	//   ....[95]....
        /*09b8*/ 	.word	0x00025df0


	//   ....[96]....
        /*09bc*/ 	.word	0x00025f10


	//   ....[97]....
        /*09c0*/ 	.word	0x00025f20


	//   ....[98]....
        /*09c4*/ 	.word	0x00026030


	//   ....[99]....
        /*09c8*/ 	.word	0x00026040


	//   ....[100]....
        /*09cc*/ 	.word	0x00026150


	//   ....[101]....
        /*09d0*/ 	.word	0x00026160


	//   ....[102]....
        /*09d4*/ 	.word	0x000262d0


	//   ....[103]....
        /*09d8*/ 	.word	0x000264b0


	//   ....[104]....
        /*09dc*/ 	.word	0x000264e0


	//   ....[105]....
        /*09e0*/ 	.word	0x00026510


	//   ....[106]....
        /*09e4*/ 	.word	0x00026540


	//   ....[107]....
        /*09e8*/ 	.word	0x00026570


	//   ....[108]....
        /*09ec*/ 	.word	0x000265a0


	//   ....[109]....
        /*09f0*/ 	.word	0x00026710


	//   ....[110]....
        /*09f4*/ 	.word	0x00026740


	//   ....[111]....
        /*09f8*/ 	.word	0x00026770


	//   ....[112]....
        /*09fc*/ 	.word	0x000267a0


	//   ....[113]....
        /*0a00*/ 	.word	0x000267d0


	//   ....[114]....
        /*0a04*/ 	.word	0x00026800


	//   ....[115]....
        /*0a08*/ 	.word	0x000268a0


	//   ....[116]....
        /*0a0c*/ 	.word	0x00026900


	//   ....[117]....
        /*0a10*/ 	.word	0x00026990


	//   ....[118]....
        /*0a14*/ 	.word	0x00027bf0


	//   ....[119]....
        /*0a18*/ 	.word	0x00029590


	//   ....[120]....
        /*0a1c*/ 	.word	0x0002a1d0


	//   ....[121]....
        /*0a20*/ 	.word	0x0002a1f0


	//   ....[122]....
        /*0a24*/ 	.word	0x0002a2a0


	//   ....[123]....
        /*0a28*/ 	.word	0x0002a2b0


	//   ....[124]....
        /*0a2c*/ 	.word	0x0002a330


	//   ....[125]....
        /*0a30*/ 	.word	0x0002a340


	//   ....[126]....
        /*0a34*/ 	.word	0x0002a3c0


	//   ....[127]....
        /*0a38*/ 	.word	0x0002a3d0


	//   ....[128]....
        /*0a3c*/ 	.word	0x0002a450


	//   ....[129]....
        /*0a40*/ 	.word	0x0002a460


	//   ....[130]....
        /*0a44*/ 	.word	0x0002a4e0


	//   ....[131]....
        /*0a48*/ 	.word	0x0002a4f0


	//   ....[132]....
        /*0a4c*/ 	.word	0x0002a570


	//   ....[133]....
        /*0a50*/ 	.word	0x0002a580


	//   ....[134]....
        /*0a54*/ 	.word	0x0002a5d0


	//   ....[135]....
        /*0a58*/ 	.word	0x0002a5f0


	//   ....[136]....
        /*0a5c*/ 	.word	0x0002c390


	//   ....[137]....
        /*0a60*/ 	.word	0x0002c3c0


	//   ....[138]....
        /*0a64*/ 	.word	0x0002c400


	//   ....[139]....
        /*0a68*/ 	.word	0x0002c430


	//   ....[140]....
        /*0a6c*/ 	.word	0x0002c460


	//   ....[141]....
        /*0a70*/ 	.word	0x0002c490


	//   ....[142]....
        /*0a74*/ 	.word	0x0002c4c0


	//   ....[143]....
        /*0a78*/ 	.word	0x0002c4f0


	//   ....[144]....
        /*0a7c*/ 	.word	0x0002c670


	//   ....[145]....
        /*0a80*/ 	.word	0x0002c6a0


	//   ....[146]....
        /*0a84*/ 	.word	0x0002c6d0


	//   ....[147]....
        /*0a88*/ 	.word	0x0002c700


	//   ....[148]....
        /*0a8c*/ 	.word	0x0002c730


	//   ....[149]....
        /*0a90*/ 	.word	0x0002c760


	//   ....[150]....
        /*0a94*/ 	.word	0x0002c820


	//   ....[151]....
        /*0a98*/ 	.word	0x0002c840


	//   ....[152]....
        /*0a9c*/ 	.word	0x0002c8b0


	//   ....[153]....
        /*0aa0*/ 	.word	0x0002cf90


	//   ....[154]....
        /*0aa4*/ 	.word	0x0002d490


	//   ....[155]....
        /*0aa8*/ 	.word	0x0002d540


	//   ....[156]....
        /*0aac*/ 	.word	0x0002d5d0


	//   ....[157]....
        /*0ab0*/ 	.word	0x0002d620


	//   ....[158]....
        /*0ab4*/ 	.word	0x0002d670


	//   ....[159]....
        /*0ab8*/ 	.word	0x0002d700


	//   ....[160]....
        /*0abc*/ 	.word	0x0002d790


	//   ....[161]....
        /*0ac0*/ 	.word	0x0002d7e0


	//   ....[162]....
        /*0ac4*/ 	.word	0x0002d830


	//   ....[163]....
        /*0ac8*/ 	.word	0x0002d920


	//   ....[164]....
        /*0acc*/ 	.word	0x0002d9d0


	//   ....[165]....
        /*0ad0*/ 	.word	0x0002da30


	//   ....[166]....
        /*0ad4*/ 	.word	0x0002dab0


	//   ....[167]....
        /*0ad8*/ 	.word	0x0002dba0


	//   ....[168]....
        /*0adc*/ 	.word	0x0002dbf0


	//   ....[169]....
        /*0ae0*/ 	.word	0x0002dc40


	//   ....[170]....
        /*0ae4*/ 	.word	0x0002dc90


	//   ....[171]....
        /*0ae8*/ 	.word	0x0002e0a0


	//   ....[172]....
        /*0aec*/ 	.word	0x0002e1d0


	//   ....[173]....
        /*0af0*/ 	.word	0x0002e300


	//   ....[174]....
        /*0af4*/ 	.word	0x0002e380


	//   ....[175]....
        /*0af8*/ 	.word	0x0002e3e0


	//   ....[176]....
        /*0afc*/ 	.word	0x0002e460


	//   ....[177]....
        /*0b00*/ 	.word	0x0002e4c0


	//   ....[178]....
        /*0b04*/ 	.word	0x0002e540


	//   ....[179]....
        /*0b08*/ 	.word	0x0002e5a0


	//   ....[180]....
        /*0b0c*/ 	.word	0x0002e620


	//   ....[181]....
        /*0b10*/ 	.word	0x0002e680


	//   ....[182]....
        /*0b14*/ 	.word	0x0002e700


	//   ....[183]....
        /*0b18*/ 	.word	0x0002e760


	//   ....[184]....
        /*0b1c*/ 	.word	0x0002e7e0


	//   ....[185]....
        /*0b20*/ 	.word	0x0002e840


	//   ....[186]....
        /*0b24*/ 	.word	0x0002e8a0


	//   ....[187]....
        /*0b28*/ 	.word	0x0002e900


	//   ....[188]....
        /*0b2c*/ 	.word	0x0002e990


	//   ....[189]....
        /*0b30*/ 	.word	0x0002e9f0


	//   ....[190]....
        /*0b34*/ 	.word	0x0002ea70


	//   ....[191]....
        /*0b38*/ 	.word	0x0002ead0


	//   ....[192]....
        /*0b3c*/ 	.word	0x0002eb40


	//   ....[193]....
        /*0b40*/ 	.word	0x0002eba0


	//   ....[194]....
        /*0b44*/ 	.word	0x0002ec20


	//   ....[195]....
        /*0b48*/ 	.word	0x0002ec80


	//   ....[196]....
        /*0b4c*/ 	.word	0x0002ed00


	//   ....[197]....
        /*0b50*/ 	.word	0x0002ed60


	//   ....[198]....
        /*0b54*/ 	.word	0x0002ede0


	//   ....[199]....
        /*0b58*/ 	.word	0x0002ee40


	//   ....[200]....
        /*0b5c*/ 	.word	0x0002eeb0


	//   ....[201]....
        /*0b60*/ 	.word	0x0002ef10


	//   ....[202]....
        /*0b64*/ 	.word	0x0002ef70


	//   ....[203]....
        /*0b68*/ 	.word	0x0002f060


	//   ....[204]....
        /*0b6c*/ 	.word	0x0002f0b0


	//   ....[205]....
        /*0b70*/ 	.word	0x0002f140


	//   ....[206]....
        /*0b74*/ 	.word	0x0002f1d0


	//   ....[207]....
        /*0b78*/ 	.word	0x0002f260


	//   ....[208]....
        /*0b7c*/ 	.word	0x0002f2f0


	//   ....[209]....
        /*0b80*/ 	.word	0x0002f380


	//   ....[210]....
        /*0b84*/ 	.word	0x0002f410


	//   ....[211]....
        /*0b88*/ 	.word	0x0002f4d0


	//   ....[212]....
        /*0b8c*/ 	.word	0x0002f7c0


	//   ....[213]....
        /*0b90*/ 	.word	0x0002f9d0


	//   ....[214]....
        /*0b94*/ 	.word	0x0002fa20


	//   ....[215]....
        /*0b98*/ 	.word	0x0002fa80


	//   ....[216]....
        /*0b9c*/ 	.word	0x0002fb70


	//   ....[217]....
        /*0ba0*/ 	.word	0x0002fbd0


	//   ....[218]....
        /*0ba4*/ 	.word	0x0002fcc0


	//   ....[219]....
        /*0ba8*/ 	.word	0x0002fd20


	//   ....[220]....
        /*0bac*/ 	.word	0x0002fe10


	//   ....[221]....
        /*0bb0*/ 	.word	0x0002fe70


	//   ....[222]....
        /*0bb4*/ 	.word	0x0002ff60


	//   ....[223]....
        /*0bb8*/ 	.word	0x0002ffc0


	//   ....[224]....
        /*0bbc*/ 	.word	0x000300b0


	//   ....[225]....
        /*0bc0*/ 	.word	0x00030110


	//   ....[226]....
        /*0bc4*/ 	.word	0x000301e0


	//   ....[227]....
        /*0bc8*/ 	.word	0x00030260


	//   ....[228]....
        /*0bcc*/ 	.word	0x00030330


	//   ....[229]....
        /*0bd0*/ 	.word	0x00030610


	//   ....[230]....
        /*0bd4*/ 	.word	0x000306b0


	//   ....[231]....
        /*0bd8*/ 	.word	0x000307d0


	//   ....[232]....
        /*0bdc*/ 	.word	0x00030850


	//   ....[233]....
        /*0be0*/ 	.word	0x000308d0


	//   ....[234]....
        /*0be4*/ 	.word	0x00030950


	//   ....[235]....
        /*0be8*/ 	.word	0x000309d0


	//   ....[236]....
        /*0bec*/ 	.word	0x00030a60


	//   ....[237]....
        /*0bf0*/ 	.word	0x00030b00


	//   ....[238]....
        /*0bf4*/ 	.word	0x00030bb0


	//   ....[239]....
        /*0bf8*/ 	.word	0x00030c30


	//   ....[240]....
        /*0bfc*/ 	.word	0x00030cb0


	//   ....[241]....
        /*0c00*/ 	.word	0x00030d30


	//   ....[242]....
        /*0c04*/ 	.word	0x00030dc0


	//   ....[243]....
        /*0c08*/ 	.word	0x00030e40


	//   ....[244]....
        /*0c0c*/ 	.word	0x00030ee0


	//   ....[245]....
        /*0c10*/ 	.word	0x00030f70


	//   ....[246]....
        /*0c14*/ 	.word	0x000310a0


	//----- nvinfo : EIATTR_REG_RECONFIG
	.align		4
.L_240:
        /*0c18*/ 	.byte	0x01, 0x54
	.zero		2


	//----- nvinfo : EIATTR_SYSCALL_OFFSETS
	.align		4
        /*0c1c*/ 	.byte	0x04, 0x46
        /*0c1e*/ 	.short	(.L_242 - .L_241)


	//   ....[0]....
.L_241:
        /*0c20*/ 	.word	0x00001b80


	//   ....[1]....
        /*0c24*/ 	.word	0x00001cd0


	//   ....[2]....
        /*0c28*/ 	.word	0x0000a4a0


	//   ....[3]....
        /*0c2c*/ 	.word	0x0000aa50


	//   ....[4]....
        /*0c30*/ 	.word	0x00028ff0


	//   ....[5]....
        /*0c34*/ 	.word	0x00029190


	//   ....[6]....
        /*0c38*/ 	.word	0x000292f0


	//   ....[7]....
        /*0c3c*/ 	.word	0x00029430


	//   ....[8]....
        /*0c40*/ 	.word	0x00029db0


	//----- nvinfo : EIATTR_MBARRIER_INSTR_OFFSETS
	.align		4
.L_242:
        /*0c44*/ 	.byte	0x04, 0x39
        /*0c46*/ 	.short	(.L_244 - .L_243)


	//   ....[0]....
.L_243:
        /*0c48*/ 	.word	0x000002d0
        /*0c4c*/ 	.word	0x000000ff
        /*0c50*/ 	.word	0x00028800
        /*0c54*/ 	.short	0x0100
        /*0c56*/ 	.byte	0x08
	.zero		1


	//   ....[1]....
        /*0c58*/ 	.word	0x000002e0
        /*0c5c*/ 	.word	0x000000ff
        /*0c60*/ 	.word	0x00028820
        /*0c64*/ 	.short	0x0100
        /*0c66*/ 	.byte	0x08
	.zero		1


	//   ....[2]....
        /*0c68*/ 	.word	0x000003d0
        /*0c6c*/ 	.word	0x000000ff
        /*0c70*/ 	.word	0x00028830
        /*0c74*/ 	.short	0x0100
        /*0c76*/ 	.byte	0x08
	.zero		1


	//   ....[3]....
        /*0c78*/ 	.word	0x000003e0
        /*0c7c*/ 	.word	0x000000ff
        /*0c80*/ 	.word	0x00028840
        /*0c84*/ 	.short	0x0100
        /*0c86*/ 	.byte	0x08
	.zero		1


	//   ....[4]....
        /*0c88*/ 	.word	0x000003f0
        /*0c8c*/ 	.word	0x000000ff
        /*0c90*/ 	.word	0x00028838
        /*0c94*/ 	.short	0x0100
        /*0c96*/ 	.byte	0x08
	.zero		1


	//   ....[5]....
        /*0c98*/ 	.word	0x00000400
        /*0c9c*/ 	.word	0x000000ff
        /*0ca0*/ 	.word	0x00028848
        /*0ca4*/ 	.short	0x0100
        /*0ca6*/ 	.byte	0x08
	.zero		1


	//   ....[6]....
        /*0ca8*/ 	.word	0x00000530
        /*0cac*/ 	.word	0x000000ff
        /*0cb0*/ 	.word	0x00028850
        /*0cb4*/ 	.short	0x0100
        /*0cb6*/ 	.byte	0x08
	.zero		1


	//   ....[7]....
        /*0cb8*/ 	.word	0x00000540
        /*0cbc*/ 	.word	0x000000ff
        /*0cc0*/ 	.word	0x00028860
        /*0cc4*/ 	.short	0x0100
        /*0cc6*/ 	.byte	0x08
	.zero		1


	//   ....[8]....
        /*0cc8*/ 	.word	0x00000550
        /*0ccc*/ 	.word	0x000000ff
        /*0cd0*/ 	.word	0x00028858
        /*0cd4*/ 	.short	0x0100
        /*0cd6*/ 	.byte	0x08
	.zero		1


	//   ....[9]....
        /*0cd8*/ 	.word	0x00000560
        /*0cdc*/ 	.word	0x000000ff
        /*0ce0*/ 	.word	0x00028868
        /*0ce4*/ 	.short	0x0100
        /*0ce6*/ 	.byte	0x08
	.zero		1


	//   ....[10]....
        /*0ce8*/ 	.word	0x00000650
        /*0cec*/ 	.word	0x000000ff
        /*0cf0*/ 	.word	0x00028870
        /*0cf4*/ 	.short	0x0100
        /*0cf6*/ 	.byte	0x06
	.zero		1


	//   ....[11]....
        /*0cf8*/ 	.word	0x00000660
        /*0cfc*/ 	.word	0x000000ff
        /*0d00*/ 	.word	0x00028880
        /*0d04*/ 	.short	0x0100
        /*0d06*/ 	.byte	0x06
	.zero		1


	//   ....[12]....
        /*0d08*/ 	.word	0x00000670
        /*0d0c*/ 	.word	0x000000ff
        /*0d10*/ 	.word	0x00028878
        /*0d14*/ 	.short	0x0100
        /*0d16*/ 	.byte	0x06
	.zero		1


	//   ....[13]....
        /*0d18*/ 	.word	0x00000680
        /*0d1c*/ 	.word	0x000000ff
        /*0d20*/ 	.word	0x00028888
        /*0d24*/ 	.short	0x0100
        /*0d26*/ 	.byte	0x06
	.zero		1


	//   ....[14]....
        /*0d28*/ 	.word	0x000007b0
        /*0d2c*/ 	.word	0x000000ff
        /*0d30*/ 	.word	0x00028890
        /*0d34*/ 	.short	0x0100
        /*0d36*/ 	.byte	0x08
	.zero		1


	//   ....[15]....
        /*0d38*/ 	.word	0x000007c0
        /*0d3c*/ 	.word	0x000000ff
        /*0d40*/ 	.word	0x000288a0
        /*0d44*/ 	.short	0x0100
        /*0d46*/ 	.byte	0x08
	.zero		1


	//   ....[16]....
        /*0d48*/ 	.word	0x000007d0
        /*0d4c*/ 	.word	0x000000ff
        /*0d50*/ 	.word	0x00028898
        /*0d54*/ 	.short	0x0100
        /*0d56*/ 	.byte	0x08
	.zero		1


	//   ....[17]....
        /*0d58*/ 	.word	0x000007e0
        /*0d5c*/ 	.word	0x000000ff
        /*0d60*/ 	.word	0x000288a8
        /*0d64*/ 	.short	0x0100
        /*0d66*/ 	.byte	0x08
	.zero		1


	//   ....[18]....
        /*0d68*/ 	.word	0x00000910
        /*0d6c*/ 	.word	0x000000ff
        /*0d70*/ 	.word	0x000288b0
        /*0d74*/ 	.short	0x0100
        /*0d76*/ 	.byte	0x08
	.zero		1


	//   ....[19]....
        /*0d78*/ 	.word	0x00000920
        /*0d7c*/ 	.word	0x000000ff
        /*0d80*/ 	.word	0x000288c0
        /*0d84*/ 	.short	0x0100
        /*0d86*/ 	.byte	0x08
	.zero		1


	//   ....[20]....
        /*0d88*/ 	.word	0x00000930
        /*0d8c*/ 	.word	0x000000ff
        /*0d90*/ 	.word	0x000288b8
        /*0d94*/ 	.short	0x0100
        /*0d96*/ 	.byte	0x08
	.zero		1


	//   ....[21]....
        /*0d98*/ 	.word	0x00000940
        /*0d9c*/ 	.word	0x000000ff
        /*0da0*/ 	.word	0x000288c8
        /*0da4*/ 	.short	0x0100
        /*0da6*/ 	.byte	0x08
	.zero		1


	//   ....[22]....
        /*0da8*/ 	.word	0x00002e30
        /*0dac*/ 	.word	0x00000074
        /*0db0*/ 	.word	0x00028890
        /*0db4*/ 	.short	0x010a
        /*0db6*/ 	.byte	0x3f
	.zero		1


	//   ....[23]....
        /*0db8*/ 	.word	0x00005ff0
        /*0dbc*/ 	.word	0x00000074
        /*0dc0*/ 	.word	0x00028890
        /*0dc4*/ 	.short	0x010a
        /*0dc6*/ 	.byte	0x3f
	.zero		1


	//   ....[24]....
        /*0dc8*/ 	.word	0x00008fa0
        /*0dcc*/ 	.word	0x00000074
        /*0dd0*/ 	.word	0x00028890
        /*0dd4*/ 	.short	0x010a
        /*0dd6*/ 	.byte	0x3f
	.zero		1


	//   ....[25]....
        /*0dd8*/ 	.word	0x00009510
        /*0ddc*/ 	.word	0x00000024
        /*0de0*/ 	.word	0x00000000
        /*0de4*/ 	.short	0x0101
        /*0de6*/ 	.byte	0x3f
	.zero		1


	//   ....[26]....
        /*0de8*/ 	.word	0x00009550
        /*0dec*/ 	.word	0x00000074
        /*0df0*/ 	.word	0x000288b0
        /*0df4*/ 	.short	0x010a
        /*0df6*/ 	.byte	0x3f
	.zero		1


	//   ....[27]....
        /*0df8*/ 	.word	0x00009b30
        /*0dfc*/ 	.word	0x00000074
        /*0e00*/ 	.word	0x00000000
        /*0e04*/ 	.short	0x0101
        /*0e06*/ 	.byte	0x3f
	.zero		1


	//   ....[28]....
        /*0e08*/ 	.word	0x0000a7d0
        /*0e0c*/ 	.word	0x00000011
        /*0e10*/ 	.word	0x00028800
        /*0e14*/ 	.short	0x010a
        /*0e16*/ 	.byte	0x3f
	.zero		1


	//   ....[29]....
        /*0e18*/ 	.word	0x0000a820
        /*0e1c*/ 	.word	0x00000011
        /*0e20*/ 	.word	0x00028800
        /*0e24*/ 	.short	0x010a
        /*0e26*/ 	.byte	0x3f
	.zero		1


	//   ....[30]....
        /*0e28*/ 	.word	0x0000b220
        /*0e2c*/ 	.word	0x00000011
        /*0e30*/ 	.word	0x00028800
        /*0e34*/ 	.short	0x010a
        /*0e36*/ 	.byte	0x3f
	.zero		1


	//   ....[31]....
        /*0e38*/ 	.word	0x0000d770
        /*0e3c*/ 	.word	0x00000011
        /*0e40*/ 	.word	0x00028800
        /*0e44*/ 	.short	0x010a
        /*0e46*/ 	.byte	0x3f
	.zero		1


	//   ....[32]....
        /*0e48*/ 	.word	0x0000f7f0
        /*0e4c*/ 	.word	0x00000014
        /*0e50*/ 	.word	0x00028830
        /*0e54*/ 	.short	0x010a
        /*0e56*/ 	.byte	0x3f
	.zero		1


	//   ....[33]....
        /*0e58*/ 	.word	0x0000f860
        /*0e5c*/ 	.word	0x00000014
        /*0e60*/ 	.word	0x00028830
        /*0e64*/ 	.short	0x010a
        /*0e66*/ 	.byte	0x3f
	.zero		1


	//   ....[34]....
        /*0e68*/ 	.word	0x000102d0
        /*0e6c*/ 	.word	0x00000014
        /*0e70*/ 	.word	0x00000000
        /*0e74*/ 	.short	0x0101
        /*0e76*/ 	.byte	0x3f
	.zero		1


	//   ....[35]....
        /*0e78*/ 	.word	0x00014810
        /*0e7c*/ 	.word	0x0000000f
        /*0e80*/ 	.word	0x00028830
        /*0e84*/ 	.short	0x010a
        /*0e86*/ 	.byte	0x3f
	.zero		1


	//   ....[36]....
        /*0e88*/ 	.word	0x00014860
        /*0e8c*/ 	.word	0x0000000f
        /*0e90*/ 	.word	0x00028830
        /*0e94*/ 	.short	0x010a
        /*0e96*/ 	.byte	0x3f
	.zero		1


	//   ....[37]....
        /*0e98*/ 	.word	0x00014b80
        /*0e9c*/ 	.word	0x0000000f
        /*0ea0*/ 	.word	0x00028850
        /*0ea4*/ 	.short	0x010a
        /*0ea6*/ 	.byte	0x3f
	.zero		1


	//   ....[38]....
        /*0ea8*/ 	.word	0x00014bc0
        /*0eac*/ 	.word	0x0000000f
        /*0eb0*/ 	.word	0x00028850
        /*0eb4*/ 	.short	0x010a
        /*0eb6*/ 	.byte	0x3f
	.zero		1


	//   ....[39]....
        /*0eb8*/ 	.word	0x00015a60
        /*0ebc*/ 	.word	0x00000072
        /*0ec0*/ 	.word	0x00000000
        /*0ec4*/ 	.short	0x0101
        /*0ec6*/ 	.byte	0x3f
	.zero		1


	//   ....[40]....
        /*0ec8*/ 	.word	0x00019790
        /*0ecc*/ 	.word	0x00000014
        /*0ed0*/ 	.word	0x00000000
        /*0ed4*/ 	.short	0x0101
        /*0ed6*/ 	.byte	0x3f
	.zero		1


	//   ....[41]....
        /*0ed8*/ 	.word	0x0001a220
        /*0edc*/ 	.word	0x00000014
        /*0ee0*/ 	.word	0x00028830
        /*0ee4*/ 	.short	0x010a
        /*0ee6*/ 	.byte	0x3f
	.zero		1


	//   ....[42]....
        /*0ee8*/ 	.word	0x0001a270
        /*0eec*/ 	.word	0x00000014
        /*0ef0*/ 	.word	0x00028830
        /*0ef4*/ 	.short	0x010a
        /*0ef6*/ 	.byte	0x3f
	.zero		1


	//   ....[43]....
        /*0ef8*/ 	.word	0x0001a5c0
        /*0efc*/ 	.word	0x0000000f
        /*0f00*/ 	.word	0x00028850
        /*0f04*/ 	.short	0x010a
        /*0f06*/ 	.byte	0x3f
	.zero		1


	//   ....[44]....
        /*0f08*/ 	.word	0x0001a600
        /*0f0c*/ 	.word	0x0000000f
        /*0f10*/ 	.word	0x00028850
        /*0f14*/ 	.short	0x010a
        /*0f16*/ 	.byte	0x3f
	.zero		1


	//   ....[45]....
        /*0f18*/ 	.word	0x0001cde0
        /*0f1c*/ 	.word	0x00000003
        /*0f20*/ 	.word	0x00000000
        /*0f24*/ 	.short	0x0101
        /*0f26*/ 	.byte	0x3f
	.zero		1


	//   ....[46]....
        /*0f28*/ 	.word	0x0001d030
        /*0f2c*/ 	.word	0x0000000e
        /*0f30*/ 	.word	0x00000000
        /*0f34*/ 	.short	0x0101
        /*0f36*/ 	.byte	0x3f
	.zero		1


	//   ....[47]....
        /*0f38*/ 	.word	0x0001d810
        /*0f3c*/ 	.word	0x00000014
        /*0f40*/ 	.word	0x00028830
        /*0f44*/ 	.short	0x010a
        /*0f46*/ 	.byte	0x3f
	.zero		1


	//   ....[48]....
        /*0f48*/ 	.word	0x0001d860
        /*0f4c*/ 	.word	0x00000014
        /*0f50*/ 	.word	0x00028830
        /*0f54*/ 	.short	0x010a
        /*0f56*/ 	.byte	0x3f
	.zero		1


	//   ....[49]....
        /*0f58*/ 	.word	0x0001dbb0
        /*0f5c*/ 	.word	0x0000000f
        /*0f60*/ 	.word	0x00028850
        /*0f64*/ 	.short	0x010a
        /*0f66*/ 	.byte	0x3f
	.zero		1


	//   ....[50]....
        /*0f68*/ 	.word	0x0001dbf0
        /*0f6c*/ 	.word	0x0000000f
        /*0f70*/ 	.word	0x00028850
        /*0f74*/ 	.short	0x010a
        /*0f76*/ 	.byte	0x3f
	.zero		1


	//   ....[51]....
        /*0f78*/ 	.word	0x0001ea40
        /*0f7c*/ 	.word	0x0000002d
        /*0f80*/ 	.word	0x00000000
        /*0f84*/ 	.short	0x0101
        /*0f86*/ 	.byte	0x3f
	.zero		1


	//   ....[52]....
        /*0f88*/ 	.word	0x000227e0
        /*0f8c*/ 	.word	0x0000000e
        /*0f90*/ 	.word	0x00000000
        /*0f94*/ 	.short	0x0101
        /*0f96*/ 	.byte	0x3f
	.zero		1


	//   ....[53]....
        /*0f98*/ 	.word	0x00022f00
        /*0f9c*/ 	.word	0x0000000d
        /*0fa0*/ 	.word	0x00028850
        /*0fa4*/ 	.short	0x010a
        /*0fa6*/ 	.byte	0x3f
	.zero		1


	//   ....[54]....
        /*0fa8*/ 	.word	0x00022f80
        /*0fac*/ 	.word	0x0000000d
        /*0fb0*/ 	.word	0x00028850
        /*0fb4*/ 	.short	0x010a
        /*0fb6*/ 	.byte	0x3f
	.zero		1


	//   ....[55]....
        /*0fb8*/ 	.word	0x00023670
        /*0fbc*/ 	.word	0x00000000
        /*0fc0*/ 	.word	0x00000000
        /*0fc4*/ 	.short	0x0101
        /*0fc6*/ 	.byte	0x3f
	.zero		1


	//   ....[56]....
        /*0fc8*/ 	.word	0x00025350
        /*0fcc*/ 	.word	0x00000000
        /*0fd0*/ 	.word	0x00000000
        /*0fd4*/ 	.short	0x0101
        /*0fd6*/ 	.byte	0x3f
	.zero		1


	//   ....[57]....
        /*0fd8*/ 	.word	0x00027ce0
        /*0fdc*/ 	.word	0x00000006
        /*0fe0*/ 	.word	0x00028820
        /*0fe4*/ 	.short	0x010a
        /*0fe6*/ 	.byte	0x3f
	.zero		1


	//   ....[58]....
        /*0fe8*/ 	.word	0x00027dd0
        /*0fec*/ 	.word	0x00000007
        /*0ff0*/ 	.word	0x000288a0
        /*0ff4*/ 	.short	0x010a
        /*0ff6*/ 	.byte	0x3f
	.zero		1


	//   ....[59]....
        /*0ff8*/ 	.word	0x00028020
        /*0ffc*/ 	.word	0x00000007
        /*1000*/ 	.word	0x000288c0
        /*1004*/ 	.short	0x010a
        /*1006*/ 	.byte	0x3f
	.zero		1


	//   ....[60]....
        /*1008*/ 	.word	0x000283e0
        /*100c*/ 	.word	0x00000005
        /*1010*/ 	.word	0x000288a0
        /*1014*/ 	.short	0x010a
        /*1016*/ 	.byte	0x3f
	.zero		1


	//   ....[61]....
        /*1018*/ 	.word	0x00028620
        /*101c*/ 	.word	0x00000005
        /*1020*/ 	.word	0x000288c0
        /*1024*/ 	.short	0x010a
        /*1026*/ 	.byte	0x3f
	.zero		1


	//   ....[62]....
        /*1028*/ 	.word	0x00029830
        /*102c*/ 	.word	0x00000002
        /*1030*/ 	.word	0x00028880
        /*1034*/ 	.short	0x010a
        /*1036*/ 	.byte	0x3f
	.zero		1


	//   ....[63]....
        /*1038*/ 	.word	0x000299f0
        /*103c*/ 	.word	0x00000002
        /*1040*/ 	.word	0x00028840
        /*1044*/ 	.short	0x010a
        /*1046*/ 	.byte	0x3f
	.zero		1


	//   ....[64]....
        /*1048*/ 	.word	0x0002a6a0
        /*104c*/ 	.word	0x00000008
        /*1050*/ 	.word	0x00028800
        /*1054*/ 	.short	0x0107
        /*1056*/ 	.byte	0x3f
	.zero		1


	//   ....[65]....
        /*1058*/ 	.word	0x0002a7a0
        /*105c*/ 	.word	0x00000002
        /*1060*/ 	.word	0x00028800
        /*1064*/ 	.short	0x0101
        /*1066*/ 	.byte	0x3f
	.zero		1


	//   ....[66]....
        /*1068*/ 	.word	0x0002a7c0
        /*106c*/ 	.word	0x00000002
        /*1070*/ 	.word	0x00028820
        /*1074*/ 	.short	0x010a
        /*1076*/ 	.byte	0x3f
	.zero		1


	//   ....[67]....
        /*1078*/ 	.word	0x0002ab10
        /*107c*/ 	.word	0x00000006
        /*1080*/ 	.word	0x00028880
        /*1084*/ 	.short	0x010a
        /*1086*/ 	.byte	0x3f
	.zero		1


	//   ....[68]....
        /*1088*/ 	.word	0x0002ad60
        /*108c*/ 	.word	0x00000006
        /*1090*/ 	.word	0x00028840
        /*1094*/ 	.short	0x010a
        /*1096*/ 	.byte	0x3f
	.zero		1


	//   ....[69]....
        /*1098*/ 	.word	0x0002b040
        /*109c*/ 	.word	0x00000014
        /*10a0*/ 	.word	0x00028870
        /*10a4*/ 	.short	0x010a
        /*10a6*/ 	.byte	0x3f
	.zero		1


	//   ....[70]....
        /*10a8*/ 	.word	0x0002b0b0
        /*10ac*/ 	.word	0x00000014
        /*10b0*/ 	.word	0x00028860
        /*10b4*/ 	.short	0x010a
        /*10b6*/ 	.byte	0x3f
	.zero		1


	//   ....[71]....
        /*10b8*/ 	.word	0x0002b780
        /*10bc*/ 	.word	0x00000014
        /*10c0*/ 	.word	0x00028850
        /*10c4*/ 	.short	0x0101
        /*10c6*/ 	.byte	0x3f
	.zero		1


	//   ....[72]....
        /*10c8*/ 	.word	0x0002b800
        /*10cc*/ 	.word	0x00000014
        /*10d0*/ 	.word	0x00000000
        /*10d4*/ 	.short	0x0101
        /*10d6*/ 	.byte	0x3f
	.zero		1


	//   ....[73]....
        /*10d8*/ 	.word	0x0002ba40
        /*10dc*/ 	.word	0x00000012
        /*10e0*/ 	.word	0x00028870
        /*10e4*/ 	.short	0x010a
        /*10e6*/ 	.byte	0x3f
	.zero		1


	//   ....[74]....
        /*10e8*/ 	.word	0x0002bab0
        /*10ec*/ 	.word	0x00000012
        /*10f0*/ 	.word	0x00028860
        /*10f4*/ 	.short	0x010a
        /*10f6*/ 	.byte	0x3f
	.zero		1


	//   ....[75]....
        /*10f8*/ 	.word	0x0002c120
        /*10fc*/ 	.word	0x00000012
        /*1100*/ 	.word	0x00028850
        /*1104*/ 	.short	0x0101
        /*1106*/ 	.byte	0x3f
	.zero		1


	//   ....[76]....
        /*1108*/ 	.word	0x0002c170
        /*110c*/ 	.word	0x00000012
        /*1110*/ 	.word	0x00000000
        /*1114*/ 	.short	0x0101
        /*1116*/ 	.byte	0x3f
	.zero		1


	//   ....[77]....
        /*1118*/ 	.word	0x0002cf10
        /*111c*/ 	.word	0x00000000
        /*1120*/ 	.word	0x00028820
        /*1124*/ 	.short	0x010a
        /*1126*/ 	.byte	0x3f
	.zero		1


	//   ....[78]....
        /*1128*/ 	.word	0x0002d0c0
        /*112c*/ 	.word	0x00000006
        /*1130*/ 	.word	0x00000000
        /*1134*/ 	.short	0x010a
        /*1136*/ 	.byte	0x3f
	.zero		1


	//   ....[79]....
        /*1138*/ 	.word	0x0002d130
        /*113c*/ 	.word	0x00000007
        /*1140*/ 	.word	0x00000000
        /*1144*/ 	.short	0x010a
        /*1146*/ 	.byte	0x3f
	.zero		1


	//   ....[80]....
        /*1148*/ 	.word	0x0002d190
        /*114c*/ 	.word	0x00000004
        /*1150*/ 	.word	0x00028860
        /*1154*/ 	.short	0x010a
        /*1156*/ 	.byte	0x3f
	.zero		1


	//   ....[81]....
        /*1158*/ 	.word	0x0002d1e0
        /*115c*/ 	.word	0x00000003
        /*1160*/ 	.word	0x00028860
        /*1164*/ 	.short	0x010a
        /*1166*/ 	.byte	0x3f
	.zero		1


	//   ....[82]....
        /*1168*/ 	.word	0x0002d220
        /*116c*/ 	.word	0x00000004
        /*1170*/ 	.word	0x00028880
        /*1174*/ 	.short	0x010a
        /*1176*/ 	.byte	0x3f
	.zero		1


	//   ....[83]....
        /*1178*/ 	.word	0x0002d240
        /*117c*/ 	.word	0x00000003
        /*1180*/ 	.word	0x00028880
        /*1184*/ 	.short	0x010a
        /*1186*/ 	.byte	0x3f
	.zero		1


	//   ....[84]....
        /*1188*/ 	.word	0x0002d2a0
        /*118c*/ 	.word	0x00000074
        /*1190*/ 	.word	0x00028890
        /*1194*/ 	.short	0x010a
        /*1196*/ 	.byte	0x3f
	.zero		1


	//   ....[85]....
        /*1198*/ 	.word	0x0002d2f0
        /*119c*/ 	.word	0x00000074
        /*11a0*/ 	.word	0x00028890
        /*11a4*/ 	.short	0x010a
        /*11a6*/ 	.byte	0x3f
	.zero		1


	//   ....[86]....
        /*11a8*/ 	.word	0x0002d340
        /*11ac*/ 	.word	0x00000074
        /*11b0*/ 	.word	0x00028890
        /*11b4*/ 	.short	0x010a
        /*11b6*/ 	.byte	0x3f
	.zero		1


	//   ....[87]....
        /*11b8*/ 	.word	0x0002d390
        /*11bc*/ 	.word	0x00000074
        /*11c0*/ 	.word	0x000288b0
        /*11c4*/ 	.short	0x010a
        /*11c6*/ 	.byte	0x3f
	.zero		1


	//   ....[88]....
        /*11c8*/ 	.word	0x0002d860
        /*11cc*/ 	.word	0x00000011
        /*11d0*/ 	.word	0x00028800
        /*11d4*/ 	.short	0x010a
        /*11d6*/ 	.byte	0x3f
	.zero		1


	//   ....[89]....
        /*11d8*/ 	.word	0x0002dd50
        /*11dc*/ 	.word	0x00000011
        /*11e0*/ 	.word	0x00028800
        /*11e4*/ 	.short	0x010a
        /*11e6*/ 	.byte	0x3f
	.zero		1


	//   ....[90]....
        /*11e8*/ 	.word	0x0002dda0
        /*11ec*/ 	.word	0x00000014
        /*11f0*/ 	.word	0x00028830
        /*11f4*/ 	.short	0x010a
        /*11f6*/ 	.byte	0x3f
	.zero		1


	//   ....[91]....
        /*11f8*/ 	.word	0x0002ddf0
        /*11fc*/ 	.word	0x0000000f
        /*1200*/ 	.word	0x00028830
        /*1204*/ 	.short	0x010a
        /*1206*/ 	.byte	0x3f
	.zero		1


	//   ....[92]....
        /*1208*/ 	.word	0x0002de40
        /*120c*/ 	.word	0x0000000f
        /*1210*/ 	.word	0x00028850
        /*1214*/ 	.short	0x010a
        /*1216*/ 	.byte	0x3f
	.zero		1


	//   ....[93]....
        /*1218*/ 	.word	0x0002de90
        /*121c*/ 	.word	0x00000014
        /*1220*/ 	.word	0x00028830
        /*1224*/ 	.short	0x010a
        /*1226*/ 	.byte	0x3f
	.zero		1


	//   ....[94]....
        /*1228*/ 	.word	0x0002dee0
        /*122c*/ 	.word	0x0000000f
        /*1230*/ 	.word	0x00028850
        /*1234*/ 	.short	0x010a
        /*1236*/ 	.byte	0x3f
	.zero		1


	//   ....[95]....
        /*1238*/ 	.word	0x0002df30
        /*123c*/ 	.word	0x00000014
        /*1240*/ 	.word	0x00028830
        /*1244*/ 	.short	0x010a
        /*1246*/ 	.byte	0x3f
	.zero		1


	//   ....[96]....
        /*1248*/ 	.word	0x0002df80
        /*124c*/ 	.word	0x0000000f
        /*1250*/ 	.word	0x00028850
        /*1254*/ 	.short	0x010a
        /*1256*/ 	.byte	0x3f
	.zero		1


	//   ....[97]....
        /*1258*/ 	.word	0x0002dfd0
        /*125c*/ 	.word	0x0000000d
        /*1260*/ 	.word	0x00028850
        /*1264*/ 	.short	0x010a
        /*1266*/ 	.byte	0x3f
	.zero		1


	//   ....[98]....
        /*1268*/ 	.word	0x0002f5a0
        /*126c*/ 	.word	0x00000005
        /*1270*/ 	.word	0x00028820
        /*1274*/ 	.short	0x010a
        /*1276*/ 	.byte	0x3f
	.zero		1


	//   ....[99]....
        /*1278*/ 	.word	0x0002f5f0
        /*127c*/ 	.word	0x00000007
        /*1280*/ 	.word	0x000288a0
        /*1284*/ 	.short	0x010a
        /*1286*/ 	.byte	0x3f
	.zero		1


	//   ....[100]....
        /*1288*/ 	.word	0x0002f640
        /*128c*/ 	.word	0x00000007
        /*1290*/ 	.word	0x000288c0
        /*1294*/ 	.short	0x010a
        /*1296*/ 	.byte	0x3f
	.zero		1


	//   ....[101]....
        /*1298*/ 	.word	0x0002f690
        /*129c*/ 	.word	0x00000005
        /*12a0*/ 	.word	0x000288a0
        /*12a4*/ 	.short	0x010a
        /*12a6*/ 	.byte	0x3f
	.zero		1


	//   ....[102]....
        /*12a8*/ 	.word	0x0002f6e0
        /*12ac*/ 	.word	0x00000005
        /*12b0*/ 	.word	0x000288c0
        /*12b4*/ 	.short	0x010a
        /*12b6*/ 	.byte	0x3f
	.zero		1


	//   ....[103]....
        /*12b8*/ 	.word	0x0002f880
        /*12bc*/ 	.word	0x00000002
        /*12c0*/ 	.word	0x00028880
        /*12c4*/ 	.short	0x010a
        /*12c6*/ 	.byte	0x3f
	.zero		1


	//   ....[104]....
        /*12c8*/ 	.word	0x0002f8d0
        /*12cc*/ 	.word	0x00000002
        /*12d0*/ 	.word	0x00028840
        /*12d4*/ 	.short	0x010a
        /*12d6*/ 	.byte	0x3f
	.zero		1


	//   ....[105]....
        /*12d8*/ 	.word	0x00030380
        /*12dc*/ 	.word	0x00000002
        /*12e0*/ 	.word	0x00028820
        /*12e4*/ 	.short	0x010a
        /*12e6*/ 	.byte	0x3f
	.zero		1


	//   ....[106]....
        /*12e8*/ 	.word	0x000303d0
        /*12ec*/ 	.word	0x00000006
        /*12f0*/ 	.word	0x00028880
        /*12f4*/ 	.short	0x010a
        /*12f6*/ 	.byte	0x3f
	.zero		1


	//   ....[107]....
        /*12f8*/ 	.word	0x00030420
        /*12fc*/ 	.word	0x00000006
        /*1300*/ 	.word	0x00028840
        /*1304*/ 	.short	0x010a
        /*1306*/ 	.byte	0x3f
	.zero		1


	//   ....[108]....
        /*1308*/ 	.word	0x00030470
        /*130c*/ 	.word	0x00000014
        /*1310*/ 	.word	0x00028870
        /*1314*/ 	.short	0x010a
        /*1316*/ 	.byte	0x3f
	.zero		1


	//   ....[109]....
        /*1318*/ 	.word	0x000304c0
        /*131c*/ 	.word	0x00000014
        /*1320*/ 	.word	0x00028860
        /*1324*/ 	.short	0x010a
        /*1326*/ 	.byte	0x3f
	.zero		1


	//   ....[110]....
        /*1328*/ 	.word	0x00030510
        /*132c*/ 	.word	0x00000012
        /*1330*/ 	.word	0x00028870
        /*1334*/ 	.short	0x010a
        /*1336*/ 	.byte	0x3f
	.zero		1


	//   ....[111]....
        /*1338*/ 	.word	0x00030560
        /*133c*/ 	.word	0x00000012
        /*1340*/ 	.word	0x00028860
        /*1344*/ 	.short	0x010a
        /*1346*/ 	.byte	0x3f
	.zero		1


	//   ....[112]....
        /*1348*/ 	.word	0x00030fc0
        /*134c*/ 	.word	0x00000000
        /*1350*/ 	.word	0x00028820
        /*1354*/ 	.short	0x010a
        /*1356*/ 	.byte	0x3f
	.zero		1


	//   ....[113]....
        /*1358*/ 	.word	0x00031160
        /*135c*/ 	.word	0x00000006
        /*1360*/ 	.word	0x00000000
        /*1364*/ 	.short	0x010a
        /*1366*/ 	.byte	0x3f
	.zero		1


	//   ....[114]....
        /*1368*/ 	.word	0x000311b0
        /*136c*/ 	.word	0x00000007
        /*1370*/ 	.word	0x00000000
        /*1374*/ 	.short	0x010a
        /*1376*/ 	.byte	0x3f
	.zero		1


	//   ....[115]....
        /*1378*/ 	.word	0x00031200
        /*137c*/ 	.word	0x00000004
        /*1380*/ 	.word	0x00028860
        /*1384*/ 	.short	0x010a
        /*1386*/ 	.byte	0x3f
	.zero		1


	//   ....[116]....
        /*1388*/ 	.word	0x00031250
        /*138c*/ 	.word	0x00000003
        /*1390*/ 	.word	0x00028860
        /*1394*/ 	.short	0x010a
        /*1396*/ 	.byte	0x3f
	.zero		1


	//   ....[117]....
        /*1398*/ 	.word	0x000312a0
        /*139c*/ 	.word	0x00000004
        /*13a0*/ 	.word	0x00028880
        /*13a4*/ 	.short	0x010a
        /*13a6*/ 	.byte	0x3f
	.zero		1


	//----- nvinfo : EIATTR_NUM_MBARRIERS
	.align		4
.L_244:
        /*13a8*/ 	.byte	0x03, 0x38
        /*13aa*/ 	.short	0x0016


	//----- nvinfo : EIATTR_EXIT_INSTR_OFFSETS
	.align		4
        /*13ac*/ 	.byte	0x04, 0x1c
        /*13ae*/ 	.short	(.L_246 - .L_245)


	//   ....[0]....
.L_245:
        /*13b0*/ 	.word	0x0002d290


	//----- nvinfo : EIATTR_MAX_THREADS
	.align		4
.L_246:
        /*13b4*/ 	.byte	0x04, 0x05
        /*13b6*/ 	.short	(.L_248 - .L_247)
.L_247:
        /*13b8*/ 	.word	0x00000180
        /*13bc*/ 	.word	0x00000001
        /*13c0*/ 	.word	0x00000001


	//----- nvinfo : EIATTR_CRS_STACK_SIZE
	.align		4
.L_248:
        /*13c4*/ 	.byte	0x04, 0x1e
        /*13c6*/ 	.short	(.L_250 - .L_249)
.L_249:
        /*13c8*/ 	.word	0x00000000


	//----- nvinfo : EIATTR_CBANK_PARAM_SIZE
	.align		4
.L_250:
        /*13cc*/ 	.byte	0x03, 0x19
        /*13ce*/ 	.short	0x0af0


	//----- nvinfo : EIATTR_PARAM_CBANK
	.align		4
        /*13d0*/ 	.byte	0x04, 0x0a
        /*13d2*/ 	.short	(.L_252 - .L_251)
	.align		4
.L_251:
        /*13d4*/ 	.word	index@(.nv.constant0._ZN7cutlass13device_kernelIN5flash11enable_sm90INS1_16FlashAttnFwdSm90INS1_25CollectiveMainloopFwdSm90ILi2EN4cute5tupleIJNS5_1CILi1EEES8_S8_EEENS6_IJNS7_ILi128EEENS7_ILi192EEESA_EEELi128ENS_12float_e4m3_tEfNS_4arch4Sm90ELb0ELb1ELb1ELb1ELb0ELb1ELb0ELb1ELb1ELb1ELb0ELb0EEENS1_21CollectiveEpilogueFwdINS6_IJSA_SA_SB_EEES9_NS_10bfloat16_tESF_Li256ELb1ELb1ELb0ELb1EEENS1_36VarlenDynamicPersistentTileSchedulerILi128ELi192ELi256ELi128ELb0ELb1ELb1ELb1ELb0ELb1EEEEEEEEEvNT_6ParamsE)
        /*13d8*/ 	.short	0x0210
        /*13da*/ 	.short	0x0af0


	//----- nvinfo : EIATTR_SW_WAR
	.align		4
.L_252:
        /*13dc*/ 	.byte	0x04, 0x36
        /*13de*/ 	.short	(.L_254 - .L_253)
.L_253:
        /*13e0*/ 	.word	0x00000008
.L_254:


//--------------------- .nv.info._ZN7cutlass13device_kernelIN5flash11enable_sm90INS1_16FlashAttnFwdSm90INS1_25CollectiveMainloopFwdSm90ILi2EN4cute5tupleIJNS5_1CILi1EEES8_S8_EEENS6_IJNS7_ILi128EEENS7_ILi224EEESA_EEELi128ENS_12float_e4m3_tEfNS_4arch4Sm90ELb1ELb0ELb1ELb0ELb0ELb0ELb0ELb1ELb1ELb1ELb0ELb0EEENS1_21CollectiveEpilogueFwdINS6_IJSA_SA_SB_EEES9_NS_10bfloat16_tESF_Li256ELb0ELb1ELb0ELb1EEENS1_30DynamicPersistentTileSchedulerILi256ELi128ELb0ELb1ELb1EEEEEEEEEvNT_6ParamsE --------------------------
	.section	.nv.info._ZN7cutlass13device_kernelIN5flash11enable_sm90INS1_16FlashAttnFwdSm90INS1_25CollectiveMainloopFwdSm90ILi2EN4cute5tupleIJNS5_1CILi1EEES8_S8_EEENS6_IJNS7_ILi128EEENS7_ILi224EEESA_EEELi128ENS_12float_e4m3_tEfNS_4arch4Sm90ELb1ELb0ELb1ELb0ELb0ELb0ELb0ELb1ELb1ELb1ELb0ELb0EEENS1_21CollectiveEpilogueFwdINS6_IJSA_SA_SB_EEES9_NS_10bfloat16_tESF_Li256ELb0ELb1ELb0ELb1EEENS1_30DynamicPersistentTileSchedulerILi256ELi128ELb0ELb1ELb1EEEEEEEEEvNT_6ParamsE,"",@"SHT_CUDA_INFO"
	.sectionflags	@""
	.align	4


	//----- nvinfo : EIATTR_CUDA_API_VERSION
	.align		4
        /*0000*/ 	.byte	0x04, 0x37
        /*0002*/ 	.short	(.L_256 - .L_255)
.L_255:
        /*0004*/ 	.word	0x00000082


	//----- nvinfo : EIATTR_KPARAM_INFO
	.align		4
.L_256:
        /*0008*/ 	.byte	0x04, 0x17
        /*000a*/ 	.short	(.L_258 - .L_257)
.L_257:
        /*000c*/ 	.word	0x00000000
        /*0010*/ 	.short	0x0000
        /*0012*/ 	.short	0x0070
        /*0014*/ 	.byte	0x00, 0xf0, 0x01, 0x2a


	//----- nvinfo : EIATTR_SPARSE_MMA_MASK
	.align		4
.L_258:
        /*0018*/ 	.byte	0x03, 0x50
        /*001a*/ 	.short	0x0000


	//----- nvinfo : EIATTR_MAXREG_COUNT
	.align		4
        /*001c*/ 	.byte	0x03, 0x1b
        /*001e*/ 	.short	0x00a8


	//----- nvinfo : EIATTR_NUM_BARRIERS
	.align		4
        /*0020*/ 	.byte	0x02, 0x4c
        /*0022*/ 	.byte	0x10
	.zero		1


	//----- nvinfo : EIATTR_EXTERNS
	.align		4
        /*0024*/ 	.byte	0x04, 0x0f
        /*0026*/ 	.short	(.L_260 - .L_259)


	//   ....[0]....
	.align		4
.L_259:
        /*0028*/ 	.word	index@(__assertfail)


	//----- nvinfo : EIATTR_ANNOTATIONS
	.align		4
.L_260:
        /*002c*/ 	.byte	0x04, 0x55
        /*002e*/ 	.short	(.L_262 - .L_261)


	//   ....[0]....
.L_261:
        /* <DEDUP_REMOVED lines=31> */


	//----- nvinfo : EIATTR_MERCURY_ISA_VERSION
	.align		4
.L_262:
        /*0208*/ 	.byte	0x03, 0x5f
        /*020a*/ 	.short	0x0101


	//----- nvinfo : EIATTR_INT_WARP_WIDE_INSTR_OFFSETS
	.align		4
        /*020c*/ 	.byte	0x04, 0x31
        /*020e*/ 	.short	(.L_264 - .L_263)


	//   ....[0]....
.L_263:
        /*0210*/ 	.word	0x00000130


	//   ....[1]....
        /*0214*/ 	.word	0x00000170


	//   ....[2]....
        /*0218*/ 	.word	0x000001e0


	//   ....[3]....
        /*021c*/ 	.word	0x000137a0


	//   ....[4]....
        /*0220*/ 	.word	0x00013830


	//   ....[5]....
        /*0224*/ 	.word	0x00016020


	//   ....[6]....
        /*0228*/ 	.word	0x000160b0


	//----- nvinfo : EIATTR_COOP_GROUP_MASK_REGIDS
	.align		4
.L_264:
        /*022c*/ 	.byte	0x04, 0x29
        /*022e*/ 	.short	(.L_266 - .L_265)


	//   ....[0]....
.L_265:
        /*0230*/ 	.word	0xffffffff


	//   ....[1]....
        /*0234*/ 	.word	0xffffffff


	//   ....[2]....
        /*0238*/ 	.word	0xffffffff


	//   ....[3]....
        /*023c*/ 	.word	0xffffffff


	//   ....[4]....
        /*0240*/ 	.word	0xffffffff


	//   ....[5]....
        /*0244*/ 	.word	0xffffffff


	//   ....[6]....
        /*0248*/ 	.word	0xffffffff


	//   ....[7]....
        /*024c*/ 	.word	0xffffffff


	//   ....[8]....
        /*0250*/ 	.word	0xffffffff


	//   ....[9]....
        /*0254*/ 	.word	0xffffffff


	//   ....[10]....
        /*0258*/ 	.word	0xffffffff


	//   ....[11]....
        /*025c*/ 	.word	0xffffffff


	//   ....[12]....
        /*0260*/ 	.word	0xffffffff


	//   ....[13]....
        /*0264*/ 	.word	0xffffffff


	//   ....[14]....
        /*0268*/ 	.word	0xffffffff


	//   ....[15]....
        /*026c*/ 	.word	0xffffffff


	//   ....[16]....
        /*0270*/ 	.word	0xffffffff


	//   ....[17]....
        /*0274*/ 	.word	0xffffffff


	//   ....[18]....
        /*0278*/ 	.word	0xffffffff


	//   ....[19]....
        /*027c*/ 	.word	0xffffffff


	//   ....[20]....
        /*0280*/ 	.word	0xffffffff


	//   ....[21]....
        /*0284*/ 	.word	0xffffffff


	//   ....[22]....
        /*0288*/ 	.word	0xffffffff


	//   ....[23]....
        /*028c*/ 	.word	0xffffffff


	//   ....[24]....
        /*0290*/ 	.word	0xffffffff


	//   ....[25]....
        /*0294*/ 	.word	0xffffffff


	//   ....[26]....
        /*0298*/ 	.word	0xffffffff


	//   ....[27]....
        /*029c*/ 	.word	0xffffffff


	//   ....[28]....
        /*02a0*/ 	.word	0xffffffff


	//   ....[29]....
        /*02a4*/ 	.word	0xffffffff


	//   ....[30]....
        /*02a8*/ 	.word	0xffffffff


	//   ....[31]....
        /*02ac*/ 	.word	0xffffffff


	//   ....[32]....
        /*02b0*/ 	.word	0xffffffff


	//   ....[33]....
        /*02b4*/ 	.word	0xffffffff


	//   ....[34]....
        /*02b8*/ 	.word	0xffffffff


	//   ....[35]....
        /*02bc*/ 	.word	0xffffffff


	//   ....[36]....
        /*02c0*/ 	.word	0xffffffff


	//   ....[37]....
        /*02c4*/ 	.word	0xffffffff


	//   ....[38]....
        /*02c8*/ 	.word	0xffffffff


	//   ....[39]....
        /*02cc*/ 	.word	0xffffffff


	//   ....[40]....
        /*02d0*/ 	.word	0xffffffff


	//   ....[41]....
        /*02d4*/ 	.word	0xffffffff


	//   ....[42]....
        /*02d8*/ 	.word	0xffffffff


	//   ....[43]....
        /*02dc*/ 	.word	0xffffffff


	//   ....[44]....
        /*02e0*/ 	.word	0xffffffff


	//   ....[45]....
        /*02e4*/ 	.word	0xffffffff


	//   ....[46]....
        /*02e8*/ 	.word	0xffffffff


	//   ....[47]....
        /*02ec*/ 	.word	0xffffffff


	//   ....[48]....
        /*02f0*/ 	.word	0xffffffff


	//   ....[49]....
        /*02f4*/ 	.word	0xffffffff


	//   ....[50]....
        /*02f8*/ 	.word	0xffffffff


	//   ....[51]....
        /*02fc*/ 	.word	0xffffffff


	//   ....[52]....
        /*0300*/ 	.word	0xffffffff


	//   ....[53]....
        /*0304*/ 	.word	0xffffffff


	//   ....[54]....
        /*0308*/ 	.word	0xffffffff


	//   ....[55]....
        /*030c*/ 	.word	0xffffffff


	//   ....[56]....
        /*0310*/ 	.word	0xffffffff


	//   ....[57]....
        /*0314*/ 	.word	0xffffffff


	//   ....[58]....
        /*0318*/ 	.word	0xffffffff


	//   ....[59]....
        /*031c*/ 	.word	0xffffffff


	//   ....[60]....
        /*0320*/ 	.word	0xffffffff


	//   ....[61]....
        /*0324*/ 	.word	0xffffffff


	//   ....[62]....
        /*0328*/ 	.word	0xffffffff


	//   ....[63]....
        /*032c*/ 	.word	0xffffffff


	//   ....[64]....
        /*0330*/ 	.word	0xffffffff


	//   ....[65]....
        /*0334*/ 	.word	0xffffffff


	//   ....[66]....
        /*0338*/ 	.word	0xffffffff


	//   ....[67]....
        /*033c*/ 	.word	0xffffffff


	//   ....[68]....
        /*0340*/ 	.word	0xffffffff


	//   ....[69]....
        /*0344*/ 	.word	0xffffffff


	//   ....[70]....
        /*0348*/ 	.word	0xffffffff


	//   ....[71]....
        /*034c*/ 	.word	0xffffffff


	//   ....[72]....
        /*0350*/ 	.word	0xffffffff


	//   ....[73]....
        /*0354*/ 	.word	0xffffffff


	//   ....[74]....
        /*0358*/ 	.word	0xffffffff


	//   ....[75]....
        /*035c*/ 	.word	0xffffffff


	//   ....[76]....
        /*0360*/ 	.word	0xffffffff


	//   ....[77]....
        /*0364*/ 	.word	0xffffffff


	//   ....[78]....
        /*0368*/ 	.word	0xffffffff


	//   ....[79]....
        /*036c*/ 	.word	0xffffffff


	//   ....[80]....
        /*0370*/ 	.word	0xffffffff


	//   ....[81]....
        /*0374*/ 	.word	0xffffffff


	//   ....[82]....
        /*0378*/ 	.word	0xffffffff


	//   ....[83]....
        /*037c*/ 	.word	0xffffffff


	//   ....[84]....
        /*0380*/ 	.word	0xffffffff


	//   ....[85]....
        /*0384*/ 	.word	0xffffffff


	//   ....[86]....
        /*0388*/ 	.word	0xffffffff


	//   ....[87]....
        /*038c*/ 	.word	0xffffffff


	//   ....[88]....
        /*0390*/ 	.word	0xffffffff


	//   ....[89]....
        /*0394*/ 	.word	0xffffffff


	//   ....[90]....
        /*0398*/ 	.word	0xffffffff


	//   ....[91]....
        /*039c*/ 	.word	0xffffffff


	//   ....[92]....
        /*03a0*/ 	.word	0xffffffff


	//   ....[93]....
        /*03a4*/ 	.word	0xffffffff


	//   ....[94]....
        /*03a8*/ 	.word	0xffffffff


	//   ....[95]....
        /*03ac*/ 	.word	0xffffffff


	//   ....[96]....
        /*03b0*/ 	.word	0xffffffff


	//   ....[97]....
        /*03b4*/ 	.word	0xffffffff


	//   ....[98]....
        /*03b8*/ 	.word	0xffffffff


	//   ....[99]....
        /*03bc*/ 	.word	0xffffffff


	//   ....[100]....
        /*03c0*/ 	.word	0x0500000f


	//   ....[101]....
        /*03c4*/ 	.word	0x0500000f


	//   ....[102]....
        /*03c8*/ 	.word	0x0500000f


	//   ....[103]....
        /*03cc*/ 	.word	0x0500000f


	//   ....[104]....
        /*03d0*/ 	.word	0x0500000f


	//   ....[105]....
        /*03d4*/ 	.word	0x0500000f


	//   ....[106]....
        /*03d8*/ 	.word	0x0500000f


	//   ....[107]....
        /*03dc*/ 	.word	0x0500000f


	//   ....[108]....
        /*03e0*/ 	.word	0x0500000f


	//   ....[109]....
        /*03e4*/ 	.word	0x0500000f


	//   ....[110]....
        /*03e8*/ 	.word	0x0500000f


	//   ....[111]....
        /*03ec*/ 	.word	0x0500000f


	//   ....[112]....
        /*03f0*/ 	.word	0x0500000f


	//   ....[113]....
        /*03f4*/ 	.word	0x0500000f


	//   ....[114]....
        /*03f8*/ 	.word	0x0500000f


	//   ....[115]....
        /*03fc*/ 	.word	0x0500000f


	//   ....[116]....
        /*0400*/ 	.word	0x0500000f


	//   ....[117]....
        /*0404*/ 	.word	0x0500000f


	//----- nvinfo : EIATTR_COOP_GROUP_INSTR_OFFSETS
	.align		4
.L_266:
        /*0408*/ 	.byte	0x04, 0x28
        /*040a*/ 	.short	(.L_268 - .L_267)


	//   ....[0]....
.L_267:
        /*040c*/ 	.word	0x00000070


	//   ....[1]....
        /*0410*/ 	.word	0x00000140


	//   ....[2]....
        /*0414*/ 	.word	0x00000190


	//   ....[3]....
        /*0418*/ 	.word	0x000003c0


	//   ....[4]....
        /*041c*/ 	.word	0x00000520


	//   ....[5]....
        /*0420*/ 	.word	0x00000640


	//   ....[6]....
        /*0424*/ 	.word	0x000007a0


	//   ....[7]....
        /*0428*/ 	.word	0x00001490


	//   ....[8]....
        /*042c*/ 	.word	0x00002c80


	//   ....[9]....
        /*0430*/ 	.word	0x00003e40


	//   ....[10]....
        /*0434*/ 	.word	0x00003e70


	//   ....[11]....
        /*0438*/ 	.word	0x00003f10


	//   ....[12]....
        /*043c*/ 	.word	0x00005000


	//   ....[13]....
        /*0440*/ 	.word	0x000050a0


	//   ....[14]....
        /*0444*/ 	.word	0x00007e70


	//   ....[15]....
        /*0448*/ 	.word	0x00007ea0


	//   ....[16]....
        /*044c*/ 	.word	0x00009000


	//   ....[17]....
        /*0450*/ 	.word	0x00009150


	//   ....[18]....
        /*0454*/ 	.word	0x0000a030


	//   ....[19]....
        /*0458*/ 	.word	0x0000a0a0


	//   ....[20]....
        /*045c*/ 	.word	0x0000e050


	//   ....[21]....
        /*0460*/ 	.word	0x0000e080


	//   ....[22]....
        /*0464*/ 	.word	0x0000e0d0


	//   ....[23]....
        /*0468*/ 	.word	0x0000e0f0


	//   ....[24]....
        /*046c*/ 	.word	0x000103a0


	//   ....[25]....
        /*0470*/ 	.word	0x000103b0


	//   ....[26]....
        /*0474*/ 	.word	0x00010430


	//   ....[27]....
        /*0478*/ 	.word	0x00010440


	//   ....[28]....
        /*047c*/ 	.word	0x00011790


	//   ....[29]....
        /*0480*/ 	.word	0x000117a0


	//   ....[30]....
        /*0484*/ 	.word	0x000117b0


	//   ....[31]....
        /*0488*/ 	.word	0x000117c0


	//   ....[32]....
        /*048c*/ 	.word	0x000117d0


	//   ....[33]....
        /*0490*/ 	.word	0x000117e0


	//   ....[34]....
        /*0494*/ 	.word	0x000117f0


	//   ....[35]....
        /*0498*/ 	.word	0x00011800


	//   ....[36]....
        /*049c*/ 	.word	0x00011810


	//   ....[37]....
        /*04a0*/ 	.word	0x00011820


	//   ....[38]....
        /*04a4*/ 	.word	0x00011850


	//   ....[39]....
        /*04a8*/ 	.word	0x00011860


	//   ....[40]....
        /*04ac*/ 	.word	0x00011870


	//   ....[41]....
        /*04b0*/ 	.word	0x00011880


	//   ....[42]....
        /*04b4*/ 	.word	0x000118a0


	//   ....[43]....
        /*04b8*/ 	.word	0x000118b0


	//   ....[44]....
        /*04bc*/ 	.word	0x000118e0


	//   ....[45]....
        /*04c0*/ 	.word	0x000118f0


	//   ....[46]....
        /*04c4*/ 	.word	0x00011910


	//   ....[47]....
        /*04c8*/ 	.word	0x00011920


	//   ....[48]....
        /*04cc*/ 	.word	0x00011930


	//   ....[49]....
        /*04d0*/ 	.word	0x00011940


	//   ....[50]....
        /*04d4*/ 	.word	0x00011950


	//   ....[51]....
        /*04d8*/ 	.word	0x00011960


	//   ....[52]....
        /*04dc*/ 	.word	0x00011980


	//   ....[53]....
        /*04e0*/ 	.word	0x000119b0


	//   ....[54]....
        /*04e4*/ 	.word	0x000119f0


	//   ....[55]....
        /*04e8*/ 	.word	0x00011a30


	//   ....[56]....
        /*04ec*/ 	.word	0x00011a70


	//   ....[57]....
        /*04f0*/ 	.word	0x00011ab0


	//   ....[58]....
        /*04f4*/ 	.word	0x00011ac0


	//   ....[59]....
        /*04f8*/ 	.word	0x00011ad0


	//   ....[60]....
        /*04fc*/ 	.word	0x00011bc0


	//   ....[61]....
        /*0500*/ 	.word	0x00011bf0


	//   ....[62]....
        /*0504*/ 	.word	0x00011c20


	//   ....[63]....
        /*0508*/ 	.word	0x00011c50


	//   ....[64]....
        /*050c*/ 	.word	0x00012100


	//   ....[65]....
        /*0510*/ 	.word	0x00012140


	//   ....[66]....
        /*0514*/ 	.word	0x00012200


	//   ....[67]....
        /*0518*/ 	.word	0x00012220


	//   ....[68]....
        /*051c*/ 	.word	0x000122e0


	//   ....[69]....
        /*0520*/ 	.word	0x00012300


	//   ....[70]....
        /*0524*/ 	.word	0x000123d0


	//   ....[71]....
        /*0528*/ 	.word	0x000123f0


	//   ....[72]....
        /*052c*/ 	.word	0x00012a90


	//   ....[73]....
        /*0530*/ 	.word	0x00012ab0


	//   ....[74]....
        /*0534*/ 	.word	0x00012b70


	//   ....[75]....
        /*0538*/ 	.word	0x00012b90


	//   ....[76]....
        /*053c*/ 	.word	0x00012c50


	//   ....[77]....
        /*0540*/ 	.word	0x00012c70


	//   ....[78]....
        /*0544*/ 	.word	0x00012d40


	//   ....[79]....
        /*0548*/ 	.word	0x00012d60


	//   ....[80]....
        /*054c*/ 	.word	0x00012ec0


	//   ....[81]....
        /*0550*/ 	.word	0x00013f80


	//   ....[82]....
        /*0554*/ 	.word	0x00014a80


	//   ....[83]....
        /*0558*/ 	.word	0x00014ab0


	//   ....[84]....
        /*055c*/ 	.word	0x00014ae0


	//   ....[85]....
        /*0560*/ 	.word	0x00014b00


	//   ....[86]....
        /*0564*/ 	.word	0x00014ba0


	//   ....[87]....
        /*0568*/ 	.word	0x00014bb0


	//   ....[88]....
        /*056c*/ 	.word	0x00014c20


	//   ....[89]....
        /*0570*/ 	.word	0x00014c30


	//   ....[90]....
        /*0574*/ 	.word	0x00014ca0


	//   ....[91]....
        /*0578*/ 	.word	0x00014cb0


	//   ....[92]....
        /*057c*/ 	.word	0x00014d20


	//   ....[93]....
        /*0580*/ 	.word	0x00014d30


	//   ....[94]....
        /*0584*/ 	.word	0x00014da0


	//   ....[95]....
        /*0588*/ 	.word	0x00014db0


	//   ....[96]....
        /*058c*/ 	.word	0x00014dc0


	//   ....[97]....
        /*0590*/ 	.word	0x00014dd0


	//   ....[98]....
        /*0594*/ 	.word	0x00016ac0


	//   ....[99]....
        /*0598*/ 	.word	0x00016c60


	//   ....[100]....
        /*059c*/ 	.word	0x00017260


	//   ....[101]....
        /*05a0*/ 	.word	0x00017410


	//   ....[102]....
        /*05a4*/ 	.word	0x00017470


	//   ....[103]....
        /*05a8*/ 	.word	0x00017500


	//   ....[104]....
        /*05ac*/ 	.word	0x000175f0


	//   ....[105]....
        /*05b0*/ 	.word	0x00017650


	//   ....[106]....
        /*05b4*/ 	.word	0x00017720


	//   ....[107]....
        /*05b8*/ 	.word	0x00017780


	//   ....[108]....
        /*05bc*/ 	.word	0x00017860


	//   ....[109]....
        /*05c0*/ 	.word	0x000178c0


	//   ....[110]....
        /*05c4*/ 	.word	0x000179a0


	//   ....[111]....
        /*05c8*/ 	.word	0x00017a00


	//   ....[112]....
        /*05cc*/ 	.word	0x00017ae0


	//   ....[113]....
        /*05d0*/ 	.word	0x00017b40


	//   ....[114]....
        /*05d4*/ 	.word	0x00017c10


	//   ....[115]....
        /*05d8*/ 	.word	0x00017c70


	//   ....[116]....
        /*05dc*/ 	.word	0x00017d30


	//   ....[117]....
        /*05e0*/ 	.word	0x00018080


	//----- nvinfo : EIATTR_REG_RECONFIG
	.align		4
.L_268:
        /*05e4*/ 	.byte	0x01, 0x54
	.zero		2


	//----- nvinfo : EIATTR_SYSCALL_OFFSETS
	.align		4
        /*05e8*/ 	.byte	0x04, 0x46
        /*05ea*/ 	.short	(.L_270 - .L_269)


	//   ....[0]....
.L_269:
        /*05ec*/ 	.word	0x00001670


	//   ....[1]....
        /*05f0*/ 	.word	0x000139a0


	//   ....[2]....
        /*05f4*/ 	.word	0x00013b30


	//   ....[3]....
        /*05f8*/ 	.word	0x00013c80


	//   ....[4]....
        /*05fc*/ 	.word	0x00013dd0


	//   ....[5]....
        /*0600*/ 	.word	0x000146b0


	//----- nvinfo : EIATTR_MBARRIER_INSTR_OFFSETS
	.align		4
.L_270:
        /*0604*/ 	.byte	0x04, 0x39
        /*0606*/ 	.short	(.L_272 - .L_271)


	//   ....[0]....
.L_271:
        /*0608*/ 	.word	0x00000270
        /*060c*/ 	.word	0x000000ff
        /*0610*/ 	.word	0x0002e800
        /*0614*/ 	.short	0x0100
        /*0616*/ 	.byte	0x08
	.zero		1


	//   ....[1]....
        /*0618*/ 	.word	0x00000280
        /*061c*/ 	.word	0x000000ff
        /*0620*/ 	.word	0x0002e820
        /*0624*/ 	.short	0x0100
        /*0626*/ 	.byte	0x08
	.zero		1


	//   ....[2]....
        /*0628*/ 	.word	0x00000370
        /*062c*/ 	.word	0x000000ff
        /*0630*/ 	.word	0x0002e830
        /*0634*/ 	.short	0x0100
        /*0636*/ 	.byte	0x08
	.zero		1


	//   ....[3]....
        /*0638*/ 	.word	0x00000380
        /*063c*/ 	.word	0x000000ff
        /*0640*/ 	.word	0x0002e840
        /*0644*/ 	.short	0x0100
        /*0646*/ 	.byte	0x08
	.zero		1


	//   ....[4]....
        /*0648*/ 	.word	0x00000390
        /*064c*/ 	.word	0x000000ff
        /*0650*/ 	.word	0x0002e838
        /*0654*/ 	.short	0x0100
        /*0656*/ 	.byte	0x08
	.zero		1


	//   ....[5]....
        /*0658*/ 	.word	0x000003a0
        /*065c*/ 	.word	0x000000ff
        /*0660*/ 	.word	0x0002e848
        /*0664*/ 	.short	0x0100
        /*0666*/ 	.byte	0x08
	.zero		1


	//   ....[6]....
        /*0668*/ 	.word	0x000004d0
        /*066c*/ 	.word	0x000000ff
        /*0670*/ 	.word	0x0002e850
        /*0674*/ 	.short	0x0100
        /*0676*/ 	.byte	0x08
	.zero		1


	//   ....[7]....
        /*0678*/ 	.word	0x000004e0
        /*067c*/ 	.word	0x000000ff
        /*0680*/ 	.word	0x0002e860
        /*0684*/ 	.short	0x0100
        /*0686*/ 	.byte	0x08
	.zero		1


	//   ....[8]....
        /*0688*/ 	.word	0x000004f0
        /*068c*/ 	.word	0x000000ff
        /*0690*/ 	.word	0x0002e858
        /*0694*/ 	.short	0x0100
        /*0696*/ 	.byte	0x08
	.zero		1


	//   ....[9]....
        /*0698*/ 	.word	0x00000500
        /*069c*/ 	.word	0x000000ff
        /*06a0*/ 	.word	0x0002e868
        /*06a4*/ 	.short	0x0100
        /*06a6*/ 	.byte	0x08
	.zero		1


	//   ....[10]....
        /*06a8*/ 	.word	0x000005f0
        /*06ac*/ 	.word	0x000000ff
        /*06b0*/ 	.word	0x0002e870
        /*06b4*/ 	.short	0x0100
        /*06b6*/ 	.byte	0x06
	.zero		1


	//   ....[11]....
        /*06b8*/ 	.word	0x00000600
        /*06bc*/ 	.word	0x000000ff
        /*06c0*/ 	.word	0x0002e880
        /*06c4*/ 	.short	0x0100
        /*06c6*/ 	.byte	0x06
	.zero		1


	//   ....[12]....
        /*06c8*/ 	.word	0x00000610
        /*06cc*/ 	.word	0x000000ff
        /*06d0*/ 	.word	0x0002e878
        /*06d4*/ 	.short	0x0100
        /*06d6*/ 	.byte	0x06
	.zero		1


	//   ....[13]....
        /*06d8*/ 	.word	0x00000620
        /*06dc*/ 	.word	0x000000ff
        /*06e0*/ 	.word	0x0002e888
        /*06e4*/ 	.short	0x0100
        /*06e6*/ 	.byte	0x06
	.zero		1


	//   ....[14]....
        /*06e8*/ 	.word	0x00000750
        /*06ec*/ 	.word	0x000000ff
        /*06f0*/ 	.word	0x0002e890
        /*06f4*/ 	.short	0x0100
        /*06f6*/ 	.byte	0x08
	.zero		1


	//   ....[15]....
        /*06f8*/ 	.word	0x00000760
        /*06fc*/ 	.word	0x000000ff
        /*0700*/ 	.word	0x0002e8a0
        /*0704*/ 	.short	0x0100
        /*0706*/ 	.byte	0x08
	.zero		1


	//   ....[16]....
        /*0708*/ 	.word	0x00000770
        /*070c*/ 	.word	0x000000ff
        /*0710*/ 	.word	0x0002e898
        /*0714*/ 	.short	0x0100
        /*0716*/ 	.byte	0x08
	.zero		1


	//   ....[17]....
        /*0718*/ 	.word	0x00000780
        /*071c*/ 	.word	0x000000ff
        /*0720*/ 	.word	0x0002e8a8
        /*0724*/ 	.short	0x0100
        /*0726*/ 	.byte	0x08
	.zero		1


	//   ....[18]....
        /*0728*/ 	.word	0x000008b0
        /*072c*/ 	.word	0x000000ff
        /*0730*/ 	.word	0x0002e8b0
        /*0734*/ 	.short	0x0100
        /*0736*/ 	.byte	0x08
	.zero		1


	//   ....[19]....
        /*0738*/ 	.word	0x000008c0
        /*073c*/ 	.word	0x000000ff
        /*0740*/ 	.word	0x0002e8c0
        /*0744*/ 	.short	0x0100
        /*0746*/ 	.byte	0x08
	.zero		1


	//   ....[20]....
        /*0748*/ 	.word	0x000008d0
        /*074c*/ 	.word	0x000000ff
        /*0750*/ 	.word	0x0002e8b8
        /*0754*/ 	.short	0x0100
        /*0756*/ 	.byte	0x08
	.zero		1


	//   ....[21]....
        /*0758*/ 	.word	0x000008e0
        /*075c*/ 	.word	0x000000ff
        /*0760*/ 	.word	0x0002e8c8
        /*0764*/ 	.short	0x0100
        /*0766*/ 	.byte	0x08
	.zero		1


	//   ....[22]....
        /*0768*/ 	.word	0x000019c0
        /*076c*/ 	.word	0x000000ff
        /*0770*/ 	.word	0x0002e800
        /*0774*/ 	.short	0x010a
        /*0776*/ 	.byte	0x29
	.zero		1


	//   ....[23]....
        /*0778*/ 	.word	0x00001a60
        /*077c*/ 	.word	0x00000002
        /*0780*/ 	.word	0x0002e830
        /*0784*/ 	.short	0x010a
        /*0786*/ 	.byte	0x3f
	.zero		1


	//   ....[24]....
        /*0788*/ 	.word	0x00001aa0
        /*078c*/ 	.word	0x00000002
        /*0790*/ 	.word	0x0002e830
        /*0794*/ 	.short	0x010a
        /*0796*/ 	.byte	0x3f
	.zero		1


	//   ....[25]....
        /*0798*/ 	.word	0x00005410
        /*079c*/ 	.word	0x0000004d
        /*07a0*/ 	.word	0x00000000
        /*07a4*/ 	.short	0x0101
        /*07a6*/ 	.byte	0x3f
	.zero		1


	//   ....[26]....
        /*07a8*/ 	.word	0x00006850
        /*07ac*/ 	.word	0x000000ff
        /*07b0*/ 	.word	0x0002e830
        /*07b4*/ 	.short	0x010a
        /*07b6*/ 	.byte	0x06
	.zero		1


	//   ....[27]....
        /*07b8*/ 	.word	0x00006890
        /*07bc*/ 	.word	0x000000ff
        /*07c0*/ 	.word	0x0002e830
        /*07c4*/ 	.short	0x010a
        /*07c6*/ 	.byte	0x06
	.zero		1


	//   ....[28]....
        /*07c8*/ 	.word	0x000074a0
        /*07cc*/ 	.word	0x000000ff
        /*07d0*/ 	.word	0x0002e850
        /*07d4*/ 	.short	0x010a
        /*07d6*/ 	.byte	0x06
	.zero		1


	//   ....[29]....
        /*07d8*/ 	.word	0x000074e0
        /*07dc*/ 	.word	0x000000ff
        /*07e0*/ 	.word	0x0002e850
        /*07e4*/ 	.short	0x010a
        /*07e6*/ 	.byte	0x06
	.zero		1


	//   ....[30]....
        /*07e8*/ 	.word	0x0000b010
        /*07ec*/ 	.word	0x00000002
        /*07f0*/ 	.word	0x00000000
        /*07f4*/ 	.short	0x0101
        /*07f6*/ 	.byte	0x3f
	.zero		1


	//   ....[31]....
        /*07f8*/ 	.word	0x0000b400
        /*07fc*/ 	.word	0x000000ff
        /*0800*/ 	.word	0x00000000
        /*0804*/ 	.short	0x0101
        /*0806*/ 	.byte	0x06
	.zero		1


	//   ....[32]....
        /*0808*/ 	.word	0x0000bc60
        /*080c*/ 	.word	0x000000ff
        /*0810*/ 	.word	0x0002e830
        /*0814*/ 	.short	0x010a
        /*0816*/ 	.byte	0x06
	.zero		1


	//   ....[33]....
        /*0818*/ 	.word	0x0000bca0
        /*081c*/ 	.word	0x000000ff
        /*0820*/ 	.word	0x0002e830
        /*0824*/ 	.short	0x010a
        /*0826*/ 	.byte	0x06
	.zero		1


	//   ....[34]....
        /*0828*/ 	.word	0x0000c880
        /*082c*/ 	.word	0x000000ff
        /*0830*/ 	.word	0x0002e850
        /*0834*/ 	.short	0x010a
        /*0836*/ 	.byte	0x06
	.zero		1


	//   ....[35]....
        /*0838*/ 	.word	0x0000c8c0
        /*083c*/ 	.word	0x000000ff
        /*0840*/ 	.word	0x0002e850
        /*0844*/ 	.short	0x010a
        /*0846*/ 	.byte	0x06
	.zero		1


	//   ....[36]....
        /*0848*/ 	.word	0x0000f590
        /*084c*/ 	.word	0x00000002
        /*0850*/ 	.word	0x00000000
        /*0854*/ 	.short	0x0101
        /*0856*/ 	.byte	0x3f
	.zero		1


	//   ....[37]....
        /*0858*/ 	.word	0x0000f860
        /*085c*/ 	.word	0x000000ff
        /*0860*/ 	.word	0x00000000
        /*0864*/ 	.short	0x0101
        /*0866*/ 	.byte	0x06
	.zero		1


	//   ....[38]....
        /*0868*/ 	.word	0x0000ffe0
        /*086c*/ 	.word	0x000000ff
        /*0870*/ 	.word	0x0002e850
        /*0874*/ 	.short	0x010a
        /*0876*/ 	.byte	0x04
	.zero		1


	//   ....[39]....
        /*0878*/ 	.word	0x00010020
        /*087c*/ 	.word	0x000000ff
        /*0880*/ 	.word	0x0002e850
        /*0884*/ 	.short	0x010a
        /*0886*/ 	.byte	0x04
	.zero		1


	//   ....[40]....
        /*0888*/ 	.word	0x00010730
        /*088c*/ 	.word	0x000000ff
        /*0890*/ 	.word	0x00000000
        /*0894*/ 	.short	0x0101
        /*0896*/ 	.byte	0x04
	.zero		1


	//   ....[41]....
        /*0898*/ 	.word	0x00012130
        /*089c*/ 	.word	0x00000003
        /*08a0*/ 	.word	0x00000000
        /*08a4*/ 	.short	0x0101
        /*08a6*/ 	.byte	0x3f
	.zero		1


	//   ....[42]....
        /*08a8*/ 	.word	0x00014200
        /*08ac*/ 	.word	0x00000004
        /*08b0*/ 	.word	0x0002e880
        /*08b4*/ 	.short	0x010a
        /*08b6*/ 	.byte	0x3f
	.zero		1


	//   ....[43]....
        /*08b8*/ 	.word	0x00014390
        /*08bc*/ 	.word	0x00000004
        /*08c0*/ 	.word	0x0002e840
        /*08c4*/ 	.short	0x010a
        /*08c6*/ 	.byte	0x3f
	.zero		1


	//   ....[44]....
        /*08c8*/ 	.word	0x00014eb0
        /*08cc*/ 	.word	0x00000012
        /*08d0*/ 	.word	0x0002e800
        /*08d4*/ 	.short	0x0107
        /*08d6*/ 	.byte	0x3f
	.zero		1


	//   ....[45]....
        /*08d8*/ 	.word	0x00014fa0
        /*08dc*/ 	.word	0x00000012
        /*08e0*/ 	.word	0x0002e800
        /*08e4*/ 	.short	0x0101
        /*08e6*/ 	.byte	0x3f
	.zero		1


	//   ....[46]....
        /*08e8*/ 	.word	0x00014fc0
        /*08ec*/ 	.word	0x00000012
        /*08f0*/ 	.word	0x0002e820
        /*08f4*/ 	.short	0x010a
        /*08f6*/ 	.byte	0x3f
	.zero		1


	//   ....[47]....
        /*08f8*/ 	.word	0x000152d0
        /*08fc*/ 	.word	0x00000004
        /*0900*/ 	.word	0x0002e880
        /*0904*/ 	.short	0x010a
        /*0906*/ 	.byte	0x3f
	.zero		1


	//   ....[48]....
        /*0908*/ 	.word	0x00015520
        /*090c*/ 	.word	0x00000004
        /*0910*/ 	.word	0x0002e840
        /*0914*/ 	.short	0x010a
        /*0916*/ 	.byte	0x3f
	.zero		1


	//   ....[49]....
        /*0918*/ 	.word	0x000157f0
        /*091c*/ 	.word	0x00000013
        /*0920*/ 	.word	0x0002e870
        /*0924*/ 	.short	0x010a
        /*0926*/ 	.byte	0x3f
	.zero		1


	//   ....[50]....
        /*0928*/ 	.word	0x00015860
        /*092c*/ 	.word	0x00000013
        /*0930*/ 	.word	0x0002e860
        /*0934*/ 	.short	0x010a
        /*0936*/ 	.byte	0x3f
	.zero		1


	//   ....[51]....
        /*0938*/ 	.word	0x00015f00
        /*093c*/ 	.word	0x00000013
        /*0940*/ 	.word	0x0002e850
        /*0944*/ 	.short	0x0101
        /*0946*/ 	.byte	0x3f
	.zero		1


	//   ....[52]....
        /*0948*/ 	.word	0x00015f80
        /*094c*/ 	.word	0x00000013
        /*0950*/ 	.word	0x00000000
        /*0954*/ 	.short	0x0101
        /*0956*/ 	.byte	0x3f
	.zero		1


	//   ....[53]....
        /*0958*/ 	.word	0x00016190
        /*095c*/ 	.word	0x00000010
        /*0960*/ 	.word	0x0002e870
        /*0964*/ 	.short	0x010a
        /*0966*/ 	.byte	0x3f
	.zero		1


	//   ....[54]....
        /*0968*/ 	.word	0x00016220
        /*096c*/ 	.word	0x00000010
        /*0970*/ 	.word	0x0002e860
        /*0974*/ 	.short	0x010a
        /*0976*/ 	.byte	0x3f
	.zero		1


	//   ....[55]....
        /*0978*/ 	.word	0x000168e0
        /*097c*/ 	.word	0x00000010
        /*0980*/ 	.word	0x0002e850
        /*0984*/ 	.short	0x0101
        /*0986*/ 	.byte	0x3f
	.zero		1


	//   ....[56]....
        /*0988*/ 	.word	0x00016920
        /*098c*/ 	.word	0x00000000
        /*0990*/ 	.word	0x00000000
        /*0994*/ 	.short	0x0101
        /*0996*/ 	.byte	0x3f
	.zero		1


	//   ....[57]....
        /*0998*/ 	.word	0x00016be0
        /*099c*/ 	.word	0x00000000
        /*09a0*/ 	.word	0x0002e820
        /*09a4*/ 	.short	0x010a
        /*09a6*/ 	.byte	0x3f
	.zero		1


	//   ....[58]....
        /*09a8*/ 	.word	0x00016da0
        /*09ac*/ 	.word	0x00000006
        /*09b0*/ 	.word	0x00000000
        /*09b4*/ 	.short	0x010a
        /*09b6*/ 	.byte	0x3f
	.zero		1


	//   ....[59]....
        /*09b8*/ 	.word	0x00016e10
        /*09bc*/ 	.word	0x00000007
        /*09c0*/ 	.word	0x00000000
        /*09c4*/ 	.short	0x010a
        /*09c6*/ 	.byte	0x3f
	.zero		1


	//   ....[60]....
        /*09c8*/ 	.word	0x00016e70
        /*09cc*/ 	.word	0x00000004
        /*09d0*/ 	.word	0x0002e860
        /*09d4*/ 	.short	0x010a
        /*09d6*/ 	.byte	0x3f
	.zero		1


	//   ....[61]....
        /*09d8*/ 	.word	0x00016ec0
        /*09dc*/ 	.word	0x00000003
        /*09e0*/ 	.word	0x0002e860
        /*09e4*/ 	.short	0x010a
        /*09e6*/ 	.byte	0x3f
	.zero		1


	//   ....[62]....
        /*09e8*/ 	.word	0x00016f00
        /*09ec*/ 	.word	0x00000004
        /*09f0*/ 	.word	0x0002e880
        /*09f4*/ 	.short	0x010a
        /*09f6*/ 	.byte	0x3f
	.zero		1


	//   ....[63]....
        /*09f8*/ 	.word	0x00016f20
        /*09fc*/ 	.word	0x00000003
        /*0a00*/ 	.word	0x0002e880
        /*0a04*/ 	.short	0x010a
        /*0a06*/ 	.byte	0x3f
	.zero		1


	//   ....[64]....
        /*0a08*/ 	.word	0x00016f90
        /*0a0c*/ 	.word	0x00000003
        /*0a10*/ 	.word	0x0002e800
        /*0a14*/ 	.short	0x010a
        /*0a16*/ 	.byte	0x3f
	.zero		1


	//   ....[65]....
        /*0a18*/ 	.word	0x00016fe0
        /*0a1c*/ 	.word	0x00000002
        /*0a20*/ 	.word	0x0002e830
        /*0a24*/ 	.short	0x010a
        /*0a26*/ 	.byte	0x3f
	.zero		1


	//   ....[66]....
        /*0a28*/ 	.word	0x00017040
        /*0a2c*/ 	.word	0x00000008
        /*0a30*/ 	.word	0x0002e830
        /*0a34*/ 	.short	0x010a
        /*0a36*/ 	.byte	0x3f
	.zero		1


	//   ....[67]....
        /*0a38*/ 	.word	0x000170a0
        /*0a3c*/ 	.word	0x00000008
        /*0a40*/ 	.word	0x0002e850
        /*0a44*/ 	.short	0x010a
        /*0a46*/ 	.byte	0x3f
	.zero		1


	//   ....[68]....
        /*0a48*/ 	.word	0x00017100
        /*0a4c*/ 	.word	0x00000008
        /*0a50*/ 	.word	0x0002e830
        /*0a54*/ 	.short	0x010a
        /*0a56*/ 	.byte	0x3f
	.zero		1


	//   ....[69]....
        /*0a58*/ 	.word	0x00017160
        /*0a5c*/ 	.word	0x00000008
        /*0a60*/ 	.word	0x0002e850
        /*0a64*/ 	.short	0x010a
        /*0a66*/ 	.byte	0x3f
	.zero		1


	//   ....[70]....
        /*0a68*/ 	.word	0x000171c0
        /*0a6c*/ 	.word	0x00000005
        /*0a70*/ 	.word	0x0002e850
        /*0a74*/ 	.short	0x010a
        /*0a76*/ 	.byte	0x3f
	.zero		1


	//   ....[71]....
        /*0a78*/ 	.word	0x00017310
        /*0a7c*/ 	.word	0x00000004
        /*0a80*/ 	.word	0x0002e880
        /*0a84*/ 	.short	0x010a
        /*0a86*/ 	.byte	0x3f
	.zero		1


	//   ....[72]....
        /*0a88*/ 	.word	0x00017360
        /*0a8c*/ 	.word	0x00000004
        /*0a90*/ 	.word	0x0002e840
        /*0a94*/ 	.short	0x010a
        /*0a96*/ 	.byte	0x3f
	.zero		1


	//   ....[73]....
        /*0a98*/ 	.word	0x00017d70
        /*0a9c*/ 	.word	0x00000012
        /*0aa0*/ 	.word	0x0002e820
        /*0aa4*/ 	.short	0x010a
        /*0aa6*/ 	.byte	0x3f
	.zero		1


	//   ....[74]....
        /*0aa8*/ 	.word	0x00017dc0
        /*0aac*/ 	.word	0x00000004
        /*0ab0*/ 	.word	0x0002e880
        /*0ab4*/ 	.short	0x010a
        /*0ab6*/ 	.byte	0x3f
	.zero		1


	//   ....[75]....
        /*0ab8*/ 	.word	0x00017e10
        /*0abc*/ 	.word	0x00000004
        /*0ac0*/ 	.word	0x0002e840
        /*0ac4*/ 	.short	0x010a
        /*0ac6*/ 	.byte	0x3f
	.zero		1


	//   ....[76]....
        /*0ac8*/ 	.word	0x00017e60
        /*0acc*/ 	.word	0x00000013
        /*0ad0*/ 	.word	0x0002e870
        /*0ad4*/ 	.short	0x010a
        /*0ad6*/ 	.byte	0x3f
	.zero		1


	//   ....[77]....
        /*0ad8*/ 	.word	0x00017eb0
        /*0adc*/ 	.word	0x00000013
        /*0ae0*/ 	.word	0x0002e860
        /*0ae4*/ 	.short	0x010a
        /*0ae6*/ 	.byte	0x3f
	.zero		1


	//   ....[78]....
        /*0ae8*/ 	.word	0x00017f00
        /*0aec*/ 	.word	0x00000010
        /*0af0*/ 	.word	0x0002e870
        /*0af4*/ 	.short	0x010a
        /*0af6*/ 	.byte	0x3f
	.zero		1


	//   ....[79]....
        /*0af8*/ 	.word	0x00017f50
        /*0afc*/ 	.word	0x00000010
        /*0b00*/ 	.word	0x0002e860
        /*0b04*/ 	.short	0x010a
        /*0b06*/ 	.byte	0x3f
	.zero		1


	//   ....[80]....
        /*0b08*/ 	.word	0x00017fa0
        /*0b0c*/ 	.word	0x00000000
        /*0b10*/ 	.word	0x0002e820
        /*0b14*/ 	.short	0x010a
        /*0b16*/ 	.byte	0x3f
	.zero		1


	//   ....[81]....
        /*0b18*/ 	.word	0x00018140
        /*0b1c*/ 	.word	0x00000006
        /*0b20*/ 	.word	0x00000000
        /*0b24*/ 	.short	0x010a
        /*0b26*/ 	.byte	0x3f
	.zero		1


	//   ....[82]....
        /*0b28*/ 	.word	0x00018190
        /*0b2c*/ 	.word	0x00000007
        /*0b30*/ 	.word	0x00000000
        /*0b34*/ 	.short	0x010a
        /*0b36*/ 	.byte	0x3f
	.zero		1


	//   ....[83]....
        /*0b38*/ 	.word	0x000181e0
        /*0b3c*/ 	.word	0x00000004
        /*0b40*/ 	.word	0x0002e860
        /*0b44*/ 	.short	0x010a
        /*0b46*/ 	.byte	0x3f
	.zero		1


	//   ....[84]....
        /*0b48*/ 	.word	0x00018230
        /*0b4c*/ 	.word	0x00000003
        /*0b50*/ 	.word	0x0002e860
        /*0b54*/ 	.short	0x010a
        /*0b56*/ 	.byte	0x3f
	.zero		1


	//   ....[85]....
        /*0b58*/ 	.word	0x00018280
        /*0b5c*/ 	.word	0x00000004
        /*0b60*/ 	.word	0x0002e880
        /*0b64*/ 	.short	0x010a
        /*0b66*/ 	.byte	0x3f
	.zero		1


	//----- nvinfo : EIATTR_NUM_MBARRIERS
	.align		4
.L_272:
        /*0b68*/ 	.byte	0x03, 0x38
        /*0b6a*/ 	.short	0x0016


	//----- nvinfo : EIATTR_EXIT_INSTR_OFFSETS
	.align		4
        /*0b6c*/ 	.byte	0x04, 0x1c
        /*0b6e*/ 	.short	(.L_274 - .L_273)


	//   ....[0]....
.L_273:
        /*0b70*/ 	.word	0x00000a40


	//   ....[1]....
        /*0b74*/ 	.word	0x00012e60


	//   ....[2]....
        /*0b78*/ 	.word	0x00016f70


	//----- nvinfo : EIATTR_MAX_THREADS
	.align		4
.L_274:
        /*0b7c*/ 	.byte	0x04, 0x05
        /*0b7e*/ 	.short	(.L_276 - .L_275)
.L_275:
        /*0b80*/ 	.word	0x00000180
        /*0b84*/ 	.word	0x00000001
        /*0b88*/ 	.word	0x00000001


	//----- nvinfo : EIATTR_CRS_STACK_SIZE
	.align		4
.L_276:
        /*0b8c*/ 	.byte	0x04, 0x1e
        /*0b8e*/ 	.short	(.L_278 - .L_277)
.L_277:
        /*0b90*/ 	.word	0x00000000


	//----- nvinfo : EIATTR_CBANK_PARAM_SIZE
	.align		4
.L_278:
        /*0b94*/ 	.byte	0x03, 0x19
        /*0b96*/ 	.short	0x0af0


	//----- nvinfo : EIATTR_PARAM_CBANK
	.align		4
        /*0b98*/ 	.byte	0x04, 0x0a
        /*0b9a*/ 	.short	(.L_280 - .L_279)
	.align		4
.L_279:
        /*0b9c*/ 	.word	index@(.nv.constant0._ZN7cutlass13device_kernelIN5flash11enable_sm90INS1_16FlashAttnFwdSm90INS1_25CollectiveMainloopFwdSm90ILi2EN4cute5tupleIJNS5_1CILi1EEES8_S8_EEENS6_IJNS7_ILi128EEENS7_ILi224EEESA_EEELi128ENS_12float_e4m3_tEfNS_4arch4Sm90ELb1ELb0ELb1ELb0ELb0ELb0ELb0ELb1ELb1ELb1ELb0ELb0EEENS1_21CollectiveEpilogueFwdINS6_IJSA_SA_SB_EEES9_NS_10bfloat16_tESF_Li256ELb0ELb1ELb0ELb1EEENS1_30DynamicPersistentTileSchedulerILi256ELi128ELb0ELb1ELb1EEEEEEEEEvNT_6ParamsE)
        /*0ba0*/ 	.short	0x0210
        /*0ba2*/ 	.short	0x0af0


	//----- nvinfo : EIATTR_SW_WAR
	.align		4
.L_280:
        /*0ba4*/ 	.byte	0x04, 0x36
        /*0ba6*/ 	.short	(.L_282 - .L_281)
.L_281:
        /*0ba8*/ 	.word	0x00000008
.L_282:


//--------------------- .nv.info._ZN7cutlass13device_kernelIN5flash11enable_sm90INS1_16FlashAttnFwdSm90INS1_25CollectiveMainloopFwdSm90ILi2EN4cute5tupleIJNS5_1CILi1EEES8_S8_EEENS6_IJNS7_ILi128EEENS7_ILi224EEESA_EEELi128ENS_12float_e4m3_tEfNS_4arch4Sm90ELb1ELb0ELb1ELb1ELb0ELb0ELb0ELb1ELb1ELb1ELb0ELb0EEENS1_21CollectiveEpilogueFwdINS6_IJSA_SA_SB_EEES9_NS_10bfloat16_tESF_Li256ELb1ELb1ELb0ELb1EEENS1_36VarlenDynamicPersistentTileSchedulerILi128ELi224ELi256ELi128ELb0ELb1ELb1ELb1ELb1ELb1EEEEEEEEEvNT_6ParamsE --------------------------
	.section	.nv.info._ZN7cutlass13device_kernelIN5flash11enable_sm90INS1_16FlashAttnFwdSm90INS1_25CollectiveMainloopFwdSm90ILi2EN4cute5tupleIJNS5_1CILi1EEES8_S8_EEENS6_IJNS7_ILi128EEENS7_ILi224EEESA_EEELi128ENS_12float_e4m3_tEfNS_4arch4Sm90ELb1ELb0ELb1ELb1ELb0ELb0ELb0ELb1ELb1ELb1ELb0ELb0EEENS1_21CollectiveEpilogueFwdINS6_IJSA_SA_SB_EEES9_NS_10bfloat16_tESF_Li256ELb1ELb1ELb0ELb1EEENS1_36VarlenDynamicPersistentTileSchedulerILi128ELi224ELi256ELi128ELb0ELb1ELb1ELb1ELb1ELb1EEEEEEEEEvNT_6ParamsE,"",@"SHT_CUDA_INFO"
	.sectionflags	@""
	.align	4


	//----- nvinfo : EIATTR_CUDA_API_VERSION
	.align		4
        /*0000*/ 	.byte	0x04, 0x37
        /*0002*/ 	.short	(.L_284 - .L_283)
.L_283:
        /*0004*/ 	.word	0x00000082


	//----- nvinfo : EIATTR_KPARAM_INFO
	.align		4
.L_284:
        /*0008*/ 	.byte	0x04, 0x17
        /*000a*/ 	.short	(.L_286 - .L_285)
.L_285:
        /*000c*/ 	.word	0x00000000
        /*0010*/ 	.short	0x0000
        /*0012*/ 	.short	0x0070
        /*0014*/ 	.byte	0x00, 0xf0, 0x01, 0x2a


	//----- nvinfo : EIATTR_SPARSE_MMA_MASK
	.align		4
.L_286:
        /*0018*/ 	.byte	0x03, 0x50
        /*001a*/ 	.short	0x0000


	//----- nvinfo : EIATTR_MAXREG_COUNT
	.align		4
        /*001c*/ 	.byte	0x03, 0x1b
        /*001e*/ 	.short	0x00a8


	//----- nvinfo : EIATTR_NUM_BARRIERS
	.align		4
        /*0020*/ 	.byte	0x02, 0x4c
        /*0022*/ 	.byte	0x10
	.zero		1


	//----- nvinfo : EIATTR_EXTERNS
	.align		4
        /*0024*/ 	.byte	0x04, 0x0f
        /*0026*/ 	.short	(.L_288 - .L_287)


	//   ....[0]....
	.align		4
.L_287:
        /*0028*/ 	.word	index@(__assertfail)


	//----- nvinfo : EIATTR_ANNOTATIONS
	.align		4
.L_288:
        /*002c*/ 	.byte	0x04, 0x55
        /*002e*/ 	.short	(.L_290 - .L_289)


	//   ....[0]....
.L_289:
        /* <DEDUP_REMOVED lines=37> */


	//----- nvinfo : EIATTR_MERCURY_ISA_VERSION
	.align		4
.L_290:
        /*0270*/ 	.byte	0x03, 0x5f
        /*0272*/ 	.short	0x0101


	//----- nvinfo : EIATTR_UNUSED_LOAD_BYTE_OFFSET
	.align		4
        /*0274*/ 	.byte	0x04, 0x44
        /*0276*/ 	.short	(.L_292 - .L_291)


	//   ....[0]....
.L_291:
        /*0278*/ 	.word	0x00000a40
        /*027c*/ 	.word	0x0000fff0


	//   ....[1]....
        /*0280*/ 	.word	0x00010c70
        /*0284*/ 	.word	0x0000fff0


	//----- nvinfo : EIATTR_INT_WARP_WIDE_INSTR_OFFSETS
	.align		4
.L_292:
        /*0288*/ 	.byte	0x04, 0x31
        /*028a*/ 	.short	(.L_294 - .L_293)


	//   ....[0]....
.L_293:
        /*028c*/ 	.word	0x00000130


	//   ....[1]....
        /*0290*/ 	.word	0x00000170


	//   ....[2]....
        /*0294*/ 	.word	0x000001e0


	//   ....[3]....
        /*0298*/ 	.word	0x00014a30


	//   ....[4]....
        /*029c*/ 	.word	0x00014ac0


	//   ....[5]....
        /*02a0*/ 	.word	0x000172c0


	//   ....[6]....
        /*02a4*/ 	.word	0x00017350


	//----- nvinfo : EIATTR_COOP_GROUP_MASK_REGIDS
	.align		4
.L_294:
        /*02a8*/ 	.byte	0x04, 0x29
        /*02aa*/ 	.short	(.L_296 - .L_295)


	//   ....[0]....
.L_295:
        /*02ac*/ 	.word	0xffffffff


	//   ....[1]....
        /*02b0*/ 	.word	0xffffffff


	//   ....[2]....
        /*02b4*/ 	.word	0xffffffff


	//   ....[3]....
        /*02b8*/ 	.word	0xffffffff


	//   ....[4]....
        /*02bc*/ 	.word	0xffffffff


	//   ....[5]....
        /*02c0*/ 	.word	0xffffffff


	//   ....[6]....
        /*02c4*/ 	.word	0xffffffff


	//   ....[7]....
        /*02c8*/ 	.word	0xffffffff


	//   ....[8]....
        /*02cc*/ 	.word	0xffffffff


	//   ....[9]....
        /*02d0*/ 	.word	0xffffffff


	//   ....[10]....
        /*02d4*/ 	.word	0xffffffff


	//   ....[11]....
        /*02d8*/ 	.word	0xffffffff


	//   ....[12]....
        /*02dc*/ 	.word	0xffffffff


	//   ....[13]....
        /*02e0*/ 	.word	0xffffffff


	//   ....[14]....
        /*02e4*/ 	.word	0xffffffff


	//   ....[15]....
        /*02e8*/ 	.word	0xffffffff


	//   ....[16]....
        /*02ec*/ 	.word	0xffffffff


	//   ....[17]....
        /*02f0*/ 	.word	0xffffffff


	//   ....[18]....
        /*02f4*/ 	.word	0xffffffff


	//   ....[19]....
        /*02f8*/ 	.word	0xffffffff


	//   ....[20]....
        /*02fc*/ 	.word	0xffffffff


	//   ....[21]....
        /*0300*/ 	.word	0xffffffff


	//   ....[22]....
        /*0304*/ 	.word	0xffffffff


	//   ....[23]....
        /*0308*/ 	.word	0xffffffff


	//   ....[24]....
        /*030c*/ 	.word	0xffffffff


	//   ....[25]....
        /*0310*/ 	.word	0xffffffff


	//   ....[26]....
        /*0314*/ 	.word	0xffffffff


	//   ....[27]....
        /*0318*/ 	.word	0xffffffff


	//   ....[28]....
        /*031c*/ 	.word	0xffffffff


	//   ....[29]....
        /*0320*/ 	.word	0xffffffff


	//   ....[30]....
        /*0324*/ 	.word	0xffffffff


	//   ....[31]....
        /*0328*/ 	.word	0xffffffff


	//   ....[32]....
        /*032c*/ 	.word	0xffffffff


	//   ....[33]....
        /*0330*/ 	.word	0xffffffff


	//   ....[34]....
        /*0334*/ 	.word	0xffffffff


	//   ....[35]....
        /*0338*/ 	.word	0xffffffff


	//   ....[36]....
        /*033c*/ 	.word	0xffffffff


	//   ....[37]....
        /*0340*/ 	.word	0xffffffff


	//   ....[38]....
        /*0344*/ 	.word	0xffffffff


	//   ....[39]....
        /*0348*/ 	.word	0xffffffff


	//   ....[40]....
        /*034c*/ 	.word	0xffffffff


	//   ....[41]....
        /*0350*/ 	.word	0xffffffff


	//   ....[42]....
        /*0354*/ 	.word	0xffffffff


	//   ....[43]....
        /*0358*/ 	.word	0xffffffff


	//   ....[44]....
        /*035c*/ 	.word	0xffffffff


	//   ....[45]....
        /*0360*/ 	.word	0xffffffff


	//   ....[46]....
        /*0364*/ 	.word	0xffffffff


	//   ....[47]....
        /*0368*/ 	.word	0xffffffff


	//   ....[48]....
        /*036c*/ 	.word	0xffffffff


	//   ....[49]....
        /*0370*/ 	.word	0xffffffff


	//   ....[50]....
        /*0374*/ 	.word	0xffffffff


	//   ....[51]....
        /*0378*/ 	.word	0xffffffff


	//   ....[52]....
        /*037c*/ 	.word	0xffffffff


	//   ....[53]....
        /*0380*/ 	.word	0xffffffff


	//   ....[54]....
        /*0384*/ 	.word	0xffffffff


	//   ....[55]....
        /*0388*/ 	.word	0xffffffff


	//   ....[56]....
        /*038c*/ 	.word	0xffffffff


	//   ....[57]....
        /*0390*/ 	.word	0xffffffff


	//   ....[58]....
        /*0394*/ 	.word	0xffffffff


	//   ....[59]....
        /*0398*/ 	.word	0xffffffff


	//   ....[60]....
        /*039c*/ 	.word	0xffffffff


	//   ....[61]....
        /*03a0*/ 	.word	0xffffffff


	//   ....[62]....
        /*03a4*/ 	.word	0xffffffff


	//   ....[63]....
        /*03a8*/ 	.word	0xffffffff


	//   ....[64]....
        /*03ac*/ 	.word	0xffffffff


	//   ....[65]....
        /*03b0*/ 	.word	0xffffffff


	//   ....[66]....
        /*03b4*/ 	.word	0xffffffff


	//   ....[67]....
        /*03b8*/ 	.word	0xffffffff


	//   ....[68]....
        /*03bc*/ 	.word	0xffffffff


	//   ....[69]....
        /*03c0*/ 	.word	0xffffffff


	//   ....[70]....
        /*03c4*/ 	.word	0xffffffff


	//   ....[71]....
        /*03c8*/ 	.word	0xffffffff


	//   ....[72]....
        /*03cc*/ 	.word	0xffffffff


	//   ....[73]....
        /*03d0*/ 	.word	0xffffffff


	//   ....[74]....
        /*03d4*/ 	.word	0xffffffff


	//   ....[75]....
        /*03d8*/ 	.word	0xffffffff


	//   ....[76]....
        /*03dc*/ 	.word	0xffffffff


	//   ....[77]....
        /*03e0*/ 	.word	0xffffffff


	//   ....[78]....
        /*03e4*/ 	.word	0xffffffff


	//   ....[79]....
        /*03e8*/ 	.word	0xffffffff


	//   ....[80]....
        /*03ec*/ 	.word	0xffffffff


	//   ....[81]....
        /*03f0*/ 	.word	0xffffffff


	//   ....[82]....
        /*03f4*/ 	.word	0xffffffff


	//   ....[83]....
        /*03f8*/ 	.word	0xffffffff


	//   ....[84]....
        /*03fc*/ 	.word	0xffffffff


	//   ....[85]....
        /*0400*/ 	.word	0xffffffff


	//   ....[86]....
        /*0404*/ 	.word	0xffffffff


	//   ....[87]....
        /*0408*/ 	.word	0xffffffff


	//   ....[88]....
        /*040c*/ 	.word	0xffffffff


	//   ....[89]....
        /*0410*/ 	.word	0xffffffff


	//   ....[90]....
        /*0414*/ 	.word	0xffffffff


	//   ....[91]....
        /*0418*/ 	.word	0xffffffff


	//   ....[92]....
        /*041c*/ 	.word	0xffffffff


	//   ....[93]....
        /*0420*/ 	.word	0xffffffff


	//   ....[94]....
        /*0424*/ 	.word	0xffffffff


	//   ....[95]....
        /*0428*/ 	.word	0xffffffff


	//   ....[96]....
        /*042c*/ 	.word	0xffffffff


	//   ....[97]....
        /*0430*/ 	.word	0xffffffff


	//   ....[98]....
        /*0434*/ 	.word	0xffffffff


	//   ....[99]....
        /*0438*/ 	.word	0xffffffff


	//   ....[100]....
        /*043c*/ 	.word	0xffffffff


	//   ....[101]....
        /*0440*/ 	.word	0xffffffff


	//   ....[102]....
        /*0444*/ 	.word	0xffffffff


	//   ....[103]....
        /*0448*/ 	.word	0xffffffff


	//   ....[104]....
        /*044c*/ 	.word	0xffffffff


	//   ....[105]....
        /*0450*/ 	.word	0xffffffff


	//   ....[106]....
        /*0454*/ 	.word	0xffffffff


	//   ....[107]....
        /*0458*/ 	.word	0xffffffff


	//   ....[108]....
        /*045c*/ 	.word	0xffffffff


	//   ....[109]....
        /*0460*/ 	.word	0xffffffff


	//   ....[110]....
        /*0464*/ 	.word	0xffffffff


	//   ....[111]....
        /*0468*/ 	.word	0xffffffff


	//   ....[112]....
        /*046c*/ 	.word	0xffffffff


	//   ....[113]....
        /*0470*/ 	.word	0xffffffff


	//   ....[114]....
        /*0474*/ 	.word	0xffffffff


	//   ....[115]....
        /*0478*/ 	.word	0xffffffff


	//   ....[116]....
        /*047c*/ 	.word	0xffffffff


	//   ....[117]....
        /*0480*/ 	.word	0xffffffff


	//   ....[118]....
        /*0484*/ 	.word	0xffffffff


	//   ....[119]....
        /*0488*/ 	.word	0xffffffff


	//   ....[120]....
        /*048c*/ 	.word	0xffffffff


	//   ....[121]....
        /*0490*/ 	.word	0xffffffff


	//   ....[122]....
        /*0494*/ 	.word	0xffffffff


	//   ....[123]....
        /*0498*/ 	.word	0xffffffff


	//   ....[124]....
        /*049c*/ 	.word	0xffffffff


	//   ....[125]....
        /*04a0*/ 	.word	0xffffffff


	//   ....[126]....
        /*04a4*/ 	.word	0xffffffff


	//   ....[127]....
        /*04a8*/ 	.word	0xffffffff


	//   ....[128]....
        /*04ac*/ 	.word	0xffffffff


	//   ....[129]....
        /*04b0*/ 	.word	0xffffffff


	//   ....[130]....
        /*04b4*/ 	.word	0xffffffff


	//   ....[131]....
        /*04b8*/ 	.word	0x0500000f


	//   ....[132]....
        /*04bc*/ 	.word	0x0500000f


	//   ....[133]....
        /*04c0*/ 	.word	0x0500000f


	//   ....[134]....
        /*04c4*/ 	.word	0x0500000f


	//   ....[135]....
        /*04c8*/ 	.word	0x0500000f


	//   ....[136]....
        /*04cc*/ 	.word	0x0500000f


	//   ....[137]....
        /*04d0*/ 	.word	0x0500000f


	//   ....[138]....
        /*04d4*/ 	.word	0x0500000f


	//   ....[139]....
        /*04d8*/ 	.word	0x0500000f


	//   ....[140]....
        /*04dc*/ 	.word	0x0500000f


	//   ....[141]....
        /*04e0*/ 	.word	0x0500000f


	//   ....[142]....
        /*04e4*/ 	.word	0x0500000f


	//   ....[143]....
        /*04e8*/ 	.word	0x0500000f


	//   ....[144]....
        /*04ec*/ 	.word	0x0500000f


	//   ....[145]....
        /*04f0*/ 	.word	0x0500000f


	//   ....[146]....
        /*04f4*/ 	.word	0x0500000f


	//   ....[147]....
        /*04f8*/ 	.word	0x0500000f


	//   ....[148]....
        /*04fc*/ 	.word	0x0500000f


	//----- nvinfo : EIATTR_COOP_GROUP_INSTR_OFFSETS
	.align		4
.L_296:
        /*0500*/ 	.byte	0x04, 0x28
        /*0502*/ 	.short	(.L_298 - .L_297)


	//   ....[0]....
.L_297:
        /*0504*/ 	.word	0x00000070


	//   ....[1]....
        /*0508*/ 	.word	0x00000140


	//   ....[2]....
        /*050c*/ 	.word	0x00000190


	//   ....[3]....
        /*0510*/ 	.word	0x000003c0


	//   ....[4]....
        /*0514*/ 	.word	0x00000520


	//   ....[5]....
        /*0518*/ 	.word	0x00000640


	//   ....[6]....
        /*051c*/ 	.word	0x000007a0


	//   ....[7]....
        /*0520*/ 	.word	0x00001660


	//   ....[8]....
        /*0524*/ 	.word	0x00002e50


	//   ....[9]....
        /*0528*/ 	.word	0x00002f40


	//   ....[10]....
        /*052c*/ 	.word	0x00004000


	//   ....[11]....
        /*0530*/ 	.word	0x00004090


	//   ....[12]....
        /*0534*/ 	.word	0x00005150


	//   ....[13]....
        /*0538*/ 	.word	0x000051f0


	//   ....[14]....
        /*053c*/ 	.word	0x00007fc0


	//   ....[15]....
        /*0540*/ 	.word	0x00008f50


	//   ....[16]....
        /*0544*/ 	.word	0x00008fd0


	//   ....[17]....
        /*0548*/ 	.word	0x000090a0


	//   ....[18]....
        /*054c*/ 	.word	0x0000a140


	//   ....[19]....
        /*0550*/ 	.word	0x0000a1d0


	//   ....[20]....
        /*0554*/ 	.word	0x0000e1a0


	//   ....[21]....
        /*0558*/ 	.word	0x0000e1d0


	//   ....[22]....
        /*055c*/ 	.word	0x0000e220


	//   ....[23]....
        /*0560*/ 	.word	0x0000e240


	//   ....[24]....
        /*0564*/ 	.word	0x000104d0


	//   ....[25]....
        /*0568*/ 	.word	0x000104e0


	//   ....[26]....
        /*056c*/ 	.word	0x00010560


	//   ....[27]....
        /*0570*/ 	.word	0x00010570


	//   ....[28]....
        /*0574*/ 	.word	0x000114f0


	//   ....[29]....
        /*0578*/ 	.word	0x00011500


	//   ....[30]....
        /*057c*/ 	.word	0x00011510


	//   ....[31]....
        /*0580*/ 	.word	0x00011520


	//   ....[32]....
        /*0584*/ 	.word	0x00011530


	//   ....[33]....
        /*0588*/ 	.word	0x00011540


	//   ....[34]....
        /*058c*/ 	.word	0x00011550


	//   ....[35]....
        /*0590*/ 	.word	0x00011560


	//   ....[36]....
        /*0594*/ 	.word	0x00011590


	//   ....[37]....
        /*0598*/ 	.word	0x000115a0


	//   ....[38]....
        /*059c*/ 	.word	0x000115d0


	//   ....[39]....
        /*05a0*/ 	.word	0x000115e0


	//   ....[40]....
        /*05a4*/ 	.word	0x00011610


	//   ....[41]....
        /*05a8*/ 	.word	0x00011620


	//   ....[42]....
        /*05ac*/ 	.word	0x00011650


	//   ....[43]....
        /*05b0*/ 	.word	0x00011660


	//   ....[44]....
        /*05b4*/ 	.word	0x00011690


	//   ....[45]....
        /*05b8*/ 	.word	0x000116a0


	//   ....[46]....
        /*05bc*/ 	.word	0x000116d0


	//   ....[47]....
        /*05c0*/ 	.word	0x000116e0


	//   ....[48]....
        /*05c4*/ 	.word	0x00011700


	//   ....[49]....
        /*05c8*/ 	.word	0x00011710


	//   ....[50]....
        /*05cc*/ 	.word	0x00011740


	//   ....[51]....
        /*05d0*/ 	.word	0x00011760


	//   ....[52]....
        /*05d4*/ 	.word	0x00011770


	//   ....[53]....
        /*05d8*/ 	.word	0x000117a0


	//   ....[54]....
        /*05dc*/ 	.word	0x000117f0


	//   ....[55]....
        /*05e0*/ 	.word	0x00011800


	//   ....[56]....
        /*05e4*/ 	.word	0x00011830


	//   ....[57]....
        /*05e8*/ 	.word	0x00011860


	//   ....[58]....
        /*05ec*/ 	.word	0x00011880


	//   ....[59]....
        /*05f0*/ 	.word	0x00011890


	//   ....[60]....
        /*05f4*/ 	.word	0x00011e30


	//   ....[61]....
        /*05f8*/ 	.word	0x00011e70


	//   ....[62]....
        /*05fc*/ 	.word	0x00011eb0


	//   ....[63]....
        /*0600*/ 	.word	0x00011ef0


	//   ....[64]....
        /*0604*/ 	.word	0x00012460


	//   ....[65]....
        /*0608*/ 	.word	0x000124a0


	//   ....[66]....
        /*060c*/ 	.word	0x00012560


	//   ....[67]....
        /*0610*/ 	.word	0x00012580


	//   ....[68]....
        /*0614*/ 	.word	0x00012640


	//   ....[69]....
        /*0618*/ 	.word	0x00012660


	//   ....[70]....
        /*061c*/ 	.word	0x00012730


	//   ....[71]....
        /*0620*/ 	.word	0x00012750


	//   ....[72]....
        /*0624*/ 	.word	0x00013010


	//   ....[73]....
        /*0628*/ 	.word	0x00013030


	//   ....[74]....
        /*062c*/ 	.word	0x000130f0


	//   ....[75]....
        /*0630*/ 	.word	0x00013110


	//   ....[76]....
        /*0634*/ 	.word	0x000131d0


	//   ....[77]....
        /*0638*/ 	.word	0x000131f0


	//   ....[78]....
        /*063c*/ 	.word	0x000132c0


	//   ....[79]....
        /*0640*/ 	.word	0x000132e0


	//   ....[80]....
        /*0644*/ 	.word	0x00013420


	//   ....[81]....
        /*0648*/ 	.word	0x00013600


	//   ....[82]....
        /*064c*/ 	.word	0x00013630


	//   ....[83]....
        /*0650*/ 	.word	0x00013660


	//   ....[84]....
        /*0654*/ 	.word	0x000136a0


	//   ....[85]....
        /*0658*/ 	.word	0x000136d0


	//   ....[86]....
        /*065c*/ 	.word	0x00013710


	//   ....[87]....
        /*0660*/ 	.word	0x000138a0


	//   ....[88]....
        /*0664*/ 	.word	0x000138d0


	//   ....[89]....
        /*0668*/ 	.word	0x00013900


	//   ....[90]....
        /*066c*/ 	.word	0x00013930


	//   ....[91]....
        /*0670*/ 	.word	0x00013960


	//   ....[92]....
        /*0674*/ 	.word	0x000139a0


	//   ....[93]....
        /*0678*/ 	.word	0x00013a40


	//   ....[94]....
        /*067c*/ 	.word	0x00013ad0


	//   ....[95]....
        /*0680*/ 	.word	0x00013b80


	//   ....[96]....
        /*0684*/ 	.word	0x000151b0


	//   ....[97]....
        /*0688*/ 	.word	0x00015cf0


	//   ....[98]....
        /*068c*/ 	.word	0x00015d20


	//   ....[99]....
        /*0690*/ 	.word	0x00015dc0


	//   ....[100]....
        /*0694*/ 	.word	0x00015dd0


	//   ....[101]....
        /*0698*/ 	.word	0x00015e40


	//   ....[102]....
        /*069c*/ 	.word	0x00015e50


	//   ....[103]....
        /*06a0*/ 	.word	0x00015ec0


	//   ....[104]....
        /*06a4*/ 	.word	0x00015ed0


	//   ....[105]....
        /*06a8*/ 	.word	0x00015f40


	//   ....[106]....
        /*06ac*/ 	.word	0x00015f50


	//   ....[107]....
        /*06b0*/ 	.word	0x00015fc0


	//   ....[108]....
        /*06b4*/ 	.word	0x00015fd0


	//   ....[109]....
        /*06b8*/ 	.word	0x00016040


	//   ....[110]....
        /*06bc*/ 	.word	0x00016050


	//   ....[111]....
        /*06c0*/ 	.word	0x00016060


	//   ....[112]....
        /*06c4*/ 	.word	0x00016070


	//   ....[113]....
        /*06c8*/ 	.word	0x00017e80


	//   ....[114]....
        /*06cc*/ 	.word	0x00017eb0


	//   ....[115]....
        /*06d0*/ 	.word	0x00017ee0


	//   ....[116]....
        /*06d4*/ 	.word	0x00017f10


	//   ....[117]....
        /*06d8*/ 	.word	0x00017f40


	//   ....[118]....
        /*06dc*/ 	.word	0x00017f50


	//   ....[119]....
        /*06e0*/ 	.word	0x00017f80


	//   ....[120]....
        /*06e4*/ 	.word	0x00017f90


	//   ....[121]....
        /*06e8*/ 	.word	0x000180d0


	//   ....[122]....
        /*06ec*/ 	.word	0x00018110


	//   ....[123]....
        /*06f0*/ 	.word	0x00018140


	//   ....[124]....
        /*06f4*/ 	.word	0x00018170


	//   ....[125]....
        /*06f8*/ 	.word	0x000181a0


	//   ....[126]....
        /*06fc*/ 	.word	0x000181d0


	//   ....[127]....
        /*0700*/ 	.word	0x00018260


	//   ....[128]....
        /*0704*/ 	.word	0x000182f0


	//   ....[129]....
        /*0708*/ 	.word	0x00018360


	//   ....[130]....
        /*070c*/ 	.word	0x000189f0


	//   ....[131]....
        /*0710*/ 	.word	0x00018ff0


	//   ....[132]....
        /*0714*/ 	.word	0x000191d0


	//   ....[133]....
        /*0718*/ 	.word	0x00019240


	//   ....[134]....
        /*071c*/ 	.word	0x000192a0


	//   ....[135]....
        /*0720*/ 	.word	0x00019380


	//   ....[136]....
        /*0724*/ 	.word	0x000193e0


	//   ....[137]....
        /*0728*/ 	.word	0x000194c0


	//   ....[138]....
        /*072c*/ 	.word	0x00019520


	//   ....[139]....
        /*0730*/ 	.word	0x00019600


	//   ....[140]....
        /*0734*/ 	.word	0x00019660


	//   ....[141]....
        /*0738*/ 	.word	0x00019740


	//   ....[142]....
        /*073c*/ 	.word	0x000197a0


	//   ....[143]....
        /*0740*/ 	.word	0x00019880


	//   ....[144]....
        /*0744*/ 	.word	0x000198e0


	//   ....[145]....
        /*0748*/ 	.word	0x000199b0


	//   ....[146]....
        /*074c*/ 	.word	0x00019a10


	//   ....[147]....
        /*0750*/ 	.word	0x00019ad0


	//   ....[148]....
        /*0754*/ 	.word	0x00019e20


	//----- nvinfo : EIATTR_REG_RECONFIG
	.align		4
.L_298:
        /*0758*/ 	.byte	0x01, 0x54
	.zero		2


	//----- nvinfo : EIATTR_SYSCALL_OFFSETS
	.align		4
        /*075c*/ 	.byte	0x04, 0x46
        /*075e*/ 	.short	(.L_300 - .L_299)


	//   ....[0]....
.L_299:
        /*0760*/ 	.word	0x00001840


	//   ....[1]....
        /*0764*/ 	.word	0x00014c30


	//   ....[2]....
        /*0768*/ 	.word	0x00014d90


	//   ....[3]....
        /*076c*/ 	.word	0x00014ee0


	//   ....[4]....
        /*0770*/ 	.word	0x00015020


	//   ....[5]....
        /*0774*/ 	.word	0x00015970


	//----- nvinfo : EIATTR_MBARRIER_INSTR_OFFSETS
	.align		4
.L_300:
        /*0778*/ 	.byte	0x04, 0x39
        /*077a*/ 	.short	(.L_302 - .L_301)


	//   ....[0]....
.L_301:
        /*077c*/ 	.word	0x00000270
        /*0780*/ 	.word	0x000000ff
        /*0784*/ 	.word	0x0002e800
        /*0788*/ 	.short	0x0100
        /*078a*/ 	.byte	0x08
	.zero		1


	//   ....[1]....
        /*078c*/ 	.word	0x00000280
        /*0790*/ 	.word	0x000000ff
        /*0794*/ 	.word	0x0002e820
        /*0798*/ 	.short	0x0100
        /*079a*/ 	.byte	0x08
	.zero		1


	//   ....[2]....
        /*079c*/ 	.word	0x00000370
        /*07a0*/ 	.word	0x000000ff
        /*07a4*/ 	.word	0x0002e830
        /*07a8*/ 	.short	0x0100
        /*07aa*/ 	.byte	0x08
	.zero		1


	//   ....[3]....
        /*07ac*/ 	.word	0x00000380
        /*07b0*/ 	.word	0x000000ff
        /*07b4*/ 	.word	0x0002e840
        /*07b8*/ 	.short	0x0100
        /*07ba*/ 	.byte	0x08
	.zero		1


	//   ....[4]....
        /*07bc*/ 	.word	0x00000390
        /*07c0*/ 	.word	0x000000ff
        /*07c4*/ 	.word	0x0002e838
        /*07c8*/ 	.short	0x0100
        /*07ca*/ 	.byte	0x08
	.zero		1


	//   ....[5]....
        /*07cc*/ 	.word	0x000003a0
        /*07d0*/ 	.word	0x000000ff
        /*07d4*/ 	.word	0x0002e848
        /*07d8*/ 	.short	0x0100
        /*07da*/ 	.byte	0x08
	.zero		1


	//   ....[6]....
        /*07dc*/ 	.word	0x000004d0
        /*07e0*/ 	.word	0x000000ff
        /*07e4*/ 	.word	0x0002e850
        /*07e8*/ 	.short	0x0100
        /*07ea*/ 	.byte	0x08
	.zero		1


	//   ....[7]....
        /*07ec*/ 	.word	0x000004e0
        /*07f0*/ 	.word	0x000000ff
        /*07f4*/ 	.word	0x0002e860
        /*07f8*/ 	.short	0x0100
        /*07fa*/ 	.byte	0x08
	.zero		1


	//   ....[8]....
        /*07fc*/ 	.word	0x000004f0
        /*0800*/ 	.word	0x000000ff
        /*0804*/ 	.word	0x0002e858
        /*0808*/ 	.short	0x0100
        /*080a*/ 	.byte	0x08
	.zero		1


	//   ....[9]....
        /*080c*/ 	.word	0x00000500
        /*0810*/ 	.word	0x000000ff
        /*0814*/ 	.word	0x0002e868
        /*0818*/ 	.short	0x0100
        /*081a*/ 	.byte	0x08
	.zero		1


	//   ....[10]....
        /*081c*/ 	.word	0x000005f0
        /*0820*/ 	.word	0x000000ff
        /*0824*/ 	.word	0x0002e870
        /*0828*/ 	.short	0x0100
        /*082a*/ 	.byte	0x06
	.zero		1


	//   ....[11]....
        /*082c*/ 	.word	0x00000600
        /*0830*/ 	.word	0x000000ff
        /*0834*/ 	.word	0x0002e880
        /*0838*/ 	.short	0x0100
        /*083a*/ 	.byte	0x06
	.zero		1


	//   ....[12]....
        /*083c*/ 	.word	0x00000610
        /*0840*/ 	.word	0x000000ff
        /*0844*/ 	.word	0x0002e878
        /*0848*/ 	.short	0x0100
        /*084a*/ 	.byte	0x06
	.zero		1


	//   ....[13]....
        /*084c*/ 	.word	0x00000620
        /*0850*/ 	.word	0x000000ff
        /*0854*/ 	.word	0x0002e888
        /*0858*/ 	.short	0x0100
        /*085a*/ 	.byte	0x06
	.zero		1


	//   ....[14]....
        /*085c*/ 	.word	0x00000750
        /*0860*/ 	.word	0x000000ff
        /*0864*/ 	.word	0x0002e890
        /*0868*/ 	.short	0x0100
        /*086a*/ 	.byte	0x08
	.zero		1


	//   ....[15]....
        /*086c*/ 	.word	0x00000760
        /*0870*/ 	.word	0x000000ff
        /*0874*/ 	.word	0x0002e8a0
        /*0878*/ 	.short	0x0100
        /*087a*/ 	.byte	0x08
	.zero		1


	//   ....[16]....
        /*087c*/ 	.word	0x00000770
        /*0880*/ 	.word	0x000000ff
        /*0884*/ 	.word	0x0002e898
        /*0888*/ 	.short	0x0100
        /*088a*/ 	.byte	0x08
	.zero		1


	//   ....[17]....
        /*088c*/ 	.word	0x00000780
        /*0890*/ 	.word	0x000000ff
        /*0894*/ 	.word	0x0002e8a8
        /*0898*/ 	.short	0x0100
        /*089a*/ 	.byte	0x08
	.zero		1


	//   ....[18]....
        /*089c*/ 	.word	0x000008b0
        /*08a0*/ 	.word	0x000000ff
        /*08a4*/ 	.word	0x0002e8b0
        /*08a8*/ 	.short	0x0100
        /*08aa*/ 	.byte	0x08
	.zero		1


	//   ....[19]....
        /*08ac*/ 	.word	0x000008c0
        /*08b0*/ 	.word	0x000000ff
        /*08b4*/ 	.word	0x0002e8c0
        /*08b8*/ 	.short	0x0100
        /*08ba*/ 	.byte	0x08
	.zero		1


	//   ....[20]....
        /*08bc*/ 	.word	0x000008d0
        /*08c0*/ 	.word	0x000000ff
        /*08c4*/ 	.word	0x0002e8b8
        /*08c8*/ 	.short	0x0100
        /*08ca*/ 	.byte	0x08
	.zero		1


	//   ....[21]....
        /*08cc*/ 	.word	0x000008e0
        /*08d0*/ 	.word	0x000000ff
        /*08d4*/ 	.word	0x0002e8c8
        /*08d8*/ 	.short	0x0100
        /*08da*/ 	.byte	0x08
	.zero		1


	//   ....[22]....
        /*08dc*/ 	.word	0x00001b70
        /*08e0*/ 	.word	0x000000ff
        /*08e4*/ 	.word	0x0002e800
        /*08e8*/ 	.short	0x010a
        /*08ea*/ 	.byte	0x29
	.zero		1


	//   ....[23]....
        /*08ec*/ 	.word	0x00001c10
        /*08f0*/ 	.word	0x00000002
        /*08f4*/ 	.word	0x0002e830
        /*08f8*/ 	.short	0x010a
        /*08fa*/ 	.byte	0x3f
	.zero		1


	//   ....[24]....
        /*08fc*/ 	.word	0x00001c50
        /*0900*/ 	.word	0x00000002
        /*0904*/ 	.word	0x0002e830
        /*0908*/ 	.short	0x010a
        /*090a*/ 	.byte	0x3f
	.zero		1


	//   ....[25]....
        /*090c*/ 	.word	0x00005550
        /*0910*/ 	.word	0x0000004d
        /*0914*/ 	.word	0x00000000
        /*0918*/ 	.short	0x0101
        /*091a*/ 	.byte	0x3f
	.zero		1


	//   ....[26]....
        /*091c*/ 	.word	0x000069a0
        /*0920*/ 	.word	0x000000ff
        /*0924*/ 	.word	0x0002e830
        /*0928*/ 	.short	0x010a
        /*092a*/ 	.byte	0x06
	.zero		1


	//   ....[27]....
        /*092c*/ 	.word	0x000069e0
        /*0930*/ 	.word	0x000000ff
        /*0934*/ 	.word	0x0002e830
        /*0938*/ 	.short	0x010a
        /*093a*/ 	.byte	0x06
	.zero		1


	//   ....[28]....
        /*093c*/ 	.word	0x000075f0
        /*0940*/ 	.word	0x000000ff
        /*0944*/ 	.word	0x0002e850
        /*0948*/ 	.short	0x010a
        /*094a*/ 	.byte	0x06
	.zero		1


	//   ....[29]....
        /*094c*/ 	.word	0x00007630
        /*0950*/ 	.word	0x000000ff
        /*0954*/ 	.word	0x0002e850
        /*0958*/ 	.short	0x010a
        /*095a*/ 	.byte	0x06
	.zero		1


	//   ....[30]....
        /*095c*/ 	.word	0x0000b180
        /*0960*/ 	.word	0x00000002
        /*0964*/ 	.word	0x00000000
        /*0968*/ 	.short	0x0101
        /*096a*/ 	.byte	0x3f
	.zero		1


	//   ....[31]....
        /*096c*/ 	.word	0x0000b550
        /*0970*/ 	.word	0x000000ff
        /*0974*/ 	.word	0x00000000
        /*0978*/ 	.short	0x0101
        /*097a*/ 	.byte	0x06
	.zero		1


	//   ....[32]....
        /*097c*/ 	.word	0x0000bdb0
        /*0980*/ 	.word	0x000000ff
        /*0984*/ 	.word	0x0002e830
        /*0988*/ 	.short	0x010a
        /*098a*/ 	.byte	0x06
	.zero		1


	//   ....[33]....
        /*098c*/ 	.word	0x0000bdf0
        /*0990*/ 	.word	0x000000ff
        /*0994*/ 	.word	0x0002e830
        /*0998*/ 	.short	0x010a
        /*099a*/ 	.byte	0x06
	.zero		1


	//   ....[34]....
        /*099c*/ 	.word	0x0000c9d0
        /*09a0*/ 	.word	0x000000ff
        /*09a4*/ 	.word	0x0002e850
        /*09a8*/ 	.short	0x010a
        /*09aa*/ 	.byte	0x06
	.zero		1


	//   ....[35]....
        /*09ac*/ 	.word	0x0000ca10
        /*09b0*/ 	.word	0x000000ff
        /*09b4*/ 	.word	0x0002e850
        /*09b8*/ 	.short	0x010a
        /*09ba*/ 	.byte	0x06
	.zero		1


	//   ....[36]....
        /*09bc*/ 	.word	0x0000f6e0
        /*09c0*/ 	.word	0x00000002
        /*09c4*/ 	.word	0x00000000
        /*09c8*/ 	.short	0x0101
        /*09ca*/ 	.byte	0x3f
	.zero		1


	//   ....[37]....
        /*09cc*/ 	.word	0x0000f9b0
        /*09d0*/ 	.word	0x000000ff
        /*09d4*/ 	.word	0x00000000
        /*09d8*/ 	.short	0x0101
        /*09da*/ 	.byte	0x06
	.zero		1


	//   ....[38]....
        /*09dc*/ 	.word	0x00010130
        /*09e0*/ 	.word	0x000000ff
        /*09e4*/ 	.word	0x0002e850
        /*09e8*/ 	.short	0x010a
        /*09ea*/ 	.byte	0x04
	.zero		1


	//   ....[39]....
        /*09ec*/ 	.word	0x00010170
        /*09f0*/ 	.word	0x000000ff
        /*09f4*/ 	.word	0x0002e850
        /*09f8*/ 	.short	0x010a
        /*09fa*/ 	.byte	0x04
	.zero		1


	//   ....[40]....
        /*09fc*/ 	.word	0x00010850
        /*0a00*/ 	.word	0x000000ff
        /*0a04*/ 	.word	0x00000000
        /*0a08*/ 	.short	0x0101
        /*0a0a*/ 	.byte	0x04
	.zero		1


	//   ....[41]....
        /*0a0c*/ 	.word	0x00012490
        /*0a10*/ 	.word	0x00000003
        /*0a14*/ 	.word	0x00000000
        /*0a18*/ 	.short	0x0101
        /*0a1a*/ 	.byte	0x3f
	.zero		1


	//   ....[42]....
        /*0a1c*/ 	.word	0x00015410
        /*0a20*/ 	.word	0x00000004
        /*0a24*/ 	.word	0x0002e880
        /*0a28*/ 	.short	0x010a
        /*0a2a*/ 	.byte	0x3f
	.zero		1


	//   ....[43]....
        /*0a2c*/ 	.word	0x000155b0
        /*0a30*/ 	.word	0x00000004
        /*0a34*/ 	.word	0x0002e840
        /*0a38*/ 	.short	0x010a
        /*0a3a*/ 	.byte	0x3f
	.zero		1


	//   ....[44]....
        /*0a3c*/ 	.word	0x00016150
        /*0a40*/ 	.word	0x00000012
        /*0a44*/ 	.word	0x0002e800
        /*0a48*/ 	.short	0x0107
        /*0a4a*/ 	.byte	0x3f
	.zero		1


	//   ....[45]....
        /*0a4c*/ 	.word	0x00016240
        /*0a50*/ 	.word	0x00000012
        /*0a54*/ 	.word	0x0002e800
        /*0a58*/ 	.short	0x0101
        /*0a5a*/ 	.byte	0x3f
	.zero		1


	//   ....[46]....
        /*0a5c*/ 	.word	0x00016260
        /*0a60*/ 	.word	0x00000012
        /*0a64*/ 	.word	0x0002e820
        /*0a68*/ 	.short	0x010a
        /*0a6a*/ 	.byte	0x3f
	.zero		1


	//   ....[47]....
        /*0a6c*/ 	.word	0x00016560
        /*0a70*/ 	.word	0x00000004
        /*0a74*/ 	.word	0x0002e880
        /*0a78*/ 	.short	0x010a
        /*0a7a*/ 	.byte	0x3f
	.zero		1


	//   ....[48]....
        /*0a7c*/ 	.word	0x000167c0
        /*0a80*/ 	.word	0x00000004
        /*0a84*/ 	.word	0x0002e840
        /*0a88*/ 	.short	0x010a
        /*0a8a*/ 	.byte	0x3f
	.zero		1


	//   ....[49]....
        /*0a8c*/ 	.word	0x00016a90
        /*0a90*/ 	.word	0x00000013
        /*0a94*/ 	.word	0x0002e870
        /*0a98*/ 	.short	0x010a
        /*0a9a*/ 	.byte	0x3f
	.zero		1


	//   ....[50]....
        /*0a9c*/ 	.word	0x00016b00
        /*0aa0*/ 	.word	0x00000013
        /*0aa4*/ 	.word	0x0002e860
        /*0aa8*/ 	.short	0x010a
        /*0aaa*/ 	.byte	0x3f
	.zero		1


	//   ....[51]....
        /*0aac*/ 	.word	0x000171a0
        /*0ab0*/ 	.word	0x00000013
        /*0ab4*/ 	.word	0x0002e850
        /*0ab8*/ 	.short	0x0101
        /*0aba*/ 	.byte	0x3f
	.zero		1


	//   ....[52]....
        /*0abc*/ 	.word	0x00017220
        /*0ac0*/ 	.word	0x00000013
        /*0ac4*/ 	.word	0x00000000
        /*0ac8*/ 	.short	0x0101
        /*0aca*/ 	.byte	0x3f
	.zero		1


	//   ....[53]....
        /*0acc*/ 	.word	0x00017430
        /*0ad0*/ 	.word	0x00000010
        /*0ad4*/ 	.word	0x0002e870
        /*0ad8*/ 	.short	0x010a
        /*0ada*/ 	.byte	0x3f
	.zero		1


	//   ....[54]....
        /*0adc*/ 	.word	0x000174c0
        /*0ae0*/ 	.word	0x00000010
        /*0ae4*/ 	.word	0x0002e860
        /*0ae8*/ 	.short	0x010a
        /*0aea*/ 	.byte	0x3f
	.zero		1


	//   ....[55]....
        /*0aec*/ 	.word	0x00017b80
        /*0af0*/ 	.word	0x00000010
        /*0af4*/ 	.word	0x0002e850
        /*0af8*/ 	.short	0x0101
        /*0afa*/ 	.byte	0x3f
	.zero		1


	//   ....[56]....
        /*0afc*/ 	.word	0x00017bc0
        /*0b00*/ 	.word	0x00000000
        /*0b04*/ 	.word	0x00000000
        /*0b08*/ 	.short	0x0101
        /*0b0a*/ 	.byte	0x3f
	.zero		1


	//   ....[57]....
        /*0b0c*/ 	.word	0x00018970
        /*0b10*/ 	.word	0x00000000
        /*0b14*/ 	.word	0x0002e820
        /*0b18*/ 	.short	0x010a
        /*0b1a*/ 	.byte	0x3f
	.zero		1


	//   ....[58]....
        /*0b1c*/ 	.word	0x00018b30
        /*0b20*/ 	.word	0x00000006
        /*0b24*/ 	.word	0x00000000
        /*0b28*/ 	.short	0x010a
        /*0b2a*/ 	.byte	0x3f
	.zero		1


	//   ....[59]....
        /*0b2c*/ 	.word	0x00018ba0
        /*0b30*/ 	.word	0x00000007
        /*0b34*/ 	.word	0x00000000
        /*0b38*/ 	.short	0x010a
        /*0b3a*/ 	.byte	0x3f
	.zero		1


	//   ....[60]....
        /*0b3c*/ 	.word	0x00018c00
        /*0b40*/ 	.word	0x00000004
        /*0b44*/ 	.word	0x0002e860
        /*0b48*/ 	.short	0x010a
        /*0b4a*/ 	.byte	0x3f
	.zero		1


	//   ....[61]....
        /*0b4c*/ 	.word	0x00018c50
        /*0b50*/ 	.word	0x00000003
        /*0b54*/ 	.word	0x0002e860
        /*0b58*/ 	.short	0x010a
        /*0b5a*/ 	.byte	0x3f
	.zero		1


	//   ....[62]....
        /*0b5c*/ 	.word	0x00018c90
        /*0b60*/ 	.word	0x00000004
        /*0b64*/ 	.word	0x0002e880
        /*0b68*/ 	.short	0x010a
        /*0b6a*/ 	.byte	0x3f
	.zero		1


	//   ....[63]....
        /*0b6c*/ 	.word	0x00018cb0
        /*0b70*/ 	.word	0x00000003
        /*0b74*/ 	.word	0x0002e880
        /*0b78*/ 	.short	0x010a
        /*0b7a*/ 	.byte	0x3f
	.zero		1


	//   ....[64]....
        /*0b7c*/ 	.word	0x00018d20
        /*0b80*/ 	.word	0x00000003
        /*0b84*/ 	.word	0x0002e800
        /*0b88*/ 	.short	0x010a
        /*0b8a*/ 	.byte	0x3f
	.zero		1


	//   ....[65]....
        /*0b8c*/ 	.word	0x00018d70
        /*0b90*/ 	.word	0x00000002
        /*0b94*/ 	.word	0x0002e830
        /*0b98*/ 	.short	0x010a
        /*0b9a*/ 	.byte	0x3f
	.zero		1


	//   ....[66]....
        /*0b9c*/ 	.word	0x00018dd0
        /*0ba0*/ 	.word	0x00000008
        /*0ba4*/ 	.word	0x0002e830
        /*0ba8*/ 	.short	0x010a
        /*0baa*/ 	.byte	0x3f
	.zero		1


	//   ....[67]....
        /*0bac*/ 	.word	0x00018e30
        /*0bb0*/ 	.word	0x00000008
        /*0bb4*/ 	.word	0x0002e850
        /*0bb8*/ 	.short	0x010a
        /*0bba*/ 	.byte	0x3f
	.zero		1


	//   ....[68]....
        /*0bbc*/ 	.word	0x00018e90
        /*0bc0*/ 	.word	0x00000008
        /*0bc4*/ 	.word	0x0002e830
        /*0bc8*/ 	.short	0x010a
        /*0bca*/ 	.byte	0x3f
	.zero		1


	//   ....[69]....
        /*0bcc*/ 	.word	0x00018ef0
        /*0bd0*/ 	.word	0x00000008
        /*0bd4*/ 	.word	0x0002e850
        /*0bd8*/ 	.short	0x010a
        /*0bda*/ 	.byte	0x3f
	.zero		1


	//   ....[70]....
        /*0bdc*/ 	.word	0x00018f50
        /*0be0*/ 	.word	0x00000005
        /*0be4*/ 	.word	0x0002e850
        /*0be8*/ 	.short	0x010a
        /*0bea*/ 	.byte	0x3f
	.zero		1


	//   ....[71]....
        /*0bec*/ 	.word	0x000190a0
        /*0bf0*/ 	.word	0x00000004
        /*0bf4*/ 	.word	0x0002e880
        /*0bf8*/ 	.short	0x010a
        /*0bfa*/ 	.byte	0x3f
	.zero		1


	//   ....[72]....
        /*0bfc*/ 	.word	0x000190f0
        /*0c00*/ 	.word	0x00000004
        /*0c04*/ 	.word	0x0002e840
        /*0c08*/ 	.short	0x010a
        /*0c0a*/ 	.byte	0x3f
	.zero		1


	//   ....[73]....
        /*0c0c*/ 	.word	0x00019b10
        /*0c10*/ 	.word	0x00000012
        /*0c14*/ 	.word	0x0002e820
        /*0c18*/ 	.short	0x010a
        /*0c1a*/ 	.byte	0x3f
	.zero		1


	//   ....[74]....
        /*0c1c*/ 	.word	0x00019b60
        /*0c20*/ 	.word	0x00000004
        /*0c24*/ 	.word	0x0002e880
        /*0c28*/ 	.short	0x010a
        /*0c2a*/ 	.byte	0x3f
	.zero		1


	//   ....[75]....
        /*0c2c*/ 	.word	0x00019bb0
        /*0c30*/ 	.word	0x00000004
        /*0c34*/ 	.word	0x0002e840
        /*0c38*/ 	.short	0x010a
        /*0c3a*/ 	.byte	0x3f
	.zero		1


	//   ....[76]....
        /*0c3c*/ 	.word	0x00019c00
        /*0c40*/ 	.word	0x00000013
        /*0c44*/ 	.word	0x0002e870
        /*0c48*/ 	.short	0x010a
        /*0c4a*/ 	.byte	0x3f
	.zero		1


	//   ....[77]....
        /*0c4c*/ 	.word	0x00019c50
        /*0c50*/ 	.word	0x00000013
        /*0c54*/ 	.word	0x0002e860
        /*0c58*/ 	.short	0x010a
        /*0c5a*/ 	.byte	0x3f
	.zero		1


	//   ....[78]....
        /*0c5c*/ 	.word	0x00019ca0
        /*0c60*/ 	.word	0x00000010
        /*0c64*/ 	.word	0x0002e870
        /*0c68*/ 	.short	0x010a
        /*0c6a*/ 	.byte	0x3f
	.zero		1


	//   ....[79]....
        /*0c6c*/ 	.word	0x00019cf0
        /*0c70*/ 	.word	0x00000010
        /*0c74*/ 	.word	0x0002e860
        /*0c78*/ 	.short	0x010a
        /*0c7a*/ 	.byte	0x3f
	.zero		1


	//   ....[80]....
        /*0c7c*/ 	.word	0x00019d40
        /*0c80*/ 	.word	0x00000000
        /*0c84*/ 	.word	0x0002e820
        /*0c88*/ 	.short	0x010a
        /*0c8a*/ 	.byte	0x3f
	.zero		1


	//   ....[81]....
        /*0c8c*/ 	.word	0x00019ee0
        /*0c90*/ 	.word	0x00000006
        /*0c94*/ 	.word	0x00000000
        /*0c98*/ 	.short	0x010a
        /*0c9a*/ 	.byte	0x3f
	.zero		1


	//   ....[82]....
        /*0c9c*/ 	.word	0x00019f30
        /*0ca0*/ 	.word	0x00000007
        /*0ca4*/ 	.word	0x00000000
        /*0ca8*/ 	.short	0x010a
        /*0caa*/ 	.byte	0x3f
	.zero		1


	//   ....[83]....
        /*0cac*/ 	.word	0x00019f80
        /*0cb0*/ 	.word	0x00000004
        /*0cb4*/ 	.word	0x0002e860
        /*0cb8*/ 	.short	0x010a
        /*0cba*/ 	.byte	0x3f
	.zero		1


	//   ....[84]....
        /*0cbc*/ 	.word	0x00019fd0
        /*0cc0*/ 	.word	0x00000003
        /*0cc4*/ 	.word	0x0002e860
        /*0cc8*/ 	.short	0x010a
        /*0cca*/ 	.byte	0x3f
	.zero		1


	//   ....[85]....
        /*0ccc*/ 	.word	0x0001a020
        /*0cd0*/ 	.word	0x00000004
        /*0cd4*/ 	.word	0x0002e880
        /*0cd8*/ 	.short	0x010a
        /*0cda*/ 	.byte	0x3f
	.zero		1


	//----- nvinfo : EIATTR_NUM_MBARRIERS
	.align		4
.L_302:
        /*0cdc*/ 	.byte	0x03, 0x38
        /*0cde*/ 	.short	0x0016


	//----- nvinfo : EIATTR_EXIT_INSTR_OFFSETS
	.align		4
        /*0ce0*/ 	.byte	0x04, 0x1c
        /*0ce2*/ 	.short	(.L_304 - .L_303)


	//   ....[0]....
.L_303:
        /*0ce4*/ 	.word	0x00000a80


	//   ....[1]....
        /*0ce8*/ 	.word	0x000133d0


	//   ....[2]....
        /*0cec*/ 	.word	0x00018d00


	//----- nvinfo : EIATTR_MAX_THREADS
	.align		4
.L_304:
        /*0cf0*/ 	.byte	0x04, 0x05
        /*0cf2*/ 	.short	(.L_306 - .L_305)
.L_305:
        /*0cf4*/ 	.word	0x00000180
        /*0cf8*/ 	.word	0x00000001
        /*0cfc*/ 	.word	0x00000001


	//----- nvinfo : EIATTR_CRS_STACK_SIZE
	.align		4
.L_306:
        /*0d00*/ 	.byte	0x04, 0x1e
        /*0d02*/ 	.short	(.L_308 - .L_307)
.L_307:
        /*0d04*/ 	.word	0x00000000


	//----- nvinfo : EIATTR_CBANK_PARAM_SIZE
	.align		4
.L_308:
        /*0d08*/ 	.byte	0x03, 0x19
        /*0d0a*/ 	.short	0x0af0


	//----- nvinfo : EIATTR_PARAM_CBANK
	.align		4
        /*0d0c*/ 	.byte	0x04, 0x0a
        /*0d0e*/ 	.short	(.L_310 - .L_309)
	.align		4
.L_309:
        /*0d10*/ 	.word	index@(.nv.constant0._ZN7cutlass13device_kernelIN5flash11enable_sm90INS1_16FlashAttnFwdSm90INS1_25CollectiveMainloopFwdSm90ILi2EN4cute5tupleIJNS5_1CILi1EEES8_S8_EEENS6_IJNS7_ILi128EEENS7_ILi224EEESA_EEELi128ENS_12float_e4m3_tEfNS_4arch4Sm90ELb1ELb0ELb1ELb1ELb0ELb0ELb0ELb1ELb1ELb1ELb0ELb0EEENS1_21CollectiveEpilogueFwdINS6_IJSA_SA_SB_EEES9_NS_10bfloat16_tESF_Li256ELb1ELb1ELb0ELb1EEENS1_36VarlenDynamicPersistentTileSchedulerILi128ELi224ELi256ELi128ELb0ELb1ELb1ELb1ELb1ELb1EEEEEEEEEvNT_6ParamsE)
        /*0d14*/ 	.short	0x0210
        /*0d16*/ 	.short	0x0af0


	//----- nvinfo : EIATTR_SW_WAR
	.align		4
.L_310:
        /*0d18*/ 	.byte	0x04, 0x36
        /*0d1a*/ 	.short	(.L_312 - .L_311)
.L_311:
        /*0d1c*/ 	.word	0x00000008
.L_312:


//--------------------- .nv.info._ZN7cutlass13device_kernelIN5flash11enable_sm90INS1_16FlashAttnFwdSm90INS1_25CollectiveMainloopFwdSm90ILi2EN4cute5tupleIJNS5_1CILi1EEES8_S8_EEENS6_IJNS7_ILi128EEENS7_ILi224EEESA_EEELi128ENS_12float_e4m3_tEfNS_4arch4Sm90ELb1ELb0ELb1ELb1ELb0ELb1ELb0ELb1ELb1ELb1ELb0ELb0EEENS1_21CollectiveEpilogueFwdINS6_IJSA_SA_SB_EEES9_NS_10bfloat16_tESF_Li256ELb1ELb1ELb0ELb1EEENS1_36VarlenDynamicPersistentTileSchedulerILi128ELi224ELi256ELi128ELb0ELb1ELb1ELb1ELb1ELb1EEEEEEEEEvNT_6ParamsE --------------------------
	.section	.nv.info._ZN7cutlass13device_kernelIN5flash11enable_sm90INS1_16FlashAttnFwdSm90INS1_25CollectiveMainloopFwdSm90ILi2EN4cute5tupleIJNS5_1CILi1EEES8_S8_EEENS6_IJNS7_ILi128EEENS7_ILi224EEESA_EEELi128ENS_12float_e4m3_tEfNS_4arch4Sm90ELb1ELb0ELb1ELb1ELb0ELb1ELb0ELb1ELb1ELb1ELb0ELb0EEENS1_21CollectiveEpilogueFwdINS6_IJSA_SA_SB_EEES9_NS_10bfloat16_tESF_Li256ELb1ELb1ELb0ELb1EEENS1_36VarlenDynamicPersistentTileSchedulerILi128ELi224ELi256ELi128ELb0ELb1ELb1ELb1ELb1ELb1EEEEEEEEEvNT_6ParamsE,"",@"SHT_CUDA_INFO"
	.sectionflags	@""
	.align	4


	//----- nvinfo : EIATTR_CUDA_API_VERSION
	.align		4
        /*0000*/ 	.byte	0x04, 0x37
        /*0002*/ 	.short	(.L_314 - .L_313)
.L_313:
        /*0004*/ 	.word	0x00000082


	//----- nvinfo : EIATTR_KPARAM_INFO
	.align		4
.L_314:
        /*0008*/ 	.byte	0x04, 0x17
        /*000a*/ 	.short	(.L_316 - .L_315)
.L_315:
        /*000c*/ 	.word	0x00000000
        /*0010*/ 	.short	0x0000
        /*0012*/ 	.short	0x0070
        /*0014*/ 	.byte	0x00, 0xf0, 0x01, 0x2a


	//----- nvinfo : EIATTR_SPARSE_MMA_MASK
	.align		4
.L_316:
        /*0018*/ 	.byte	0x03, 0x50
        /*001a*/ 	.short	0x0000


	//----- nvinfo : EIATTR_MAXREG_COUNT
	.align		4
        /*001c*/ 	.byte	0x03, 0x1b
        /*001e*/ 	.short	0x00a8


	//----- nvinfo : EIATTR_NUM_BARRIERS
	.align		4
        /*0020*/ 	.byte	0x02, 0x4c
        /*0022*/ 	.byte	0x10
	.zero		1


	//----- nvinfo : EIATTR_EXTERNS
	.align		4
        /*0024*/ 	.byte	0x04, 0x0f
        /*0026*/ 	.short	(.L_318 - .L_317)


	//   ....[0]....
	.align		4
.L_317:
        /*0028*/ 	.word	index@(__assertfail)


	//----- nvinfo : EIATTR_ANNOTATIONS
	.align		4
.L_318:
        /*002c*/ 	.byte	0x04, 0x55
        /*002e*/ 	.short	(.L_320 - .L_319)


	//   ....[0]....
.L_319:
        /* <DEDUP_REMOVED lines=151> */


	//----- nvinfo : EIATTR_MERCURY_ISA_VERSION
	.align		4
.L_320:
        /*0990*/ 	.byte	0x03, 0x5f
        /*0992*/ 	.short	0x0101


	//----- nvinfo : EIATTR_UNUSED_LOAD_BYTE_OFFSET
	.align		4
        /*0994*/ 	.byte	0x04, 0x44
        /*0996*/ 	.short	(.L_322 - .L_321)


	//   ....[0]....
.L_321:
        /*0998*/ 	.word	0x00000b00
        /*099c*/ 	.word	0x0000fff0


	//   ....[1]....
        /*09a0*/ 	.word	0x00022fa0
        /*09a4*/ 	.word	0x0000fff0


	//----- nvinfo : EIATTR_INT_WARP_WIDE_INSTR_OFFSETS
	.align		4
.L_322:
        /*09a8*/ 	.byte	0x04, 0x31
        /*09aa*/ 	.short	(.L_324 - .L_323)


	//   ....[0]....
.L_323:
        /*09ac*/ 	.word	0x00000190


	//   ....[1]....
        /*09b0*/ 	.word	0x000001d0


	//   ....[2]....
        /*09b4*/ 	.word	0x00000240


	//   ....[3]....
        /*09b8*/ 	.word	0x00027fe0


	//   ....[4]....
        /*09bc*/ 	.word	0x00028080


	//   ....[5]....
        /*09c0*/ 	.word	0x0002ac10


	//   ....[6]....
        /*09c4*/ 	.word	0x0002acb0


	//----- nvinfo : EIATTR_COOP_GROUP_MASK_REGIDS
	.align		4
.L_324:
        /*09c8*/ 	.byte	0x04, 0x29
        /*09ca*/ 	.short	(.L_326 - .L_325)


	//   ....[0]....
.L_325:
        /*09cc*/ 	.word	0xffffffff


	//   ....[1]....
        /*09d0*/ 	.word	0xffffffff


	//   ....[2]....
        /*09d4*/ 	.word	0xffffffff


	//   ....[3]....
        /*09d8*/ 	.word	0xffffffff


	//   ....[4]....
        /*09dc*/ 	.word	0xffffffff


	//   ....[5]....
        /*09e0*/ 	.word	0xffffffff


	//   ....[6]....
        /*09e4*/ 	.word	0xffffffff


	//   ....[7]....
        /*09e8*/ 	.word	0xffffffff


	//   ....[8]....
        /*09ec*/ 	.word	0xffffffff


	//   ....[9]....
        /*09f0*/ 	.word	0xffffffff


	//   ....[10]....
        /*09f4*/ 	.word	0xffffffff


	//   ....[11]....
        /*09f8*/ 	.word	0xffffffff


	//   ....[12]....
        /*09fc*/ 	.word	0xffffffff


	//   ....[13]....
        /*0a00*/ 	.word	0xffffffff


	//   ....[14]....
        /*0a04*/ 	.word	0xffffffff


	//   ....[15]....
        /*0a08*/ 	.word	0xffffffff


	//   ....[16]....
        /*0a0c*/ 	.word	0xffffffff


	//   ....[17]....
        /*0a10*/ 	.word	0xffffffff


	//   ....[18]....
        /*0a14*/ 	.word	0xffffffff


	//   ....[19]....
        /*0a18*/ 	.word	0xffffffff


	//   ....[20]....
        /*0a1c*/ 	.word	0xffffffff


	//   ....[21]....
        /*0a20*/ 	.word	0xffffffff


	//   ....[22]....
        /*0a24*/ 	.word	0xffffffff


	//   ....[23]....
        /*0a28*/ 	.word	0xffffffff


	//   ....[24]....
        /*0a2c*/ 	.word	0xffffffff


	//   ....[25]....
        /*0a30*/ 	.word	0xffffffff


	//   ....[26]....
        /*0a34*/ 	.word	0xffffffff


	//   ....[27]....
        /*0a38*/ 	.word	0xffffffff


	//   ....[28]....
        /*0a3c*/ 	.word	0xffffffff


	//   ....[29]....
        /*0a40*/ 	.word	0xffffffff


	//   ....[30]....
        /*0a44*/ 	.word	0xffffffff


	//   ....[31]....
        /*0a48*/ 	.word	0xffffffff


	//   ....[32]....
        /*0a4c*/ 	.word	0xffffffff


	//   ....[33]....
        /*0a50*/ 	.word	0xffffffff


	//   ....[34]....
        /*0a54*/ 	.word	0xffffffff


	//   ....[35]....
        /*0a58*/ 	.word	0xffffffff


	//   ....[36]....
        /*0a5c*/ 	.word	0xffffffff


	//   ....[37]....
        /*0a60*/ 	.word	0xffffffff


	//   ....[38]....
        /*0a64*/ 	.word	0xffffffff


	//   ....[39]....
        /*0a68*/ 	.word	0xffffffff


	//   ....[40]....
        /*0a6c*/ 	.word	0xffffffff


	//   ....[41]....
        /*0a70*/ 	.word	0xffffffff


	//   ....[42]....
        /*0a74*/ 	.word	0xffffffff


	//   ....[43]....
        /*0a78*/ 	.word	0xffffffff


	//   ....[44]....
        /*0a7c*/ 	.word	0xffffffff


	//   ....[45]....
        /*0a80*/ 	.word	0xffffffff


	//   ....[46]....
        /*0a84*/ 	.word	0xffffffff


	//   ....[47]....
        /*0a88*/ 	.word	0xffffffff


	//   ....[48]....
        /*0a8c*/ 	.word	0xffffffff


	//   ....[49]....
        /*0a90*/ 	.word	0xffffffff


	//   ....[50]....
        /*0a94*/ 	.word	0xffffffff


	//   ....[51]....
        /*0a98*/ 	.word	0xffffffff


	//   ....[52]....
        /*0a9c*/ 	.word	0xffffffff


	//   ....[53]....
        /*0aa0*/ 	.word	0xffffffff


	//   ....[54]....
        /*0aa4*/ 	.word	0xffffffff


	//   ....[55]....
        /*0aa8*/ 	.word	0xffffffff


	//   ....[56]....
        /*0aac*/ 	.word	0xffffffff


	//   ....[57]....
        /*0ab0*/ 	.word	0xffffffff


	//   ....[58]....
        /*0ab4*/ 	.word	0xffffffff


	//   ....[59]....
        /*0ab8*/ 	.word	0xffffffff


	//   ....[60]....
        /*0abc*/ 	.word	0xffffffff


	//   ....[61]....
        /*0ac0*/ 	.word	0xffffffff


	//   ....[62]....
        /*0ac4*/ 	.word	0xffffffff


	//   ....[63]....
        /*0ac8*/ 	.word	0xffffffff


	//   ....[64]....
        /*0acc*/ 	.word	0xffffffff


	//   ....[65]....
        /*0ad0*/ 	.word	0xffffffff


	//   ....[66]....
        /*0ad4*/ 	.word	0xffffffff


	//   ....[67]....
        /*0ad8*/ 	.word	0xffffffff


	//   ....[68]....
        /*0adc*/ 	.word	0xffffffff


	//   ....[69]....
        /*0ae0*/ 	.word	0xffffffff


	//   ....[70]....
        /*0ae4*/ 	.word	0xffffffff


	//   ....[71]....
        /*0ae8*/ 	.word	0xffffffff


	//   ....[72]....
        /*0aec*/ 	.word	0xffffffff


	//   ....[73]....
        /*0af0*/ 	.word	0xffffffff


	//   ....[74]....
        /*0af4*/ 	.word	0xffffffff


	//   ....[75]....
        /*0af8*/ 	.word	0xffffffff


	//   ....[76]....
        /*0afc*/ 	.word	0xffffffff


	//   ....[77]....
        /*0b00*/ 	.word	0xffffffff


	//   ....[78]....
        /*0b04*/ 	.word	0xffffffff


	//   ....[79]....
        /*0b08*/ 	.word	0xffffffff


	//   ....[80]....
        /*0b0c*/ 	.word	0xffffffff


	//   ....[81]....
        /*0b10*/ 	.word	0xffffffff


	//   ....[82]....
        /*0b14*/ 	.word	0xffffffff


	//   ....[83]....
        /*0b18*/ 	.word	0xffffffff


	//   ....[84]....
        /*0b1c*/ 	.word	0xffffffff


	//   ....[85]....
        /*0b20*/ 	.word	0xffffffff


	//   ....[86]....
        /*0b24*/ 	.word	0xffffffff


	//   ....[87]....
        /*0b28*/ 	.word	0xffffffff


	//   ....[88]....
        /*0b2c*/ 	.word	0xffffffff


	//   ....[89]....
        /*0b30*/ 	.word	0xffffffff


	//   ....[90]....
        /*0b34*/ 	.word	0xffffffff


	//   ....[91]....
        /*0b38*/ 	.word	0xffffffff


	//   ....[92]....
        /*0b3c*/ 	.word	0xffffffff


	//   ....[93]....
        /*0b40*/ 	.word	0xffffffff


	//   ....[94]....
        /*0b44*/ 	.word	0xffffffff


	//   ....[95]....
        /*0b48*/ 	.word	0xffffffff


	//   ....[96]....
        /*0b4c*/ 	.word	0xffffffff


	//   ....[97]....
        /*0b50*/ 	.word	0xffffffff


	//   ....[98]....
        /*0b54*/ 	.word	0xffffffff


	//   ....[99]....
        /*0b58*/ 	.word	0xffffffff


	//   ....[100]....
        /*0b5c*/ 	.word	0xffffffff


	//   ....[101]....
        /*0b60*/ 	.word	0xffffffff


	//   ....[102]....
        /*0b64*/ 	.word	0xffffffff


	//   ....[103]....
        /*0b68*/ 	.word	0xffffffff


	//   ....[104]....
        /*0b6c*/ 	.word	0xffffffff


	//   ....[105]....
        /*0b70*/ 	.word	0xffffffff


	//   ....[106]....
        /*0b74*/ 	.word	0xffffffff


	//   ....[107]....
        /*0b78*/ 	.word	0xffffffff


	//   ....[108]....
        /*0b7c*/ 	.word	0xffffffff


	//   ....[109]....
        /*0b80*/ 	.word	0xffffffff


	//   ....[110]....
        /*0b84*/ 	.word	0xffffffff


	//   ....[111]....
        /*0b88*/ 	.word	0xffffffff


	//   ....[112]....
        /*0b8c*/ 	.word	0xffffffff


	//   ....[113]....
        /*0b90*/ 	.word	0xffffffff


	//   ....[114]....
        /*0b94*/ 	.word	0xffffffff


	//   ....[115]....
        /*0b98*/ 	.word	0xffffffff


	//   ....[116]....
        /*0b9c*/ 	.word	0xffffffff


	//   ....[117]....
        /*0ba0*/ 	.word	0xffffffff


	//   ....[118]....
        /*0ba4*/ 	.word	0xffffffff


	//   ....[119]....
        /*0ba8*/ 	.word	0xffffffff


	//   ....[120]....
        /*0bac*/ 	.word	0xffffffff


	//   ....[121]....
        /*0bb0*/ 	.word	0xffffffff


	//   ....[122]....
        /*0bb4*/ 	.word	0xffffffff


	//   ....[123]....
        /*0bb8*/ 	.word	0xffffffff


	//   ....[124]....
        /*0bbc*/ 	.word	0xffffffff


	//   ....[125]....
        /*0bc0*/ 	.word	0xffffffff


	//   ....[126]....
        /*0bc4*/ 	.word	0xffffffff


	//   ....[127]....
        /*0bc8*/ 	.word	0xffffffff


	//   ....[128]....
        /*0bcc*/ 	.word	0xffffffff


	//   ....[129]....
        /*0bd0*/ 	.word	0xffffffff


	//   ....[130]....
        /*0bd4*/ 	.word	0xffffffff


	//   ....[131]....
        /*0bd8*/ 	.word	0xffffffff


	//   ....[132]....
        /*0bdc*/ 	.word	0xffffffff


	//   ....[133]....
        /*0be0*/ 	.word	0xffffffff


	//   ....[134]....
        /*0be4*/ 	.word	0xffffffff


	//   ....[135]....
        /*0be8*/ 	.word	0xffffffff


	//   ....[136]....
        /*0bec*/ 	.word	0xffffffff


	//   ....[137]....
        /*0bf0*/ 	.word	0xffffffff


	//   ....[138]....
        /*0bf4*/ 	.word	0xffffffff


	//   ....[139]....
        /*0bf8*/ 	.word	0xffffffff


	//   ....[140]....
        /*0bfc*/ 	.word	0xffffffff


	//   ....[141]....
        /*0c00*/ 	.word	0xffffffff


	//   ....[142]....
        /*0c04*/ 	.word	0xffffffff


	//   ....[143]....
        /*0c08*/ 	.word	0xffffffff


	//   ....[144]....
        /*0c0c*/ 	.word	0xffffffff


	//   ....[145]....
        /*0c10*/ 	.word	0xffffffff


	//   ....[146]....
        /*0c14*/ 	.word	0xffffffff


	//   ....[147]....
        /*0c18*/ 	.word	0xffffffff


	//   ....[148]....
        /*0c1c*/ 	.word	0x0500000f


	//   ....[149]....
        /*0c20*/ 	.word	0x0500000f


	//   ....[150]....
        /*0c24*/ 	.word	0x0500000f


	//   ....[151]....
        /*0c28*/ 	.word	0x0500000f


	//   ....[152]....
        /*0c2c*/ 	.word	0x0500000f


	//   ....[153]....
        /*0c30*/ 	.word	0x0500000f


	//   ....[154]....
        /*0c34*/ 	.word	0x0500000f


	//   ....[155]....
        /*0c38*/ 	.word	0x0500000f


	//   ....[156]....
        /*0c3c*/ 	.word	0x0500000f


	//   ....[157]....
        /*0c40*/ 	.word	0x0500000f


	//   ....[158]....
        /*0c44*/ 	.word	0x0500000f


	//   ....[159]....
        /*0c48*/ 	.word	0x0500000f


	//   ....[160]....
        /*0c4c*/ 	.word	0x0500000f


	//   ....[161]....
        /*0c50*/ 	.word	0x0500000f


	//   ....[162]....
        /*0c54*/ 	.word	0x0500000f


	//   ....[163]....
        /*0c58*/ 	.word	0x0500000f


	//   ....[164]....
        /*0c5c*/ 	.word	0x0500000f


	//   ....[165]....
        /*0c60*/ 	.word	0x0500000f


	//   ....[166]....
        /*0c64*/ 	.word	0x0500000f


	//   ....[167]....
        /*0c68*/ 	.word	0x0500000f


	//   ....[168]....
        /*0c6c*/ 	.word	0x0500000f


	//   ....[169]....
        /*0c70*/ 	.word	0x0500000f


	//   ....[170]....
        /*0c74*/ 	.word	0x0500000f


	//   ....[171]....
        /*0c78*/ 	.word	0x0500000f


	//   ....[172]....
        /*0c7c*/ 	.word	0x0500000f


	//   ....[173]....
        /*0c80*/ 	.word	0x0500000f


	//   ....[174]....
        /*0c84*/ 	.word	0x0500000f


	//   ....[175]....
        /*0c88*/ 	.word	0x0500000f


	//   ....[176]....
        /*0c8c*/ 	.word	0x0500000f


	//   ....[177]....
        /*0c90*/ 	.word	0x0500000f


	//   ....[178]....
        /*0c94*/ 	.word	0x0500000f


	//   ....[179]....
        /*0c98*/ 	.word	0x0500000f


	//   ....[180]....
        /*0c9c*/ 	.word	0x0500000f


	//   ....[181]....
        /*0ca0*/ 	.word	0x0500000f


	//   ....[182]....
        /*0ca4*/ 	.word	0x0500000f


	//   ....[183]....
        /*0ca8*/ 	.word	0x0500000f


	//   ....[184]....
        /*0cac*/ 	.word	0x0500000f


	//   ....[185]....
        /*0cb0*/ 	.word	0x0500000f


	//   ....[186]....
        /*0cb4*/ 	.word	0x0500000f


	//   ....[187]....
        /*0cb8*/ 	.word	0x0500000f


	//   ....[188]....
        /*0cbc*/ 	.word	0x0500000f


	//   ....[189]....
        /*0cc0*/ 	.word	0x0500000f


	//   ....[190]....
        /*0cc4*/ 	.word	0x0500000f


	//   ....[191]....
        /*0cc8*/ 	.word	0x0500000f


	//   ....[192]....
        /*0ccc*/ 	.word	0x0500000f


	//   ....[193]....
        /*0cd0*/ 	.word	0x0500000f


	//   ....[194]....
        /*0cd4*/ 	.word	0x0500000f


	//   ....[195]....
        /*0cd8*/ 	.word	0x0500000f


	//   ....[196]....
        /*0cdc*/ 	.word	0x0500000f


	//   ....[197]....
        /*0ce0*/ 	.word	0x0500000f


	//   ....[198]....
        /*0ce4*/ 	.word	0x0500000f


	//   ....[199]....
        /*0ce8*/ 	.word	0x0500000f


	//   ....[200]....
        /*0cec*/ 	.word	0x0500000f


	//   ....[201]....
        /*0cf0*/ 	.word	0x0500000f


	//   ....[202]....
        /*0cf4*/ 	.word	0x0500000f


	//   ....[203]....
        /*0cf8*/ 	.word	0x0500000f


	//   ....[204]....
        /*0cfc*/ 	.word	0x0500000f


	//   ....[205]....
        /*0d00*/ 	.word	0x0500000f


	//   ....[206]....
        /*0d04*/ 	.word	0x0500000f


	//   ....[207]....
        /*0d08*/ 	.word	0x0500000f


	//   ....[208]....
        /*0d0c*/ 	.word	0x0500000f


	//   ....[209]....
        /*0d10*/ 	.word	0x0500000f


	//   ....[210]....
        /*0d14*/ 	.word	0x0500000f


	//   ....[211]....
        /*0d18*/ 	.word	0x0500000f


	//   ....[212]....
        /*0d1c*/ 	.word	0x0500000f


	//   ....[213]....
        /*0d20*/ 	.word	0x0500000f


	//   ....[214]....
        /*0d24*/ 	.word	0x0500000f


	//   ....[215]....
        /*0d28*/ 	.word	0x0500000f


	//   ....[216]....
        /*0d2c*/ 	.word	0x0500000f


	//   ....[217]....
        /*0d30*/ 	.word	0x0500000f


	//   ....[218]....
        /*0d34*/ 	.word	0x0500000f


	//   ....[219]....
        /*0d38*/ 	.word	0x0500000f


	//   ....[220]....
        /*0d3c*/ 	.word	0x0500000f


	//   ....[221]....
        /*0d40*/ 	.word	0x0500000f


	//   ....[222]....
        /*0d44*/ 	.word	0x0500000f


	//   ....[223]....
        /*0d48*/ 	.word	0x0500000f


	//   ....[224]....
        /*0d4c*/ 	.word	0x0500000f


	//   ....[225]....
        /*0d50*/ 	.word	0x0500000f


	//   ....[226]....
        /*0d54*/ 	.word	0x0500000f


	//   ....[227]....
        /*0d58*/ 	.word	0x0500000f


	//   ....[228]....
        /*0d5c*/ 	.word	0x0500000f


	//   ....[229]....
        /*0d60*/ 	.word	0x0500000f


	//   ....[230]....
        /*0d64*/ 	.word	0x0500000f


	//   ....[231]....
        /*0d68*/ 	.word	0x0500000f


	//   ....[232]....
        /*0d6c*/ 	.word	0x0500000f


	//   ....[233]....
        /*0d70*/ 	.word	0x0500000f


	//   ....[234]....
        /*0d74*/ 	.word	0x0500000f


	//   ....[235]....
        /*0d78*/ 	.word	0x0500000f


	//   ....[236]....
        /*0d7c*/ 	.word	0x0500000f


	//   ....[237]....
        /*0d80*/ 	.word	0x0500000f


	//   ....[238]....
        /*0d84*/ 	.word	0x0500000f


	//   ....[239]....
        /*0d88*/ 	.word	0x0500000f


	//   ....[240]....
        /*0d8c*/ 	.word	0x0500000f


	//----- nvinfo : EIATTR_COOP_GROUP_INSTR_OFFSETS
	.align		4
.L_326:
        /*0d90*/ 	.byte	0x04, 0x28
        /*0d92*/ 	.short	(.L_328 - .L_327)


	//   ....[0]....
.L_327:
        /*0d94*/ 	.word	0x00000070


	//   ....[1]....
        /*0d98*/ 	.word	0x000001a0


	//   ....[2]....
        /*0d9c*/ 	.word	0x000001f0


	//   ....[3]....
        /*0da0*/ 	.word	0x00000420


	//   ....[4]....
        /*0da4*/ 	.word	0x00000580


	//   ....[5]....
        /*0da8*/ 	.word	0x000006a0


	//   ....[6]....
        /*0dac*/ 	.word	0x00000800


	//   ....[7]....
        /*0db0*/ 	.word	0x0000cce0


	//   ....[8]....
        /*0db4*/ 	.word	0x0000d730


	//   ....[9]....
        /*0db8*/ 	.word	0x0000d740


	//   ....[10]....
        /*0dbc*/ 	.word	0x0000d750


	//   ....[11]....
        /*0dc0*/ 	.word	0x0000d760


	//   ....[12]....
        /*0dc4*/ 	.word	0x0000d990


	//   ....[13]....
        /*0dc8*/ 	.word	0x0000d9a0


	//   ....[14]....
        /*0dcc*/ 	.word	0x0000d9b0


	//   ....[15]....
        /*0dd0*/ 	.word	0x0000d9c0


	//   ....[16]....
        /*0dd4*/ 	.word	0x0000ff10


	//   ....[17]....
        /*0dd8*/ 	.word	0x0000ff20


	//   ....[18]....
        /*0ddc*/ 	.word	0x0000ff30


	//   ....[19]....
        /*0de0*/ 	.word	0x0000ff40


	//   ....[20]....
        /*0de4*/ 	.word	0x00010040


	//   ....[21]....
        /*0de8*/ 	.word	0x00010060


	//   ....[22]....
        /*0dec*/ 	.word	0x00010070


	//   ....[23]....
        /*0df0*/ 	.word	0x00010080


	//   ....[24]....
        /*0df4*/ 	.word	0x00013610


	//   ....[25]....
        /*0df8*/ 	.word	0x000141e0


	//   ....[26]....
        /*0dfc*/ 	.word	0x000149a0


	//   ....[27]....
        /*0e00*/ 	.word	0x000149d0


	//   ....[28]....
        /*0e04*/ 	.word	0x00015cd0


	//   ....[29]....
        /*0e08*/ 	.word	0x00015cf0


	//   ....[30]....
        /*0e0c*/ 	.word	0x00019640


	//   ....[31]....
        /*0e10*/ 	.word	0x000196d0


	//   ....[32]....
        /*0e14*/ 	.word	0x0001ae10


	//   ....[33]....
        /*0e18*/ 	.word	0x0001afe0


	//   ....[34]....
        /*0e1c*/ 	.word	0x0001b7e0


	//   ....[35]....
        /*0e20*/ 	.word	0x0001b920


	//   ....[36]....
        /*0e24*/ 	.word	0x00020250


	//   ....[37]....
        /*0e28*/ 	.word	0x00020270


	//   ....[38]....
        /*0e2c*/ 	.word	0x000202a0


	//   ....[39]....
        /*0e30*/ 	.word	0x000202e0


	//   ....[40]....
        /*0e34*/ 	.word	0x00022730


	//   ....[41]....
        /*0e38*/ 	.word	0x00022740


	//   ....[42]....
        /*0e3c*/ 	.word	0x000227c0


	//   ....[43]....
        /*0e40*/ 	.word	0x000227d0


	//   ....[44]....
        /*0e44*/ 	.word	0x00023620


	//   ....[45]....
        /*0e48*/ 	.word	0x00023650


	//   ....[46]....
        /*0e4c*/ 	.word	0x00023680


	//   ....[47]....
        /*0e50*/ 	.word	0x000236b0


	//   ....[48]....
        /*0e54*/ 	.word	0x000236e0


	//   ....[49]....
        /*0e58*/ 	.word	0x00023710


	//   ....[50]....
        /*0e5c*/ 	.word	0x00023740


	//   ....[51]....
        /*0e60*/ 	.word	0x00023770


	//   ....[52]....
        /*0e64*/ 	.word	0x000237a0


	//   ....[53]....
        /*0e68*/ 	.word	0x000237d0


	//   ....[54]....
        /*0e6c*/ 	.word	0x00023800


	//   ....[55]....
        /*0e70*/ 	.word	0x00023830


	//   ....[56]....
        /*0e74*/ 	.word	0x00023860


	//   ....[57]....
        /*0e78*/ 	.word	0x00023890


	//   ....[58]....
        /*0e7c*/ 	.word	0x000238c0


	//   ....[59]....
        /*0e80*/ 	.word	0x000238f0


	//   ....[60]....
        /*0e84*/ 	.word	0x00023920


	//   ....[61]....
        /*0e88*/ 	.word	0x00023950


	//   ....[62]....
        /*0e8c*/ 	.word	0x00023980


	//   ....[63]....
        /*0e90*/ 	.word	0x000239b0


	//   ....[64]....
        /*0e94*/ 	.word	0x000239e0


	//   ....[65]....
        /*0e98*/ 	.word	0x00023a10


	//   ....[66]....
        /*0e9c*/ 	.word	0x00023a40


	//   ....[67]....
        /*0ea0*/ 	.word	0x00023a60


	//   ....[68]....
        /*0ea4*/ 	.word	0x00023a70


	//   ....[69]....
        /*0ea8*/ 	.word	0x00023a80


	//   ....[70]....
        /*0eac*/ 	.word	0x00023aa0


	//   ....[71]....
        /*0eb0*/ 	.word	0x00023ab0


	//   ....[72]....
        /*0eb4*/ 	.word	0x00023ac0


	//   ....[73]....
        /*0eb8*/ 	.word	0x00023ad0


	//   ....[74]....
        /*0ebc*/ 	.word	0x00023b00


	//   ....[75]....
        /*0ec0*/ 	.word	0x00023b30


	//   ....[76]....
        /*0ec4*/ 	.word	0x000241c0


	//   ....[77]....
        /*0ec8*/ 	.word	0x00024210


	//   ....[78]....
        /*0ecc*/ 	.word	0x00024240


	//   ....[79]....
        /*0ed0*/ 	.word	0x00024260


	//   ....[80]....
        /*0ed4*/ 	.word	0x000248f0


	//   ....[81]....
        /*0ed8*/ 	.word	0x00024900


	//   ....[82]....
        /*0edc*/ 	.word	0x000249d0


	//   ....[83]....
        /*0ee0*/ 	.word	0x000249f0


	//   ....[84]....
        /*0ee4*/ 	.word	0x00024ac0


	//   ....[85]....
        /*0ee8*/ 	.word	0x00024ae0


	//   ....[86]....
        /*0eec*/ 	.word	0x00024bc0


	//   ....[87]....
        /*0ef0*/ 	.word	0x00024be0


	//   ....[88]....
        /*0ef4*/ 	.word	0x000254c0


	//   ....[89]....
        /*0ef8*/ 	.word	0x000254d0


	//   ....[90]....
        /*0efc*/ 	.word	0x00025600


	//   ....[91]....
        /*0f00*/ 	.word	0x00025610


	//   ....[92]....
        /*0f04*/ 	.word	0x00025730


	//   ....[93]....
        /*0f08*/ 	.word	0x00025740


	//   ....[94]....
        /*0f0c*/ 	.word	0x00025860


	//   ....[95]....
        /*0f10*/ 	.word	0x00025870


	//   ....[96]....
        /*0f14*/ 	.word	0x00025a00


	//   ....[97]....
        /*0f18*/ 	.word	0x00025bf0


	//   ....[98]....
        /*0f1c*/ 	.word	0x00025c20


	//   ....[99]....
        /*0f20*/ 	.word	0x00025c50


	//   ....[100]....
        /*0f24*/ 	.word	0x00025c80


	//   ....[101]....
        /*0f28*/ 	.word	0x00025cb0


	//   ....[102]....
        /*0f2c*/ 	.word	0x00025ce0


	//   ....[103]....
        /*0f30*/ 	.word	0x00025e60


	//   ....[104]....
        /*0f34*/ 	.word	0x00025e90


	//   ....[105]....
        /*0f38*/ 	.word	0x00025ec0


	//   ....[106]....
        /*0f3c*/ 	.word	0x00025ef0


	//   ....[107]....
        /*0f40*/ 	.word	0x00025f20


	//   ....[108]....
        /*0f44*/ 	.word	0x00025f50


	//   ....[109]....
        /*0f48*/ 	.word	0x00026000


	//   ....[110]....
        /*0f4c*/ 	.word	0x00026060


	//   ....[111]....
        /*0f50*/ 	.word	0x000260f0


	//   ....[112]....
        /*0f54*/ 	.word	0x00027140


	//   ....[113]....
        /*0f58*/ 	.word	0x000287d0


	//   ....[114]....
        /*0f5c*/ 	.word	0x000294f0


	//   ....[115]....
        /*0f60*/ 	.word	0x00029500


	//   ....[116]....
        /*0f64*/ 	.word	0x00029520


	//   ....[117]....
        /*0f68*/ 	.word	0x000295c0


	//   ....[118]....
        /*0f6c*/ 	.word	0x000295f0


	//   ....[119]....
        /*0f70*/ 	.word	0x00029660


	//   ....[120]....
        /*0f74*/ 	.word	0x00029690


	//   ....[121]....
        /*0f78*/ 	.word	0x00029700


	//   ....[122]....
        /*0f7c*/ 	.word	0x00029730


	//   ....[123]....
        /*0f80*/ 	.word	0x000297a0


	//   ....[124]....
        /*0f84*/ 	.word	0x000297d0


	//   ....[125]....
        /*0f88*/ 	.word	0x00029840


	//   ....[126]....
        /*0f8c*/ 	.word	0x00029870


	//   ....[127]....
        /*0f90*/ 	.word	0x00029890


	//   ....[128]....
        /*0f94*/ 	.word	0x000298f0


	//   ....[129]....
        /*0f98*/ 	.word	0x00029900


	//   ....[130]....
        /*0f9c*/ 	.word	0x0002b740


	//   ....[131]....
        /*0fa0*/ 	.word	0x0002b770


	//   ....[132]....
        /*0fa4*/ 	.word	0x0002b7b0


	//   ....[133]....
        /*0fa8*/ 	.word	0x0002b7e0


	//   ....[134]....
        /*0fac*/ 	.word	0x0002b810


	//   ....[135]....
        /*0fb0*/ 	.word	0x0002b840


	//   ....[136]....
        /*0fb4*/ 	.word	0x0002b870


	//   ....[137]....
        /*0fb8*/ 	.word	0x0002b8a0


	//   ....[138]....
        /*0fbc*/ 	.word	0x0002ba30


	//   ....[139]....
        /*0fc0*/ 	.word	0x0002ba60


	//   ....[140]....
        /*0fc4*/ 	.word	0x0002ba90


	//   ....[141]....
        /*0fc8*/ 	.word	0x0002bac0


	//   ....[142]....
        /*0fcc*/ 	.word	0x0002baf0


	//   ....[143]....
        /*0fd0*/ 	.word	0x0002bb20


	//   ....[144]....
        /*0fd4*/ 	.word	0x0002bbe0


	//   ....[145]....
        /*0fd8*/ 	.word	0x0002bc00


	//   ....[146]....
        /*0fdc*/ 	.word	0x0002bc70


	//   ....[147]....
        /*0fe0*/ 	.word	0x0002c350


	//   ....[148]....
        /*0fe4*/ 	.word	0x0002c870


	//   ....[149]....
        /*0fe8*/ 	.word	0x0002c920


	//   ....[150]....
        /*0fec*/ 	.word	0x0002c9b0


	//   ....[151]....
        /*0ff0*/ 	.word	0x0002ca00


	//   ....[152]....
        /*0ff4*/ 	.word	0x0002ca50


	//   ....[153]....
        /*0ff8*/ 	.word	0x0002cae0


	//   ....[154]....
        /*0ffc*/ 	.word	0x0002cb70


	//   ....[155]....
        /*1000*/ 	.word	0x0002cbc0


	//   ....[156]....
        /*1004*/ 	.word	0x0002cc10


	//   ....[157]....
        /*1008*/ 	.word	0x0002cd00


	//   ....[158]....
        /*100c*/ 	.word	0x0002cdb0


	//   ....[159]....
        /*1010*/ 	.word	0x0002ce00


	//   ....[160]....
        /*1014*/ 	.word	0x0002ce50


	//   ....[161]....
        /*1018*/ 	.word	0x0002cfa0


	//   ....[162]....
        /*101c*/ 	.word	0x0002cff0


	//   ....[163]....
        /*1020*/ 	.word	0x0002d040


	//   ....[164]....
        /*1024*/ 	.word	0x0002d090


	//   ....[165]....
        /*1028*/ 	.word	0x0002d400


	//   ....[166]....
        /*102c*/ 	.word	0x0002d530


	//   ....[167]....
        /*1030*/ 	.word	0x0002d650


	//   ....[168]....
        /*1034*/ 	.word	0x0002d6e0


	//   ....[169]....
        /*1038*/ 	.word	0x0002d740


	//   ....[170]....
        /*103c*/ 	.word	0x0002d7c0


	//   ....[171]....
        /*1040*/ 	.word	0x0002d820


	//   ....[172]....
        /*1044*/ 	.word	0x0002d880


	//   ....[173]....
        /*1048*/ 	.word	0x0002d8e0


	//   ....[174]....
        /*104c*/ 	.word	0x0002d960


	//   ....[175]....
        /*1050*/ 	.word	0x0002d9c0


	//   ....[176]....
        /*1054*/ 	.word	0x0002da40


	//   ....[177]....
        /*1058*/ 	.word	0x0002daa0


	//   ....[178]....
        /*105c*/ 	.word	0x0002db20


	//   ....[179]....
        /*1060*/ 	.word	0x0002db80


	//   ....[180]....
        /*1064*/ 	.word	0x0002dc00


	//   ....[181]....
        /*1068*/ 	.word	0x0002dc60


	//   ....[182]....
        /*106c*/ 	.word	0x0002dcf0


	//   ....[183]....
        /*1070*/ 	.word	0x0002dd50


	//   ....[184]....
        /*1074*/ 	.word	0x0002ddd0


	//   ....[185]....
        /*1078*/ 	.word	0x0002de30


	//   ....[186]....
        /*107c*/ 	.word	0x0002de90


	//   ....[187]....
        /*1080*/ 	.word	0x0002def0


	//   ....[188]....
        /*1084*/ 	.word	0x0002df50


	//   ....[189]....
        /*1088*/ 	.word	0x0002dfb0


	//   ....[190]....
        /*108c*/ 	.word	0x0002e030


	//   ....[191]....
        /*1090*/ 	.word	0x0002e090


	//   ....[192]....
        /*1094*/ 	.word	0x0002e110


	//   ....[193]....
        /*1098*/ 	.word	0x0002e170


	//   ....[194]....
        /*109c*/ 	.word	0x0002e1f0


	//   ....[195]....
        /*10a0*/ 	.word	0x0002e250


	//   ....[196]....
        /*10a4*/ 	.word	0x0002e2d0


	//   ....[197]....
        /*10a8*/ 	.word	0x0002e3c0


	//   ....[198]....
        /*10ac*/ 	.word	0x0002e410


	//   ....[199]....
        /*10b0*/ 	.word	0x0002e4a0


	//   ....[200]....
        /*10b4*/ 	.word	0x0002e530


	//   ....[201]....
        /*10b8*/ 	.word	0x0002e5c0


	//   ....[202]....
        /*10bc*/ 	.word	0x0002e650


	//   ....[203]....
        /*10c0*/ 	.word	0x0002e6e0


	//   ....[204]....
        /*10c4*/ 	.word	0x0002e770


	//   ....[205]....
        /*10c8*/ 	.word	0x0002e830


	//   ....[206]....
        /*10cc*/ 	.word	0x0002eb20


	//   ....[207]....
        /*10d0*/ 	.word	0x0002ed10


	//   ....[208]....
        /*10d4*/ 	.word	0x0002ed60


	//   ....[209]....
        /*10d8*/ 	.word	0x0002ee60


	//   ....[210]....
        /*10dc*/ 	.word	0x0002eed0


	//   ....[211]....
        /*10e0*/ 	.word	0x0002efd0


	//   ....[212]....
        /*10e4*/ 	.word	0x0002f040


	//   ....[213]....
        /*10e8*/ 	.word	0x0002f140


	//   ....[214]....
        /*10ec*/ 	.word	0x0002f1b0


	//   ....[215]....
        /*10f0*/ 	.word	0x0002f2b0


	//   ....[216]....
        /*10f4*/ 	.word	0x0002f320


	//   ....[217]....
        /*10f8*/ 	.word	0x0002f420


	//   ....[218]....
        /*10fc*/ 	.word	0x0002f490


	//   ....[219]....
        /*1100*/ 	.word	0x0002f590


	//   ....[220]....
        /*1104*/ 	.word	0x0002f600


	//   ....[221]....
        /*1108*/ 	.word	0x0002f700


	//   ....[222]....
        /*110c*/ 	.word	0x0002f750


	//   ....[223]....
        /*1110*/ 	.word	0x0002fa30


	//   ....[224]....
        /*1114*/ 	.word	0x0002fad0


	//   ....[225]....
        /*1118*/ 	.word	0x0002fc00


	//   ....[226]....
        /*111c*/ 	.word	0x0002fc80


	//   ....[227]....
        /*1120*/ 	.word	0x0002fd00


	//   ....[228]....
        /*1124*/ 	.word	0x0002fd80


	//   ....[229]....
        /*1128*/ 	.word	0x0002fe00


	//   ....[230]....
        /*112c*/ 	.word	0x0002fe90


	//   ....[231]....
        /*1130*/ 	.word	0x0002ff30


	//   ....[232]....
        /*1134*/ 	.word	0x0002ffe0


	//   ....[233]....
        /*1138*/ 	.word	0x00030060


	//   ....[234]....
        /*113c*/ 	.word	0x000300e0


	//   ....[235]....
        /*1140*/ 	.word	0x00030160


	//   ....[236]....
        /*1144*/ 	.word	0x000301f0


	//   ....[237]....
        /*1148*/ 	.word	0x00030270


	//   ....[238]....
        /*114c*/ 	.word	0x00030310


	//   ....[239]....
        /*1150*/ 	.word	0x000303a0


	//   ....[240]....
        /*1154*/ 	.word	0x000304d0


	//----- nvinfo : EIATTR_REG_RECONFIG
	.align		4
.L_328:
        /*1158*/ 	.byte	0x01, 0x54
	.zero		2


	//----- nvinfo : EIATTR_SYSCALL_OFFSETS
	.align		4
        /*115c*/ 	.byte	0x04, 0x46
        /*115e*/ 	.short	(.L_330 - .L_329)


	//   ....[0]....
.L_329:
        /*1160*/ 	.word	0x00001bd0


	//   ....[1]....
        /*1164*/ 	.word	0x00001d20


	//   ....[2]....
        /*1168*/ 	.word	0x0000cea0


	//   ....[3]....
        /*116c*/ 	.word	0x0000d490


	//   ....[4]....
        /*1170*/ 	.word	0x000281f0


	//   ....[5]....
        /*1174*/ 	.word	0x00028390


	//   ....[6]....
        /*1178*/ 	.word	0x000284f0


	//   ....[7]....
        /*117c*/ 	.word	0x00028640


	//   ....[8]....
        /*1180*/ 	.word	0x000290f0


	//----- nvinfo : EIATTR_MBARRIER_INSTR_OFFSETS
	.align		4
.L_330:
        /*1184*/ 	.byte	0x04, 0x39
        /*1186*/ 	.short	(.L_332 - .L_331)


	//   ....[0]....
.L_331:
        /*1188*/ 	.word	0x000002d0
        /*118c*/ 	.word	0x000000ff
        /*1190*/ 	.word	0x0002e800
        /*1194*/ 	.short	0x0100
        /*1196*/ 	.byte	0x08
	.zero		1


	//   ....[1]....
        /*1198*/ 	.word	0x000002e0
        /*119c*/ 	.word	0x000000ff
        /*11a0*/ 	.word	0x0002e820
        /*11a4*/ 	.short	0x0100
        /*11a6*/ 	.byte	0x08
	.zero		1


	//   ....[2]....
        /*11a8*/ 	.word	0x000003d0
        /*11ac*/ 	.word	0x000000ff
        /*11b0*/ 	.word	0x0002e830
        /*11b4*/ 	.short	0x0100
        /*11b6*/ 	.byte	0x08
	.zero		1


	//   ....[3]....
        /*11b8*/ 	.word	0x000003e0
        /*11bc*/ 	.word	0x000000ff
        /*11c0*/ 	.word	0x0002e840
        /*11c4*/ 	.short	0x0100
        /*11c6*/ 	.byte	0x08
	.zero		1


	//   ....[4]....
        /*11c8*/ 	.word	0x000003f0
        /*11cc*/ 	.word	0x000000ff
        /*11d0*/ 	.word	0x0002e838
        /*11d4*/ 	.short	0x0100
        /*11d6*/ 	.byte	0x08
	.zero		1


	//   ....[5]....
        /*11d8*/ 	.word	0x00000400
        /*11dc*/ 	.word	0x000000ff
        /*11e0*/ 	.word	0x0002e848
        /*11e4*/ 	.short	0x0100
        /*11e6*/ 	.byte	0x08
	.zero		1


	//   ....[6]....
        /*11e8*/ 	.word	0x00000530
        /*11ec*/ 	.word	0x000000ff
        /*11f0*/ 	.word	0x0002e850
        /*11f4*/ 	.short	0x0100
        /*11f6*/ 	.byte	0x08
	.zero		1


	//   ....[7]....
        /*11f8*/ 	.word	0x00000540
        /*11fc*/ 	.word	0x000000ff
        /*1200*/ 	.word	0x0002e860
        /*1204*/ 	.short	0x0100
        /*1206*/ 	.byte	0x08
	.zero		1


	//   ....[8]....
        /*1208*/ 	.word	0x00000550
        /*120c*/ 	.word	0x000000ff
        /*1210*/ 	.word	0x0002e858
        /*1214*/ 	.short	0x0100
        /*1216*/ 	.byte	0x08
	.zero		1


	//   ....[9]....
        /*1218*/ 	.word	0x00000560
        /*121c*/ 	.word	0x000000ff
        /*1220*/ 	.word	0x0002e868
        /*1224*/ 	.short	0x0100
        /*1226*/ 	.byte	0x08
	.zero		1


	//   ....[10]....
        /*1228*/ 	.word	0x00000650
        /*122c*/ 	.word	0x000000ff
        /*1230*/ 	.word	0x0002e870
        /*1234*/ 	.short	0x0100
        /*1236*/ 	.byte	0x06
	.zero		1


	//   ....[11]....
        /*1238*/ 	.word	0x00000660
        /*123c*/ 	.word	0x000000ff
        /*1240*/ 	.word	0x0002e880
        /*1244*/ 	.short	0x0100
        /*1246*/ 	.byte	0x06
	.zero		1


	//   ....[12]....
        /*1248*/ 	.word	0x00000670
        /*124c*/ 	.word	0x000000ff
        /*1250*/ 	.word	0x0002e878
        /*1254*/ 	.short	0x0100
        /*1256*/ 	.byte	0x06
	.zero		1


	//   ....[13]....
        /*1258*/ 	.word	0x00000680
        /*125c*/ 	.word	0x000000ff
        /*1260*/ 	.word	0x0002e888
        /*1264*/ 	.short	0x0100
        /*1266*/ 	.byte	0x06
	.zero		1


	//   ....[14]....
        /*1268*/ 	.word	0x000007b0
        /*126c*/ 	.word	0x000000ff
        /*1270*/ 	.word	0x0002e890
        /*1274*/ 	.short	0x0100
        /*1276*/ 	.byte	0x08
	.zero		1


	//   ....[15]....
        /*1278*/ 	.word	0x000007c0
        /*127c*/ 	.word	0x000000ff
        /*1280*/ 	.word	0x0002e8a0
        /*1284*/ 	.short	0x0100
        /*1286*/ 	.byte	0x08
	.zero		1


	//   ....[16]....
        /*1288*/ 	.word	0x000007d0
        /*128c*/ 	.word	0x000000ff
        /*1290*/ 	.word	0x0002e898
        /*1294*/ 	.short	0x0100
        /*1296*/ 	.byte	0x08
	.zero		1


	//   ....[17]....
        /*1298*/ 	.word	0x000007e0
        /*129c*/ 	.word	0x000000ff
        /*12a0*/ 	.word	0x0002e8a8
        /*12a4*/ 	.short	0x0100
        /*12a6*/ 	.byte	0x08
	.zero		1


	//   ....[18]....
        /*12a8*/ 	.word	0x00000910
        /*12ac*/ 	.word	0x000000ff
        /*12b0*/ 	.word	0x0002e8b0
        /*12b4*/ 	.short	0x0100
        /*12b6*/ 	.byte	0x08
	.zero		1


	//   ....[19]....
        /*12b8*/ 	.word	0x00000920
        /*12bc*/ 	.word	0x000000ff
        /*12c0*/ 	.word	0x0002e8c0
        /*12c4*/ 	.short	0x0100
        /*12c6*/ 	.byte	0x08
	.zero		1


	//   ....[20]....
        /*12c8*/ 	.word	0x00000930
        /*12cc*/ 	.word	0x000000ff
        /*12d0*/ 	.word	0x0002e8b8
        /*12d4*/ 	.short	0x0100
        /*12d6*/ 	.byte	0x08
	.zero		1


	//   ....[21]....
        /*12d8*/ 	.word	0x00000940
        /*12dc*/ 	.word	0x000000ff
        /*12e0*/ 	.word	0x0002e8c8
        /*12e4*/ 	.short	0x0100
        /*12e6*/ 	.byte	0x08
	.zero		1


	//   ....[22]....
        /*12e8*/ 	.word	0x00003380
        /*12ec*/ 	.word	0x0000006c
        /*12f0*/ 	.word	0x0002e890
        /*12f4*/ 	.short	0x010a
        /*12f6*/ 	.byte	0x3f
	.zero		1


	//   ....[23]....
        /*12f8*/ 	.word	0x000076a0
        /*12fc*/ 	.word	0x0000006c
        /*1300*/ 	.word	0x0002e890
        /*1304*/ 	.short	0x010a
        /*1306*/ 	.byte	0x3f
	.zero		1


	//   ....[24]....
        /*1308*/ 	.word	0x0000b7d0
        /*130c*/ 	.word	0x0000006c
        /*1310*/ 	.word	0x0002e890
        /*1314*/ 	.short	0x010a
        /*1316*/ 	.byte	0x3f
	.zero		1


	//   ....[25]....
        /*1318*/ 	.word	0x0000bf50
        /*131c*/ 	.word	0x00000030
        /*1320*/ 	.word	0x00000000
        /*1324*/ 	.short	0x0101
        /*1326*/ 	.byte	0x3f
	.zero		1


	//   ....[26]....
        /*1328*/ 	.word	0x0000bf90
        /*132c*/ 	.word	0x0000006c
        /*1330*/ 	.word	0x0002e8b0
        /*1334*/ 	.short	0x010a
        /*1336*/ 	.byte	0x3f
	.zero		1


	//   ....[27]....
        /*1338*/ 	.word	0x0000c830
        /*133c*/ 	.word	0x0000006c
        /*1340*/ 	.word	0x00000000
        /*1344*/ 	.short	0x0101
        /*1346*/ 	.byte	0x3f
	.zero		1


	//   ....[28]....
        /*1348*/ 	.word	0x0000d210
        /*134c*/ 	.word	0x00000010
        /*1350*/ 	.word	0x0002e800
        /*1354*/ 	.short	0x010a
        /*1356*/ 	.byte	0x3f
	.zero		1


	//   ....[29]....
        /*1358*/ 	.word	0x0000d260
        /*135c*/ 	.word	0x00000010
        /*1360*/ 	.word	0x0002e800
        /*1364*/ 	.short	0x010a
        /*1366*/ 	.byte	0x3f
	.zero		1


	//   ....[30]....
        /*1368*/ 	.word	0x0000dd30
        /*136c*/ 	.word	0x00000010
        /*1370*/ 	.word	0x0002e800
        /*1374*/ 	.short	0x010a
        /*1376*/ 	.byte	0x3f
	.zero		1


	//   ....[31]....
        /*1378*/ 	.word	0x00010320
        /*137c*/ 	.word	0x00000010
        /*1380*/ 	.word	0x0002e800
        /*1384*/ 	.short	0x010a
        /*1386*/ 	.byte	0x3f
	.zero		1


	//   ....[32]....
        /*1388*/ 	.word	0x00012470
        /*138c*/ 	.word	0x00000000
        /*1390*/ 	.word	0x0002e830
        /*1394*/ 	.short	0x010a
        /*1396*/ 	.byte	0x3f
	.zero		1


	//   ....[33]....
        /*1398*/ 	.word	0x00012510
        /*139c*/ 	.word	0x00000000
        /*13a0*/ 	.word	0x0002e830
        /*13a4*/ 	.short	0x010a
        /*13a6*/ 	.byte	0x3f
	.zero		1


	//   ....[34]....
        /*13a8*/ 	.word	0x00016800
        /*13ac*/ 	.word	0x00000000
        /*13b0*/ 	.word	0x00000000
        /*13b4*/ 	.short	0x0101
        /*13b6*/ 	.byte	0x3f
	.zero		1


	//   ....[35]....
        /*13b8*/ 	.word	0x000177a0
        /*13bc*/ 	.word	0x0000000d
        /*13c0*/ 	.word	0x0002e830
        /*13c4*/ 	.short	0x010a
        /*13c6*/ 	.byte	0x3f
	.zero		1


	//   ....[36]....
        /*13c8*/ 	.word	0x000177f0
        /*13cc*/ 	.word	0x0000000d
        /*13d0*/ 	.word	0x0002e830
        /*13d4*/ 	.short	0x010a
        /*13d6*/ 	.byte	0x3f
	.zero		1


	//   ....[37]....
        /*13d8*/ 	.word	0x00018c60
        /*13dc*/ 	.word	0x0000000d
        /*13e0*/ 	.word	0x0002e850
        /*13e4*/ 	.short	0x010a
        /*13e6*/ 	.byte	0x3f
	.zero		1


	//   ....[38]....
        /*13e8*/ 	.word	0x00018ca0
        /*13ec*/ 	.word	0x0000000d
        /*13f0*/ 	.word	0x0002e850
        /*13f4*/ 	.short	0x010a
        /*13f6*/ 	.byte	0x3f
	.zero		1


	//   ....[39]....
        /*13f8*/ 	.word	0x0001cab0
        /*13fc*/ 	.word	0x00000085
        /*1400*/ 	.word	0x00000000
        /*1404*/ 	.short	0x0101
        /*1406*/ 	.byte	0x3f
	.zero		1


	//   ....[40]....
        /*1408*/ 	.word	0x0001cd10
        /*140c*/ 	.word	0x00000085
        /*1410*/ 	.word	0x00000000
        /*1414*/ 	.short	0x0101
        /*1416*/ 	.byte	0x3f
	.zero		1


	//   ....[41]....
        /*1418*/ 	.word	0x0001d560
        /*141c*/ 	.word	0x0000000c
        /*1420*/ 	.word	0x0002e830
        /*1424*/ 	.short	0x010a
        /*1426*/ 	.byte	0x3f
	.zero		1


	//   ....[42]....
        /*1428*/ 	.word	0x0001d5b0
        /*142c*/ 	.word	0x0000000c
        /*1430*/ 	.word	0x0002e830
        /*1434*/ 	.short	0x010a
        /*1436*/ 	.byte	0x3f
	.zero		1


	//   ....[43]....
        /*1438*/ 	.word	0x0001ea10
        /*143c*/ 	.word	0x0000000d
        /*1440*/ 	.word	0x0002e850
        /*1444*/ 	.short	0x010a
        /*1446*/ 	.byte	0x3f
	.zero		1


	//   ....[44]....
        /*1448*/ 	.word	0x0001ea50
        /*144c*/ 	.word	0x0000000d
        /*1450*/ 	.word	0x0002e850
        /*1454*/ 	.short	0x010a
        /*1456*/ 	.byte	0x3f
	.zero		1


	//   ....[45]....
        /*1458*/ 	.word	0x00021710
        /*145c*/ 	.word	0x0000006f
        /*1460*/ 	.word	0x00000000
        /*1464*/ 	.short	0x0101
        /*1466*/ 	.byte	0x3f
	.zero		1


	//   ....[46]....
        /*1468*/ 	.word	0x00022210
        /*146c*/ 	.word	0x00000000
        /*1470*/ 	.word	0x00000000
        /*1474*/ 	.short	0x0101
        /*1476*/ 	.byte	0x3f
	.zero		1


	//   ....[47]....
        /*1478*/ 	.word	0x000222a0
        /*147c*/ 	.word	0x00000009
        /*1480*/ 	.word	0x0002e850
        /*1484*/ 	.short	0x010a
        /*1486*/ 	.byte	0x3f
	.zero		1


	//   ....[48]....
        /*1488*/ 	.word	0x00022320
        /*148c*/ 	.word	0x00000009
        /*1490*/ 	.word	0x0002e850
        /*1494*/ 	.short	0x010a
        /*1496*/ 	.byte	0x3f
	.zero		1


	//   ....[49]....
        /*1498*/ 	.word	0x00022e80
        /*149c*/ 	.word	0x00000000
        /*14a0*/ 	.word	0x00000000
        /*14a4*/ 	.short	0x0101
        /*14a6*/ 	.byte	0x3f
	.zero		1


	//   ....[50]....
        /*14a8*/ 	.word	0x000248e0
        /*14ac*/ 	.word	0x00000000
        /*14b0*/ 	.word	0x00000000
        /*14b4*/ 	.short	0x0101
        /*14b6*/ 	.byte	0x3f
	.zero		1


	//   ....[51]....
        /*14b8*/ 	.word	0x00027230
        /*14bc*/ 	.word	0x00000006
        /*14c0*/ 	.word	0x0002e820
        /*14c4*/ 	.short	0x010a
        /*14c6*/ 	.byte	0x3f
	.zero		1


	//   ....[52]....
        /*14c8*/ 	.word	0x00027320
        /*14cc*/ 	.word	0x00000007
        /*14d0*/ 	.word	0x0002e8a0
        /*14d4*/ 	.short	0x010a
        /*14d6*/ 	.byte	0x3f
	.zero		1


	//   ....[53]....
        /*14d8*/ 	.word	0x00027570
        /*14dc*/ 	.word	0x00000007
        /*14e0*/ 	.word	0x0002e8c0
        /*14e4*/ 	.short	0x010a
        /*14e6*/ 	.byte	0x3f
	.zero		1


	//   ....[54]....
        /*14e8*/ 	.word	0x00027930
        /*14ec*/ 	.word	0x00000005
        /*14f0*/ 	.word	0x0002e8a0
        /*14f4*/ 	.short	0x010a
        /*14f6*/ 	.byte	0x3f
	.zero		1


	//   ....[55]....
        /*14f8*/ 	.word	0x00027b70
        /*14fc*/ 	.word	0x00000005
        /*1500*/ 	.word	0x0002e8c0
        /*1504*/ 	.short	0x010a
        /*1506*/ 	.byte	0x3f
	.zero		1


	//   ....[56]....
        /*1508*/ 	.word	0x00028aa0
        /*150c*/ 	.word	0x00000002
        /*1510*/ 	.word	0x0002e880
        /*1514*/ 	.short	0x010a
        /*1516*/ 	.byte	0x3f
	.zero		1


	//   ....[57]....
        /*1518*/ 	.word	0x00028c70
        /*151c*/ 	.word	0x00000002
        /*1520*/ 	.word	0x0002e840
        /*1524*/ 	.short	0x010a
        /*1526*/ 	.byte	0x3f
	.zero		1


	//   ....[58]....
        /*1528*/ 	.word	0x00029a20
        /*152c*/ 	.word	0x00000009
        /*1530*/ 	.word	0x0002e800
        /*1534*/ 	.short	0x0107
        /*1536*/ 	.byte	0x3f
	.zero		1


	//   ....[59]....
        /*1538*/ 	.word	0x00029b20
        /*153c*/ 	.word	0x00000002
        /*1540*/ 	.word	0x0002e800
        /*1544*/ 	.short	0x0101
        /*1546*/ 	.byte	0x3f
	.zero		1


	//   ....[60]....
        /*1548*/ 	.word	0x00029b40
        /*154c*/ 	.word	0x00000002
        /*1550*/ 	.word	0x0002e820
        /*1554*/ 	.short	0x010a
        /*1556*/ 	.byte	0x3f
	.zero		1


	//   ....[61]....
        /*1558*/ 	.word	0x00029ea0
        /*155c*/ 	.word	0x00000006
        /*1560*/ 	.word	0x0002e880
        /*1564*/ 	.short	0x010a
        /*1566*/ 	.byte	0x3f
	.zero		1


	//   ....[62]....
        /*1568*/ 	.word	0x0002a100
        /*156c*/ 	.word	0x00000006
        /*1570*/ 	.word	0x0002e840
        /*1574*/ 	.short	0x010a
        /*1576*/ 	.byte	0x3f
	.zero		1


	//   ....[63]....
        /*1578*/ 	.word	0x0002a3f0
        /*157c*/ 	.word	0x00000011
        /*1580*/ 	.word	0x0002e870
        /*1584*/ 	.short	0x010a
        /*1586*/ 	.byte	0x3f
	.zero		1


	//   ....[64]....
        /*1588*/ 	.word	0x0002a460
        /*158c*/ 	.word	0x00000011
        /*1590*/ 	.word	0x0002e860
        /*1594*/ 	.short	0x010a
        /*1596*/ 	.byte	0x3f
	.zero		1


	//   ....[65]....
        /*1598*/ 	.word	0x0002aaf0
        /*159c*/ 	.word	0x00000011
        /*15a0*/ 	.word	0x0002e850
        /*15a4*/ 	.short	0x0101
        /*15a6*/ 	.byte	0x3f
	.zero		1


	//   ....[66]....
        /*15a8*/ 	.word	0x0002ab70
        /*15ac*/ 	.word	0x00000011
        /*15b0*/ 	.word	0x00000000
        /*15b4*/ 	.short	0x0101
        /*15b6*/ 	.byte	0x3f
	.zero		1


	//   ....[67]....
        /*15b8*/ 	.word	0x0002adb0
        /*15bc*/ 	.word	0x00000011
        /*15c0*/ 	.word	0x0002e870
        /*15c4*/ 	.short	0x010a
        /*15c6*/ 	.byte	0x3f
	.zero		1


	//   ....[68]....
        /*15c8*/ 	.word	0x0002ae20
        /*15cc*/ 	.word	0x00000011
        /*15d0*/ 	.word	0x0002e860
        /*15d4*/ 	.short	0x010a
        /*15d6*/ 	.byte	0x3f
	.zero		1


	//   ....[69]....
        /*15d8*/ 	.word	0x0002b4d0
        /*15dc*/ 	.word	0x00000011
        /*15e0*/ 	.word	0x0002e850
        /*15e4*/ 	.short	0x0101
        /*15e6*/ 	.byte	0x3f
	.zero		1


	//   ....[70]....
        /*15e8*/ 	.word	0x0002b520
        /*15ec*/ 	.word	0x00000011
        /*15f0*/ 	.word	0x00000000
        /*15f4*/ 	.short	0x0101
        /*15f6*/ 	.byte	0x3f
	.zero		1


	//   ....[71]....
        /*15f8*/ 	.word	0x0002c2d0
        /*15fc*/ 	.word	0x00000000
        /*1600*/ 	.word	0x0002e820
        /*1604*/ 	.short	0x010a
        /*1606*/ 	.byte	0x3f
	.zero		1


	//   ....[72]....
        /*1608*/ 	.word	0x0002c4a0
        /*160c*/ 	.word	0x00000006
        /*1610*/ 	.word	0x00000000
        /*1614*/ 	.short	0x010a
        /*1616*/ 	.byte	0x3f
	.zero		1


	//   ....[73]....
        /*1618*/ 	.word	0x0002c510
        /*161c*/ 	.word	0x00000007
        /*1620*/ 	.word	0x00000000
        /*1624*/ 	.short	0x010a
        /*1626*/ 	.byte	0x3f
	.zero		1


	//   ....[74]....
        /*1628*/ 	.word	0x0002c570
        /*162c*/ 	.word	0x00000004
        /*1630*/ 	.word	0x0002e860
        /*1634*/ 	.short	0x010a
        /*1636*/ 	.byte	0x3f
	.zero		1


	//   ....[75]....
        /*1638*/ 	.word	0x0002c5c0
        /*163c*/ 	.word	0x00000003
        /*1640*/ 	.word	0x0002e860
        /*1644*/ 	.short	0x010a
        /*1646*/ 	.byte	0x3f
	.zero		1


	//   ....[76]....
        /*1648*/ 	.word	0x0002c600
        /*164c*/ 	.word	0x00000004
        /*1650*/ 	.word	0x0002e880
        /*1654*/ 	.short	0x010a
        /*1656*/ 	.byte	0x3f
	.zero		1


	//   ....[77]....
        /*1658*/ 	.word	0x0002c620
        /*165c*/ 	.word	0x00000003
        /*1660*/ 	.word	0x0002e880
        /*1664*/ 	.short	0x010a
        /*1666*/ 	.byte	0x3f
	.zero		1


	//   ....[78]....
        /*1668*/ 	.word	0x0002c680
        /*166c*/ 	.word	0x0000006c
        /*1670*/ 	.word	0x0002e890
        /*1674*/ 	.short	0x010a
        /*1676*/ 	.byte	0x3f
	.zero		1


	//   ....[79]....
        /*1678*/ 	.word	0x0002c6d0
        /*167c*/ 	.word	0x0000006c
        /*1680*/ 	.word	0x0002e890
        /*1684*/ 	.short	0x010a
        /*1686*/ 	.byte	0x3f
	.zero		1


	//   ....[80]....
        /*1688*/ 	.word	0x0002c720
        /*168c*/ 	.word	0x0000006c
        /*1690*/ 	.word	0x0002e890
        /*1694*/ 	.short	0x010a
        /*1696*/ 	.byte	0x3f
	.zero		1


	//   ....[81]....
        /*1698*/ 	.word	0x0002c770
        /*169c*/ 	.word	0x0000006c
        /*16a0*/ 	.word	0x0002e8b0
        /*16a4*/ 	.short	0x010a
        /*16a6*/ 	.byte	0x3f
	.zero		1


	//   ....[82]....
        /*16a8*/ 	.word	0x0002cc40
        /*16ac*/ 	.word	0x00000010
        /*16b0*/ 	.word	0x0002e800
        /*16b4*/ 	.short	0x010a
        /*16b6*/ 	.byte	0x3f
	.zero		1


	//   ....[83]....
        /*16b8*/ 	.word	0x0002d150
        /*16bc*/ 	.word	0x00000010
        /*16c0*/ 	.word	0x0002e800
        /*16c4*/ 	.short	0x010a
        /*16c6*/ 	.byte	0x3f
	.zero		1


	//   ....[84]....
        /*16c8*/ 	.word	0x0002d1a0
        /*16cc*/ 	.word	0x00000000
        /*16d0*/ 	.word	0x0002e830
        /*16d4*/ 	.short	0x010a
        /*16d6*/ 	.byte	0x3f
	.zero		1


	//   ....[85]....
        /*16d8*/ 	.word	0x0002d1f0
        /*16dc*/ 	.word	0x0000000d
        /*16e0*/ 	.word	0x0002e830
        /*16e4*/ 	.short	0x010a
        /*16e6*/ 	.byte	0x3f
	.zero		1


	//   ....[86]....
        /*16e8*/ 	.word	0x0002d240
        /*16ec*/ 	.word	0x0000000d
        /*16f0*/ 	.word	0x0002e850
        /*16f4*/ 	.short	0x010a
        /*16f6*/ 	.byte	0x3f
	.zero		1


	//   ....[87]....
        /*16f8*/ 	.word	0x0002d290
        /*16fc*/ 	.word	0x0000000c
        /*1700*/ 	.word	0x0002e830
        /*1704*/ 	.short	0x010a
        /*1706*/ 	.byte	0x3f
	.zero		1


	//   ....[88]....
        /*1708*/ 	.word	0x0002d2e0
        /*170c*/ 	.word	0x0000000d
        /*1710*/ 	.word	0x0002e850
        /*1714*/ 	.short	0x010a
        /*1716*/ 	.byte	0x3f
	.zero		1


	//   ....[89]....
        /*1718*/ 	.word	0x0002d330
        /*171c*/ 	.word	0x00000009
        /*1720*/ 	.word	0x0002e850
        /*1724*/ 	.short	0x010a
        /*1726*/ 	.byte	0x3f
	.zero		1


	//   ....[90]....
        /*1728*/ 	.word	0x0002e900
        /*172c*/ 	.word	0x00000005
        /*1730*/ 	.word	0x0002e820
        /*1734*/ 	.short	0x010a
        /*1736*/ 	.byte	0x3f
	.zero		1


	//   ....[91]....
        /*1738*/ 	.word	0x0002e950
        /*173c*/ 	.word	0x00000007
        /*1740*/ 	.word	0x0002e8a0
        /*1744*/ 	.short	0x010a
        /*1746*/ 	.byte	0x3f
	.zero		1


	//   ....[92]....
        /*1748*/ 	.word	0x0002e9a0
        /*174c*/ 	.word	0x00000007
        /*1750*/ 	.word	0x0002e8c0
        /*1754*/ 	.short	0x010a
        /*1756*/ 	.byte	0x3f
	.zero		1


	//   ....[93]....
        /*1758*/ 	.word	0x0002e9f0
        /*175c*/ 	.word	0x00000005
        /*1760*/ 	.word	0x0002e8a0
        /*1764*/ 	.short	0x010a
        /*1766*/ 	.byte	0x3f
	.zero		1


	//   ....[94]....
        /*1768*/ 	.word	0x0002ea40
        /*176c*/ 	.word	0x00000005
        /*1770*/ 	.word	0x0002e8c0
        /*1774*/ 	.short	0x010a
        /*1776*/ 	.byte	0x3f
	.zero		1


	//   ....[95]....
        /*1778*/ 	.word	0x0002ebe0
        /*177c*/ 	.word	0x00000002
        /*1780*/ 	.word	0x0002e880
        /*1784*/ 	.short	0x010a
        /*1786*/ 	.byte	0x3f
	.zero		1


	//   ....[96]....
        /*1788*/ 	.word	0x0002ec30
        /*178c*/ 	.word	0x00000002
        /*1790*/ 	.word	0x0002e840
        /*1794*/ 	.short	0x010a
        /*1796*/ 	.byte	0x3f
	.zero		1


	//   ....[97]....
        /*1798*/ 	.word	0x0002f7a0
        /*179c*/ 	.word	0x00000002
        /*17a0*/ 	.word	0x0002e820
        /*17a4*/ 	.short	0x010a
        /*17a6*/ 	.byte	0x3f
	.zero		1


	//   ....[98]....
        /*17a8*/ 	.word	0x0002f7f0
        /*17ac*/ 	.word	0x00000006
        /*17b0*/ 	.word	0x0002e880
        /*17b4*/ 	.short	0x010a
        /*17b6*/ 	.byte	0x3f
	.zero		1


	//   ....[99]....
        /*17b8*/ 	.word	0x0002f840
        /*17bc*/ 	.word	0x00000006
        /*17c0*/ 	.word	0x0002e840
        /*17c4*/ 	.short	0x010a
        /*17c6*/ 	.byte	0x3f
	.zero		1


	//   ....[100]....
        /*17c8*/ 	.word	0x0002f890
        /*17cc*/ 	.word	0x00000011
        /*17d0*/ 	.word	0x0002e870
        /*17d4*/ 	.short	0x010a
        /*17d6*/ 	.byte	0x3f
	.zero		1


	//   ....[101]....
        /*17d8*/ 	.word	0x0002f8e0
        /*17dc*/ 	.word	0x00000011
        /*17e0*/ 	.word	0x0002e860
        /*17e4*/ 	.short	0x010a
        /*17e6*/ 	.byte	0x3f
	.zero		1


	//   ....[102]....
        /*17e8*/ 	.word	0x0002f930
        /*17ec*/ 	.word	0x00000011
        /*17f0*/ 	.word	0x0002e870
        /*17f4*/ 	.short	0x010a
        /*17f6*/ 	.byte	0x3f
	.zero		1


	//   ....[103]....
        /*17f8*/ 	.word	0x0002f980
        /*17fc*/ 	.word	0x00000011
        /*1800*/ 	.word	0x0002e860
        /*1804*/ 	.short	0x010a
        /*1806*/ 	.byte	0x3f
	.zero		1


	//   ....[104]....
        /*1808*/ 	.word	0x000303f0
        /*180c*/ 	.word	0x00000000
        /*1810*/ 	.word	0x0002e820
        /*1814*/ 	.short	0x010a
        /*1816*/ 	.byte	0x3f
	.zero		1


	//   ....[105]....
        /*1818*/ 	.word	0x00030590
        /*181c*/ 	.word	0x00000006
        /*1820*/ 	.word	0x00000000
        /*1824*/ 	.short	0x010a
        /*1826*/ 	.byte	0x3f
	.zero		1


	//   ....[106]....
        /*1828*/ 	.word	0x000305e0
        /*182c*/ 	.word	0x00000007
        /*1830*/ 	.word	0x00000000
        /*1834*/ 	.short	0x010a
        /*1836*/ 	.byte	0x3f
	.zero		1


	//   ....[107]....
        /*1838*/ 	.word	0x00030630
        /*183c*/ 	.word	0x00000004
        /*1840*/ 	.word	0x0002e860
        /*1844*/ 	.short	0x010a
        /*1846*/ 	.byte	0x3f
	.zero		1


	//   ....[108]....
        /*1848*/ 	.word	0x00030680
        /*184c*/ 	.word	0x00000003
        /*1850*/ 	.word	0x0002e860
        /*1854*/ 	.short	0x010a
        /*1856*/ 	.byte	0x3f
	.zero		1


	//   ....[109]....
        /*1858*/ 	.word	0x000306d0
        /*185c*/ 	.word	0x00000004
        /*1860*/ 	.word	0x0002e880
        /*1864*/ 	.short	0x010a
        /*1866*/ 	.byte	0x3f
	.zero		1


	//----- nvinfo : EIATTR_NUM_MBARRIERS
	.align		4
.L_332:
        /*1868*/ 	.byte	0x03, 0x38
        /*186a*/ 	.short	0x0016


	//----- nvinfo : EIATTR_EXIT_INSTR_OFFSETS
	.align		4
        /*186c*/ 	.byte	0x04, 0x1c
        /*186e*/ 	.short	(.L_334 - .L_333)


	//   ....[0]....
.L_333:
        /*1870*/ 	.word	0x0002c670


	//----- nvinfo : EIATTR_MAX_THREADS
	.align		4
.L_334:
        /*1874*/ 	.byte	0x04, 0x05
        /*1876*/ 	.short	(.L_336 - .L_335)
.L_335:
        /*1878*/ 	.word	0x00000180
        /*187c*/ 	.word	0x00000001
        /*1880*/ 	.word	0x00000001


	//----- nvinfo : EIATTR_CRS_STACK_SIZE
	.align		4
.L_336:
        /*1884*/ 	.byte	0x04, 0x1e
        /*1886*/ 	.short	(.L_338 - .L_337)
.L_337:
        /*1888*/ 	.word	0x00000000


	//----- nvinfo : EIATTR_CBANK_PARAM_SIZE
	.align		4
.L_338:
        /*188c*/ 	.byte	0x03, 0x19
        /*188e*/ 	.short	0x0af0


	//----- nvinfo : EIATTR_PARAM_CBANK
	.align		4
        /*1890*/ 	.byte	0x04, 0x0a
        /*1892*/ 	.short	(.L_340 - .L_339)
	.align		4
.L_339:
        /*1894*/ 	.word	index@(.nv.constant0._ZN7cutlass13device_kernelIN5flash11enable_sm90INS1_16FlashAttnFwdSm90INS1_25CollectiveMainloopFwdSm90ILi2EN4cute5tupleIJNS5_1CILi1EEES8_S8_EEENS6_IJNS7_ILi128EEENS7_ILi224EEESA_EEELi128ENS_12float_e4m3_tEfNS_4arch4Sm90ELb1ELb0ELb1ELb1ELb0ELb1ELb0ELb1ELb1ELb1ELb0ELb0EEENS1_21CollectiveEpilogueFwdINS6_IJSA_SA_SB_EEES9_NS_10bfloat16_tESF_Li256ELb1ELb1ELb0ELb1EEENS1_36VarlenDynamicPersistentTileSchedulerILi128ELi224ELi256ELi128ELb0ELb1ELb1ELb1ELb1ELb1EEEEEEEEEvNT_6ParamsE)
        /*1898*/ 	.short	0x0210
        /*189a*/ 	.short	0x0af0


	//----- nvinfo : EIATTR_SW_WAR
	.align		4
.L_340:
        /*189c*/ 	.byte	0x04, 0x36
        /*189e*/ 	.short	(.L_342 - .L_341)
.L_341:
        /*18a0*/ 	.word	0x00000008
.L_342:


//--------------------- .nv.callgraph             --------------------------
	.section	.nv.callgraph,"",@"SHT_CUDA_CALLGRAPH"
	.align	4
	.sectionentsize	8
	.align		4
        /*0000*/ 	.word	0x00000000
	.align		4
        /*0004*/ 	.word	0xffffffff
	.align		4
        /*0008*/ 	.word	index@(_ZN7cutlass13device_kernelIN5flash11enable_sm90INS1_16FlashAttnFwdSm90INS1_25CollectiveMainloopFwdSm90ILi2EN4cute5tupleIJNS5_1CILi1EEES8_S8_EEENS6_IJNS7_ILi128EEENS7_ILi224EEESA_EEELi128ENS_12float_e4m3_tEfNS_4arch4Sm90ELb0ELb0ELb1ELb0ELb0ELb0ELb0ELb1ELb1ELb1ELb0ELb0EEENS1_21CollectiveEpilogueFwdINS6_IJSA_SA_SB_EEES9_NS_10bfloat16_tESF_Li256ELb0ELb1ELb0ELb1EEENS1_29StaticPersistentTileSchedulerILb0EEEEEEEEEvNT_6ParamsE)
	.align		4
        /*000c*/ 	.word	index@(__assertfail)
	.align		4
        /*0010*/ 	.word	index@(_ZN7cutlass13device_kernelIN5flash11enable_sm90INS1_16FlashAttnFwdSm90INS1_25CollectiveMainloopFwdSm90ILi2EN4cute5tupleIJNS5_1CILi1EEES8_S8_EEENS6_IJNS7_ILi128EEENS7_ILi224EEESA_EEELi128ENS_12float_e4m3_tEfNS_4arch4Sm90ELb0ELb0ELb1ELb1ELb0ELb0ELb0ELb1ELb1ELb1ELb0ELb0EEENS1_21CollectiveEpilogueFwdINS6_IJSA_SA_SB_EEES9_NS_10bfloat16_tESF_Li256ELb1ELb1ELb0ELb1EEENS1_36VarlenDynamicPersistentTileSchedulerILi128ELi224ELi256ELi128ELb0ELb1ELb1ELb0ELb1ELb1EEEEEEEEEvNT_6ParamsE)
	.align		4
        /*0014*/ 	.word	index@(__assertfail)
	.align		4
        /*0018*/ 	.word	index@(_ZN7cutlass13device_kernelIN5flash11enable_sm90INS1_16FlashAttnFwdSm90INS1_25CollectiveMainloopFwdSm90ILi2EN4cute5tupleIJNS5_1CILi1EEES8_S8_EEENS6_IJNS7_ILi128EEENS7_ILi224EEESA_EEELi128ENS_12float_e4m3_tEfNS_4arch4Sm90ELb0ELb0ELb1ELb1ELb0ELb1ELb0ELb1ELb1ELb1ELb0ELb0EEENS1_21CollectiveEpilogueFwdINS6_IJSA_SA_SB_EEES9_NS_10bfloat16_tESF_Li256ELb1ELb1ELb0ELb1EEENS1_36VarlenDynamicPersistentTileSchedulerILi128ELi224ELi256ELi128ELb0ELb1ELb1ELb0ELb1ELb1EEEEEEEEEvNT_6ParamsE)
	.align		4
        /*001c*/ 	.word	index@(__assertfail)
	.align		4
        /*0020*/ 	.word	index@(_ZN7cutlass13device_kernelIN5flash11enable_sm90INS1_16FlashAttnFwdSm90INS1_25CollectiveMainloopFwdSm90ILi2EN4cute5tupleIJNS5_1CILi1EEES8_S8_EEENS6_IJNS7_ILi128EEENS7_ILi192EEESA_EEELi128ENS_12float_e4m3_tEfNS_4arch4Sm90ELb0ELb1ELb1ELb0ELb0ELb0ELb0ELb1ELb1ELb1ELb0ELb0EEENS1_21CollectiveEpilogueFwdINS6_IJSA_SA_SB_EEES9_NS_10bfloat16_tESF_Li256ELb0ELb1ELb0ELb1EEENS1_30DynamicPersistentTileSchedulerILi256ELi128ELb0ELb1ELb1EEEEEEEEEvNT_6ParamsE)
	.align		4
        /*0024*/ 	.word	index@(__assertfail)
	.align		4
        /*0028*/ 	.word	index@(_ZN7cutlass13device_kernelIN5flash11enable_sm90INS1_16FlashAttnFwdSm90INS1_25CollectiveMainloopFwdSm90ILi2EN4cute5tupleIJNS5_1CILi1EEES8_S8_EEENS6_IJNS7_ILi128EEENS7_ILi192EEESA_EEELi128ENS_12float_e4m3_tEfNS_4arch4Sm90ELb0ELb1ELb1ELb1ELb0ELb0ELb0ELb1ELb1ELb1ELb0ELb0EEENS1_21CollectiveEpilogueFwdINS6_IJSA_SA_SB_EEES9_NS_10bfloat16_tESF_Li256ELb1ELb1ELb0ELb1EEENS1_36VarlenDynamicPersistentTileSchedulerILi128ELi192ELi256ELi128ELb0ELb1ELb1ELb1ELb0ELb1EEEEEEEEEvNT_6ParamsE)
	.align		4
        /*002c*/ 	.word	index@(__assertfail)
	.align		4
        /*0030*/ 	.word	index@(_ZN7cutlass13device_kernelIN5flash11enable_sm90INS1_16FlashAttnFwdSm90INS1_25CollectiveMainloopFwdSm90ILi2EN4cute5tupleIJNS5_1CILi1EEES8_S8_EEENS6_IJNS7_ILi128EEENS7_ILi192EEESA_EEELi128ENS_12float_e4m3_tEfNS_4arch4Sm90ELb0ELb1ELb1ELb1ELb0ELb1ELb0ELb1ELb1ELb1ELb0ELb0EEENS1_21CollectiveEpilogueFwdINS6_IJSA_SA_SB_EEES9_NS_10bfloat16_tESF_Li256ELb1ELb1ELb0ELb1EEENS1_36VarlenDynamicPersistentTileSchedulerILi128ELi192ELi256ELi128ELb0ELb1ELb1ELb1ELb0ELb1EEEEEEEEEvNT_6ParamsE)
	.align		4
        /*0034*/ 	.word	index@(__assertfail)
	.align		4
        /*0038*/ 	.word	index@(_ZN7cutlass13device_kernelIN5flash11enable_sm90INS1_16FlashAttnFwdSm90INS1_25CollectiveMainloopFwdSm90ILi2EN4cute5tupleIJNS5_1CILi1EEES8_S8_EEENS6_IJNS7_ILi128EEENS7_ILi224EEESA_EEELi128ENS_12float_e4m3_tEfNS_4arch4Sm90ELb1ELb0ELb1ELb0ELb0ELb0ELb0ELb1ELb1ELb1ELb0ELb0EEENS1_21CollectiveEpilogueFwdINS6_IJSA_SA_SB_EEES9_NS_10bfloat16_tESF_Li256ELb0ELb1ELb0ELb1EEENS1_30DynamicPersistentTileSchedulerILi256ELi128ELb0ELb1ELb1EEEEEEEEEvNT_6ParamsE)
	.align		4
        /*003c*/ 	.word	index@(__assertfail)
	.align		4
        /*0040*/ 	.word	index@(_ZN7cutlass13device_kernelIN5flash11enable_sm90INS1_16FlashAttnFwdSm90INS1_25CollectiveMainloopFwdSm90ILi2EN4cute5tupleIJNS5_1CILi1EEES8_S8_EEENS6_IJNS7_ILi128EEENS7_ILi224EEESA_EEELi128ENS_12float_e4m3_tEfNS_4arch4Sm90ELb1ELb0ELb1ELb1ELb0ELb0ELb0ELb1ELb1ELb1ELb0ELb0EEENS1_21CollectiveEpilogueFwdINS6_IJSA_SA_SB_EEES9_NS_10bfloat16_tESF_Li256ELb1ELb1ELb0ELb1EEENS1_36VarlenDynamicPersistentTileSchedulerILi128ELi224ELi256ELi128ELb0ELb1ELb1ELb1ELb1ELb1EEEEEEEEEvNT_6ParamsE)
	.align		4
        /*0044*/ 	.word	index@(__assertfail)
	.align		4
        /*0048*/ 	.word	index@(_ZN7cutlass13device_kernelIN5flash11enable_sm90INS1_16FlashAttnFwdSm90INS1_25CollectiveMainloopFwdSm90ILi2EN4cute5tupleIJNS5_1CILi1EEES8_S8_EEENS6_IJNS7_ILi128EEENS7_ILi224EEESA_EEELi128ENS_12float_e4m3_tEfNS_4arch4Sm90ELb1ELb0ELb1ELb1ELb0ELb1ELb0ELb1ELb1ELb1ELb0ELb0EEENS1_21CollectiveEpilogueFwdINS6_IJSA_SA_SB_EEES9_NS_10bfloat16_tESF_Li256ELb1ELb1ELb0ELb1EEENS1_36VarlenDynamicPersistentTileSchedulerILi128ELi224ELi256ELi128ELb0ELb1ELb1ELb1ELb1ELb1EEEEEEEEEvNT_6ParamsE)
	.align		4
        /*004c*/ 	.word	index@(__assertfail)
	.align		4
        /*0050*/ 	.word	0x00000000
	.align		4
        /*0054*/ 	.word	0xfffffffe
	.align		4
        /*0058*/ 	.word	0x00000000
	.align		4
        /*005c*/ 	.word	0xfffffffd
	.align		4
        /*0060*/ 	.word	0x00000000
	.align		4
        /*0064*/ 	.word	0xfffffffc


//--------------------- .nv.constant4             --------------------------
	.section	.nv.constant4,"a",@progbits
	.align	8
	.align		8
.nv.constant4:
        /*0000*/ 	.dword	__assertfail
	.align		8
        /*0008*/ 	.dword	__unnamed_1
	.align		8
        /*0010*/ 	.dword	__unnamed_2
	.align		8
        /*0018*/ 	.dword	__unnamed_3
	.align		8
        /*0020*/ 	.dword	__unnamed_4
	.align		8
        /*0028*/ 	.dword	__unnamed_5
	.align		8
        /*0030*/ 	.dword	__unnamed_6
	.align		8
        /*0038*/ 	.dword	_ZZN5flash28permute_output_fp8_VcolmajorIN4cute6TensorINS1_11ArrayEngineIN7cutlass10bfloat16_tELm64EEENS1_6LayoutINS1_5tupleIJNS8_IJNS1_1CILi2EEESA_NS9_ILi16EEEEEENS9_ILi1EEESD_EEENS8_IJNS8_IJSD_SA_NS9_ILi4EEEEEENS9_ILi0EEESH_EEEEEEEEEvRT_E9upper_map
	.align		8
        /*0040*/ 	.dword	__unnamed_7
	.align		8
        /*0048*/ 	.dword	__unnamed_8
	.align		8
        /*0050*/ 	.dword	__unnamed_9
	.align		8
        /*0058*/ 	.dword	__unnamed_10
	.align		8
        /*0060*/ 	.dword	__unnamed_11
	.align		8
        /*0068*/ 	.dword	_ZN82_INTERNAL_e4044179_46_flash_fwd_hdim128_e4m3_softcap_packgqa_sm90_cu_b81ac279_28864cuda3std3__45__cpo5beginE
	.align		8
        /*0070*/ 	.dword	_ZN82_INTERNAL_e4044179_46_flash_fwd_hdim128_e4m3_softcap_packgqa_sm90_cu_b81ac279_28864cuda3std3__45__cpo3endE
	.align		8
        /*0078*/ 	.dword	_ZN82_INTERNAL_e4044179_46_flash_fwd_hdim128_e4m3_softcap_packgqa_sm90_cu_b81ac279_28864cuda3std3__45__cpo6cbeginE
	.align		8
        /*0080*/ 	.dword	_ZN82_INTERNAL_e4044179_46_flash_fwd_hdim128_e4m3_softcap_packgqa_sm90_cu_b81ac279_28864cuda3std3__45__cpo4cendE
	.align		8
        /*0088*/ 	.dword	_ZN82_INTERNAL_e4044179_46_flash_fwd_hdim128_e4m3_softcap_packgqa_sm90_cu_b81ac279_28864cuda3std3__484_GLOBAL__N__e4044179_46_flash_fwd_hdim128_e4m3_softcap_packgqa_sm90_cu_b81ac279_28866ignoreE
	.align		8
        /*0090*/ 	.dword	_ZN82_INTERNAL_e4044179_46_flash_fwd_hdim128_e4m3_softcap_packgqa_sm90_cu_b81ac279_28864cuda3std3__419piecewise_constructE
	.align		8
        /*0098*/ 	.dword	_ZN82_INTERNAL_e4044179_46_flash_fwd_hdim128_e4m3_softcap_packgqa_sm90_cu_b81ac279_28864cuda3std3__48in_placeE
	.align		8
        /*00a0*/ 	.dword	_ZN82_INTERNAL_e4044179_46_flash_fwd_hdim128_e4m3_softcap_packgqa_sm90_cu_b81ac279_28864cuda3std6ranges3__45__cpo4swapE
	.align		8
        /*00a8*/ 	.dword	_ZN82_INTERNAL_e4044179_46_flash_fwd_hdim128_e4m3_softcap_packgqa_sm90_cu_b81ac279_28864cuda3std6ranges3__45__cpo9iter_moveE
	.align		8
        /*00b0*/ 	.dword	_ZN82_INTERNAL_e4044179_46_flash_fwd_hdim128_e4m3_softcap_packgqa_sm90_cu_b81ac279_28864cute7productE
	.align		8
        /*00b8*/ 	.dword	_ZN82_INTERNAL_e4044179_46_flash_fwd_hdim128_e4m3_softcap_packgqa_sm90_cu_b81ac279_28864cute1_E
	.align		8
        /*00c0*/ 	.dword	$str$23
	.align		8
        /*00c8*/ 	.dword	$str$24


//--------------------- .text._ZN7cutlass13device_kernelIN5flash11enable_sm90INS1_16FlashAttnFwdSm90INS1_25CollectiveMainloopFwdSm90ILi2EN4cute5tupleIJNS5_1CILi1EEES8_S8_EEENS6_IJNS7_ILi128EEENS7_ILi224EEESA_EEELi128ENS_12float_e4m3_tEfNS_4arch4Sm90ELb0ELb0ELb1ELb0ELb0ELb0ELb0ELb1ELb1ELb1ELb0ELb0EEENS1_21CollectiveEpilogueFwdINS6_IJSA_SA_SB_EEES9_NS_10bfloat16_tESF_Li256ELb0ELb1ELb0ELb1EEENS1_29StaticPersistentTileSchedulerILb0EEEEEEEEEvNT_6ParamsE --------------------------
	.section	.text._ZN7cutlass13device_kernelIN5flash11enable_sm90INS1_16FlashAttnFwdSm90INS1_25CollectiveMainloopFwdSm90ILi2EN4cute5tupleIJNS5_1CILi1EEES8_S8_EEENS6_IJNS7_ILi128EEENS7_ILi224EEESA_EEELi128ENS_12float_e4m3_tEfNS_4arch4Sm90ELb0ELb0ELb1ELb0ELb0ELb0ELb0ELb1ELb1ELb1ELb0ELb0EEENS1_21CollectiveEpilogueFwdINS6_IJSA_SA_SB_EEES9_NS_10bfloat16_tESF_Li256ELb0ELb1ELb0ELb1EEENS1_29StaticPersistentTileSchedulerILb0EEEEEEEEEvNT_6ParamsE,"ax",@progbits
	.align	128
.text._ZN7cutlass13device_kernelIN5flash11enable_sm90INS1_16FlashAttnFwdSm90INS1_25CollectiveMainloopFwdSm90ILi2EN4cute5tupleIJNS5_1CILi1EEES8_S8_EEENS6_IJNS7_ILi128EEENS7_ILi224EEESA_EEELi128ENS_12float_e4m3_tEfNS_4arch4Sm90ELb0ELb0ELb1ELb0ELb0ELb0ELb0ELb1ELb1ELb1ELb0ELb0EEENS1_21CollectiveEpilogueFwdINS6_IJSA_SA_SB_EEES9_NS_10bfloat16_tESF_Li256ELb0ELb1ELb0ELb1EEENS1_29StaticPersistentTileSchedulerILb0EEEEEEEEEvNT_6ParamsE:
        .type           _ZN7cutlass13device_kernelIN5flash11enable_sm90INS1_16FlashAttnFwdSm90INS1_25CollectiveMainloopFwdSm90ILi2EN4cute5tupleIJNS5_1CILi1EEES8_S8_EEENS6_IJNS7_ILi128EEENS7_ILi224EEESA_EEELi128ENS_12float_e4m3_tEfNS_4arch4Sm90ELb0ELb0ELb1ELb0ELb0ELb0ELb0ELb1ELb1ELb1ELb0ELb0EEENS1_21CollectiveEpilogueFwdINS6_IJSA_SA_SB_EEES9_NS_10bfloat16_tESF_Li256ELb0ELb1ELb0ELb1EEENS1_29StaticPersistentTileSchedulerILb0EEEEEEEEEvNT_6ParamsE,@function
        .size           _ZN7cutlass13device_kernelIN5flash11enable_sm90INS1_16FlashAttnFwdSm90INS1_25CollectiveMainloopFwdSm90ILi2EN4cute5tupleIJNS5_1CILi1EEES8_S8_EEENS6_IJNS7_ILi128EEENS7_ILi224EEESA_EEELi128ENS_12float_e4m3_tEfNS_4arch4Sm90ELb0ELb0ELb1ELb0ELb0ELb0ELb0ELb1ELb1ELb1ELb0ELb0EEENS1_21CollectiveEpilogueFwdINS6_IJSA_SA_SB_EEES9_NS_10bfloat16_tESF_Li256ELb0ELb1ELb0ELb1EEENS1_29StaticPersistentTileSchedulerILb0EEEEEEEEEvNT_6ParamsE,(.L_x_2677 - _ZN7cutlass13device_kernelIN5flash11enable_sm90INS1_16FlashAttnFwdSm90INS1_25CollectiveMainloopFwdSm90ILi2EN4cute5tupleIJNS5_1CILi1EEES8_S8_EEENS6_IJNS7_ILi128EEENS7_ILi224EEESA_EEELi128ENS_12float_e4m3_tEfNS_4arch4Sm90ELb0ELb0ELb1ELb0ELb0ELb0ELb0ELb1ELb1ELb1ELb0ELb0EEENS1_21CollectiveEpilogueFwdINS6_IJSA_SA_SB_EEES9_NS_10bfloat16_tESF_Li256ELb0ELb1ELb0ELb1EEENS1_29StaticPersistentTileSchedulerILb0EEEEEEEEEvNT_6ParamsE)
        .other          _ZN7cutlass13device_kernelIN5flash11enable_sm90INS1_16FlashAttnFwdSm90INS1_25CollectiveMainloopFwdSm90ILi2EN4cute5tupleIJNS5_1CILi1EEES8_S8_EEENS6_IJNS7_ILi128EEENS7_ILi224EEESA_EEELi128ENS_12float_e4m3_tEfNS_4arch4Sm90ELb0ELb0ELb1ELb0ELb0ELb0ELb0ELb1ELb1ELb1ELb0ELb0EEENS1_21CollectiveEpilogueFwdINS6_IJSA_SA_SB_EEES9_NS_10bfloat16_tESF_Li256ELb0ELb1ELb0ELb1EEENS1_29StaticPersistentTileSchedulerILb0EEEEEEEEEvNT_6ParamsE,@"STO_CUDA_ENTRY STV_DEFAULT"
_ZN7cutlass13device_kernelIN5flash11enable_sm90INS1_16FlashAttnFwdSm90INS1_25CollectiveMainloopFwdSm90ILi2EN4cute5tupleIJNS5_1CILi1EEES8_S8_EEENS6_IJNS7_ILi128EEENS7_ILi224EEESA_EEELi128ENS_12float_e4m3_tEfNS_4arch4Sm90ELb0ELb0ELb1ELb0ELb0ELb0ELb0ELb1ELb1ELb1ELb0ELb0EEENS1_21CollectiveEpilogueFwdINS6_IJSA_SA_SB_EEES9_NS_10bfloat16_tESF_Li256ELb0ELb1ELb0ELb1EEENS1_29StaticPersistentTileSchedulerILb0EEEEEEEEEvNT_6ParamsE:
[----:B------:R-:W0:Y:S02]  /*0000*/  LDC R1, c[0x0][0x28] ;  /* 0x00000a00ff017b82 */ /* 0x000e240000000800 */
[----:B0-----:R-:W-:Y:S01]  /*0010*/  VIADD R1, R1, 0xffffffe0 ;  /* 0xffffffe001017836 */ /* 0x001fe20000000000 */
[----:B------:R-:W0:Y:S01]  /*0020*/  S2R R3, SR_TID.X ;  /* 0x0000000000037919 */ /* 0x000e220000002100 */
[----:B------:R-:W-:Y:S01]  /*0030*/  ELECT P0, URZ, PT ;  /* 0x00000000003f782f */ /* 0x000fe20003800000 */
[----:B------:R-:W-:Y:S01]  /*0040*/  BSSY B0, `(.L_x_0) ;  /* 0x000000e000007945 */ /* 0x000fe20003800000 */
[--C-:B0-----:R-:W-:Y:S02]  /*0050*/  SHF.R.U32.HI R0, RZ, 0x5, R3.reuse ;  /* 0x00000005ff007819 */ /* 0x101fe40000011603 */
[----:B------:R-:W-:-:S03]  /*0060*/  SHF.R.U32.HI R23, RZ, 0x7, R3 ;  /* 0x00000007ff177819 */ /* 0x000fc60000011603 */
[----:B------:R-:W0:Y:S02]  /*0070*/  SHFL.IDX PT, R2, R0, RZ, 0x1f ;  /* 0x00001fff00027589 */ /* 0x000e2400000e0000 */
[----:B0-----:R-:W-:-:S13]  /*0080*/  ISETP.EQ.AND P0, PT, R2, RZ, P0 ;  /* 0x000000ff0200720c */ /* 0x001fda0000702270 */
[----:B------:R-:W-:Y:S05]  /*0090*/  @!P0 BRA `(.L_x_1) ;  /* 0x0000000000208947 */ /* 0x000fea0003800000 */
[----:B------:R-:W-:Y:S02]  /*00a0*/  ULDC.64 UR4, c[0x0][0x198] ;  /* 0x0000660000047ab9 */ /* 0x000fe40000000a00 */
[----:B------:R-:W-:Y:S02]  /*00b0*/  UIADD3 UR6, UP0, UR4, 0x370, URZ ;  /* 0x0000037004067890 */ /* 0x000fe4000ff1e03f */
[----:B------:R-:W-:Y:S02]  /*00c0*/  UIADD3 UR4, UP1, UR4, 0x470, URZ ;  /* 0x0000047004047890 */ /* 0x000fe4000ff3e03f */
[----:B------:R-:W-:Y:S02]  /*00d0*/  UIADD3.X UR7, URZ, UR5, URZ, UP0, !UPT ;  /* 0x000000053f077290 */ /* 0x000fe400087fe43f */
[----:B------:R-:W-:-:S07]  /*00e0*/  UIADD3.X UR5, URZ, UR5, URZ, UP1, !UPT ;  /* 0x000000053f057290 */ /* 0x000fce0008ffe43f */
[----:B------:R0:W-:Y:S02]  /*00f0*/  UTMACCTL.PF [UR6] ;  /* 0x00000000060079b9 */ /* 0x0001e40008040000 */
[----:B------:R0:W-:Y:S02]  /*0100*/  UTMACCTL.PF [UR4] ;  /* 0x00000000040079b9 */ /* 0x0001e40008040000 */
[----:B0-----:R-:W-:Y:S01]  /*0110*/  NOP ;  /* 0x0000000000007918 */ /* 0x001fe20000000000 */
.L_x_1:
[----:B------:R-:W-:Y:S05]  /*0120*/  BSYNC B0 ;  /* 0x0000000000007941 */ /* 0x000fea0003800000 */
.L_x_0:
[----:B------:R-:W-:Y:S01]  /*0130*/  VOTEU.ANY UP0, P0 ;  /* 0x00000000003f7886 */ /* 0x000fe20000000100 */
[----:B------:R-:W0:Y:S01]  /*0140*/  SHFL.IDX PT, R3, R23, RZ, 0x1f ;  /* 0x00001fff17037589 */ /* 0x000e2200000e0000 */
[----:B------:R-:W-:Y:S01]  /*0150*/  UMOV UR4, 0x80 ;  /* 0x0000008000047882 */ /* 0x000fe20000000000 */
[----:B------:R-:W-:Y:S01]  /*0160*/  UMOV UR7, 0x100 ;  /* 0x0000010000077882 */ /* 0x000fe20000000000 */
[----:B------:R-:W-:Y:S01]  /*0170*/  VOTEU.ANY UP1, P0 ;  /* 0x00000000003f7886 */ /* 0x000fe20000020100 */
[----:B------:R-:W1:Y:S01]  /*0180*/  @UP0 S2UR UR8, SR_CgaCtaId ;  /* 0x00000000000809c3 */ /* 0x000e620000008800 */
[----:B------:R-:W2:Y:S01]  /*0190*/  SHFL.IDX PT, R2, R0, RZ, 0x1f ;  /* 0x00001fff00027589 */ /* 0x000ea200000e0000 */
[----:B------:R-:W-:Y:S01]  /*01a0*/  @UP0 UMOV UR6, 0x400 ;  /* 0x0000040000060882 */ /* 0x000fe20000000000 */
[----:B------:R-:W-:-:S04]  /*01b0*/  @UP0 UIADD3 UR4, -UR4, 0x100000, URZ ;  /* 0x0010000004040890 */ /* 0x000fc8000fffe13f */
[----:B------:R-:W-:Y:S02]  /*01c0*/  @UP0 USHF.L.U32 UR5, UR4, 0xb, URZ ;  /* 0x0000000b04050899 */ /* 0x000fe4000800063f */
[----:B------:R-:W-:Y:S01]  /*01d0*/  @UP0 USHF.L.U32 UR4, UR4, 0x1, URZ ;  /* 0x0000000104040899 */ /* 0x000fe2000800063f */
[----:B------:R-:W-:Y:S01]  /*01e0*/  VOTEU.ANY UP2, P0 ;  /* 0x00000000003f7886 */ /* 0x000fe20000040100 */
[----:B0-----:R-:W-:Y:S01]  /*01f0*/  R2UR UR9, R3 ;  /* 0x00000000030972ca */ /* 0x001fe200000e0000 */
[----:B-1----:R-:W-:Y:S01]  /*0200*/  @UP0 ULEA UR8, UR8, UR6, 0x18 ;  /* 0x0000000608080291 */ /* 0x002fe2000f8ec03f */
[----:B--2---:R-:W-:Y:S01]  /*0210*/  ISETP.NE.AND P1, PT, R2, RZ, PT ;  /* 0x000000ff0200720c */ /* 0x004fe20003f25270 */
[----:B------:R-:W-:-:S04]  /*0220*/  @UP0 UIADD3 UR6, -UR7, 0x100000, URZ ;  /* 0x0010000007060890 */ /* 0x000fc8000fffe13f */
[----:B------:R-:W-:Y:S02]  /*0230*/  @UP0 USHF.L.U32 UR7, UR6, 0xb, URZ ;  /* 0x0000000b06070899 */ /* 0x000fe4000800063f */
[----:B------:R-:W-:-:S04]  /*0240*/  @UP0 USHF.L.U32 UR6, UR6, 0x1, URZ ;  /* 0x0000000106060899 */ /* 0x000fc8000800063f */
[----:B------:R-:W-:Y:S01]  /*0250*/  UISETP.NE.AND UP0, UPT, UR9, URZ, UPT ;  /* 0x0000003f0900728c */ /* 0x000fe2000bf05270 */
[----:B------:R-:W0:Y:S02]  /*0260*/  FENCE.VIEW.ASYNC.S ;  /* 0x00000000000073c6 */ /* 0x000e240000000000 */
[----:B0-----:R0:W1:Y:S05]  /*0270*/  @UP1 SYNCS.EXCH.64 URZ, [UR8+0x2e800], UR4 ;  /* 0x02e80004083f15b2 */ /* 0x00106a0008000100 */
[----:B------:R0:W2:Y:S01]  /*0280*/  @UP2 SYNCS.EXCH.64 URZ, [UR8+0x2e820], UR6 ;  /* 0x02e82006083f25b2 */ /* 0x0000a20008000100 */
[----:B------:R-:W-:Y:S05]  /*0290*/  @P1 BRA `(.L_x_2) ;  /* 0x0000000000481947 */ /* 0x000fea0003800000 */
[----:B0-----:R-:W0:Y:S01]  /*02a0*/  S2UR UR5, SR_CgaCtaId ;  /* 0x00000000000579c3 */ /* 0x001e220000008800 */
[----:B------:R-:W-:Y:S01]  /*02b0*/  UMOV UR4, 0x400 ;  /* 0x0000040000047882 */ /* 0x000fe20000000000 */
[----:B------:R-:W-:Y:S01]  /*02c0*/  UMOV UR6, 0x1 ;  /* 0x0000000100067882 */ /* 0x000fe20000000000 */
[----:B------:R-:W-:Y:S01]  /*02d0*/  UMOV UR7, 0x2 ;  /* 0x0000000200077882 */ /* 0x000fe20000000000 */
[----:B------:R-:W-:Y:S01]  /*02e0*/  ELECT P0, URZ, PT ;  /* 0x00000000003f782f */ /* 0x000fe20003800000 */
[----:B0-----:R-:W-:Y:S02]  /*02f0*/  ULEA UR8, UR5, UR4, 0x18 ;  /* 0x0000000405087291 */ /* 0x001fe4000f8ec03f */
[----:B------:R-:W-:-:S04]  /*0300*/  UIADD3 UR4, -UR6, 0x100000, URZ ;  /* 0x0010000006047890 */ /* 0x000fc8000fffe13f */
[----:B------:R-:W-:Y:S02]  /*0310*/  USHF.L.U32 UR5, UR4, 0xb, URZ ;  /* 0x0000000b04057899 */ /* 0x000fe4000800063f */
[----:B------:R-:W-:Y:S02]  /*0320*/  USHF.L.U32 UR4, UR4, 0x1, URZ ;  /* 0x0000000104047899 */ /* 0x000fe4000800063f */
[----:B------:R-:W-:-:S04]  /*0330*/  UIADD3 UR6, -UR7, 0x100000, URZ ;  /* 0x0010000007067890 */ /* 0x000fc8000fffe13f */
[----:B------:R-:W-:Y:S02]  /*0340*/  USHF.L.U32 UR7, UR6, 0xb, URZ ;  /* 0x0000000b06077899 */ /* 0x000fe4000800063f */
[----:B------:R-:W-:Y:S01]  /*0350*/  USHF.L.U32 UR6, UR6, 0x1, URZ ;  /* 0x0000000106067899 */ /* 0x000fe2000800063f */
[----:B------:R-:W0:Y:S03]  /*0360*/  FENCE.VIEW.ASYNC.S ;  /* 0x00000000000073c6 */ /* 0x000e260000000000 */
[----:B0-----:R3:W4:Y:S08]  /*0370*/  SYNCS.EXCH.64 URZ, [UR8+0x2e830], UR4 ;  /* 0x02e83004083f75b2 */ /* 0x0017300008000100 */
[----:B------:R3:W0:Y:S01]  /*0380*/  SYNCS.EXCH.64 URZ, [UR8+0x2e840], UR6 ;  /* 0x02e84006083f75b2 */ /* 0x0006220008000100 */
[----:B------:R3:W0:Y:S01]  /*0390*/  SYNCS.EXCH.64 URZ, [UR8+0x2e838], UR4 ;  /* 0x02e83804083f75b2 */ /* 0x0006220008000100 */
[----:B------:R3:W0:Y:S02]  /*03a0*/  SYNCS.EXCH.64 URZ, [UR8+0x2e848], UR6 ;  /* 0x02e84806083f75b2 */ /* 0x0006240008000100 */
[----:B---3--:R-:W-:Y:S01]  /*03b0*/  NOP ;  /* 0x0000000000007918 */ /* 0x008fe20000000000 */
.L_x_2:
[----:B------:R-:W3:Y:S01]  /*03c0*/  SHFL.IDX PT, R2, R0, RZ, 0x1f ;  /* 0x00001fff00027589 */ /* 0x000ee200000e0000 */
[----:B------:R-:W-:Y:S01]  /*03d0*/  NOP ;  /* 0x0000000000007918 */ /* 0x000fe20000000000 */
[----:B---3--:R-:W-:-:S13]  /*03e0*/  ISETP.NE.AND P0, PT, R2, RZ, PT ;  /* 0x000000ff0200720c */ /* 0x008fda0003f05270 */
        /* <DEDUP_REMOVED lines=14> */
[----:B0-----:R3:W0:Y:S08]  /*04d0*/  SYNCS.EXCH.64 URZ, [UR8+0x2e850], UR4 ;  /* 0x02e85004083f75b2 */ /* 0x0016300008000100 */
[----:B------:R3:W0:Y:S01]  /*04e0*/  SYNCS.EXCH.64 URZ, [UR8+0x2e860], UR6 ;  /* 0x02e86006083f75b2 */ /* 0x0006220008000100 */
[----:B------:R3:W0:Y:S01]  /*04f0*/  SYNCS.EXCH.64 URZ, [UR8+0x2e858], UR4 ;  /* 0x02e85804083f75b2 */ /* 0x0006220008000100 */
[----:B------:R3:W0:Y:S02]  /*0500*/  SYNCS.EXCH.64 URZ, [UR8+0x2e868], UR6 ;  /* 0x02e86806083f75b2 */ /* 0x0006240008000100 */
[----:B---3--:R-:W-:Y:S01]  /*0510*/  NOP ;  /* 0x0000000000007918 */ /* 0x008fe20000000000 */
.L_x_3:
[----:B------:R-:W3:Y:S01]  /*0520*/  SHFL.IDX PT, R2, R0, RZ, 0x1f ;  /* 0x00001fff00027589 */ /* 0x000ee200000e0000 */
[----:B------:R-:W-:Y:S01]  /*0530*/  NOP ;  /* 0x0000000000007918 */ /* 0x000fe20000000000 */
[----:B---3--:R-:W-:-:S13]  /*0540*/  ISETP.NE.AND P0, PT, R2, RZ, PT ;  /* 0x000000ff0200720c */ /* 0x008fda0003f05270 */
[----:B------:R-:W-:Y:S05]  /*0550*/  @P0 BRA `(.L_x_4) ;  /* 0x0000000000380947 */ /* 0x000fea0003800000 */
[----:B0-----:R-:W0:Y:S01]  /*0560*/  S2UR UR5, SR_CgaCtaId ;  /* 0x00000000000579c3 */ /* 0x001e220000008800 */
[----:B------:R-:W-:Y:S01]  /*0570*/  UMOV UR4, 0x400 ;  /* 0x0000040000047882 */ /* 0x000fe20000000000 */
[----:B------:R-:W-:Y:S01]  /*0580*/  UMOV UR7, 0x1 ;  /* 0x0000000100077882 */ /* 0x000fe20000000000 */
[----:B------:R-:W-:Y:S01]  /*0590*/  ELECT P0, URZ, PT ;  /* 0x00000000003f782f */ /* 0x000fe20003800000 */
[----:B0-----:R-:W-:Y:S02]  /*05a0*/  ULEA UR6, UR5, UR4, 0x18 ;  /* 0x0000000405067291 */ /* 0x001fe4000f8ec03f */
[----:B------:R-:W-:-:S04]  /*05b0*/  UIADD3 UR4, -UR7, 0x100000, URZ ;  /* 0x0010000007047890 */ /* 0x000fc8000fffe13f */
[----:B------:R-:W-:Y:S02]  /*05c0*/  USHF.L.U32 UR5, UR4, 0xb, URZ ;  /* 0x0000000b04057899 */ /* 0x000fe4000800063f */
[----:B------:R-:W-:Y:S01]  /*05d0*/  USHF.L.U32 UR4, UR4, 0x1, URZ ;  /* 0x0000000104047899 */ /* 0x000fe2000800063f */
[----:B------:R-:W0:Y:S11]  /*05e0*/  FENCE.VIEW.ASYNC.S ;  /* 0x00000000000073c6 */ /* 0x000e360000000000 */
[----:B0-----:R3:W0:Y:S01]  /*05f0*/  SYNCS.EXCH.64 URZ, [UR6+0x2e870], UR4 ;  /* 0x02e87004063f75b2 */ /* 0x0016220008000100 */
[----:B------:R3:W0:Y:S01]  /*0600*/  SYNCS.EXCH.64 URZ, [UR6+0x2e880], UR4 ;  /* 0x02e88004063f75b2 */ /* 0x0006220008000100 */
[----:B------:R3:W0:Y:S01]  /*0610*/  SYNCS.EXCH.64 URZ, [UR6+0x2e878], UR4 ;  /* 0x02e87804063f75b2 */ /* 0x0006220008000100 */
[----:B------:R3:W0:Y:S02]  /*0620*/  SYNCS.EXCH.64 URZ, [UR6+0x2e888], UR4 ;  /* 0x02e88804063f75b2 */ /* 0x0006240008000100 */
[----:B---3--:R-:W-:Y:S01]  /*0630*/  NOP ;  /* 0x0000000000007918 */ /* 0x008fe20000000000 */
.L_x_4:
        /* <DEDUP_REMOVED lines=22> */
.L_x_5:
        /* <DEDUP_REMOVED lines=22> */
.L_x_6:
[----:B------:R-:W-:Y:S01]  /*0900*/  PLOP3.LUT P0, PT, PT, PT, UP0, 0x80, 0x0 ;  /* 0x000000000000781c */ /* 0x000fe20003f0f008 */
[----:B------:R-:W-:Y:S01]  /*0910*/  UMOV UR38, 0x1 ;  /* 0x0000000100267882 */ /* 0x000fe20000000000 */
[----:B------:R-:W-:Y:S01]  /*0920*/  NOP ;  /* 0x0000000000007918 */ /* 0x000fe20000000000 */
[----:B------:R-:W-:Y:S01]  /*0930*/  USEL UR38, UR38, 0x2, !UP0 ;  /* 0x0000000226267887 */ /* 0x000fe2000c000000 */
[----:B------:R-:W-:Y:S01]  /*0940*/  ULDC.64 UR46, c[0x0][0x208] ;  /* 0x00008200002e7ab9 */ /* 0x000fe20000000a00 */
[----:B012-4-:R-:W-:Y:S08]  /*0950*/  BAR.SYNC.DEFER_BLOCKING 0x0 ;  /* 0x0000000000007b1d */ /* 0x017ff00000010000 */
[----:B------:R-:W-:Y:S05]  /*0960*/  @!P0 BRA `(.L_x_7) ;  /* 0x000000c000208947 */ /* 0x000fea0003800000 */
.L_x_8:
[----:B------:R-:W-:-:S08]  /*0970*/  NOP ;  /* 0x0000000000007918 */ /* 0x000fd00000000000 */
[----:B------:R-:W0:Y:S02]  /*0980*/  USETMAXREG.TRY_ALLOC.CTAPOOL UP0, 0xf0 ;  /* 0x000000f0000079c8 */ /* 0x000e240008000600 */
[----:B0-----:R-:W-:-:S13]  /*0990*/  PLOP3.LUT P0, PT, PT, PT, UP0, 0x80, 0x0 ;  /* 0x000000000000781c */ /* 0x001fda0003f0f008 */
[----:B------:R-:W-:Y:S05]  /*09a0*/  @!P0 BRA `(.L_x_8) ;  /* 0xfffffffc00f08947 */ /* 0x000fea000383ffff */
[----:B------:R-:W0:Y:S01]  /*09b0*/  S2R R2, SR_TID.X ;  /* 0x0000000000027919 */ /* 0x000e220000002100 */
[----:B------:R-:W1:Y:S08]  /*09c0*/  S2UR UR41, SR_CTAID.X ;  /* 0x00000000002979c3 */ /* 0x000e700000002500 */
[----:B------:R-:W-:Y:S06]  /*09d0*/  BAR.ARV 0x8, 0x180 ;  /* 0x0206000000007b1d */ /* 0x000fec0000002000 */
[----:B0-----:R-:W-:-:S04]  /*09e0*/  LOP3.LUT R0, R2, 0xffffff80, RZ, 0xc0, !PT ;  /* 0xffffff8002007812 */ /* 0x001fc800078ec0ff */
[----:B------:R-:W-:Y:S02]  /*09f0*/  ISETP.NE.AND P0, PT, R0, 0x80, PT ;  /* 0x000000800000780c */ /* 0x000fe40003f05270 */
[----:B------:R-:W1:Y:S11]  /*0a00*/  LDC R0, c[0x0][0xc34] ;  /* 0x00030d00ff007b82 */ /* 0x000e760000000800 */
[----:B------:R-:W-:Y:S06]  /*0a10*/  @!P0 BAR.ARV 0x9, 0x100 ;  /* 0x0244000000008b1d */ /* 0x000fec0000002000 */
[----:B-1----:R-:W-:-:S13]  /*0a20*/  ISETP.LE.AND P0, PT, R0, UR41, PT ;  /* 0x0000002900007c0c */ /* 0x002fda000bf03270 */
[----:B------:R-:W-:Y:S05]  /*0a30*/  @P0 EXIT ;  /* 0x000000000000094d */ /* 0x000fea0003800000 */
[----:B------:R-:W-:Y:S01]  /*0a40*/  VIADD R18, R2, 0xffffff80 ;  /* 0xffffff8002127836 */ /* 0x000fe20000000000 */
[----:B------:R-:W-:Y:S01]  /*0a50*/  ULOP3.LUT UR45, UR38, 0x1, URZ, 0xfc, !UPT ;  /* 0x00000001262d7892 */ /* 0x000fe2000f8efc3f */
[----:B------:R-:W-:Y:S01]  /*0a60*/  IMAD.MOV.U32 R232, RZ, RZ, -0x2 ;  /* 0xfffffffeffe87424 */ /* 0x000fe200078e00ff */
[----:B------:R-:W-:Y:S01]  /*0a70*/  UMOV UR44, URZ ;  /* 0x0000003f002c7c82 */ /* 0x000fe20008000000 */
[----:B------:R-:W-:Y:S01]  /*0a80*/  UMOV UR43, URZ ;  /* 0x0000003f002b7c82 */ /* 0x000fe20008000000 */
[----:B------:R-:W-:Y:S01]  /*0a90*/  SHF.R.S32.HI R3, RZ, 0x1f, R18 ;  /* 0x0000001fff037819 */ /* 0x000fe20000011412 */
[----:B------:R-:W-:-:S03]  /*0aa0*/  UMOV UR50, URZ ;  /* 0x0000003f00327c82 */ /* 0x000fc60008000000 */
[CC--:B------:R-:W-:Y:S02]  /*0ab0*/  LEA.HI R5, R3.reuse, R18.reuse, RZ, 0x7 ;  /* 0x0000001203057211 */ /* 0x0c0fe400078f38ff */
[-C--:B------:R-:W-:Y:S02]  /*0ac0*/  LEA.HI R0, R3, R18.reuse, RZ, 0x5 ;  /* 0x0000001203007211 */ /* 0x080fe400078f28ff */
[----:B------:R-:W-:Y:S02]  /*0ad0*/  LOP3.LUT R7, R5, 0xffffff80, RZ, 0xc0, !PT ;  /* 0xffffff8005077812 */ /* 0x000fe400078ec0ff */
[CC--:B------:R-:W-:Y:S01]  /*0ae0*/  LEA.HI R2, R3.reuse, R18.reuse, RZ, 0x4 ;  /* 0x0000001203027211 */ /* 0x0c0fe200078f20ff */
[----:B------:R-:W-:Y:S01]  /*0af0*/  IMAD.SHL.U32 R0, R0, 0x20, RZ ;  /* 0x0000002000007824 */ /* 0x000fe200078e00ff */
[----:B------:R-:W-:Y:S01]  /*0b00*/  LEA.HI R6, R3, R18, RZ, 0x2 ;  /* 0x0000001203067211 */ /* 0x000fe200078f10ff */
[----:B------:R-:W-:Y:S01]  /*0b10*/  IMAD.IADD R22, R18, 0x1, -R7 ;  /* 0x0000000112167824 */ /* 0x000fe200078e0a07 */
[----:B------:R-:W-:-:S02]  /*0b20*/  LOP3.LUT R9, R2, 0x3fffff0, RZ, 0xc0, !PT ;  /* 0x03fffff002097812 */ /* 0x000fc400078ec0ff */
[----:B------:R-:W-:Y:S02]  /*0b30*/  LOP3.LUT R4, R0, 0xfffffc00, RZ, 0xc0, !PT ;  /* 0xfffffc0000047812 */ /* 0x000fe400078ec0ff */
[----:B------:R-:W-:Y:S01]  /*0b40*/  SHF.R.S32.HI R7, RZ, 0x1f, R22 ;  /* 0x0000001fff077819 */ /* 0x000fe20000011416 */
[----:B------:R-:W-:Y:S01]  /*0b50*/  IMAD.IADD R9, R18, 0x1, -R9 ;  /* 0x0000000112097824 */ /* 0x000fe200078e0a09 */
[----:B------:R-:W-:Y:S02]  /*0b60*/  SHF.R.S32.HI R11, RZ, 0x4, R2 ;  /* 0x00000004ff0b7819 */ /* 0x000fe40000011402 */
[----:B------:R-:W-:Y:S01]  /*0b70*/  LEA.HI R0, R7, R22, RZ, 0x2 ;  /* 0x0000001607007211 */ /* 0x000fe200078f10ff */
[----:B------:R-:W-:Y:S01]  /*0b80*/  IMAD R9, R9, 0x40, R4 ;  /* 0x0000004009097824 */ /* 0x000fe200078e0204 */
[----:B------:R-:W-:Y:S02]  /*0b90*/  LEA.HI R2, R2, R11, RZ, 0x1 ;  /* 0x0000000b02027211 */ /* 0x000fe400078f08ff */
[----:B------:R-:W-:-:S02]  /*0ba0*/  SHF.R.S32.HI R4, RZ, 0x2, R0 ;  /* 0x00000002ff047819 */ /* 0x000fc40000011400 */
[----:B------:R-:W-:Y:S02]  /*0bb0*/  SHF.R.S32.HI R13, RZ, 0x1f, R0 ;  /* 0x0000001fff0d7819 */ /* 0x000fe40000011400 */
[----:B------:R-:W-:Y:S02]  /*0bc0*/  LEA.HI R19, R3, R18, RZ, 0x3 ;  /* 0x0000001203137211 */ /* 0x000fe400078f18ff */
[----:B------:R-:W-:Y:S02]  /*0bd0*/  LOP3.LUT R2, R2, 0x1ffffffe, RZ, 0xc0, !PT ;  /* 0x1ffffffe02027812 */ /* 0x000fe400078ec0ff */
[----:B------:R-:W-:Y:S02]  /*0be0*/  LOP3.LUT R3, R6, 0xfffffffc, RZ, 0xc0, !PT ;  /* 0xfffffffc06037812 */ /* 0x000fe400078ec0ff */
[----:B------:R-:W-:Y:S01]  /*0bf0*/  LEA.HI R13, R13, R4, RZ, 0x3 ;  /* 0x000000040d0d7211 */ /* 0x000fe200078f18ff */
[----:B------:R-:W-:Y:S01]  /*0c00*/  IMAD.IADD R2, R11, 0x1, -R2 ;  /* 0x000000010b027824 */ /* 0x000fe200078e0a02 */
[----:B------:R-:W-:Y:S01]  /*0c10*/  SHF.R.S32.HI R228, RZ, 0x7, R5 ;  /* 0x00000007ffe47819 */ /* 0x000fe20000011405 */
[----:B------:R-:W-:Y:S01]  /*0c20*/  IMAD.IADD R6, R18, 0x1, -R3 ;  /* 0x0000000112067824 */ /* 0x000fe200078e0a03 */
[----:B------:R-:W-:Y:S01]  /*0c30*/  LOP3.LUT R15, R19, 0xfffffff8, RZ, 0xc0, !PT ;  /* 0xfffffff8130f7812 */ /* 0x000fe200078ec0ff */
[----:B------:R-:W-:Y:S01]  /*0c40*/  IMAD R231, R2, 0x8, R9 ;  /* 0x0000000802e77824 */ /* 0x000fe200078e0209 */
[----:B------:R-:W-:-:S02]  /*0c50*/  LOP3.LUT R13, R13, 0xfffffff8, RZ, 0xc0, !PT ;  /* 0xfffffff80d0d7812 */ /* 0x000fc400078ec0ff */
[----:B------:R-:W-:Y:S01]  /*0c60*/  LEA.HI R7, R7, R22, RZ, 0x5 ;  /* 0x0000001607077211 */ /* 0x000fe200078f28ff */
[----:B------:R-:W-:Y:S01]  /*0c70*/  IMAD.IADD R18, R18, 0x1, -R15 ;  /* 0x0000000112127824 */ /* 0x000fe200078e0a0f */
[----:B------:R-:W-:Y:S01]  /*0c80*/  LEA.HI R5, R5, R228, RZ, 0x1 ;  /* 0x000000e405057211 */ /* 0x000fe200078f08ff */
[----:B------:R-:W-:Y:S01]  /*0c90*/  IMAD.IADD R4, R4, 0x1, -R13 ;  /* 0x0000000104047824 */ /* 0x000fe200078e0a0d */
[----:B------:R-:W-:Y:S01]  /*0ca0*/  LEA.HI R2, R6, R6, RZ, 0x1 ;  /* 0x0000000606027211 */ /* 0x000fe200078f08ff */
[----:B------:R-:W-:Y:S01]  /*0cb0*/  IMAD.SHL.U32 R16, R18, 0x8, RZ ;  /* 0x0000000812107824 */ /* 0x000fe200078e00ff */
[----:B------:R-:W-:Y:S02]  /*0cc0*/  SHF.R.S32.HI R7, RZ, 0x5, R7 ;  /* 0x00000005ff077819 */ /* 0x000fe40000011407 */
[----:B------:R-:W-:Y:S01]  /*0cd0*/  LOP3.LUT R5, R5, 0x3fffffe, RZ, 0xc0, !PT ;  /* 0x03fffffe05057812 */ /* 0x000fe200078ec0ff */
[----:B------:R-:W-:Y:S01]  /*0ce0*/  VIADD R17, R16, 0x40 ;  /* 0x0000004010117836 */ /* 0x000fe20000000000 */
[----:B------:R-:W-:Y:S01]  /*0cf0*/  LOP3.LUT R3, R0, 0x7ffffffc, RZ, 0xc0, !PT ;  /* 0x7ffffffc00037812 */ /* 0x000fe200078ec0ff */
[----:B------:R-:W-:Y:S01]  /*0d00*/  IMAD R4, R7, 0x10, R4 ;  /* 0x0000001007047824 */ /* 0x000fe200078e0204 */
[----:B------:R-:W-:Y:S01]  /*0d10*/  LOP3.LUT R9, R2, 0x1ffffffe, RZ, 0xc0, !PT ;  /* 0x1ffffffe02097812 */ /* 0x000fe200078ec0ff */
[----:B------:R-:W-:Y:S01]  /*0d20*/  IMAD.IADD R5, R228, 0x1, -R5 ;  /* 0x00000001e4057824 */ /* 0x000fe200078e0a05 */
[----:B------:R-:W-:-:S02]  /*0d30*/  IADD3 R3, R22, -R3, RZ ;  /* 0x8000000316037210 */ /* 0x000fc40007ffe0ff */
[----:B------:R-:W-:Y:S01]  /*0d40*/  SHF.R.S32.HI R19, RZ, 0x3, R19 ;  /* 0x00000003ff137819 */ /* 0x000fe20000011413 */
[----:B------:R-:W-:Y:S01]  /*0d50*/  IMAD.IADD R230, R6, 0x1, -R9 ;  /* 0x0000000106e67824 */ /* 0x000fe200078e0a09 */
[----:B------:R-:W-:Y:S01]  /*0d60*/  SHF.R.S32.HI R233, RZ, 0x1f, R17 ;  /* 0x0000001fffe97819 */ /* 0x000fe20000011411 */
[----:B------:R-:W-:Y:S02]  /*0d70*/  IMAD R229, R5, 0x40, R4 ;  /* 0x0000004005e57824 */ /* 0x000fe400078e0204 */
[----:B------:R-:W-:Y:S02]  /*0d80*/  IMAD R232, R3, R232, 0xe0 ;  /* 0x000000e003e87424 */ /* 0x000fe400078e02e8 */
[----:B------:R-:W-:-:S07]  /*0d90*/  IMAD R230, R230, 0x8, R229 ;  /* 0x00000008e6e67824 */ /* 0x000fce00078e02e5 */
.L_x_39:
[----:B0-----:R-:W0:Y:S01]  /*0da0*/  SHFL.IDX PT, R0, R228, RZ, 0x1f ;  /* 0x00001fffe4007589 */ /* 0x001e2200000e0000 */
[----:B-1----:R-:W1:Y:S01]  /*0db0*/  S2UR UR36, SR_CgaCtaId ;  /* 0x00000000002479c3 */ /* 0x002e620000008800 */
[----:B------:R-:W-:Y:S01]  /*0dc0*/  ULDC UR4, c[0x0][0xc38] ;  /* 0x00030e0000047ab9 */ /* 0x000fe20000000800 */
[----:B------:R-:W-:Y:S01]  /*0dd0*/  ULDC.64 UR6, c[0x0][0x418] ;  /* 0x0001060000067ab9 */ /* 0x000fe20000000a00 */
[----:B------:R-:W-:Y:S02]  /*0de0*/  UISETP.NE.AND UP1, UPT, UR4, 0x1, UPT ;  /* 0x000000010400788c */ /* 0x000fe4000bf25270 */
[----:B------:R-:W-:Y:S01]  /*0df0*/  UISETP.NE.U32.AND UP0, UPT, UR6, URZ, UPT ;  /* 0x0000003f0600728c */ /* 0x000fe2000bf05070 */
[----:B------:R-:W-:Y:S01]  /*0e00*/  UMOV UR39, 0x400 ;  /* 0x0000040000277882 */ /* 0x000fe20000000000 */
[----:B------:R-:W-:Y:S02]  /*0e10*/  ULDC UR4, c[0x0][0xc44] ;  /* 0x0003110000047ab9 */ /* 0x000fe40000000800 */
[----:B------:R-:W-:-:S02]  /*0e20*/  UISETP.NE.AND.EX UP0, UPT, UR7, URZ, UPT, UP0 ;  /* 0x0000003f0700728c */ /* 0x000fc4000bf05300 */
[----:B------:R-:W-:Y:S01]  /*0e30*/  UISETP.NE.AND UP2, UPT, UR4, 0x1, UPT ;  /* 0x000000010400788c */ /* 0x000fe2000bf45270 */
[----:B------:R-:W-:Y:S02]  /*0e40*/  ULDC UR49, c[0x0][0x424] ;  /* 0x0001090000317ab9 */ /* 0x000fe40000000800 */
[----:B------:R-:W-:Y:S01]  /*0e50*/  @UP1 ULDC UR4, c[0x0][0xc3c] ;  /* 0x00030f0000041ab9 */ /* 0x000fe20000000800 */
[----:B------:R-:W-:Y:S02]  /*0e60*/  USEL UR49, UR49, 0x1, UP0 ;  /* 0x0000000131317887 */ /* 0x000fe40008000000 */
[----:B------:R-:W-:Y:S01]  /*0e70*/  UIMAD.WIDE.U32 UR4, UR41, UR4, URZ ;  /* 0x00000004290472a5 */ /* 0x000fe2000f8e003f */
[----:B------:R-:W-:Y:S01]  /*0e80*/  ULDC UR7, c[0x0][0x2f0] ;  /* 0x0000bc0000077ab9 */ /* 0x000fe20000000800 */
[----:B------:R-:W-:Y:S01]  /*0e90*/  @UP1 ULDC UR11, c[0x0][0xc40] ;  /* 0x00031000000b1ab9 */ /* 0x000fe20000000800 */
[----:B------:R-:W-:Y:S01]  /*0ea0*/  UMOV UR42, UR41 ;  /* 0x00000029002a7c82 */ /* 0x000fe20008000000 */
[----:B------:R-:W-:Y:S01]  /*0eb0*/  UIMAD UR49, UR49, UR7, URZ ;  /* 0x00000007313172a4 */ /* 0x000fe2000f8e023f */
[----:B0-----:R-:W-:Y:S01]  /*0ec0*/  R2UR UR37, R0 ;  /* 0x00000000002572ca */ /* 0x001fe200000e0000 */
[----:B-1----:R-:W-:-:S02]  /*0ed0*/  ULEA UR39, UR36, UR39, 0x18 ;  /* 0x0000002724277291 */ /* 0x002fc4000f8ec03f */
[----:B------:R-:W-:Y:S02]  /*0ee0*/  @UP1 USHF.R.U32.HI UR42, URZ, UR11, UR5 ;  /* 0x0000000b3f2a1299 */ /* 0x000fe40008011605 */
[----:B------:R-:W-:Y:S01]  /*0ef0*/  UIADD3 UR10, UR39, 0x1c400, URZ ;  /* 0x0001c400270a7890 */ /* 0x000fe2000fffe03f */
[----:B------:R-:W-:Y:S01]  /*0f00*/  @UP2 ULDC.64 UR8, c[0x0][0xc48] ;  /* 0x0003120000082ab9 */ /* 0x000fe20000000a00 */
[----:B------:R-:W-:Y:S02]  /*0f10*/  UIADD3 UR5, UR49, 0xdf, URZ ;  /* 0x000000df31057890 */ /* 0x000fe4000fffe03f */
[----:B------:R-:W-:Y:S01]  /*0f20*/  ULOP3.LUT UP0, URZ, UR10, 0x9f, URZ, 0xc0, !UPT ;  /* 0x0000009f0a3f7892 */ /* 0x000fe2000f80c03f */
[----:B------:R-:W-:-:S03]  /*0f30*/  UMOV UR40, UR42 ;  /* 0x0000002a00287c82 */ /* 0x000fc60008000000 */
[----:B------:R-:W-:Y:S02]  /*0f40*/  ULEA.HI UR6, UR37, UR37, URZ, 0x1 ;  /* 0x0000002525067291 */ /* 0x000fe4000f8f083f */
[----:B------:R-:W-:Y:S02]  /*0f50*/  PLOP3.LUT P0, PT, PT, PT, UP0, 0x80, 0x0 ;  /* 0x000000000000781c */ /* 0x000fe40003f0f008 */
[----:B------:R-:W-:-:S04]  /*0f60*/  ULOP3.LUT UR6, UR6, 0x1e, URZ, 0xc0, !UPT ;  /* 0x0000001e06067892 */ /* 0x000fc8000f8ec03f */
[----:B------:R-:W-:Y:S02]  /*0f70*/  UIADD3 UR4, UR37, -UR6, URZ ;  /* 0x8000000625047290 */ /* 0x000fe4000fffe03f */
[----:B------:R-:W-:Y:S02]  /*0f80*/  UIMAD.WIDE.U32 UR6, UR42, UR8, URZ ;  /* 0x000000082a0672a5 */ /* 0x000fe4000f8e003f */
[----:B------:R-:W-:Y:S02]  /*0f90*/  ULEA UR8, UR4, UR10, 0xd ;  /* 0x0000000a04087291 */ /* 0x000fe4000f8e683f */
[----:B------:R-:W-:Y:S01]  /*0fa0*/  @UP2 USHF.R.U32.HI UR40, URZ, UR9, UR7 ;  /* 0x000000093f282299 */ /* 0x000fe20008011607 */
[----:B------:R-:W-:Y:S01]  /*0fb0*/  UMOV UR4, URZ ;  /* 0x0000003f00047c82 */ /* 0x000fe20008000000 */
[----:B------:R-:W-:Y:S02]  /*0fc0*/  USHF.R.U32.HI UR8, URZ, 0x4, UR8 ;  /* 0x000000043f087899 */ /* 0x000fe40008011608 */
[----:B------:R-:W-:-:S02]  /*0fd0*/  UIMAD.WIDE UR4, UR5, -0x6db6db6d, UR4 ;  /* 0x92492493050478a5 */ /* 0x000fc4000f8e0204 */
[----:B------:R-:W-:Y:S02]  /*0fe0*/  ULOP3.LUT UR51, UR8, 0x3fff, URZ, 0xc0, !UPT ;  /* 0x00003fff08337892 */ /* 0x000fe4000f8ec03f */
[----:B------:R-:W-:-:S04]  /*0ff0*/  USHF.R.U32.HI UR48, URZ, 0x1f, UR5 ;  /* 0x0000001f3f307899 */ /* 0x000fc80008011605 */
[----:B------:R-:W-:Y:S01]  /*1000*/  ULEA.HI.SX32 UR48, UR5, UR48, 0x19 ;  /* 0x0000003005307291 */ /* 0x000fe2000f8fca3f */
[----:B---345:R-:W-:Y:S11]  /*1010*/  @!P0 BRA `(.L_x_9) ;  /* 0x0000000000408947 */ /* 0x038ff60003800000 */
[----:B------:R-:W-:Y:S01]  /*1020*/  MOV R0, 0x0 ;  /* 0x0000000000007802 */ /* 0x000fe20000000f00 */
[----:B------:R-:W-:Y:S01]  /*1030*/  ULDC.64 UR4, c[0x4][0xc0] ;  /* 0x0100300000047ab9 */ /* 0x000fe20000000a00 */
[----:B------:R-:W-:Y:S01]  /*1040*/  ULDC.64 UR6, c[0x4][0x30] ;  /* 0x01000c0000067ab9 */ /* 0x000fe20000000a00 */
[----:B------:R-:W-:Y:S01]  /*1050*/  IMAD.U32 R4, RZ, RZ, UR4 ;  /* 0x00000004ff047e24 */ /* 0x000fe2000f8e00ff */
[----:B------:R0:W1:Y:S01]  /*1060*/  LDC.64 R2, c[0x4][R0] ;  /* 0x0100000000027b82 */ /* 0x0000620000000a00 */
[----:B------:R-:W-:Y:S01]  /*1070*/  IMAD.U32 R5, RZ, RZ, UR5 ;  /* 0x00000005ff057e24 */ /* 0x000fe2000f8e00ff */
[----:B------:R-:W-:Y:S01]  /*1080*/  ULDC.64 UR4, c[0x4][0xc8] ;  /* 0x0100320000047ab9 */ /* 0x000fe20000000a00 */
[----:B------:R-:W-:Y:S01]  /*1090*/  IMAD.U32 R10, RZ, RZ, UR6 ;  /* 0x00000006ff0a7e24 */ /* 0x000fe2000f8e00ff */
[----:B------:R-:W-:Y:S01]  /*10a0*/  MOV R11, UR7 ;  /* 0x00000007000b7c02 */ /* 0x000fe20008000f00 */
[----:B------:R-:W-:Y:S02]  /*10b0*/  IMAD.U32 R6, RZ, RZ, UR4 ;  /* 0x00000004ff067e24 */ /* 0x000fe4000f8e00ff */
[----:B------:R-:W-:-:S02]  /*10c0*/  IMAD.U32 R7, RZ, RZ, UR5 ;  /* 0x00000005ff077e24 */ /* 0x000fc4000f8e00ff */
[----:B------:R-:W-:Y:S02]  /*10d0*/  IMAD.MOV.U32 R8, RZ, RZ, 0x70 ;  /* 0x00000070ff087424 */ /* 0x000fe400078e00ff */
[----:B------:R-:W-:Y:S02]  /*10e0*/  IMAD.MOV.U32 R12, RZ, RZ, 0x1 ;  /* 0x00000001ff0c7424 */ /* 0x000fe400078e00ff */
[----:B0-----:R-:W-:-:S07]  /*10f0*/  IMAD.MOV.U32 R13, RZ, RZ, RZ ;  /* 0x000000ffff0d7224 */ /* 0x001fce00078e00ff */
[----:B------:R-:W-:-:S07]  /*1100*/  LEPC R20, `(.L_x_9) ;  /* 0x000000001014794e */ /* 0x000fce0000000000 */
[----:B-1----:R-:W-:Y:S05]  /*1110*/  CALL.ABS.NOINC R2 ;  /* 0x0000000002007343 */ /* 0x002fea0003c00000 */
.L_x_9:
[----:B------:R-:W-:Y:S01]  /*1120*/  ULDC.64 UR4, c[0x0][0x990] ;  /* 0x0002640000047ab9 */ /* 0x000fe20000000a00 */
[----:B------:R-:W-:Y:S01]  /*1130*/  ULDC.64 UR6, c[0x0][0x998] ;  /* 0x0002660000067ab9 */ /* 0x000fe20000000a00 */
[----:B------:R-:W-:Y:S01]  /*1140*/  UISETP.NE.U32.AND UP0, UPT, UR4, URZ, UPT ;  /* 0x0000003f0400728c */ /* 0x000fe2000bf05070 */
[----:B------:R-:W-:Y:S01]  /*1150*/  IMAD.MOV.U32 R7, RZ, RZ, 0x3f800000 ;  /* 0x3f800000ff077424 */ /* 0x000fe200078e00ff */
[----:B------:R-:W-:Y:S01]  /*1160*/  UISETP.NE.U32.AND UP1, UPT, UR6, URZ, UPT ;  /* 0x0000003f0600728c */ /* 0x000fe2000bf25070 */
[----:B------:R-:W-:Y:S01]  /*1170*/  IMAD.MOV.U32 R0, RZ, RZ, 0x3f800000 ;  /* 0x3f800000ff007424 */ /* 0x000fe200078e00ff */
[----:B------:R-:W-:Y:S02]  /*1180*/  UISETP.NE.AND.EX UP0, UPT, UR5, URZ, UPT, UP0 ;  /* 0x0000003f0500728c */ /* 0x000fe4000bf05300 */
[----:B------:R-:W-:-:S04]  /*1190*/  UISETP.NE.AND.EX UP1, UPT, UR7, URZ, UPT, UP1 ;  /* 0x0000003f0700728c */ /* 0x000fc8000bf25310 */
[----:B------:R-:W-:Y:S02]  /*11a0*/  PLOP3.LUT P0, PT, PT, PT, UP0, 0x80, 0x0 ;  /* 0x000000000000781c */ /* 0x000fe40003f0f008 */
[----:B------:R-:W-:-:S03]  /*11b0*/  PLOP3.LUT P1, PT, PT, PT, UP1, 0x80, 0x0 ;  /* 0x000000000000781c */ /* 0x000fc60003f2f018 */
[----:B------:R-:W-:Y:S02]  /*11c0*/  @UP0 USHF.R.S32.HI UR8, URZ, 0x1f, UR40 ;  /* 0x0000001f3f080899 */ /* 0x000fe40008011428 */
[----:B------:R-:W-:Y:S02]  /*11d0*/  @UP1 USHF.R.S32.HI UR9, URZ, 0x1f, UR40 ;  /* 0x0000001f3f091899 */ /* 0x000fe40008011428 */
[----:B------:R-:W-:Y:S02]  /*11e0*/  @UP0 UIADD3 UR16, -UR40, URZ, URZ ;  /* 0x0000003f28100290 */ /* 0x000fe4000fffe13f */
[----:B------:R-:W-:Y:S01]  /*11f0*/  @UP1 UIADD3 UR20, -UR40, URZ, URZ ;  /* 0x0000003f28141290 */ /* 0x000fe2000fffe13f */
[----:B------:R-:W-:Y:S01]  /*1200*/  @UP0 ULDC.64 UR12, c[0x0][0x9a8] ;  /* 0x00026a00000c0ab9 */ /* 0x000fe20000000a00 */
[----:B------:R-:W-:Y:S01]  /*1210*/  @UP1 ULDC.64 UR14, c[0x0][0x9b8] ;  /* 0x00026e00000e1ab9 */ /* 0x000fe20000000a00 */
[----:B------:R-:W-:Y:S01]  /*1220*/  @UP0 ULDC UR17, c[0x0][0xc44] ;  /* 0x0003110000110ab9 */ /* 0x000fe20000000800 */
[----:B------:R-:W-:Y:S01]  /*1230*/  @UP1 ULDC UR21, c[0x0][0xc44] ;  /* 0x0003110000151ab9 */ /* 0x000fe20000000800 */
[----:B------:R-:W-:-:S02]  /*1240*/  @UP0 UIMAD UR8, UR8, UR12, URZ ;  /* 0x0000000c080802a4 */ /* 0x000fc4000f8e023f */
[----:B------:R-:W-:Y:S02]  /*1250*/  @UP1 UIMAD UR9, UR9, UR14, URZ ;  /* 0x0000000e090912a4 */ /* 0x000fe4000f8e023f */
[----:B------:R-:W-:Y:S02]  /*1260*/  @UP0 UIMAD UR16, UR17, UR16, UR42 ;  /* 0x00000010111002a4 */ /* 0x000fe4000f8e022a */
[----:B------:R-:W-:Y:S02]  /*1270*/  @UP1 UIMAD UR20, UR21, UR20, UR42 ;  /* 0x00000014151412a4 */ /* 0x000fe4000f8e022a */
[----:B------:R-:W-:Y:S02]  /*1280*/  @UP0 UIMAD.WIDE.U32 UR10, UR40, UR12, URZ ;  /* 0x0000000c280a02a5 */ /* 0x000fe4000f8e003f */
[----:B------:R-:W-:Y:S02]  /*1290*/  @UP0 UIMAD UR18, UR40, UR13, UR8 ;  /* 0x0000000d281202a4 */ /* 0x000fe4000f8e0208 */
[----:B------:R-:W-:-:S02]  /*12a0*/  @UP0 USHF.R.S32.HI UR17, URZ, 0x1f, UR16 ;  /* 0x0000001f3f110899 */ /* 0x000fc40008011410 */
[----:B------:R-:W-:Y:S02]  /*12b0*/  @UP1 USHF.R.S32.HI UR21, URZ, 0x1f, UR20 ;  /* 0x0000001f3f151899 */ /* 0x000fe40008011414 */
[----:B------:R-:W-:Y:S02]  /*12c0*/  @UP1 UIMAD.WIDE.U32 UR12, UR40, UR14, URZ ;  /* 0x0000000e280c12a5 */ /* 0x000fe4000f8e003f */
[----:B------:R-:W-:Y:S02]  /*12d0*/  @UP1 UIMAD UR19, UR40, UR15, UR9 ;  /* 0x0000000f281312a4 */ /* 0x000fe4000f8e0209 */
[----:B------:R-:W-:Y:S01]  /*12e0*/  @UP0 UIADD3 UR11, UR11, UR18, URZ ;  /* 0x000000120b0b0290 */ /* 0x000fe2000fffe03f */
[----:B------:R-:W-:Y:S01]  /*12f0*/  @UP0 ULDC.64 UR14, c[0x0][0x9b0] ;  /* 0x00026c00000e0ab9 */ /* 0x000fe20000000a00 */
[----:B------:R-:W-:Y:S01]  /*1300*/  @UP1 ULDC.64 UR8, c[0x0][0x9c0] ;  /* 0x0002700000081ab9 */ /* 0x000fe20000000a00 */
[----:B------:R-:W-:Y:S02]  /*1310*/  @UP0 UIMAD UR17, UR17, UR14, URZ ;  /* 0x0000000e111102a4 */ /* 0x000fe4000f8e023f */
[----:B------:R-:W-:-:S02]  /*1320*/  @UP1 UIMAD UR18, UR21, UR8, URZ ;  /* 0x00000008151212a4 */ /* 0x000fc4000f8e023f */
[----:B------:R-:W-:Y:S02]  /*1330*/  @UP1 UIADD3 UR13, UR13, UR19, URZ ;  /* 0x000000130d0d1290 */ /* 0x000fe4000fffe03f */
[----:B------:R-:W-:Y:S02]  /*1340*/  @UP0 UIMAD UR17, UR16, UR15, UR17 ;  /* 0x0000000f101102a4 */ /* 0x000fe4000f8e0211 */
[----:B------:R-:W-:Y:S02]  /*1350*/  @UP1 UIMAD UR18, UR20, UR9, UR18 ;  /* 0x00000009141212a4 */ /* 0x000fe4000f8e0212 */
[----:B------:R-:W-:Y:S02]  /*1360*/  @UP0 UIMAD.WIDE.U32 UR14, UR16, UR14, UR10 ;  /* 0x0000000e100e02a5 */ /* 0x000fe4000f8e000a */
[----:B------:R-:W-:Y:S02]  /*1370*/  @UP1 UIMAD.WIDE.U32 UR8, UR20, UR8, UR12 ;  /* 0x00000008140812a5 */ /* 0x000fe4000f8e000c */
[----:B------:R-:W-:-:S02]  /*1380*/  @UP0 UIADD3 UR10, UR15, UR17, URZ ;  /* 0x000000110f0a0290 */ /* 0x000fc4000fffe03f */
[----:B------:R-:W-:Y:S02]  /*1390*/  @UP0 ULEA UR4, UP2, UR14, UR4, 0x2 ;  /* 0x000000040e040291 */ /* 0x000fe4000f84103f */
[----:B------:R-:W-:Y:S02]  /*13a0*/  @UP1 UIADD3 UR9, UR9, UR18, URZ ;  /* 0x0000001209091290 */ /* 0x000fe4000fffe03f */
[----:B------:R-:W-:Y:S02]  /*13b0*/  @UP1 ULEA UR6, UP3, UR8, UR6, 0x2 ;  /* 0x0000000608061291 */ /* 0x000fe4000f86103f */
[----:B------:R-:W-:Y:S01]  /*13c0*/  @UP0 ULEA.HI.X UR5, UR14, UR5, UR10, 0x2, UP2 ;  /* 0x000000050e050291 */ /* 0x000fe200090f140a */
[----:B------:R-:W-:Y:S01]  /*13d0*/  IMAD.U32 R2, RZ, RZ, UR4 ;  /* 0x00000004ff027e24 */ /* 0x000fe2000f8e00ff */
[----:B------:R-:W-:Y:S02]  /*13e0*/  @UP1 ULEA.HI.X UR7, UR8, UR7, UR9, 0x2, UP3 ;  /* 0x0000000708071291 */ /* 0x000fe400098f1409 */
[----:B------:R-:W-:-:S02]  /*13f0*/  IMAD.U32 R4, RZ, RZ, UR6 ;  /* 0x00000006ff047e24 */ /* 0x000fc4000f8e00ff */
[----:B------:R-:W-:Y:S02]  /*1400*/  IMAD.U32 R3, RZ, RZ, UR5 ;  /* 0x00000005ff037e24 */ /* 0x000fe4000f8e00ff */
[----:B------:R-:W-:-:S03]  /*1410*/  IMAD.U32 R5, RZ, RZ, UR7 ;  /* 0x00000007ff057e24 */ /* 0x000fc6000f8e00ff */
[----:B------:R-:W2:Y:S04]  /*1420*/  @P0 LDG.E R7, desc[UR46][R2.64] ;  /* 0x0000002e02070981 */ /* 0x000ea8000c1e1900 */
[----:B------:R-:W2:Y:S01]  /*1430*/  @P1 LDG.E R0, desc[UR46][R4.64] ;  /* 0x0000002e04001981 */ /* 0x000ea2000c1e1900 */
[----:B------:R-:W-:Y:S01]  /*1440*/  ULOP3.LUT UR4, UR44, 0x1, URZ, 0xc0, !UPT ;  /* 0x000000012c047892 */ /* 0x000fe2000f8ec03f */
[----:B------:R-:W-:-:S05]  /*1450*/  IMAD.U32 R8, RZ, RZ, UR45 ;  /* 0x0000002dff087e24 */ /* 0x000fca000f8e00ff */
[----:B------:R-:W-:Y:S01]  /*1460*/  IMAD.U32 R6, RZ, RZ, UR4 ;  /* 0x00000004ff067e24 */ /* 0x000fe2000f8e00ff */
[----:B------:R-:W-:Y:S01]  /*1470*/  ULDC UR4, c[0x0][0x9d8] ;  /* 0x0002760000047ab9 */ /* 0x000fe20000000800 */
[----:B------:R-:W-:-:S03]  /*1480*/  ISETP.NE.AND P0, PT, R8, 0x3, PT ;  /* 0x000000030800780c */ /* 0x000fc60003f05270 */
[----:B------:R-:W-:-:S04]  /*1490*/  SHF.L.U32 R6, R6, 0x1f, RZ ;  /* 0x0000001f06067819 */ /* 0x000fc800000006ff */
[----:B------:R-:W0:Y:S01]  /*14a0*/  SYNCS.PHASECHK.TRANS64.TRYWAIT P1, [UR39+0x2e800], R6 ;  /* 0x02e80006ff0075a7 */ /* 0x000e220008020167 */
[----:B--2---:R-:W-:-:S04]  /*14b0*/  FMUL.FTZ R0, R7, R0 ;  /* 0x0000000007007220 */ /* 0x004fc80000410000 */
[----:B------:R-:W-:Y:S01]  /*14c0*/  FMUL.FTZ R0, R0, UR4 ;  /* 0x0000000400007c20 */ /* 0x000fe20008410000 */
[----:B0-----:R-:W-:Y:S06]  /*14d0*/  @!P1 BRA `(.L_x_10) ;  /* 0x000000ec00449947 */ /* 0x001fec0003800000 */
.L_x_97:
[----:B------:R-:W-:Y:S05]  /*14e0*/  @!P0 BRA `(.L_x_11) ;  /* 0x0000000000048947 */ /* 0x000fea0003800000 */
[----:B------:R-:W-:Y:S01]  /*14f0*/  BPT.TRAP 0x1 ;  /* 0x000000040000795c */ /* 0x000fe20000300000 */
.L_x_11:
[----:B0-----:R-:W-:Y:S01]  /*1500*/  IMAD.U32 R3, RZ, RZ, UR50 ;  /* 0x00000032ff037e24 */ /* 0x001fe2000f8e00ff */
[----:B------:R-:W-:-:S04]  /*1510*/  MOV R2, UR43 ;  /* 0x0000002b00027c02 */ /* 0x000fc80008000f00 */
[----:B------:R-:W-:Y:S02]  /*1520*/  LEA R3, R3, UR39, 0x3 ;  /* 0x0000002703037c11 */ /* 0x000fe4000f8e18ff */
[----:B------:R-:W-:-:S04]  /*1530*/  SHF.L.U32 R2, R2, 0x1f, RZ ;  /* 0x0000001f02027819 */ /* 0x000fc800000006ff */
[----:B------:R0:W1:Y:S01]  /*1540*/  SYNCS.PHASECHK.TRANS64.TRYWAIT P1, [R3+URZ+0x2e830], R2 ;  /* 0x02e83002030075a7 */ /* 0x000062000802017f */
[----:B------:R-:W-:Y:S05]  /*1550*/  @!P0 BRA `(.L_x_12) ;  /* 0x0000000000048947 */ /* 0x000fea0003800000 */
[----:B------:R-:W-:Y:S01]  /*1560*/  BPT.TRAP 0x1 ;  /* 0x000000040000795c */ /* 0x000fe20000300000 */
.L_x_12:
[----:B-1----:R-:W-:Y:S05]  /*1570*/  @P1 BRA `(.L_x_13) ;  /* 0x0000000000081947 */ /* 0x002fea0003800000 */
[----:B------:R-:W1:Y:S02]  /*1580*/  SYNCS.PHASECHK.TRANS64.TRYWAIT P1, [R3+URZ+0x2e830], R2 ;  /* 0x02e83002030075a7 */ /* 0x000e64000802017f */
[----:B-1----:R-:W-:Y:S05]  /*1590*/  @!P1 BRA `(.L_x_14) ;  /* 0x000000ec002c9947 */ /* 0x002fea0003800000 */
.L_x_13:
[----:B------:R-:W2:Y:S01]  /*15a0*/  S2R R152, SR_TID.X ;  /* 0x0000000000987919 */ /* 0x000ea20000002100 */
[----:B------:R-:W-:Y:S01]  /*15b0*/  UIADD3 UR4, UR39, 0x20400, URZ ;  /* 0x0002040027047890 */ /* 0x000fe2000fffe03f */
[----:B------:R-:W-:-:S03]  /*15c0*/  IMAD.MOV.U32 R87, RZ, RZ, RZ ;  /* 0x000000ffff577224 */ /* 0x000fc600078e00ff */
[----:B------:R-:W-:-:S04]  /*15d0*/  USHF.R.U32.HI UR4, URZ, 0x4, UR4 ;  /* 0x000000043f047899 */ /* 0x000fc80008011604 */
[----:B------:R-:W-:-:S06]  /*15e0*/  ULOP3.LUT UR4, UR4, 0x3fff, URZ, 0xc0, !UPT ;  /* 0x00003fff04047892 */ /* 0x000fcc000f8ec03f */
[----:B01----:R-:W-:Y:S01]  /*15f0*/  IMAD.U32 R2, RZ, RZ, UR4 ;  /* 0x00000004ff027e24 */ /* 0x003fe2000f8e00ff */
[----:B------:R-:W-:Y:S05]  /*1600*/  WARPSYNC.ALL ;  /* 0x0000000000007948 */ /* 0x000fea0003800000 */
[----:B------:R-:W-:Y:S02]  /*1610*/  LOP3.LUT R2, R2, 0x10000, RZ, 0xfc, !PT ;  /* 0x0001000002027812 */ /* 0x000fe400078efcff */
[----:B--2---:R-:W-:Y:S02]  /*1620*/  LOP3.LUT P1, RZ, R152, 0x7f, RZ, 0xc0, !PT ;  /* 0x0000007f98ff7812 */ /* 0x004fe4000782c0ff */
[----:B------:R-:W-:Y:S01]  /*1630*/  R2UR UR20, R2 ;  /* 0x00000000021472ca */ /* 0x000fe200000e0000 */
[----:B------:R-:W-:Y:S01]  /*1640*/  ULOP3.LUT UR12, UR51, 0x10000, URZ, 0xfc, !UPT ;  /* 0x00010000330c7892 */ /* 0x000fe2000f8efc3f */
[----:B------:R-:W-:Y:S01]  /*1650*/  WARPGROUP.ARRIVE ;  /* 0x00000000000079c5 */ /* 0x000fe20000000000 */
[----:B------:R-:W-:Y:S01]  /*1660*/  UMOV UR17, 0x40000040 ;  /* 0x4000004000117882 */ /* 0x000fe20000000000 */
[----:B------:R-:W-:Y:S01]  /*1670*/  UMOV UR19, 0x40000040 ;  /* 0x4000004000137882 */ /* 0x000fe20000000000 */
[----:B------:R-:W-:Y:S01]  /*1680*/  UIADD3 UR7, UR12, 0x2, URZ ;  /* 0x000000020c077890 */ /* 0x000fe2000fffe03f */
[----:B------:R-:W-:Y:S01]  /*1690*/  VIADD R4, R232, UR49 ;  /* 0x00000031e8047c36 */ /* 0x000fe20008000000 */
[----:B------:R-:W-:-:S02]  /*16a0*/  UIADD3 UR11, UR12, 0x4, URZ ;  /* 0x000000040c0b7890 */ /* 0x000fc4000fffe03f */
[----:B------:R-:W-:Y:S01]  /*16b0*/  UMOV UR16, UR12 ;  /* 0x0000000c00107c82 */ /* 0x000fe20008000000 */
[----:B------:R-:W-:Y:S01]  /*16c0*/  UIADD3 UR14, UR12, 0x6, URZ ;  /* 0x000000060c0e7890 */ /* 0x000fe2000fffe03f */
[----:B------:R-:W-:Y:S02]  /*16d0*/  UMOV UR13, 0x40000040 ;  /* 0x40000040000d7882 */ /* 0x000fe40000000000 */
[----:B------:R-:W-:Y:S01]  /*16e0*/  UIMAD UR20, UR50, 0x700, UR20 ;  /* 0x00000700321478a4 */ /* 0x000fe2000f8e0214 */
[----:B------:R-:W-:Y:S01]  /*16f0*/  UMOV UR15, 0x40000040 ;  /* 0x40000040000f7882 */ /* 0x000fe20000000000 */
[----:B------:R-:W-:Y:S02]  /*1700*/  UISETP.GE.AND UP0, UPT, UR49, 0xe1, UPT ;  /* 0x000000e13100788c */ /* 0x000fe4000bf06270 */
[----:B------:R-:W-:-:S03]  /*1710*/  UIADD3 UR4, UR20, 0x200, URZ ;  /* 0x0000020014047890 */ /* 0x000fc6000fffe03f */
[----:B------:R-:W-:Y:S01]  /*1720*/  UMOV UR18, UR20 ;  /* 0x0000001400127c82 */ /* 0x000fe20008000000 */
[----:B------:R-:W-:Y:S01]  /*1730*/  UIADD3 UR5, UR20, 0x300, URZ ;  /* 0x0000030014057890 */ /* 0x000fe2000fffe03f */
[----:B------:R-:W-:Y:S01]  /*1740*/  QGMMA.64x32x32.F32.E4M3.E4M3 R136, gdesc[UR16], RZ, !UPT, gsb0 ;  /* 0x00600000108879f3 */ /* 0x000fe2000c0008ff */
[----:B------:R-:W-:Y:S01]  /*1750*/  UIADD3 UR18, UR20, 0x100, URZ ;  /* 0x0000010014127890 */ /* 0x000fe2000fffe03f */
[----:B------:R-:W-:Y:S01]  /*1760*/  UMOV UR19, 0x40000040 ;  /* 0x4000004000137882 */ /* 0x000fe20000000000 */
[----:B------:R-:W-:Y:S02]  /*1770*/  UIADD3 UR6, UR20, 0x400, URZ ;  /* 0x0000040014067890 */ /* 0x000fe4000fffe03f */
[----:B------:R-:W-:Y:S02]  /*1780*/  UIADD3 UR8, UR20, 0x202, URZ ;  /* 0x0000020214087890 */ /* 0x000fe4000fffe03f */
[----:B------:R-:W-:Y:S02]  /*1790*/  UIADD3 UR9, UR20, 0x302, URZ ;  /* 0x0000030214097890 */ /* 0x000fe4000fffe03f */
[----:B------:R-:W-:-:S02]  /*17a0*/  UIADD3 UR10, UR20, 0x402, URZ ;  /* 0x00000402140a7890 */ /* 0x000fc4000fffe03f */
[----:B------:R-:W-:Y:S01]  /*17b0*/  UIADD3 UR12, UR20, 0x404, URZ ;  /* 0x00000404140c7890 */ /* 0x000fe2000fffe03f */
[----:B------:R-:W-:Y:S02]  /*17c0*/  WARPGROUP.DEPBAR.LE gsb0, 0x0 ;  /* 0x00008000000079c5 */ /* 0x000fe40000010000 */
[----:B------:R-:W-:-:S06]  /*17d0*/  WARPGROUP.ARRIVE ;  /* 0x00000000000079c5 */ /* 0x000fcc0000000000 */
[----:B------:R-:W-:Y:S01]  /*17e0*/  QGMMA.64x32x32.F32.E4M3.E4M3 R120, gdesc[UR16], RZ, !UPT, gsb0 ;  /* 0x00600000107879f3 */ /* 0x000fe2000c0008ff */
[----:B------:R-:W-:Y:S01]  /*17f0*/  UMOV UR18, UR4 ;  /* 0x0000000400127c82 */ /* 0x000fe20008000000 */
[----:B------:R-:W-:Y:S01]  /*1800*/  UMOV UR19, 0x40000040 ;  /* 0x4000004000137882 */ /* 0x000fe20000000000 */
        /* <DEDUP_REMOVED lines=18> */
[----:B------:R-:W-:Y:S01]  /*1930*/  UMOV UR4, UR7 ;  /* 0x0000000700047c82 */ /* 0x000fe20008000000 */
[----:B------:R-:W-:Y:S01]  /*1940*/  UMOV UR7, 0x40000040 ;  /* 0x4000004000077882 */ /* 0x000fe20000000000 */
[----:B------:R-:W-:Y:S02]  /*1950*/  WARPGROUP.DEPBAR.LE gsb0, 0x0 ;  /* 0x00008000000079c5 */ /* 0x000fe40000010000 */
[----:B------:R-:W-:-:S06]  /*1960*/  WARPGROUP.ARRIVE ;  /* 0x00000000000079c5 */ /* 0x000fcc0000000000 */
[----:B------:R-:W-:Y:S01]  /*1970*/  QGMMA.64x32x32.F32.E4M3.E4M3 R40, gdesc[UR16], RZ, !UPT, gsb0 ;  /* 0x00600000102879f3 */ /* 0x000fe2000c0008ff */
[----:B------:R-:W-:Y:S01]  /*1980*/  UMOV UR18, UR5 ;  /* 0x0000000500127c82 */ /* 0x000fe20008000000 */
[----:B------:R-:W-:Y:S01]  /*1990*/  UMOV UR19, 0x40000040 ;  /* 0x4000004000137882 */ /* 0x000fe20000000000 */
[----:B------:R-:W-:Y:S01]  /*19a0*/  UMOV UR5, 0x40000040 ;  /* 0x4000004000057882 */ /* 0x000fe20000000000 */
[----:B------:R-:W-:Y:S02]  /*19b0*/  WARPGROUP.DEPBAR.LE gsb0, 0x0 ;  /* 0x00008000000079c5 */ /* 0x000fe40000010000 */
[----:B------:R-:W-:-:S06]  /*19c0*/  WARPGROUP.ARRIVE ;  /* 0x00000000000079c5 */ /* 0x000fcc0000000000 */
[----:B------:R-:W-:Y:S01]  /*19d0*/  QGMMA.64x32x32.F32.E4M3.E4M3 R24, gdesc[UR16], RZ, !UPT, gsb0 ;  /* 0x00600000101879f3 */ /* 0x000fe2000c0008ff */
[----:B------:R-:W-:Y:S02]  /*19e0*/  UIADD3 UR18, UR20, 0x6, URZ ;  /* 0x0000000614127890 */ /* 0x000fe4000fffe03f */
[----:B------:R-:W-:Y:S02]  /*19f0*/  WARPGROUP.DEPBAR.LE gsb0, 0x0 ;  /* 0x00008000000079c5 */ /* 0x000fe40000010000 */
[----:B------:R-:W-:-:S06]  /*1a00*/  WARPGROUP.ARRIVE ;  /* 0x00000000000079c5 */ /* 0x000fcc0000000000 */
[----:B------:R-:W-:Y:S01]  /*1a10*/  QGMMA.64x32x32.F32.E4M3.E4M3 R136, gdesc[UR4], R136, gsb0 ;  /* 0x00600000048879f3 */ /* 0x000fe20008000888 */
[----:B------:R-:W-:Y:S01]  /*1a20*/  UIADD3 UR6, UR20, 0x102, URZ ;  /* 0x0000010214067890 */ /* 0x000fe2000fffe03f */
[----:B------:R-:W-:Y:S01]  /*1a30*/  UMOV UR7, 0x40000040 ;  /* 0x4000004000077882 */ /* 0x000fe20000000000 */
[----:B------:R-:W-:Y:S02]  /*1a40*/  WARPGROUP.DEPBAR.LE gsb0, 0x0 ;  /* 0x00008000000079c5 */ /* 0x000fe40000010000 */
[----:B------:R-:W-:-:S06]  /*1a50*/  WARPGROUP.ARRIVE ;  /* 0x00000000000079c5 */ /* 0x000fcc0000000000 */
[----:B------:R-:W-:Y:S01]  /*1a60*/  QGMMA.64x32x32.F32.E4M3.E4M3 R120, gdesc[UR4], R120, gsb0 ;  /* 0x00600000047879f3 */ /* 0x000fe20008000878 */
[----:B------:R-:W-:Y:S01]  /*1a70*/  UMOV UR6, UR8 ;  /* 0x0000000800067c82 */ /* 0x000fe20008000000 */
[----:B------:R-:W-:Y:S01]  /*1a80*/  UMOV UR7, 0x40000040 ;  /* 0x4000004000077882 */ /* 0x000fe20000000000 */
[----:B------:R-:W-:Y:S01]  /*1a90*/  UIADD3 UR8, UR20, 0x502, URZ ;  /* 0x0000050214087890 */ /* 0x000fe2000fffe03f */
        /* <DEDUP_REMOVED lines=17> */
[----:B------:R-:W-:Y:S01]  /*1bb0*/  UMOV UR8, UR11 ;  /* 0x0000000b00087c82 */ /* 0x000fe20008000000 */
[----:B------:R-:W-:Y:S01]  /*1bc0*/  UMOV UR11, 0x40000040 ;  /* 0x40000040000b7882 */ /* 0x000fe20000000000 */
[----:B------:R-:W-:Y:S02]  /*1bd0*/  WARPGROUP.DEPBAR.LE gsb0, 0x0 ;  /* 0x00008000000079c5 */ /* 0x000fe40000010000 */
[----:B------:R-:W-:-:S06]  /*1be0*/  WARPGROUP.ARRIVE ;  /* 0x00000000000079c5 */ /* 0x000fcc0000000000 */
[----:B------:R-:W-:Y:S01]  /*1bf0*/  QGMMA.64x32x32.F32.E4M3.E4M3 R40, gdesc[UR4], R40, gsb0 ;  /* 0x00600000042879f3 */ /* 0x000fe20008000828 */
[----:B------:R-:W-:Y:S01]  /*1c00*/  UMOV UR6, UR9 ;  /* 0x0000000900067c82 */ /* 0x000fe20008000000 */
[----:B------:R-:W-:Y:S01]  /*1c10*/  UMOV UR7, 0x40000040 ;  /* 0x4000004000077882 */ /* 0x000fe20000000000 */
[----:B------:R-:W-:Y:S01]  /*1c20*/  UMOV UR9, 0x40000040 ;  /* 0x4000004000097882 */ /* 0x000fe20000000000 */
[----:B------:R-:W-:Y:S02]  /*1c30*/  WARPGROUP.DEPBAR.LE gsb0, 0x0 ;  /* 0x00008000000079c5 */ /* 0x000fe40000010000 */
[----:B------:R-:W-:-:S06]  /*1c40*/  WARPGROUP.ARRIVE ;  /* 0x00000000000079c5 */ /* 0x000fcc0000000000 */
[----:B------:R-:W-:Y:S01]  /*1c50*/  QGMMA.64x32x32.F32.E4M3.E4M3 R24, gdesc[UR4], R24, gsb0 ;  /* 0x00600000041879f3 */ /* 0x000fe20008000818 */
[----:B------:R-:W-:Y:S02]  /*1c60*/  UIADD3 UR6, UR20, 0x204, URZ ;  /* 0x0000020414067890 */ /* 0x000fe4000fffe03f */
[----:B------:R-:W-:Y:S01]  /*1c70*/  UIADD3 UR7, UR20, 0x304, URZ ;  /* 0x0000030414077890 */ /* 0x000fe2000fffe03f */
        /* <DEDUP_REMOVED lines=23> */
[----:B------:R-:W-:Y:S01]  /*1df0*/  UMOV UR14, UR18 ;  /* 0x00000012000e7c82 */ /* 0x000fe20008000000 */
[----:B------:R-:W-:Y:S02]  /*1e00*/  WARPGROUP.DEPBAR.LE gsb0, 0x0 ;  /* 0x00008000000079c5 */ /* 0x000fe40000010000 */
[----:B------:R-:W-:-:S06]  /*1e10*/  WARPGROUP.ARRIVE ;  /* 0x00000000000079c5 */ /* 0x000fcc0000000000 */
[----:B------:R-:W-:Y:S01]  /*1e20*/  QGMMA.64x32x32.F32.E4M3.E4M3 R56, gdesc[UR8], R56, gsb0 ;  /* 0x00600000083879f3 */ /* 0x000fe20008000838 */
[----:B------:R-:W-:Y:S01]  /*1e30*/  UMOV UR10, UR6 ;  /* 0x00000006000a7c82 */ /* 0x000fe20008000000 */
[----:B------:R-:W-:Y:S01]  /*1e40*/  UMOV UR11, 0x40000040 ;  /* 0x40000040000b7882 */ /* 0x000fe20000000000 */
        /* <DEDUP_REMOVED lines=8> */
[----:B------:R-:W-:Y:S02]  /*1ed0*/  ULDC UR10, c[0x0][0x988] ;  /* 0x00026200000a7ab9 */ /* 0x000fe40000000800 */
[----:B------:R-:W-:Y:S02]  /*1ee0*/  WARPGROUP.DEPBAR.LE gsb0, 0x0 ;  /* 0x00008000000079c5 */ /* 0x000fe40000010000 */
[----:B------:R-:W-:-:S06]  /*1ef0*/  WARPGROUP.ARRIVE ;  /* 0x00000000000079c5 */ /* 0x000fcc0000000000 */
[----:B------:R-:W-:Y:S01]  /*1f00*/  QGMMA.64x32x32.F32.E4M3.E4M3 R136, gdesc[UR12], R136, gsb0 ;  /* 0x006000000c8879f3 */ /* 0x000fe20008000888 */
[----:B------:R-:W-:Y:S01]  /*1f10*/  UIADD3 UR14, UR20, 0x106, URZ ;  /* 0x00000106140e7890 */ /* 0x000fe2000fffe03f */
[----:B------:R-:W-:Y:S01]  /*1f20*/  UMOV UR15, 0x40000040 ;  /* 0x40000040000f7882 */ /* 0x000fe20000000000 */
[----:B------:R-:W-:Y:S02]  /*1f30*/  WARPGROUP.DEPBAR.LE gsb0, 0x0 ;  /* 0x00008000000079c5 */ /* 0x000fe40000010000 */
[----:B------:R-:W-:Y:S01]  /*1f40*/  WARPGROUP.ARRIVE ;  /* 0x00000000000079c5 */ /* 0x000fe20000000000 */
[C---:B------:R-:W-:Y:S01]  /*1f50*/  FMUL.FTZ R6, R0.reuse, R136 ;  /* 0x0000008800067220 */ /* 0x040fe20000410000 */
[C---:B------:R-:W-:Y:S01]  /*1f60*/  FMUL.FTZ R7, R0.reuse, R137 ;  /* 0x0000008900077220 */ /* 0x040fe20000410000 */
[C---:B------:R-:W-:Y:S01]  /*1f70*/  FMUL.FTZ R8, R0.reuse, R140 ;  /* 0x0000008c00087220 */ /* 0x040fe20000410000 */
[C---:B------:R-:W-:Y:S01]  /*1f80*/  FMUL.FTZ R9, R0.reuse, R141 ;  /* 0x0000008d00097220 */ /* 0x040fe20000410000 */
[C---:B------:R-:W-:Y:S01]  /*1f90*/  FMUL.FTZ R5, R0.reuse, R138 ;  /* 0x0000008a00057220 */ /* 0x040fe20000410000 */
[----:B------:R-:W-:Y:S01]  /*1fa0*/  QGMMA.64x32x32.F32.E4M3.E4M3 R120, gdesc[UR12], R120, gsb0 ;  /* 0x006000000c7879f3 */ /* 0x000fe20008000878 */
[----:B------:R-:W-:Y:S01]  /*1fb0*/  UIADD3 UR14, UR20, 0x206, URZ ;  /* 0x00000206140e7890 */ /* 0x000fe2000fffe03f */
[----:B------:R-:W0:Y:S01]  /*1fc0*/  MUFU.TANH R6, R6 ;  /* 0x0000000600067308 */ /* 0x000e220000002400 */
[----:B------:R-:W-:Y:S01]  /*1fd0*/  UMOV UR15, 0x40000040 ;  /* 0x40000040000f7882 */ /* 0x000fe20000000000 */
[C---:B------:R-:W-:Y:S01]  /*1fe0*/  FMUL.FTZ R12, R0.reuse, R144 ;  /* 0x00000090000c7220 */ /* 0x040fe20000410000 */
[C---:B------:R-:W-:Y:S01]  /*1ff0*/  FMUL.FTZ R10, R0.reuse, R139 ;  /* 0x0000008b000a7220 */ /* 0x040fe20000410000 */
[C---:B------:R-:W-:Y:S01]  /*2000*/  FMUL.FTZ R72, R0.reuse, R147 ;  /* 0x0000009300487220 */ /* 0x040fe20000410000 */
[C---:B------:R-:W-:Y:S01]  /*2010*/  FMUL.FTZ R11, R0.reuse, R145 ;  /* 0x00000091000b7220 */ /* 0x040fe20000410000 */
[C---:B------:R-:W-:Y:S01]  /*2020*/  FMUL.FTZ R14, R0.reuse, R142 ;  /* 0x0000008e000e7220 */ /* 0x040fe20000410000 */
[C---:B------:R-:W-:Y:S01]  /*2030*/  FMUL.FTZ R76, R0.reuse, R150 ;  /* 0x00000096004c7220 */ /* 0x040fe20000410000 */
[----:B------:R-:W1:Y:S01]  /*2040*/  MUFU.TANH R7, R7 ;  /* 0x0000000700077308 */ /* 0x000e620000002400 */
[C---:B------:R-:W-:Y:S01]  /*2050*/  FMUL.FTZ R20, R0.reuse, R148 ;  /* 0x0000009400147220 */ /* 0x040fe20000410000 */
[C---:B------:R-:W-:Y:S01]  /*2060*/  FMUL.FTZ R13, R0.reuse, R143 ;  /* 0x0000008f000d7220 */ /* 0x040fe20000410000 */
[C---:B------:R-:W-:Y:S01]  /*2070*/  FMUL.FTZ R75, R0.reuse, R151 ;  /* 0x00000097004b7220 */ /* 0x040fe20000410000 */
[C---:B------:R-:W-:Y:S01]  /*2080*/  FMUL.FTZ R15, R0.reuse, R149 ;  /* 0x00000095000f7220 */ /* 0x040fe20000410000 */
[----:B------:R-:W-:-:S03]  /*2090*/  FMUL.FTZ R21, R0, R146 ;  /* 0x0000009200157220 */ /* 0x000fc60000410000 */
[----:B------:R-:W2:Y:S08]  /*20a0*/  MUFU.TANH R8, R8 ;  /* 0x0000000800087308 */ /* 0x000eb00000002400 */
[----:B------:R-:W3:Y:S08]  /*20b0*/  MUFU.TANH R9, R9 ;  /* 0x0000000900097308 */ /* 0x000ef00000002400 */
[----:B------:R-:W4:Y:S08]  /*20c0*/  MUFU.TANH R5, R5 ;  /* 0x0000000500057308 */ /* 0x000f300000002400 */
[----:B------:R-:W5:Y:S08]  /*20d0*/  MUFU.TANH R12, R12 ;  /* 0x0000000c000c7308 */ /* 0x000f700000002400 */
[----:B------:R-:W5:Y:S08]  /*20e0*/  MUFU.TANH R10, R10 ;  /* 0x0000000a000a7308 */ /* 0x000f700000002400 */
[----:B------:R-:W5:Y:S01]  /*20f0*/  MUFU.TANH R72, R72 ;  /* 0x0000004800487308 */ /* 0x000f620000002400 */
[----:B------:R-:W-:-:S02]  /*2100*/  WARPGROUP.DEPBAR.LE gsb0, 0x0 ;  /* 0x00008000000079c5 */ /* 0x000fc40000010000 */
        /* <DEDUP_REMOVED lines=8> */
[----:B------:R-:W5:Y:S01]  /*2190*/  MUFU.TANH R11, R11 ;  /* 0x0000000b000b7308 */ /* 0x000f620000002400 */
[----:B------:R-:W-:Y:S01]  /*21a0*/  UMOV UR15, 0x40000040 ;  /* 0x40000040000f7882 */ /* 0x000fe20000000000 */
[C---:B------:R-:W-:Y:S01]  /*21b0*/  FMUL.FTZ R82, R0.reuse, R129 ;  /* 0x0000008100527220 */ /* 0x040fe20000410000 */
[C---:B------:R-:W-:Y:S01]  /*21c0*/  FMUL.FTZ R73, R0.reuse, R120 ;  /* 0x0000007800497220 */ /* 0x040fe20000410000 */
[C---:B------:R-:W-:Y:S01]  /*21d0*/  FMUL.FTZ R120, R0.reuse, R131 ;  /* 0x0000008300787220 */ /* 0x040fe20000410000 */
[C---:B------:R-:W-:Y:S01]  /*21e0*/  FMUL.FTZ R86, R0.reuse, R132 ;  /* 0x0000008400567220 */ /* 0x040fe20000410000 */
[C---:B------:R-:W-:Y:S01]  /*21f0*/  FMUL.FTZ R83, R0.reuse, R126 ;  /* 0x0000007e00537220 */ /* 0x040fe20000410000 */
[C---:B------:R-:W-:Y:S01]  /*2200*/  FMUL.FTZ R78, R0.reuse, R124 ;  /* 0x0000007c004e7220 */ /* 0x040fe20000410000 */
[----:B------:R-:W5:Y:S01]  /*2210*/  MUFU.TANH R14, R14 ;  /* 0x0000000e000e7308 */ /* 0x000f620000002400 */
[C---:B------:R-:W-:Y:S01]  /*2220*/  FMUL.FTZ R84, R0.reuse, R127 ;  /* 0x0000007f00547220 */ /* 0x040fe20000410000 */
[C---:B------:R-:W-:Y:S01]  /*2230*/  FMUL.FTZ R79, R0.reuse, R123 ;  /* 0x0000007b004f7220 */ /* 0x040fe20000410000 */
[C---:B------:R-:W-:Y:S01]  /*2240*/  FMUL.FTZ R85, R0.reuse, R133 ;  /* 0x0000008500557220 */ /* 0x040fe20000410000 */
[C---:B------:R-:W-:Y:S01]  /*2250*/  FMUL.FTZ R124, R0.reuse, R134 ;  /* 0x00000086007c7220 */ /* 0x040fe20000410000 */
[----:B------:R-:W-:-:S03]  /*2260*/  FMUL.FTZ R123, R0, R135 ;  /* 0x00000087007b7220 */ /* 0x000fc60000410000 */
[----:B------:R-:W5:Y:S08]  /*2270*/  MUFU.TANH R76, R76 ;  /* 0x0000004c004c7308 */ /* 0x000f700000002400 */
[----:B------:R-:W5:Y:S08]  /*2280*/  MUFU.TANH R20, R20 ;  /* 0x0000001400147308 */ /* 0x000f700000002400 */
[----:B------:R-:W5:Y:S08]  /*2290*/  MUFU.TANH R13, R13 ;  /* 0x0000000d000d7308 */ /* 0x000f700000002400 */
        /* <DEDUP_REMOVED lines=12> */
[C---:B------:R-:W-:Y:S01]  /*2360*/  FMUL.FTZ R116, R0.reuse, R119 ;  /* 0x0000007700747220 */ /* 0x040fe20000410000 */
[----:B------:R-:W-:Y:S01]  /*2370*/  UMOV UR15, 0x40000040 ;  /* 0x40000040000f7882 */ /* 0x000fe20000000000 */
        /* <DEDUP_REMOVED lines=37> */
[----:B------:R-:W5:Y:S01]  /*25d0*/  MUFU.TANH R82, R82 ;  /* 0x0000005200527308 */ /* 0x000f620000002400 */
[----:B------:R-:W-:-:S07]  /*25e0*/  FMUL.FTZ R91, R0, R91 ;  /* 0x0000005b005b7220 */ /* 0x000fce0000410000 */
        /* <DEDUP_REMOVED lines=8> */
[----:B------:R-:W-:Y:S02]  /*2670*/  IMAD.U32 R57, RZ, RZ, UR48 ;  /* 0x00000030ff397e24 */ /* 0x000fe4000f8e00ff */
[C---:B------:R-:W-:Y:S01]  /*2680*/  FMUL.FTZ R128, R0.reuse, R67 ;  /* 0x0000004300807220 */ /* 0x040fe20000410000 */
[C---:B------:R-:W-:Y:S01]  /*2690*/  FMUL.FTZ R130, R0.reuse, R68 ;  /* 0x0000004400827220 */ /* 0x040fe20000410000 */
[C---:B------:R-:W-:Y:S01]  /*26a0*/  FMUL.FTZ R129, R0.reuse, R69 ;  /* 0x0000004500817220 */ /* 0x040fe20000410000 */
[----:B------:R-:W-:Y:S01]  /*26b0*/  QGMMA.64x32x32.F32.E4M3.E4M3 R40, gdesc[UR12], R40, gsb0 ;  /* 0x006000000c2879f3 */ /* 0x000fe20008000828 */
[----:B------:R-:W-:Y:S02]  /*26c0*/  IMAD R4, R57, -0xe0, R4 ;  /* 0xffffff2039047824 */ /* 0x000fe400078e0204 */
[C---:B------:R-:W-:Y:S01]  /*26d0*/  FMUL.FTZ R101, R0.reuse, R56 ;  /* 0x0000003800657220 */ /* 0x040fe20000410000 */
[C---:B------:R-:W-:Y:S01]  /*26e0*/  FMUL.FTZ R131, R0.reuse, R70 ;  /* 0x0000004600837220 */ /* 0x040fe20000410000 */
[C---:B------:R-:W-:Y:S01]  /*26f0*/  FMUL.FTZ R132, R0.reuse, R71 ;  /* 0x0000004700847220 */ /* 0x040fe20000410000 */
[----:B------:R-:W-:Y:S01]  /*2700*/  FMUL.FTZ R127, R0, R58 ;  /* 0x0000003a007f7220 */ /* 0x000fe20000410000 */
[----:B------:R-:W-:Y:S01]  /*2710*/  ISETP.GT.AND P5, PT, R4, RZ, PT ;  /* 0x000000ff0400720c */ /* 0x000fe20003fa4270 */
[----:B------:R-:W-:Y:S01]  /*2720*/  FMUL.FTZ R103, R0, R59 ;  /* 0x0000003b00677220 */ /* 0x000fe20000410000 */
[C---:B------:R-:W-:Y:S01]  /*2730*/  ISETP.GT.AND P1, PT, R4.reuse, 0x1, PT ;  /* 0x000000010400780c */ /* 0x040fe20003f24270 */
[----:B------:R-:W5:Y:S01]  /*2740*/  MUFU.TANH R122, R122 ;  /* 0x0000007a007a7308 */ /* 0x000f620000002400 */
[----:B------:R-:W-:Y:S01]  /*2750*/  ISETP.GT.AND P2, PT, R4, 0x8, PT ;  /* 0x000000080400780c */ /* 0x000fe20003f44270 */
[----:B------:R-:W-:Y:S01]  /*2760*/  UIADD3 UR14, UR20, 0x606, URZ ;  /* 0x00000606140e7890 */ /* 0x000fe2000fffe03f */
[----:B0-----:R-:W-:Y:S01]  /*2770*/  FSEL R67, R6, -INF , P5 ;  /* 0xff80000006437808 */ /* 0x001fe20002800000 */
[----:B------:R-:W-:Y:S01]  /*2780*/  UMOV UR15, 0x40000040 ;  /* 0x40000040000f7882 */ /* 0x000fe20000000000 */
[----:B-1----:R-:W-:Y:S01]  /*2790*/  FSEL R68, R7, -INF , P1 ;  /* 0xff80000007447808 */ /* 0x002fe20000800000 */
[----:B------:R-:W-:Y:S01]  /*27a0*/  FMUL.FTZ R60, R0, R60 ;  /* 0x0000003c003c7220 */ /* 0x000fe20000410000 */
[----:B------:R-:W-:Y:S01]  /*27b0*/  ISETP.GT.AND P3, PT, R4, 0x9, PT ;  /* 0x000000090400780c */ /* 0x000fe20003f64270 */
[----:B------:R-:W0:Y:S01]  /*27c0*/  MUFU.TANH R120, R120 ;  /* 0x0000007800787308 */ /* 0x000e220000002400 */
[----:B--2---:R-:W-:Y:S01]  /*27d0*/  FSEL R69, R8, -INF , P2 ;  /* 0xff80000008457808 */ /* 0x004fe20001000000 */
[----:B------:R-:W-:Y:S01]  /*27e0*/  FMUL.FTZ R62, R0, R62 ;  /* 0x0000003e003e7220 */ /* 0x000fe20000410000 */
[----:B------:R-:W-:Y:S01]  /*27f0*/  ISETP.GT.AND P4, PT, R4, 0x10, PT ;  /* 0x000000100400780c */ /* 0x000fe20003f84270 */
[C---:B------:R-:W-:Y:S01]  /*2800*/  FMUL.FTZ R61, R0.reuse, R61 ;  /* 0x0000003d003d7220 */ /* 0x040fe20000410000 */
[----:B---3--:R-:W-:Y:S01]  /*2810*/  FSEL R70, R9, -INF , P3 ;  /* 0xff80000009467808 */ /* 0x008fe20001800000 */
[----:B------:R-:W-:Y:S01]  /*2820*/  FMUL.FTZ R64, R0, R64 ;  /* 0x0000004000407220 */ /* 0x000fe20000410000 */
[----:B----4-:R-:W-:Y:S01]  /*2830*/  FSEL R5, R5, -INF , P5 ;  /* 0xff80000005057808 */ /* 0x010fe20002800000 */
[----:B------:R-:W1:Y:S01]  /*2840*/  MUFU.TANH R104, R104 ;  /* 0x0000006800687308 */ /* 0x000e620000002400 */
[----:B------:R-:W-:Y:S01]  /*2850*/  ISETP.GT.AND P5, PT, R4, 0x11, PT ;  /* 0x000000110400780c */ /* 0x000fe20003fa4270 */
[----:B------:R-:W-:Y:S01]  /*2860*/  FMUL.FTZ R63, R0, R63 ;  /* 0x0000003f003f7220 */ /* 0x000fe20000410000 */
[----:B-----5:R-:W-:Y:S01]  /*2870*/  FSEL R71, R12, -INF , P4 ;  /* 0xff8000000c477808 */ /* 0x020fe20002000000 */
[----:B------:R-:W-:Y:S01]  /*2880*/  FMUL.FTZ R65, R0, R65 ;  /* 0x0000004100417220 */ /* 0x000fe20000410000 */
[----:B------:R-:W-:Y:S01]  /*2890*/  FSEL R6, R10, -INF , P1 ;  /* 0xff8000000a067808 */ /* 0x000fe20000800000 */
[----:B------:R-:W-:Y:S01]  /*28a0*/  FMUL.FTZ R66, R0, R66 ;  /* 0x0000004200427220 */ /* 0x000fe20000410000 */
[----:B------:R-:W-:Y:S01]  /*28b0*/  ISETP.GT.AND P1, PT, R4, 0x18, PT ;  /* 0x000000180400780c */ /* 0x000fe20003f24270 */
[----:B------:R-:W2:Y:S01]  /*28c0*/  MUFU.TANH R124, R124 ;  /* 0x0000007c007c7308 */ /* 0x000ea20000002400 */
[----:B------:R-:W-:-:S02]  /*28d0*/  FSEL R10, R72, -INF , P5 ;  /* 0xff800000480a7808 */ /* 0x000fc40002800000 */
[----:B------:R-:W-:Y:S02]  /*28e0*/  FSEL R72, R11, -INF , P5 ;  /* 0xff8000000b487808 */ /* 0x000fe40002800000 */
[----:B------:R-:W-:Y:S02]  /*28f0*/  FSEL R7, R14, -INF , P2 ;  /* 0xff8000000e077808 */ /* 0x000fe40001000000 */
[----:B------:R-:W-:Y:S01]  /*2900*/  ISETP.GT.AND P2, PT, R4, 0x19, PT ;  /* 0x000000190400780c */ /* 0x000fe20003f44270 */
[----:B------:R-:W3:Y:S01]  /*2910*/  MUFU.TANH R106, R106 ;  /* 0x0000006a006a7308 */ /* 0x000ee20000002400 */
[----:B------:R-:W-:Y:S02]  /*2920*/  FSEL R11, R76, -INF , P1 ;  /* 0xff8000004c0b7808 */ /* 0x000fe40000800000 */
[----:B------:R-:W-:Y:S02]  /*2930*/  FSEL R76, R20, -INF , P1 ;  /* 0xff800000144c7808 */ /* 0x000fe40000800000 */
[----:B------:R-:W-:-:S02]  /*2940*/  FSEL R8, R13, -INF , P3 ;  /* 0xff8000000d087808 */ /* 0x000fc40001800000 */
[----:B------:R-:W-:Y:S01]  /*2950*/  FSEL R12, R75, -INF , P2 ;  /* 0xff8000004b0c7808 */ /* 0x000fe20001000000 */
[----:B------:R-:W4:Y:S01]  /*2960*/  MUFU.TANH R123, R123 ;  /* 0x0000007b007b7308 */ /* 0x000f220000002400 */
[C---:B------:R-:W-:Y:S02]  /*2970*/  ISETP.GT.AND P3, PT, R4.reuse, 0x20, PT ;  /* 0x000000200400780c */ /* 0x040fe40003f64270 */
[----:B------:R-:W-:Y:S02]  /*2980*/  FSEL R75, R15, -INF , P2 ;  /* 0xff8000000f4b7808 */ /* 0x000fe40001000000 */
[----:B------:R-:W-:Y:S02]  /*2990*/  FSEL R9, R21, -INF , P4 ;  /* 0xff80000015097808 */ /* 0x000fe40002000000 */
[----:B------:R-:W-:Y:S01]  /*29a0*/  ISETP.GT.AND P4, PT, R4, 0x21, PT ;  /* 0x000000210400780c */ /* 0x000fe20003f84270 */
[----:B------:R-:W5:Y:S01]  /*29b0*/  MUFU.TANH R105, R105 ;  /* 0x0000006900697308 */ /* 0x000f620000002400 */
[----:B------:R-:W-:Y:S01]  /*29c0*/  FSEL R73, R73, -INF , P3 ;  /* 0xff80000049497808 */ /* 0x000fe20001800000 */
[----:B------:R-:W-:-:S02]  /*29d0*/  WARPGROUP.DEPBAR.LE gsb0, 0x0 ;  /* 0x00008000000079c5 */ /* 0x000fc40000010000 */
[C---:B------:R-:W-:Y:S01]  /*29e0*/  FMUL.FTZ R57, R0.reuse, R44 ;  /* 0x0000002c00397220 */ /* 0x040fe20000410000 */
[----:B------:R-:W-:Y:S01]  /*29f0*/  FMNMX.FTZ R44, R67, R68, !PT ;  /* 0x00000044432c7209 */ /* 0x000fe20007810000 */
[C---:B------:R-:W-:Y:S01]  /*2a00*/  FMUL.FTZ R56, R0.reuse, R43 ;  /* 0x0000002b00387220 */ /* 0x040fe20000410000 */
[C---:B------:R-:W-:Y:S01]  /*2a10*/  FMUL.FTZ R58, R0.reuse, R45 ;  /* 0x0000002d003a7220 */ /* 0x040fe20000410000 */
[C---:B------:R-:W-:Y:S01]  /*2a20*/  FMUL.FTZ R59, R0.reuse, R46 ;  /* 0x0000002e003b7220 */ /* 0x040fe20000410000 */
[----:B------:R-:W-:Y:S01]  /*2a30*/  FMNMX.FTZ R43, R69, R44, !PT ;  /* 0x0000002c452b7209 */ /* 0x000fe20007810000 */
[----:B------:R-:W-:Y:S01]  /*2a40*/  FMUL.FTZ R136, R0, R47 ;  /* 0x0000002f00887220 */ /* 0x000fe20000410000 */
[----:B------:R-:W-:Y:S01]  /*2a50*/  ISETP.GT.AND P5, PT, R4, 0x28, PT ;  /* 0x000000280400780c */ /* 0x000fe20003fa4270 */
[----:B------:R-:W-:Y:S01]  /*2a60*/  FMUL.FTZ R138, R0, R49 ;  /* 0x00000031008a7220 */ /* 0x000fe20000410000 */
[----:B------:R-:W-:Y:S01]  /*2a70*/  FMNMX.FTZ R44, R70, R43, !PT ;  /* 0x0000002b462c7209 */ /* 0x000fe20007810000 */
[----:B------:R-:W-:Y:S01]  /*2a80*/  FMUL.FTZ R137, R0, R48 ;  /* 0x0000003000897220 */ /* 0x000fe20000410000 */
[----:B------:R-:W-:Y:S01]  /*2a90*/  FSEL R74, R74, -INF , P4 ;  /* 0xff8000004a4a7808 */ /* 0x000fe20002000000 */
[C---:B------:R-:W-:Y:S01]  /*2aa0*/  FMUL.FTZ R139, R0.reuse, R50 ;  /* 0x00000032008b7220 */ /* 0x040fe20000410000 */
[----:B------:R-:W-:Y:S01]  /*2ab0*/  FMNMX.FTZ R45, R71, R44, !PT ;  /* 0x0000002c472d7209 */ /* 0x000fe20007810000 */
[----:B------:R-:W-:Y:S01]  /*2ac0*/  FMUL.FTZ R140, R0, R51 ;  /* 0x00000033008c7220 */ /* 0x000fe20000410000 */
[----:B------:R-:W-:Y:S01]  /*2ad0*/  ISETP.GT.AND P1, PT, R4, 0x29, PT ;  /* 0x000000290400780c */ /* 0x000fe20003f24270 */
[----:B------:R-:W-:Y:S01]  /*2ae0*/  FMUL.FTZ R141, R0, R52 ;  /* 0x00000034008d7220 */ /* 0x000fe20000410000 */
[----:B------:R-:W-:Y:S01]  /*2af0*/  FMNMX.FTZ R45, R72, R45, !PT ;  /* 0x0000002d482d7209 */ /* 0x000fe20007810000 */
[----:B------:R-:W5:Y:S01]  /*2b00*/  MUFU.TANH R125, R125 ;  /* 0x0000007d007d7308 */ /* 0x000f620000002400 */
[----:B------:R-:W-:Y:S01]  /*2b10*/  FSEL R78, R78, -INF , P5 ;  /* 0xff8000004e4e7808 */ /* 0x000fe20002800000 */
[----:B------:R-:W-:Y:S01]  /*2b20*/  FMUL.FTZ R142, R0, R53 ;  /* 0x00000035008e7220 */ /* 0x000fe20000410000 */
[----:B------:R-:W-:Y:S01]  /*2b30*/  FMNMX.FTZ R46, R76, R45, !PT ;  /* 0x0000002d4c2e7209 */ /* 0x000fe20007810000 */
[----:B------:R-:W-:Y:S01]  /*2b40*/  WARPGROUP.ARRIVE ;  /* 0x00000000000079c5 */ /* 0x000fe20000000000 */
[----:B------:R-:W-:Y:S01]  /*2b50*/  ISETP.GT.AND P2, PT, R4, 0x30, PT ;  /* 0x000000300400780c */ /* 0x000fe20003f44270 */
[C---:B------:R-:W-:Y:S01]  /*2b60*/  FMUL.FTZ R133, R0.reuse, R40 ;  /* 0x0000002800857220 */ /* 0x040fe20000410000 */
[----:B------:R-:W-:Y:S01]  /*2b70*/  FMNMX.FTZ R46, R75, R46, !PT ;  /* 0x0000002e4b2e7209 */ /* 0x000fe20007810000 */
[----:B------:R-:W5:Y:S01]  /*2b80*/  MUFU.TANH R108, R108 ;  /* 0x0000006c006c7308 */ /* 0x000f620000002400 */
[----:B------:R-:W-:Y:S01]  /*2b90*/  FSEL R77, R77, -INF , P1 ;  /* 0xff8000004d4d7808 */ /* 0x000fe20000800000 */
[C---:B------:R-:W-:Y:S01]  /*2ba0*/  FMUL.FTZ R134, R0.reuse, R41 ;  /* 0x0000002900867220 */ /* 0x040fe20000410000 */
[----:B------:R-:W-:Y:S01]  /*2bb0*/  FMNMX.FTZ R47, R73, R46, !PT ;  /* 0x0000002e492f7209 */ /* 0x000fe20007810000 */
[----:B------:R-:W-:Y:S01]  /*2bc0*/  FMUL.FTZ R42, R0, R42 ;  /* 0x0000002a002a7220 */ /* 0x000fe20000410000 */
[----:B------:R-:W-:Y:S01]  /*2bd0*/  FSEL R13, R80, -INF , P3 ;  /* 0xff800000500d7808 */ /* 0x000fe20001800000 */
[----:B------:R-:W-:Y:S01]  /*2be0*/  FMUL.FTZ R135, R0, R55 ;  /* 0x0000003700877220 */ /* 0x000fe20000410000 */
[----:B------:R-:W-:Y:S01]  /*2bf0*/  FMNMX.FTZ R49, R74, R47, !PT ;  /* 0x0000002f4a317209 */ /* 0x000fe20007810000 */
[----:B------:R-:W5:Y:S01]  /*2c00*/  MUFU.TANH R107, R107 ;  /* 0x0000006b006b7308 */ /* 0x000f620000002400 */
[----:B------:R-:W-:Y:S01]  /*2c10*/  ISETP.GT.AND P3, PT, R4, 0x31, PT ;  /* 0x000000310400780c */ /* 0x000fe20003f64270 */
[----:B------:R-:W-:Y:S01]  /*2c20*/  QGMMA.64x32x32.F32.E4M3.E4M3 R24, gdesc[UR12], R24, gsb0 ;  /* 0x006000000c1879f3 */ /* 0x000fe20008000818 */
[----:B------:R-:W-:Y:S01]  /*2c30*/  FMNMX.FTZ R48, R78, R49, !PT ;  /* 0x000000314e307209 */ /* 0x000fe20007810000 */
[----:B------:R-:W-:Y:S01]  /*2c40*/  FMUL.FTZ R143, R0, R54 ;  /* 0x00000036008f7220 */ /* 0x000fe20000410000 */
[----:B------:R-:W-:-:S02]  /*2c50*/  FSEL R81, R81, -INF , P2 ;  /* 0xff80000051517808 */ /* 0x000fc40001000000 */
[----:B------:R-:W-:Y:S01]  /*2c60*/  FMNMX.FTZ R50, R77, R48, !PT ;  /* 0x000000304d327209 */ /* 0x000fe20007810000 */
[----:B------:R-:W5:Y:S01]  /*2c70*/  MUFU.TANH R109, R109 ;  /* 0x0000006d006d7308 */ /* 0x000f620000002400 */
[----:B------:R-:W-:Y:S02]  /*2c80*/  FSEL R14, R79, -INF , P4 ;  /* 0xff8000004f0e7808 */ /* 0x000fe40002000000 */
[----:B------:R-:W-:Y:S02]  /*2c90*/  ISETP.GT.AND P4, PT, R4, 0x38, PT ;  /* 0x000000380400780c */ /* 0x000fe40003f84270 */
[----:B------:R-:W-:Y:S02]  /*2ca0*/  FSEL R82, R82, -INF , P3 ;  /* 0xff80000052527808 */ /* 0x000fe40001800000 */
[----:B------:R-:W-:Y:S01]  /*2cb0*/  FMNMX.FTZ R49, R81, R50, !PT ;  /* 0x0000003251317209 */ /* 0x000fe20007810000 */
[----:B------:R-:W5:Y:S01]  /*2cc0*/  MUFU.TANH R110, R110 ;  /* 0x0000006e006e7308 */ /* 0x000f620000002400 */
[----:B------:R-:W-:-:S02]  /*2cd0*/  FSEL R15, R83, -INF , P5 ;  /* 0xff800000530f7808 */ /* 0x000fc40002800000 */
[----:B------:R-:W-:Y:S02]  /*2ce0*/  ISETP.GT.AND P5, PT, R4, 0x39, PT ;  /* 0x000000390400780c */ /* 0x000fe40003fa4270 */
[----:B------:R-:W-:Y:S02]  /*2cf0*/  FSEL R86, R86, -INF , P4 ;  /* 0xff80000056567808 */ /* 0x000fe40002000000 */
[----:B------:R-:W-:Y:S01]  /*2d00*/  FMNMX.FTZ R51, R82, R49, !PT ;  /* 0x0000003152337209 */ /* 0x000fe20007810000 */
[----:B------:R-:W5:Y:S01]  /*2d10*/  MUFU.TANH R113, R113 ;  /* 0x0000007100717308 */ /* 0x000f620000002400 */
[----:B------:R-:W-:Y:S02]  /*2d20*/  FSEL R20, R84, -INF , P1 ;  /* 0xff80000054147808 */ /* 0x000fe40000800000 */
[----:B------:R-:W-:Y:S02]  /*2d30*/  ISETP.GT.AND P1, PT, R4, 0x40, PT ;  /* 0x000000400400780c */ /* 0x000fe40003f24270 */
[----:B------:R-:W-:-:S02]  /*2d40*/  FSEL R85, R85, -INF , P5 ;  /* 0xff80000055557808 */ /* 0x000fc40002800000 */
[----:B------:R-:W-:Y:S01]  /*2d50*/  FMNMX.FTZ R52, R86, R51, !PT ;  /* 0x0000003356347209 */ /* 0x000fe20007810000 */
[----:B------:R-:W5:Y:S01]  /*2d60*/  MUFU.TANH R111, R111 ;  /* 0x0000006f006f7308 */ /* 0x000f620000002400 */
[----:B------:R-:W-:Y:S02]  /*2d70*/  FSEL R21, R121, -INF , P2 ;  /* 0xff80000079157808 */ /* 0x000fe40001000000 */
[----:B------:R-:W-:Y:S02]  /*2d80*/  ISETP.GT.AND P2, PT, R4, 0x41, PT ;  /* 0x000000410400780c */ /* 0x000fe40003f44270 */
[----:B------:R-:W-:Y:S02]  /*2d90*/  FSEL R122, R122, -INF , P1 ;  /* 0xff8000007a7a7808 */ /* 0x000fe40000800000 */
[----:B------:R-:W-:Y:S01]  /*2da0*/  FMNMX.FTZ R53, R85, R52, !PT ;  /* 0x0000003455357209 */ /* 0x000fe20007810000 */
[----:B------:R4:W-:Y:S01]  /*2db0*/  MUFU.TANH R121, R42 ;  /* 0x0000002a00797308 */ /* 0x0009e20000002400 */
[----:B0-----:R-:W-:-:S02]  /*2dc0*/  FSEL R40, R120, -INF , P3 ;  /* 0xff80000078287808 */ /* 0x001fc40001800000 */
[----:B------:R-:W-:Y:S02]  /*2dd0*/  ISETP.GT.AND P3, PT, R4, 0x48, PT ;  /* 0x000000480400780c */ /* 0x000fe40003f64270 */
[----:B-1----:R-:W-:Y:S02]  /*2de0*/  FSEL R104, R104, -INF , P2 ;  /* 0xff80000068687808 */ /* 0x002fe40001000000 */
[----:B------:R-:W-:Y:S01]  /*2df0*/  FMNMX.FTZ R53, R122, R53, !PT ;  /* 0x000000357a357209 */ /* 0x000fe20007810000 */
[----:B------:R-:W0:Y:S01]  /*2e00*/  MUFU.TANH R112, R112 ;  /* 0x0000007000707308 */ /* 0x000e220000002400 */
[----:B--2---:R-:W-:Y:S02]  /*2e10*/  FSEL R41, R124, -INF , P4 ;  /* 0xff8000007c297808 */ /* 0x004fe40002000000 */
[----:B------:R-:W-:Y:S02]  /*2e20*/  ISETP.GT.AND P4, PT, R4, 0x49, PT ;  /* 0x000000490400780c */ /* 0x000fe40003f84270 */
[----:B---3--:R-:W-:-:S02]  /*2e30*/  FSEL R106, R106, -INF , P3 ;  /* 0xff8000006a6a7808 */ /* 0x008fc40001800000 */
[----:B------:R-:W-:Y:S01]  /*2e40*/  FMNMX.FTZ R55, R104, R53, !PT ;  /* 0x0000003568377209 */ /* 0x000fe20007810000 */
[----:B------:R-:W1:Y:S01]  /*2e50*/  MUFU.TANH R126, R126 ;  /* 0x0000007e007e7308 */ /* 0x000e620000002400 */
[----:B----4-:R-:W-:Y:S02]  /*2e60*/  FSEL R42, R123, -INF , P5 ;  /* 0xff8000007b2a7808 */ /* 0x010fe40002800000 */
[----:B------:R-:W-:Y:S02]  /*2e70*/  ISETP.GT.AND P5, PT, R4, 0x50, PT ;  /* 0x000000500400780c */ /* 0x000fe40003fa4270 */
[----:B-----5:R-:W-:Y:S01]  /*2e80*/  FSEL R105, R105, -INF , P4 ;  /* 0xff80000069697808 */ /* 0x020fe20002000000 */
[----:B------:R-:W-:Y:S02]  /*2e90*/  WARPGROUP.DEPBAR.LE gsb0, 0x0 ;  /* 0x00008000000079c5 */ /* 0x000fe40000010000 */
[----:B------:R-:W-:Y:S01]  /*2ea0*/  FMNMX.FTZ R54, R106, R55, !PT ;  /* 0x000000376a367209 */ /* 0x000fe20007810000 */
[----:B------:R-:W2:Y:S01]  /*2eb0*/  MUFU.TANH R115, R115 ;  /* 0x0000007300737308 */ /* 0x000ea20000002400 */
[----:B------:R-:W-:Y:S01]  /*2ec0*/  FSEL R43, R125, -INF , P1 ;  /* 0xff8000007d2b7808 */ /* 0x000fe20000800000 */
[----:B------:R-:W-:Y:S01]  /*2ed0*/  FMUL.FTZ R83, R0, R24 ;  /* 0x0000001800537220 */ /* 0x000fe20000410000 */
[----:B------:R-:W-:Y:S01]  /*2ee0*/  ISETP.GT.AND P1, PT, R4, 0x51, PT ;  /* 0x000000510400780c */ /* 0x000fe20003f24270 */
[----:B------:R-:W-:Y:S01]  /*2ef0*/  FMUL.FTZ R36, R0, R36 ;  /* 0x0000002400247220 */ /* 0x000fe20000410000 */
[----:B------:R-:W-:-:S02]  /*2f00*/  FSEL R108, R108, -INF , P5 ;  /* 0xff8000006c6c7808 */ /* 0x000fc40002800000 */
[----:B------:R-:W-:Y:S01]  /*2f10*/  FMNMX.FTZ R55, R105, R54, !PT ;  /* 0x0000003669377209 */ /* 0x000fe20007810000 */
[----:B------:R-:W3:Y:S01]  /*2f20*/  MUFU.TANH R114, R114 ;  /* 0x0000007200727308 */ /* 0x000ee20000002400 */
[----:B------:R-:W-:Y:S02]  /*2f30*/  FSEL R44, R107, -INF , P2 ;  /* 0xff8000006b2c7808 */ /* 0x000fe40001000000 */
[----:B------:R-:W-:Y:S02]  /*2f40*/  ISETP.GT.AND P2, PT, R4, 0x58, PT ;  /* 0x000000580400780c */ /* 0x000fe40003f44270 */
[----:B------:R-:W-:Y:S02]  /*2f50*/  FSEL R109, R109, -INF , P1 ;  /* 0xff8000006d6d7808 */ /* 0x000fe40000800000 */
[----:B------:R-:W-:Y:S01]  /*2f60*/  FSEL R45, R110, -INF , P3 ;  /* 0xff8000006e2d7808 */ /* 0x000fe20001800000 */
[----:B------:R-:W4:Y:S01]  /*2f70*/  MUFU.TANH R88, R88 ;  /* 0x0000005800587308 */ /* 0x000f220000002400 */
[----:B------:R-:W-:-:S02]  /*2f80*/  ISETP.GT.AND P3, PT, R4, 0x59, PT ;  /* 0x000000590400780c */ /* 0x000fc40003f64270 */
[----:B------:R-:W-:Y:S02]  /*2f90*/  FSEL R113, R113, -INF , P2 ;  /* 0xff80000071717808 */ /* 0x000fe40001000000 */
[----:B------:R-:W-:Y:S02]  /*2fa0*/  FSEL R46, R111, -INF , P4 ;  /* 0xff8000006f2e7808 */ /* 0x000fe40002000000 */
[----:B------:R-:W-:Y:S01]  /*2fb0*/  ISETP.GT.AND P4, PT, R4, 0x60, PT ;  /* 0x000000600400780c */ /* 0x000fe20003f84270 */
[----:B------:R5:W-:Y:S01]  /*2fc0*/  MUFU.TANH R120, R56 ;  /* 0x0000003800787308 */ /* 0x000be20000002400 */
[----:B0-----:R-:W-:Y:S02]  /*2fd0*/  FSEL R112, R112, -INF , P3 ;  /* 0xff80000070707808 */ /* 0x001fe40001800000 */
[----:B-1----:R-:W-:Y:S01]  /*2fe0*/  FSEL R47, R126, -INF , P5 ;  /* 0xff8000007e2f7808 */ /* 0x002fe20002800000 */
[----:B------:R-:W-:Y:S01]  /*2ff0*/  FMUL.FTZ R126, R0, R38 ;  /* 0x00000026007e7220 */ /* 0x000fe20000410000 */
[----:B------:R-:W-:-:S02]  /*3000*/  ISETP.GT.AND P5, PT, R4, 0x61, PT ;  /* 0x000000610400780c */ /* 0x000fc40003fa4270 */
[----:B--2---:R-:W-:Y:S01]  /*3010*/  FSEL R115, R115, -INF , P4 ;  /* 0xff80000073737808 */ /* 0x004fe20002000000 */
[----:B------:R-:W0:Y:S01]  /*3020*/  MUFU.TANH R117, R117 ;  /* 0x0000007500757308 */ /* 0x000e220000002400 */
[----:B-----5:R-:W-:Y:S02]  /*3030*/  FMNMX.FTZ R56, R108, R55, !PT ;  /* 0x000000376c387209 */ /* 0x020fe40007810000 */
[----:B---3--:R-:W-:Y:S02]  /*3040*/  FSEL R48, R114, -INF , P1 ;  /* 0xff80000072307808 */ /* 0x008fe40000800000 */
[----:B------:R-:W-:Y:S02]  /*3050*/  ISETP.GT.AND P1, PT, R4, 0x68, PT ;  /* 0x000000680400780c */ /* 0x000fe40003f24270 */
[----:B----4-:R-:W-:Y:S01]  /*3060*/  FSEL R88, R88, -INF , P5 ;  /* 0xff80000058587808 */ /* 0x010fe20002800000 */
[----:B------:R-:W1:Y:S08]  /*3070*/  MUFU.TANH R89, R89 ;  /* 0x0000005900597308 */ /* 0x000e700000002400 */
[----:B------:R2:W-:Y:S01]  /*3080*/  MUFU.TANH R107, R58 ;  /* 0x0000003a006b7308 */ /* 0x0005e20000002400 */
[----:B0-----:R-:W-:Y:S01]  /*3090*/  FSEL R49, R117, -INF , P2 ;  /* 0xff80000075317808 */ /* 0x001fe20001000000 */
[----:B------:R-:W-:Y:S01]  /*30a0*/  FMUL.FTZ R117, R0, R32 ;  /* 0x0000002000757220 */ /* 0x000fe20000410000 */
[----:B------:R-:W-:-:S05]  /*30b0*/  ISETP.GT.AND P2, PT, R4, 0x69, PT ;  /* 0x000000690400780c */ /* 0x000fca0003f44270 */
[----:B------:R-:W0:Y:S01]  /*30c0*/  MUFU.TANH R116, R116 ;  /* 0x0000007400747308 */ /* 0x000e220000002400 */
[----:B--2---:R-:W-:Y:S02]  /*30d0*/  FMNMX.FTZ R58, R109, R56, !PT ;  /* 0x000000386d3a7209 */ /* 0x004fe40007810000 */
[----:B-1----:R-:W-:-:S05]  /*30e0*/  FSEL R89, R89, -INF , P1 ;  /* 0xff80000059597808 */ /* 0x002fca0000800000 */
[----:B------:R-:W1:Y:S08]  /*30f0*/  MUFU.TANH R90, R90 ;  /* 0x0000005a005a7308 */ /* 0x000e700000002400 */
[----:B------:R2:W-:Y:S01]  /*3100*/  MUFU.TANH R110, R59 ;  /* 0x0000003b006e7308 */ /* 0x0005e20000002400 */
[----:B0-----:R-:W-:Y:S02]  /*3110*/  FSEL R50, R116, -INF , P3 ;  /* 0xff80000074327808 */ /* 0x001fe40001800000 */
[----:B------:R-:W-:-:S05]  /*3120*/  ISETP.GT.AND P3, PT, R4, 0x70, PT ;  /* 0x000000700400780c */ /* 0x000fca0003f64270 */
[----:B------:R-:W0:Y:S01]  /*3130*/  MUFU.TANH R118, R118 ;  /* 0x0000007600767308 */ /* 0x000e220000002400 */
[----:B--2---:R-:W-:Y:S02]  /*3140*/  FMNMX.FTZ R59, R113, R58, !PT ;  /* 0x0000003a713b7209 */ /* 0x004fe40007810000 */
[----:B-1----:R-:W-:Y:S02]  /*3150*/  FSEL R90, R90, -INF , P2 ;  /* 0xff8000005a5a7808 */ /* 0x002fe40001000000 */
[----:B------:R-:W-:-:S03]  /*3160*/  FMNMX.FTZ R58, R112, R59, !PT ;  /* 0x0000003b703a7209 */ /* 0x000fc60007810000 */
[----:B------:R-:W1:Y:S01]  /*3170*/  MUFU.TANH R91, R91 ;  /* 0x0000005b005b7308 */ /* 0x000e620000002400 */
[----:B------:R-:W-:-:S04]  /*3180*/  FMNMX.FTZ R59, R115, R58, !PT ;  /* 0x0000003a733b7209 */ /* 0x000fc80007810000 */
[----:B------:R-:W-:-:S03]  /*3190*/  FMNMX.FTZ R80, R88, R59, !PT ;  /* 0x0000003b58507209 */ /* 0x000fc60007810000 */
[----:B------:R-:W2:Y:S01]  /*31a0*/  MUFU.TANH R92, R92 ;  /* 0x0000005c005c7308 */ /* 0x000ea20000002400 */
[----:B------:R-:W-:Y:S02]  /*31b0*/  FMNMX.FTZ R79, R89, R80, !PT ;  /* 0x00000050594f7209 */ /* 0x000fe40007810000 */
[----:B0-----:R-:W-:Y:S01]  /*31c0*/  FSEL R51, R118, -INF , P4 ;  /* 0xff80000076337808 */ /* 0x001fe20002000000 */
[----:B------:R-:W-:Y:S01]  /*31d0*/  FMUL.FTZ R118, R0, R33 ;  /* 0x0000002100767220 */ /* 0x000fe20000410000 */
[----:B------:R-:W-:-:S03]  /*31e0*/  ISETP.GT.AND P4, PT, R4, 0x71, PT ;  /* 0x000000710400780c */ /* 0x000fc60003f84270 */
[----:B------:R-:W0:Y:S01]  /*31f0*/  MUFU.TANH R93, R93 ;  /* 0x0000005d005d7308 */ /* 0x000e220000002400 */
[----:B-1----:R-:W-:Y:S02]  /*3200*/  FSEL R52, R91, -INF , P5 ;  /* 0xff8000005b347808 */ /* 0x002fe40002800000 */
[----:B------:R-:W-:Y:S02]  /*3210*/  FMNMX.FTZ R91, R90, R79, !PT ;  /* 0x0000004f5a5b7209 */ /* 0x000fe40007810000 */
[----:B------:R-:W-:-:S03]  /*3220*/  ISETP.GT.AND P5, PT, R4, 0x78, PT ;  /* 0x000000780400780c */ /* 0x000fc60003fa4270 */
[----:B------:R-:W1:Y:S01]  /*3230*/  MUFU.TANH R119, R119 ;  /* 0x0000007700777308 */ /* 0x000e620000002400 */
[----:B--2---:R-:W-:-:S04]  /*3240*/  FSEL R92, R92, -INF , P3 ;  /* 0xff8000005c5c7808 */ /* 0x004fc80001800000 */
[----:B------:R-:W-:-:S03]  /*3250*/  FMNMX.FTZ R80, R92, R91, !PT ;  /* 0x0000005b5c507209 */ /* 0x000fc60007810000 */
[----:B------:R-:W2:Y:S01]  /*3260*/  MUFU.TANH R95, R95 ;  /* 0x0000005f005f7308 */ /* 0x000ea20000002400 */
[----:B0-----:R-:W-:-:S04]  /*3270*/  FSEL R93, R93, -INF , P4 ;  /* 0xff8000005d5d7808 */ /* 0x001fc80002000000 */
[----:B------:R-:W-:-:S03]  /*3280*/  FMNMX.FTZ R84, R93, R80, !PT ;  /* 0x000000505d547209 */ /* 0x000fc60007810000 */
[----:B------:R-:W0:Y:S01]  /*3290*/  MUFU.TANH R94, R94 ;  /* 0x0000005e005e7308 */ /* 0x000e220000002400 */
[----:B-1----:R-:W-:Y:S02]  /*32a0*/  FSEL R53, R119, -INF , P1 ;  /* 0xff80000077357808 */ /* 0x002fe40000800000 */
[----:B------:R-:W-:-:S05]  /*32b0*/  ISETP.GT.AND P1, PT, R4, 0x79, PT ;  /* 0x000000790400780c */ /* 0x000fca0003f24270 */
[----:B------:R-:W1:Y:S01]  /*32c0*/  MUFU.TANH R98, R98 ;  /* 0x0000006200627308 */ /* 0x000e620000002400 */
[----:B--2---:R-:W-:-:S04]  /*32d0*/  FSEL R95, R95, -INF , P5 ;  /* 0xff8000005f5f7808 */ /* 0x004fc80002800000 */
[----:B------:R-:W-:-:S03]  /*32e0*/  FMNMX.FTZ R84, R95, R84, !PT ;  /* 0x000000545f547209 */ /* 0x000fc60007810000 */
[----:B------:R-:W2:Y:S01]  /*32f0*/  MUFU.TANH R97, R97 ;  /* 0x0000006100617308 */ /* 0x000ea20000002400 */
[----:B0-----:R-:W-:Y:S01]  /*3300*/  FSEL R54, R94, -INF , P2 ;  /* 0xff8000005e367808 */ /* 0x001fe20001000000 */
[----:B------:R-:W-:Y:S01]  /*3310*/  FMUL.FTZ R94, R0, R29 ;  /* 0x0000001d005e7220 */ /* 0x000fe20000410000 */
[----:B------:R-:W-:-:S05]  /*3320*/  ISETP.GT.AND P2, PT, R4, 0x80, PT ;  /* 0x000000800400780c */ /* 0x000fca0003f44270 */
[----:B------:R-:W-:Y:S01]  /*3330*/  MUFU.TANH R100, R100 ;  /* 0x0000006400647308 */ /* 0x000fe20000002400 */
[----:B-1----:R-:W-:Y:S02]  /*3340*/  FSEL R56, R98, -INF , P4 ;  /* 0xff80000062387808 */ /* 0x002fe40002000000 */
[----:B------:R-:W-:-:S05]  /*3350*/  ISETP.GT.AND P4, PT, R4, 0x88, PT ;  /* 0x000000880400780c */ /* 0x000fca0003f84270 */
[----:B------:R-:W0:Y:S01]  /*3360*/  MUFU.TANH R96, R96 ;  /* 0x0000006000607308 */ /* 0x000e220000002400 */
[----:B--2---:R-:W-:-:S04]  /*3370*/  FSEL R97, R97, -INF , P1 ;  /* 0xff80000061617808 */ /* 0x004fc80000800000 */
[----:B------:R-:W-:-:S03]  /*3380*/  FMNMX.FTZ R84, R97, R84, !PT ;  /* 0x0000005461547209 */ /* 0x000fc60007810000 */
[----:B------:R-:W1:Y:S08]  /*3390*/  MUFU.TANH R101, R101 ;  /* 0x0000006500657308 */ /* 0x000e700000002400 */
[----:B------:R-:W2:Y:S01]  /*33a0*/  MUFU.TANH R60, R60 ;  /* 0x0000003c003c7308 */ /* 0x000ea20000002400 */
[----:B0-----:R-:W-:Y:S02]  /*33b0*/  FSEL R55, R96, -INF , P3 ;  /* 0xff80000060377808 */ /* 0x001fe40001800000 */
[----:B------:R-:W-:-:S05]  /*33c0*/  ISETP.GT.AND P3, PT, R4, 0x81, PT ;  /* 0x000000810400780c */ /* 0x000fca0003f64270 */
[----:B------:R-:W0:Y:S01]  /*33d0*/  MUFU.TANH R62, R62 ;  /* 0x0000003e003e7308 */ /* 0x000e220000002400 */
[----:B-1----:R-:W-:-:S07]  /*33e0*/  FSEL R101, R101, -INF , P2 ;  /* 0xff80000065657808 */ /* 0x002fce0001000000 */
[----:B------:R-:W-:Y:S01]  /*33f0*/  MUFU.TANH R61, R61 ;  /* 0x0000003d003d7308 */ /* 0x000fe20000002400 */
[----:B--2---:R-:W-:-:S07]  /*3400*/  FSEL R79, R60, -INF , P4 ;  /* 0xff8000003c4f7808 */ /* 0x004fce0002000000 */
[----:B------:R-:W1:Y:S01]  /*3410*/  MUFU.TANH R102, R102 ;  /* 0x0000006600667308 */ /* 0x000e620000002400 */
[----:B0-----:R-:W-:Y:S01]  /*3420*/  FSEL R60, R62, -INF , P4 ;  /* 0xff8000003e3c7808 */ /* 0x001fe20002000000 */
[----:B------:R-:W-:Y:S01]  /*3430*/  FMUL.FTZ R62, R0, R25 ;  /* 0x00000019003e7220 */ /* 0x000fe20000410000 */
[----:B------:R-:W-:-:S05]  /*3440*/  ISETP.GT.AND P4, PT, R4, 0x99, PT ;  /* 0x000000990400780c */ /* 0x000fca0003f84270 */
[----:B------:R-:W0:Y:S08]  /*3450*/  MUFU.TANH R99, R99 ;  /* 0x0000006300637308 */ /* 0x000e300000002400 */
[----:B------:R2:W-:Y:S01]  /*3460*/  MUFU.TANH R123, R57 ;  /* 0x00000039007b7308 */ /* 0x0005e20000002400 */
[----:B-1----:R-:W-:-:S07]  /*3470*/  FSEL R102, R102, -INF , P3 ;  /* 0xff80000066667808 */ /* 0x002fce0001800000 */
[----:B------:R-:W1:Y:S01]  /*3480*/  MUFU.TANH R127, R127 ;  /* 0x0000007f007f7308 */ /* 0x000e620000002400 */
[----:B--2---:R-:W-:Y:S02]  /*3490*/  FSEL R57, R100, -INF , P5 ;  /* 0xff80000064397808 */ /* 0x004fe40002800000 */
[C---:B------:R-:W-:Y:S02]  /*34a0*/  ISETP.GT.AND P5, PT, R4.reuse, 0x89, PT ;  /* 0x000000890400780c */ /* 0x040fe40003fa4270 */
[----:B0-----:R-:W-:Y:S02]  /*34b0*/  FSEL R58, R99, -INF , P1 ;  /* 0xff800000633a7808 */ /* 0x001fe40000800000 */
[----:B------:R-:W-:Y:S01]  /*34c0*/  FSEL R80, R61, -INF , P5 ;  /* 0xff8000003d507808 */ /* 0x000fe20002800000 */
[----:B------:R-:W-:Y:S01]  /*34d0*/  MUFU.TANH R64, R64 ;  /* 0x0000004000407308 */ /* 0x000fe20000002400 */
[----:B------:R-:W-:Y:S02]  /*34e0*/  FMNMX.FTZ R61, R101, R84, !PT ;  /* 0x00000054653d7209 */ /* 0x000fe40007810000 */
[----:B------:R-:W-:-:S05]  /*34f0*/  ISETP.GT.AND P1, PT, R4, 0x90, PT ;  /* 0x000000900400780c */ /* 0x000fca0003f24270 */
[----:B------:R-:W0:Y:S01]  /*3500*/  MUFU.TANH R103, R103 ;  /* 0x0000006700677308 */ /* 0x000e220000002400 */
[----:B-1----:R-:W-:Y:S01]  /*3510*/  FSEL R59, R127, -INF , P2 ;  /* 0xff8000007f3b7808 */ /* 0x002fe20001000000 */
[----:B------:R-:W-:Y:S01]  /*3520*/  IMAD.U32 R127, RZ, RZ, UR10 ;  /* 0x0000000aff7f7e24 */ /* 0x000fe2000f8e00ff */
[----:B------:R-:W-:-:S05]  /*3530*/  ISETP.GT.AND P2, PT, R4, 0x91, PT ;  /* 0x000000910400780c */ /* 0x000fca0003f44270 */
[----:B------:R-:W1:Y:S08]  /*3540*/  MUFU.TANH R63, R63 ;  /* 0x0000003f003f7308 */ /* 0x000e700000002400 */
[----:B------:R-:W2:Y:S01]  /*3550*/  MUFU.TANH R65, R65 ;  /* 0x0000004100417308 */ /* 0x000ea20000002400 */
[----:B0-----:R-:W-:Y:S02]  /*3560*/  FSEL R24, R103, -INF , P3 ;  /* 0xff80000067187808 */ /* 0x001fe40001800000 */
[----:B------:R-:W-:-:S05]  /*3570*/  ISETP.GT.AND P3, PT, R4, 0x98, PT ;  /* 0x000000980400780c */ /* 0x000fca0003f64270 */
[----:B------:R-:W0:Y:S01]  /*3580*/  MUFU.TANH R66, R66 ;  /* 0x0000004200427308 */ /* 0x000e220000002400 */
[----:B-1----:R-:W-:Y:S01]  /*3590*/  FSEL R25, R63, -INF , P5 ;  /* 0xff8000003f197808 */ /* 0x002fe20002800000 */
[----:B------:R-:W-:Y:S01]  /*35a0*/  FMUL.FTZ R63, R0, R26 ;  /* 0x0000001a003f7220 */ /* 0x000fe20000410000 */
[----:B------:R-:W-:-:S04]  /*35b0*/  ISETP.GT.AND P5, PT, R4, 0xa0, PT ;  /* 0x000000a00400780c */ /* 0x000fc80003fa4270 */
[----:B------:R-:W-:Y:S01]  /*35c0*/  FSEL R29, R121, -INF , P5 ;  /* 0xff800000791d7808 */ /* 0x000fe20002800000 */
[----:B------:R-:W1:Y:S01]  /*35d0*/  MUFU.TANH R130, R130 ;  /* 0x0000008200827308 */ /* 0x000e620000002400 */
[----:B--2---:R-:W-:-:S07]  /*35e0*/  FSEL R84, R65, -INF , P2 ;  /* 0xff80000041547808 */ /* 0x004fce0001000000 */
[----:B------:R2:W-:Y:S01]  /*35f0*/  MUFU.TANH R114, R62 ;  /* 0x0000003e00727308 */ /* 0x0005e20000002400 */
[----:B0-----:R-:W-:Y:S01]  /*3600*/  FSEL R26, R66, -INF , P1 ;  /* 0xff800000421a7808 */ /* 0x001fe20000800000 */
[----:B------:R-:W-:-:S06]  /*3610*/  FMUL.FTZ R66, R0, R27 ;  /* 0x0000001b00427220 */ /* 0x000fcc0000410000 */
[----:B------:R-:W0:Y:S01]  /*3620*/  MUFU.TANH R129, R129 ;  /* 0x0000008100817308 */ /* 0x000e220000002400 */
[----:B--2---:R-:W-:Y:S02]  /*3630*/  FMNMX.FTZ R62, R102, R61, !PT ;  /* 0x0000003d663e7209 */ /* 0x004fe40007810000 */
[----:B-1----:R-:W-:Y:S02]  /*3640*/  FSEL R130, R130, -INF , P3 ;  /* 0xff80000082827808 */ /* 0x002fe40001800000 */
[----:B------:R-:W-:-:S03]  /*3650*/  FMNMX.FTZ R91, R79, R62, !PT ;  /* 0x0000003e4f5b7209 */ /* 0x000fc60007810000 */
[----:B------:R-:W1:Y:S01]  /*3660*/  MUFU.TANH R133, R133 ;  /* 0x0000008500857308 */ /* 0x000e620000002400 */
[----:B------:R-:W-:-:S07]  /*3670*/  FMNMX.FTZ R62, R80, R91, !PT ;  /* 0x0000005b503e7209 */ /* 0x000fce0007810000 */
[----:B------:R2:W-:Y:S01]  /*3680*/  MUFU.TANH R111, R83 ;  /* 0x00000053006f7308 */ /* 0x0005e20000002400 */
[----:B0-----:R-:W-:-:S07]  /*3690*/  FSEL R129, R129, -INF , P4 ;  /* 0xff80000081817808 */ /* 0x001fce0002000000 */
[----:B------:R-:W0:Y:S01]  /*36a0*/  MUFU.TANH R128, R128 ;  /* 0x0000008000807308 */ /* 0x000e220000002400 */
[----:B--2---:R-:W-:Y:S02]  /*36b0*/  FSEL R83, R64, -INF , P1 ;  /* 0xff80000040537808 */ /* 0x004fe40000800000 */
[----:B------:R-:W-:Y:S02]  /*36c0*/  ISETP.GT.AND P1, PT, R4, 0xa1, PT ;  /* 0x000000a10400780c */ /* 0x000fe40003f24270 */
[----:B------:R-:W-:Y:S02]  /*36d0*/  FMNMX.FTZ R91, R83, R62, !PT ;  /* 0x0000003e535b7209 */ /* 0x000fe40007810000 */
[----:B------:R-:W-:Y:S01]  /*36e0*/  FSEL R62, R120, -INF , P1 ;  /* 0xff800000783e7808 */ /* 0x000fe20000800000 */
[----:B------:R-:W2:Y:S01]  /*36f0*/  MUFU.TANH R134, R134 ;  /* 0x0000008600867308 */ /* 0x000ea20000002400 */
[----:B------:R-:W-:Y:S02]  /*3700*/  FMNMX.FTZ R99, R84, R91, !PT ;  /* 0x0000005b54637209 */ /* 0x000fe40007810000 */
[----:B-1----:R-:W-:-:S02]  /*3710*/  FSEL R91, R133, -INF , P5 ;  /* 0xff800000855b7808 */ /* 0x002fc40002800000 */
[----:B------:R-:W-:-:S03]  /*3720*/  ISETP.GT.AND P5, PT, R4, 0xb1, PT ;  /* 0x000000b10400780c */ /* 0x000fc60003fa4270 */
[----:B------:R-:W1:Y:S01]  /*3730*/  MUFU.TANH R131, R131 ;  /* 0x0000008300837308 */ /* 0x000e620000002400 */
[----:B0-----:R-:W-:Y:S01]  /*3740*/  FSEL R27, R128, -INF , P2 ;  /* 0xff800000801b7808 */ /* 0x001fe20001000000 */
[----:B------:R-:W-:Y:S01]  /*3750*/  FMUL.FTZ R128, R0, R34 ;  /* 0x0000002200807220 */ /* 0x000fe20000410000 */
[----:B------:R-:W-:-:S04]  /*3760*/  ISETP.GT.AND P2, PT, R4, 0xa8, PT ;  /* 0x000000a80400780c */ /* 0x000fc80003f44270 */
[----:B------:R-:W-:Y:S01]  /*3770*/  FSEL R98, R123, -INF , P2 ;  /* 0xff8000007b627808 */ /* 0x000fe20001000000 */
[----:B------:R-:W0:Y:S01]  /*3780*/  MUFU.TANH R132, R132 ;  /* 0x0000008400847308 */ /* 0x000e220000002400 */
[----:B--2---:R-:W-:Y:S01]  /*3790*/  FSEL R96, R134, -INF , P1 ;  /* 0xff80000086607808 */ /* 0x004fe20000800000 */
[----:B------:R-:W-:Y:S01]  /*37a0*/  FMUL.FTZ R123, R0, R37 ;  /* 0x00000025007b7220 */ /* 0x000fe20000410000 */
[----:B------:R-:W-:-:S05]  /*37b0*/  ISETP.GT.AND P1, PT, R4, 0xb8, PT ;  /* 0x000000b80400780c */ /* 0x000fca0003f24270 */
[----:B------:R2:W-:Y:S01]  /*37c0*/  MUFU.TANH R65, R66 ;  /* 0x0000004200417308 */ /* 0x0005e20000002400 */
[----:B-1----:R-:W-:Y:S02]  /*37d0*/  FSEL R61, R131, -INF , P3 ;  /* 0xff800000833d7808 */ /* 0x002fe40001800000 */
[----:B------:R-:W-:-:S05]  /*37e0*/  ISETP.GT.AND P3, PT, R4, 0xa9, PT ;  /* 0x000000a90400780c */ /* 0x000fca0003f64270 */
[----:B------:R1:W-:Y:S01]  /*37f0*/  MUFU.TANH R64, R63 ;  /* 0x0000003f00407308 */ /* 0x0003e20000002400 */
[----:B--2---:R-:W-:Y:S02]  /*3800*/  FMNMX.FTZ R66, R130, R99, !PT ;  /* 0x0000006382427209 */ /* 0x004fe40007810000 */
[----:B------:R-:W-:Y:S02]  /*3810*/  FSEL R99, R107, -INF , P3 ;  /* 0xff8000006b637808 */ /* 0x000fe40001800000 */
[----:B------:R-:W-:Y:S01]  /*3820*/  FMNMX.FTZ R100, R129, R66, !PT ;  /* 0x0000004281647209 */ /* 0x000fe20007810000 */
[----:B------:R-:W-:Y:S01]  /*3830*/  FMUL.FTZ R66, R0, R30 ;  /* 0x0000001e00427220 */ /* 0x000fe20000410000 */
[----:B------:R-:W-:Y:S01]  /*3840*/  FSEL R30, R110, -INF , P2 ;  /* 0xff8000006e1e7808 */ /* 0x000fe20001000000 */
[----:B------:R-:W2:Y:S01]  /*3850*/  MUFU.TANH R137, R137 ;  /* 0x0000008900897308 */ /* 0x000ea20000002400 */
[----:B-1----:R-:W-:Y:S01]  /*3860*/  FMUL.FTZ R63, R0, R28 ;  /* 0x0000001c003f7220 */ /* 0x002fe20000410000 */
[----:B0-----:R-:W-:-:S02]  /*3870*/  FSEL R28, R132, -INF , P4 ;  /* 0xff800000841c7808 */ /* 0x001fc40002000000 */
[C---:B------:R-:W-:Y:S02]  /*3880*/  ISETP.GT.AND P4, PT, R4.reuse, 0xb0, PT ;  /* 0x000000b00400780c */ /* 0x040fe40003f84270 */
[----:B------:R-:W-:Y:S02]  /*3890*/  ISETP.GT.AND P2, PT, R4, 0xb9, PT ;  /* 0x000000b90400780c */ /* 0x000fe40003f44270 */
[----:B------:R-:W0:Y:S08]  /*38a0*/  MUFU.TANH R138, R138 ;  /* 0x0000008a008a7308 */ /* 0x000e300000002400 */
[----:B------:R1:W-:Y:S08]  /*38b0*/  MUFU.TANH R116, R63 ;  /* 0x0000003f00747308 */ /* 0x0003f00000002400 */
[----:B------:R-:W-:Y:S01]  /*38c0*/  MUFU.TANH R141, R141 ;  /* 0x0000008d008d7308 */ /* 0x000fe20000002400 */
[----:B-1----:R-:W-:-:S02]  /*38d0*/  FMNMX.FTZ R63, R91, R100, !PT ;  /* 0x000000645b3f7209 */ /* 0x002fc40007810000 */
[----:B--2---:R-:W-:Y:S02]  /*38e0*/  FSEL R100, R137, -INF , P4 ;  /* 0xff80000089647808 */ /* 0x004fe40002000000 */
[----:B------:R-:W-:-:S03]  /*38f0*/  FMNMX.FTZ R103, R96, R63, !PT ;  /* 0x0000003f60677209 */ /* 0x000fc60007810000 */
[----:B------:R-:W1:Y:S01]  /*3900*/  MUFU.TANH R136, R136 ;  /* 0x0000008800887308 */ /* 0x000e620000002400 */
[----:B------:R-:W-:Y:S02]  /*3910*/  FMNMX.FTZ R110, R98, R103, !PT ;  /* 0x00000067626e7209 */ /* 0x000fe40007810000 */
[----:B0-----:R-:W-:Y:S02]  /*3920*/  FSEL R103, R138, -INF , P5 ;  /* 0xff8000008a677808 */ /* 0x001fe40002800000 */
[----:B------:R-:W-:-:S03]  /*3930*/  FMNMX.FTZ R107, R99, R110, !PT ;  /* 0x0000006e636b7209 */ /* 0x000fc60007810000 */
[----:B------:R-:W0:Y:S08]  /*3940*/  MUFU.TANH R142, R142 ;  /* 0x0000008e008e7308 */ /* 0x000e300000002400 */
[----:B------:R-:W2:Y:S01]  /*3950*/  MUFU.TANH R139, R139 ;  /* 0x0000008b008b7308 */ /* 0x000ea20000002400 */
[----:B-1----:R-:W-:Y:S02]  /*3960*/  FSEL R63, R136, -INF , P3 ;  /* 0xff800000883f7808 */ /* 0x002fe40001800000 */
[----:B------:R-:W-:-:S04]  /*3970*/  ISETP.GT.AND P3, PT, R4, 0xc0, PT ;  /* 0x000000c00400780c */ /* 0x000fc80003f64270 */
[----:B------:R-:W-:Y:S01]  /*3980*/  FSEL R111, R111, -INF , P3 ;  /* 0xff8000006f6f7808 */ /* 0x000fe20001800000 */
[----:B------:R-:W1:Y:S01]  /*3990*/  MUFU.TANH R140, R140 ;  /* 0x0000008c008c7308 */ /* 0x000e620000002400 */
[----:B0-----:R-:W-:Y:S02]  /*39a0*/  FSEL R110, R142, -INF , P2 ;  /* 0xff8000008e6e7808 */ /* 0x001fe40001000000 */
[----:B------:R-:W-:Y:S02]  /*39b0*/  FSEL R64, R64, -INF , P3 ;  /* 0xff80000040407808 */ /* 0x000fe40001800000 */
[----:B------:R-:W-:-:S03]  /*39c0*/  ISETP.GT.AND P3, PT, R4, 0xd1, PT ;  /* 0x000000d10400780c */ /* 0x000fc60003f64270 */
[----:B------:R0:W-:Y:S01]  /*39d0*/  MUFU.TANH R120, R66 ;  /* 0x0000004200787308 */ /* 0x0001e20000002400 */
[----:B--2---:R-:W-:Y:S02]  /*39e0*/  FSEL R32, R139, -INF , P4 ;  /* 0xff8000008b207808 */ /* 0x004fe40002000000 */
[----:B------:R-:W-:-:S04]  /*39f0*/  ISETP.GT.AND P4, PT, R4, 0xc1, PT ;  /* 0x000000c10400780c */ /* 0x000fc80003f84270 */
[----:B------:R-:W-:Y:S01]  /*3a00*/  FSEL R114, R114, -INF , P4 ;  /* 0xff80000072727808 */ /* 0x000fe20002000000 */
[----:B------:R-:W2:Y:S01]  /*3a10*/  MUFU.TANH R143, R143 ;  /* 0x0000008f008f7308 */ /* 0x000ea20000002400 */
[----:B0-----:R-:W-:Y:S02]  /*3a20*/  FMNMX.FTZ R66, R100, R107, !PT ;  /* 0x0000006b64427209 */ /* 0x001fe40007810000 */
[----:B------:R-:W-:Y:S02]  /*3a30*/  FSEL R107, R141, -INF , P1 ;  /* 0xff8000008d6b7808 */ /* 0x000fe40000800000 */
[----:B------:R-:W-:Y:S02]  /*3a40*/  FMNMX.FTZ R66, R103, R66, !PT ;  /* 0x0000004267427209 */ /* 0x000fe40007810000 */
[----:B-1----:R-:W-:Y:S01]  /*3a50*/  FSEL R33, R140, -INF , P5 ;  /* 0xff8000008c217808 */ /* 0x002fe20002800000 */
[----:B------:R-:W0:Y:S01]  /*3a60*/  MUFU.TANH R135, R135 ;  /* 0x0000008700877308 */ /* 0x000e220000002400 */
[----:B------:R-:W-:-:S02]  /*3a70*/  FMNMX.FTZ R121, R107, R66, !PT ;  /* 0x000000426b797209 */ /* 0x000fc40007810000 */
[----:B------:R-:W-:Y:S02]  /*3a80*/  ISETP.GT.AND P5, PT, R4, 0xc8, PT ;  /* 0x000000c80400780c */ /* 0x000fe40003fa4270 */
[----:B------:R-:W-:Y:S02]  /*3a90*/  FMNMX.FTZ R124, R110, R121, !PT ;  /* 0x000000796e7c7209 */ /* 0x000fe40007810000 */
[----:B------:R-:W-:Y:S01]  /*3aa0*/  FSEL R116, R116, -INF , P5 ;  /* 0xff80000074747808 */ /* 0x000fe20002800000 */
[----:B------:R-:W1:Y:S01]  /*3ab0*/  MUFU.TANH R94, R94 ;  /* 0x0000005e005e7308 */ /* 0x000e620000002400 */
[----:B--2---:R-:W-:Y:S02]  /*3ac0*/  FSEL R66, R143, -INF , P1 ;  /* 0xff8000008f427808 */ /* 0x004fe40000800000 */
[----:B------:R-:W-:-:S05]  /*3ad0*/  ISETP.GT.AND P1, PT, R4, 0xc9, PT ;  /* 0x000000c90400780c */ /* 0x000fca0003f24270 */
[----:B------:R2:W3:Y:S01]  /*3ae0*/  MUFU.TANH R119, R117 ;  /* 0x0000007500777308 */ /* 0x0004e20000002400 */
[----:B0-----:R-:W-:Y:S02]  /*3af0*/  FSEL R37, R135, -INF , P2 ;  /* 0xff80000087257808 */ /* 0x001fe40001000000 */
[----:B------:R-:W-:-:S05]  /*3b00*/  ISETP.GT.AND P2, PT, R4, 0xd0, PT ;  /* 0x000000d00400780c */ /* 0x000fca0003f44270 */
[----:B------:R-:W0:Y:S01]  /*3b10*/  MUFU.TANH R118, R118 ;  /* 0x0000007600767308 */ /* 0x000e220000002400 */
[----:B--2---:R-:W-:Y:S01]  /*3b20*/  FMNMX.FTZ R117, R111, R124, !PT ;  /* 0x0000007c6f757209 */ /* 0x004fe20007810000 */
[----:B------:R-:W-:-:S03]  /*3b30*/  FMUL.FTZ R124, R0, R39 ;  /* 0x00000027007c7220 */ /* 0x000fc60000410000 */
[----:B------:R-:W-:Y:S02]  /*3b40*/  FMNMX.FTZ R125, R114, R117, !PT ;  /* 0x00000075727d7209 */ /* 0x000fe40007810000 */
[----:B-1----:R-:W-:Y:S01]  /*3b50*/  FSEL R117, R94, -INF , P1 ;  /* 0xff8000005e757808 */ /* 0x002fe20000800000 */
[----:B------:R1:W2:Y:S01]  /*3b60*/  MUFU.TANH R121, R36 ;  /* 0x0000002400797308 */ /* 0x0002a20000002400 */
[----:B------:R-:W-:Y:S02]  /*3b70*/  FMNMX.FTZ R94, R116, R125, !PT ;  /* 0x0000007d745e7209 */ /* 0x000fe40007810000 */
[----:B---3--:R-:W-:Y:S02]  /*3b80*/  FSEL R119, R119, -INF , P2 ;  /* 0xff80000077777808 */ /* 0x008fe40001000000 */
[----:B------:R-:W-:-:S03]  /*3b90*/  FMNMX.FTZ R94, R117, R94, !PT ;  /* 0x0000005e755e7209 */ /* 0x000fc60007810000 */
[----:B------:R-:W3:Y:S01]  /*3ba0*/  MUFU.TANH R123, R123 ;  /* 0x0000007b007b7308 */ /* 0x000ee20000002400 */
[----:B-1----:R-:W-:Y:S02]  /*3bb0*/  FSEL R36, R65, -INF , P4 ;  /* 0xff80000041247808 */ /* 0x002fe40002000000 */
[----:B------:R-:W-:Y:S02]  /*3bc0*/  ISETP.GT.AND P4, PT, R4, 0xd8, PT ;  /* 0x000000d80400780c */ /* 0x000fe40003f84270 */
[----:B0-----:R-:W-:Y:S02]  /*3bd0*/  FSEL R118, R118, -INF , P3 ;  /* 0xff80000076767808 */ /* 0x001fe40001800000 */
[----:B------:R-:W-:Y:S01]  /*3be0*/  FMNMX.FTZ R125, R119, R94, !PT ;  /* 0x0000005e777d7209 */ /* 0x000fe20007810000 */
[----:B------:R-:W0:Y:S01]  /*3bf0*/  MUFU.TANH R128, R128 ;  /* 0x0000008000807308 */ /* 0x000e220000002400 */
[----:B------:R-:W-:Y:S02]  /*3c00*/  FSEL R65, R120, -INF , P5 ;  /* 0xff80000078417808 */ /* 0x000fe40002800000 */
[----:B------:R-:W-:-:S02]  /*3c10*/  ISETP.GT.AND P5, PT, R4, 0xd9, PT ;  /* 0x000000d90400780c */ /* 0x000fc40003fa4270 */
[----:B--2---:R-:W-:Y:S02]  /*3c20*/  FSEL R121, R121, -INF , P4 ;  /* 0xff80000079797808 */ /* 0x004fe40002000000 */
[----:B------:R-:W-:Y:S01]  /*3c30*/  FMNMX.FTZ R4, R118, R125, !PT ;  /* 0x0000007d76047209 */ /* 0x000fe20007810000 */
[----:B------:R-:W1:Y:S01]  /*3c40*/  MUFU.TANH R126, R126 ;  /* 0x0000007e007e7308 */ /* 0x000e620000002400 */
[----:B---3--:R-:W-:Y:S02]  /*3c50*/  FSEL R123, R123, -INF , P5 ;  /* 0xff8000007b7b7808 */ /* 0x008fe40002800000 */
[----:B------:R-:W-:-:S04]  /*3c60*/  FMNMX.FTZ R4, R121, R4, !PT ;  /* 0x0000000479047209 */ /* 0x000fc80007810000 */
[----:B------:R-:W-:Y:S01]  /*3c70*/  FMNMX.FTZ R4, R123, R4, !PT ;  /* 0x000000047b047209 */ /* 0x000fe20007810000 */
[----:B------:R-:W2:Y:S01]  /*3c80*/  MUFU.TANH R124, R124 ;  /* 0x0000007c007c7308 */ /* 0x000ea20000002400 */
[----:B0-----:R-:W-:-:S03]  /*3c90*/  FSEL R128, R128, -INF , P2 ;  /* 0xff80000080807808 */ /* 0x001fc60001000000 */
[----:B------:R-:W0:Y:S01]  /*3ca0*/  SHFL.BFLY PT, R125, R4, 0x2, 0x1f ;  /* 0x0c401f00047d7f89 */ /* 0x000e2200000e0000 */
[----:B-1----:R-:W-:Y:S02]  /*3cb0*/  FSEL R126, R126, -INF , P4 ;  /* 0xff8000007e7e7808 */ /* 0x002fe40002000000 */
[----:B--2---:R-:W-:Y:S02]  /*3cc0*/  FSEL R124, R124, -INF , P5 ;  /* 0xff8000007c7c7808 */ /* 0x004fe40002800000 */
[----:B0-----:R-:W-:-:S05]  /*3cd0*/  FMNMX.FTZ R125, R4, R125, !PT ;  /* 0x0000007d047d7209 */ /* 0x001fca0007810000 */
[----:B------:R-:W0:Y:S02]  /*3ce0*/  SHFL.BFLY PT, R94, R125, 0x1, 0x1f ;  /* 0x0c201f007d5e7f89 */ /* 0x000e2400000e0000 */
[----:B0-----:R-:W-:Y:S01]  /*3cf0*/  FMNMX.FTZ R94, R125, R94, !PT ;  /* 0x0000005e7d5e7209 */ /* 0x001fe20007810000 */
[----:B------:R-:W-:-:S03]  /*3d00*/  FMUL.FTZ R125, R0, R35 ;  /* 0x00000023007d7220 */ /* 0x000fc60000410000 */
[C---:B------:R-:W-:Y:S01]  /*3d10*/  FSETP.NEU.FTZ.AND P6, PT, R94.reuse, -INF , PT ;  /* 0xff8000005e00780b */ /* 0x040fe20003fdd000 */
[----:B------:R-:W-:-:S01]  /*3d20*/  FFMA.FTZ R120, R94, R127, -8 ;  /* 0xc10000005e787423 */ /* 0x000fc2000001007f */
[----:B------:R-:W-:Y:S01]  /*3d30*/  FMUL.FTZ R127, R0, R31 ;  /* 0x0000001f007f7220 */ /* 0x000fe20000410000 */
[----:B------:R-:W0:Y:S03]  /*3d40*/  MUFU.TANH R125, R125 ;  /* 0x0000007d007d7308 */ /* 0x000e260000002400 */
[----:B------:R-:W-:Y:S02]  /*3d50*/  FSEL R120, R120, RZ, P6 ;  /* 0x000000ff78787208 */ /* 0x000fe40003000000 */
[----:B------:R-:W-:-:S03]  /*3d60*/  LOP3.LUT P6, RZ, R152, 0x7f, RZ, 0xc0, !PT ;  /* 0x0000007f98ff7812 */ /* 0x000fc600078cc0ff */
[--C-:B------:R-:W-:Y:S01]  /*3d70*/  FFMA.FTZ R31, R68, UR10, -R120.reuse ;  /* 0x0000000a441f7c23 */ /* 0x100fe20008010878 */
[----:B------:R-:W-:-:S01]  /*3d80*/  FFMA.FTZ R68, R76, UR10, -R120 ;  /* 0x0000000a4c447c23 */ /* 0x000fc20008010878 */
[----:B------:R-:W-:Y:S01]  /*3d90*/  FMNMX.FTZ R76, R5, R6, !PT ;  /* 0x00000006054c7209 */ /* 0x000fe20007810000 */
[----:B------:R-:W-:-:S01]  /*3da0*/  FFMA.FTZ R39, R70, UR10, -R120 ;  /* 0x0000000a46277c23 */ /* 0x000fc20008010878 */
        /* <DEDUP_REMOVED lines=23> */
[----:B------:R-:W1:Y:S01]  /*3f20*/  MUFU.TANH R127, R127 ;  /* 0x0000007f007f7308 */ /* 0x000e620000002400 */
[----:B0-----:R-:W-:Y:S01]  /*3f30*/  FSEL R125, R125, -INF , P3 ;  /* 0xff8000007d7d7808 */ /* 0x001fe20001800000 */
[--C-:B------:R-:W-:Y:S01]  /*3f40*/  FFMA.FTZ R122, R122, UR10, -R120.reuse ;  /* 0x0000000a7a7a7c23 */ /* 0x100fe20008010878 */
[----:B------:R-:W-:Y:S01]  /*3f50*/  FMNMX.FTZ R81, R13, R82, !PT ;  /* 0x000000520d517209 */ /* 0x000fe20007810000 */
[--C-:B------:R-:W-:Y:S01]  /*3f60*/  FFMA.FTZ R89, R89, UR10, -R120.reuse ;  /* 0x0000000a59597c23 */ /* 0x100fe20008010878 */
[----:B------:R-:W-:-:S01]  /*3f70*/  FFMA.FTZ R90, R90, UR10, -R120 ;  /* 0x0000000a5a5a7c23 */ /* 0x000fc20008010878 */
[--C-:B------:R-:W-:Y:S01]  /*3f80*/  FFMA.FTZ R93, R93, UR10, -R120.reuse ;  /* 0x0000000a5d5d7c23 */ /* 0x100fe20008010878 */
[----:B------:R-:W-:Y:S01]  /*3f90*/  FMNMX.FTZ R86, R14, R81, !PT ;  /* 0x000000510e567209 */ /* 0x000fe20007810000 */
[----:B------:R0:W-:Y:S01]  /*3fa0*/  MUFU.EX2 R82, R106 ;  /* 0x0000006a00527308 */ /* 0x0001e20000000800 */
[----:B------:R-:W-:-:S01]  /*3fb0*/  FFMA.FTZ R95, R95, UR10, -R120 ;  /* 0x0000000a5f5f7c23 */ /* 0x000fc20008010878 */
[--C-:B------:R-:W-:Y:S01]  /*3fc0*/  FFMA.FTZ R79, R79, UR10, -R120.reuse ;  /* 0x0000000a4f4f7c23 */ /* 0x100fe20008010878 */
[----:B------:R-:W-:Y:S01]  /*3fd0*/  FMNMX.FTZ R81, R15, R86, !PT ;  /* 0x000000560f517209 */ /* 0x000fe20007810000 */
[--C-:B------:R-:W-:Y:S01]  /*3fe0*/  FFMA.FTZ R80, R80, UR10, -R120.reuse ;  /* 0x0000000a50507c23 */ /* 0x100fe20008010878 */
[----:B------:R-:W-:-:S01]  /*3ff0*/  FFMA.FTZ R83, R83, UR10, -R120 ;  /* 0x0000000a53537c23 */ /* 0x000fc20008010878 */
[--C-:B------:R-:W-:Y:S01]  /*4000*/  FFMA.FTZ R84, R84, UR10, -R120.reuse ;  /* 0x0000000a54547c23 */ /* 0x100fe20008010878 */
[----:B------:R-:W-:Y:S01]  /*4010*/  FMNMX.FTZ R86, R20, R81, !PT ;  /* 0x0000005114567209 */ /* 0x000fe20007810000 */
[--C-:B------:R-:W-:Y:S01]  /*4020*/  FFMA.FTZ R81, R108, UR10, -R120.reuse ;  /* 0x0000000a6c517c23 */ /* 0x100fe20008010878 */
[----:B------:R-:W-:-:S01]  /*4030*/  FFMA.FTZ R108, R109, UR10, -R120 ;  /* 0x0000000a6d6c7c23 */ /* 0x000fc20008010878 */
[--C-:B0-----:R-:W-:Y:S01]  /*4040*/  FFMA.FTZ R106, R112, UR10, -R120.reuse ;  /* 0x0000000a706a7c23 */ /* 0x101fe20008010878 */
[----:B------:R-:W-:Y:S01]  /*4050*/  FMNMX.FTZ R105, R21, R86, !PT ;  /* 0x0000005615697209 */ /* 0x000fe20007810000 */
[----:B------:R-:W-:Y:S01]  /*4060*/  MUFU.EX2 R76, R122 ;  /* 0x0000007a004c7308 */ /* 0x000fe20000000800 */
[----:B-1----:R-:W-:Y:S01]  /*4070*/  FSEL R127, R127, -INF , P1 ;  /* 0xff8000007f7f7808 */ /* 0x002fe20000800000 */
[--C-:B------:R-:W-:Y:S01]  /*4080*/  FFMA.FTZ R130, R130, UR10, -R120.reuse ;  /* 0x0000000a82827c23 */ /* 0x100fe20008010878 */
[----:B------:R-:W-:Y:S01]  /*4090*/  FMNMX.FTZ R86, R40, R105, !PT ;  /* 0x0000006928567209 */ /* 0x000fe20007810000 */
[--C-:B------:R-:W-:Y:S01]  /*40a0*/  FFMA.FTZ R129, R129, UR10, -R120.reuse ;  /* 0x0000000a81817c23 */ /* 0x100fe20008010878 */
[----:B------:R-:W-:-:S01]  /*40b0*/  FFMA.FTZ R91, R91, UR10, -R120 ;  /* 0x0000000a5b5b7c23 */ /* 0x000fc20008010878 */
[--C-:B------:R-:W-:Y:S01]  /*40c0*/  FFMA.FTZ R96, R96, UR10, -R120.reuse ;  /* 0x0000000a60607c23 */ /* 0x100fe20008010878 */
[----:B------:R-:W-:Y:S01]  /*40d0*/  FMNMX.FTZ R105, R41, R86, !PT ;  /* 0x0000005629697209 */ /* 0x000fe20007810000 */
[--C-:B------:R-:W-:Y:S01]  /*40e0*/  FFMA.FTZ R98, R98, UR10, -R120.reuse ;  /* 0x0000000a62627c23 */ /* 0x100fe20008010878 */
[----:B------:R0:W-:Y:S01]  /*40f0*/  MUFU.EX2 R86, R108 ;  /* 0x0000006c00567308 */ /* 0x0001e20000000800 */
[----:B------:R-:W-:-:S01]  /*4100*/  FFMA.FTZ R100, R100, UR10, -R120 ;  /* 0x0000000a64647c23 */ /* 0x000fc20008010878 */
[----:B------:R-:W-:Y:S01]  /*4110*/  FMNMX.FTZ R104, R42, R105, !PT ;  /* 0x000000692a687209 */ /* 0x000fe20007810000 */
[----:B------:R-:W-:-:S01]  /*4120*/  FFMA.FTZ R105, R113, UR10, -R120 ;  /* 0x0000000a71697c23 */ /* 0x000fc20008010878 */
[--C-:B------:R-:W-:Y:S01]  /*4130*/  FFMA.FTZ R103, R103, UR10, -R120.reuse ;  /* 0x0000000a67677c23 */ /* 0x100fe20008010878 */
[----:B------:R-:W-:-:S01]  /*4140*/  FFMA.FTZ R107, R107, UR10, -R120 ;  /* 0x0000000a6b6b7c23 */ /* 0x000fc20008010878 */
[----:B------:R-:W-:Y:S01]  /*4150*/  FMNMX.FTZ R109, R43, R104, !PT ;  /* 0x000000682b6d7209 */ /* 0x000fe20007810000 */
[----:B------:R-:W-:-:S01]  /*4160*/  FFMA.FTZ R110, R110, UR10, -R120 ;  /* 0x0000000a6e6e7c23 */ /* 0x000fc20008010878 */
[----:B------:R-:W-:Y:S01]  /*4170*/  FFMA.FTZ R111, R111, UR10, -R120 ;  /* 0x0000000a6f6f7c23 */ /* 0x000fe20008010878 */
[----:B------:R-:W-:Y:S01]  /*4180*/  MUFU.EX2 R4, R4 ;  /* 0x0000000400047308 */ /* 0x000fe20000000800 */
[----:B------:R-:W-:Y:S01]  /*4190*/  FMNMX.FTZ R104, R44, R109, !PT ;  /* 0x0000006d2c687209 */ /* 0x000fe20007810000 */
[----:B------:R-:W-:-:S03]  /*41a0*/  @!P6 VIADD R3, R3, 0x2e840 ;  /* 0x0002e8400303e836 */ /* 0x000fc60000000000 */
[----:B------:R-:W-:-:S03]  /*41b0*/  FMNMX.FTZ R109, R45, R104, !PT ;  /* 0x000000682d6d7209 */ /* 0x000fc60007810000 */
[----:B------:R-:W-:Y:S01]  /*41c0*/  MUFU.EX2 R31, R31 ;  /* 0x0000001f001f7308 */ /* 0x000fe20000000800 */
[----:B------:R-:W-:-:S04]  /*41d0*/  FMNMX.FTZ R104, R46, R109, !PT ;  /* 0x0000006d2e687209 */ /* 0x000fc80007810000 */
[----:B------:R-:W-:-:S03]  /*41e0*/  FMNMX.FTZ R109, R47, R104, !PT ;  /* 0x000000682f6d7209 */ /* 0x000fc60007810000 */
[----:B------:R1:W-:Y:S01]  /*41f0*/  MUFU.EX2 R104, R115 ;  /* 0x0000007300687308 */ /* 0x0003e20000000800 */
[----:B0-----:R-:W-:Y:S01]  /*4200*/  FMNMX.FTZ R108, R48, R109, !PT ;  /* 0x0000006d306c7209 */ /* 0x001fe20007810000 */
[----:B------:R-:W-:-:S03]  /*4210*/  FFMA.FTZ R109, R88, UR10, -R120 ;  /* 0x0000000a586d7c23 */ /* 0x000fc60008010878 */
[----:B------:R-:W-:Y:S01]  /*4220*/  FMNMX.FTZ R113, R49, R108, !PT ;  /* 0x0000006c31717209 */ /* 0x000fe20007810000 */
[----:B------:R-:W-:-:S02]  /*4230*/  FFMA.FTZ R108, R92, UR10, -R120 ;  /* 0x0000000a5c6c7c23 */ /* 0x000fc40008010878 */
[----:B------:R-:W-:Y:S01]  /*4240*/  MUFU.EX2 R34, R34 ;  /* 0x0000002200227308 */ /* 0x000fe20000000800 */
[----:B------:R-:W-:Y:S01]  /*4250*/  FMNMX.FTZ R88, R50, R113, !PT ;  /* 0x0000007132587209 */ /* 0x000fe20007810000 */
[----:B-1----:R-:W-:-:S03]  /*4260*/  FFMA.FTZ R115, R97, UR10, -R120 ;  /* 0x0000000a61737c23 */ /* 0x002fc60008010878 */
[----:B------:R-:W-:-:S03]  /*4270*/  FMNMX.FTZ R113, R51, R88, !PT ;  /* 0x0000005833717209 */ /* 0x000fc60007810000 */
[----:B------:R-:W0:Y:S01]  /*4280*/  MUFU.EX2 R39, R39 ;  /* 0x0000002700277308 */ /* 0x000e220000000800 */
[----:B------:R-:W-:-:S04]  /*4290*/  FMNMX.FTZ R88, R52, R113, !PT ;  /* 0x0000007134587209 */ /* 0x000fc80007810000 */
[----:B------:R-:W-:-:S03]  /*42a0*/  FMNMX.FTZ R113, R53, R88, !PT ;  /* 0x0000005835717209 */ /* 0x000fc60007810000 */
[----:B------:R-:W-:Y:S01]  /*42b0*/  MUFU.EX2 R35, R35 ;  /* 0x0000002300237308 */ /* 0x000fe20000000800 */
[----:B------:R-:W-:-:S04]  /*42c0*/  FMNMX.FTZ R88, R54, R113, !PT ;  /* 0x0000007136587209 */ /* 0x000fc80007810000 */
[----:B------:R-:W-:-:S03]  /*42d0*/  FMNMX.FTZ R113, R55, R88, !PT ;  /* 0x0000005837717209 */ /* 0x000fc60007810000 */
[----:B------:R-:W-:Y:S01]  /*42e0*/  MUFU.EX2 R88, R108 ;  /* 0x0000006c00587308 */ /* 0x000fe20000000800 */
[----:B------:R-:W-:Y:S02]  /*42f0*/  FMNMX.FTZ R92, R56, R113, !PT ;  /* 0x00000071385c7209 */ /* 0x000fe40007810000 */
[----:B0-----:R-:W-:Y:S02]  /*4300*/  F2FP.SATFINITE.E4M3.F32.PACK_AB_MERGE_C R200, R39, R34, RZ ;  /* 0x0000002227c8723e */ /* 0x001fe400048070ff */
[----:B------:R-:W-:Y:S02]  /*4310*/  FMNMX.FTZ R113, R57, R92, !PT ;  /* 0x0000005c39717209 */ /* 0x000fe40007810000 */
[----:B------:R-:W-:Y:S01]  /*4320*/  F2FP.SATFINITE.E4M3.F32.PACK_AB_MERGE_C R200, R31, R4, R200 ;  /* 0x000000041fc8723e */ /* 0x000fe200048070c8 */
[----:B------:R-:W-:Y:S01]  /*4330*/  MUFU.EX2 R108, R115 ;  /* 0x00000073006c7308 */ /* 0x000fe20000000800 */
[----:B------:R-:W-:-:S04]  /*4340*/  FMNMX.FTZ R92, R58, R113, !PT ;  /* 0x000000713a5c7209 */ /* 0x000fc80007810000 */
[----:B------:R-:W-:-:S03]  /*4350*/  FMNMX.FTZ R113, R59, R92, !PT ;  /* 0x0000005c3b717209 */ /* 0x000fc60007810000 */
[----:B------:R-:W-:Y:S01]  /*4360*/  MUFU.EX2 R38, R38 ;  /* 0x0000002600267308 */ /* 0x000fe20000000800 */
[----:B------:R-:W-:-:S04]  /*4370*/  FMNMX.FTZ R113, R24, R113, !PT ;  /* 0x0000007118717209 */ /* 0x000fc80007810000 */
[----:B------:R-:W-:-:S03]  /*4380*/  FMNMX.FTZ R92, R60, R113, !PT ;  /* 0x000000713c5c7209 */ /* 0x000fc60007810000 */
[----:B------:R-:W-:Y:S01]  /*4390*/  MUFU.EX2 R68, R68 ;  /* 0x0000004400447308 */ /* 0x000fe20000000800 */
[----:B------:R-:W-:Y:S01]  /*43a0*/  FMNMX.FTZ R97, R25, R92, !PT ;  /* 0x0000005c19617209 */ /* 0x000fe20007810000 */
[----:B------:R-:W-:-:S03]  /*43b0*/  FFMA.FTZ R92, R101, UR10, -R120 ;  /* 0x0000000a655c7c23 */ /* 0x000fc60008010878 */
[----:B------:R-:W-:Y:S01]  /*43c0*/  FMNMX.FTZ R112, R26, R97, !PT ;  /* 0x000000611a707209 */ /* 0x000fe20007810000 */
[----:B------:R-:W-:-:S02]  /*43d0*/  FFMA.FTZ R97, R102, UR10, -R120 ;  /* 0x0000000a66617c23 */ /* 0x000fc40008010878 */
        /* <DEDUP_REMOVED lines=33> */
[----:B------:R-:W-:-:S04]  /*45f0*/  FFMA.FTZ R113, R99, UR10, -R120 ;  /* 0x0000000a63717c23 */ /* 0x000fc80008010878 */
[----:B------:R-:W0:Y:S02]  /*4600*/  SHFL.BFLY PT, R115, R112, 0x2, 0x1f ;  /* 0x0c401f0070737f89 */ /* 0x000e2400000e0000 */
[----:B------:R-:W1:Y:S08]  /*4610*/  MUFU.EX2 R78, R78 ;  /* 0x0000004e004e7308 */ /* 0x000e700000000800 */
[----:B------:R-:W-:Y:S08]  /*4620*/  MUFU.EX2 R77, R77 ;  /* 0x0000004d004d7308 */ /* 0x000ff00000000800 */
[----:B------:R-:W2:Y:S01]  /*4630*/  MUFU.EX2 R85, R85 ;  /* 0x0000005500557308 */ /* 0x000ea20000000800 */
[----:B-1----:R-:W-:-:S04]  /*4640*/  F2FP.SATFINITE.E4M3.F32.PACK_AB_MERGE_C R206, R78, R75, RZ ;  /* 0x0000004b4ece723e */ /* 0x002fc800048070ff */
[----:B------:R-:W-:Y:S02]  /*4650*/  F2FP.SATFINITE.E4M3.F32.PACK_AB_MERGE_C R206, R72, R71, R206 ;  /* 0x0000004748ce723e */ /* 0x000fe400048070ce */
[----:B0-----:R-:W-:Y:S01]  /*4660*/  FMNMX.FTZ R122, R112, R115, !PT ;  /* 0x00000073707a7209 */ /* 0x001fe20007810000 */
[--C-:B------:R-:W-:Y:S01]  /*4670*/  FFMA.FTZ R115, R117, UR10, -R120.reuse ;  /* 0x0000000a75737c23 */ /* 0x100fe20008010878 */
[----:B------:R-:W-:-:S01]  /*4680*/  FFMA.FTZ R117, R118, UR10, -R120 ;  /* 0x0000000a76757c23 */ /* 0x000fc20008010878 */
[--C-:B------:R-:W-:Y:S01]  /*4690*/  FFMA.FTZ R118, R121, UR10, -R120.reuse ;  /* 0x0000000a79767c23 */ /* 0x100fe20008010878 */
[----:B------:R-:W-:-:S01]  /*46a0*/  FFMA.FTZ R112, R114, UR10, -R120 ;  /* 0x0000000a72707c23 */ /* 0x000fc20008010878 */
[----:B------:R-:W0:Y:S01]  /*46b0*/  SHFL.BFLY PT, R99, R122, 0x1, 0x1f ;  /* 0x0c201f007a637f89 */ /* 0x000e2200000e0000 */
[----:B------:R-:W-:-:S01]  /*46c0*/  FFMA.FTZ R114, R116, UR10, -R120 ;  /* 0x0000000a74727c23 */ /* 0x000fc20008010878 */
[--C-:B------:R-:W-:Y:S01]  /*46d0*/  FFMA.FTZ R116, R119, UR10, -R120.reuse ;  /* 0x0000000a77747c23 */ /* 0x100fe20008010878 */
[----:B------:R-:W-:-:S01]  /*46e0*/  FFMA.FTZ R119, R123, UR10, -R120 ;  /* 0x0000000a7b777c23 */ /* 0x000fc20008010878 */
[----:B------:R-:W-:Y:S01]  /*46f0*/  MUFU.EX2 R81, R81 ;  /* 0x0000005100517308 */ /* 0x000fe20000000800 */
[----:B--2---:R-:W-:-:S04]  /*4700*/  F2FP.SATFINITE.E4M3.F32.PACK_AB_MERGE_C R208, R85, R82, RZ ;  /* 0x0000005255d0723e */ /* 0x004fc800048070ff */
[----:B------:R-:W-:-:S03]  /*4710*/  F2FP.SATFINITE.E4M3.F32.PACK_AB_MERGE_C R208, R77, R76, R208 ;  /* 0x0000004c4dd0723e */ /* 0x000fc600048070d0 */
[----:B------:R-:W-:Y:S08]  /*4720*/  MUFU.EX2 R105, R105 ;  /* 0x0000006900697308 */ /* 0x000ff00000000800 */
[----:B------:R-:W-:Y:S01]  /*4730*/  MUFU.EX2 R106, R106 ;  /* 0x0000006a006a7308 */ /* 0x000fe20000000800 */
[----:B0-----:R-:W-:Y:S01]  /*4740*/  FMNMX.FTZ R99, R122, R99, !PT ;  /* 0x000000637a637209 */ /* 0x001fe20007810000 */
[----:B------:R-:W-:-:S03]  /*4750*/  IMAD.U32 R122, RZ, RZ, UR10 ;  /* 0x0000000aff7a7e24 */ /* 0x000fc6000f8e00ff */
[C---:B------:R-:W-:Y:S01]  /*4760*/  FSETP.NEU.FTZ.AND P1, PT, R99.reuse, -INF , PT ;  /* 0xff8000006300780b */ /* 0x040fe20003f3d000 */
[----:B------:R-:W-:-:S02]  /*4770*/  FFMA.FTZ R121, R99, R122, -8 ;  /* 0xc100000063797423 */ /* 0x000fc4000001007a */
[----:B------:R-:W-:Y:S03]  /*4780*/  MUFU.EX2 R109, R109 ;  /* 0x0000006d006d7308 */ /* 0x000fe60000000800 */
[----:B------:R-:W-:Y:S02]  /*4790*/  FSEL R121, R121, RZ, P1 ;  /* 0x000000ff79797208 */ /* 0x000fe40000800000 */
[----:B------:R-:W-:-:S03]  /*47a0*/  PLOP3.LUT P1, PT, PT, PT, UP0, 0x80, 0x0 ;  /* 0x000000000000781c */ /* 0x000fc60003f2f008 */
[----:B------:R-:W-:Y:S01]  /*47b0*/  MUFU.EX2 R89, R89 ;  /* 0x0000005900597308 */ /* 0x000fe20000000800 */
[----:B------:R-:W-:-:S01]  /*47c0*/  FFMA.FTZ R5, R5, UR10, -R121 ;  /* 0x0000000a05057c23 */ /* 0x000fc20008010879 */
[--C-:B------:R-:W-:Y:S01]  /*47d0*/  FFMA.FTZ R6, R6, UR10, -R121.reuse ;  /* 0x0000000a06067c23 */ /* 0x100fe20008010879 */
[----:B------:R-:W-:-:S01]  /*47e0*/  FFMA.FTZ R120, R7, UR10, -R121 ;  /* 0x0000000a07787c23 */ /* 0x000fc20008010879 */
[--C-:B------:R-:W-:Y:S01]  /*47f0*/  FFMA.FTZ R123, R8, UR10, -R121.reuse ;  /* 0x0000000a087b7c23 */ /* 0x100fe20008010879 */
[----:B------:R-:W-:-:S01]  /*4800*/  FFMA.FTZ R7, R9, UR10, -R121 ;  /* 0x0000000a09077c23 */ /* 0x000fc20008010879 */
[--C-:B------:R-:W-:Y:S01]  /*4810*/  FFMA.FTZ R8, R10, UR10, -R121.reuse ;  /* 0x0000000a0a087c23 */ /* 0x100fe20008010879 */
[----:B------:R-:W-:-:S01]  /*4820*/  FFMA.FTZ R129, R12, UR10, -R121 ;  /* 0x0000000a0c817c23 */ /* 0x000fc20008010879 */
        /* <DEDUP_REMOVED lines=8> */
[----:B------:R-:W0:Y:S01]  /*48b0*/  MUFU.EX2 R6, R6 ;  /* 0x0000000600067308 */ /* 0x000e220000000800 */
[----:B------:R-:W-:-:S01]  /*48c0*/  FFMA.FTZ R50, R53, UR10, -R121 ;  /* 0x0000000a35327c23 */ /* 0x000fc20008010879 */
[----:B------:R-:W-:Y:S01]  /*48d0*/  FFMA.FTZ R45, R55, UR10, -R121 ;  /* 0x0000000a372d7c23 */ /* 0x000fe20008010879 */
[----:B------:R-:W-:-:S01]  /*48e0*/  FADD.FTZ R53, R4, R31 ;  /* 0x0000001f04357221 */ /* 0x000fc20000010000 */
[--C-:B------:R-:W-:Y:S01]  /*48f0*/  FFMA.FTZ R130, R42, UR10, -R121.reuse ;  /* 0x0000000a2a827c23 */ /* 0x100fe20008010879 */
[----:B------:R-:W-:-:S01]  /*4900*/  FFMA.FTZ R42, R51, UR10, -R121 ;  /* 0x0000000a332a7c23 */ /* 0x000fc20008010879 */
[--C-:B------:R-:W-:Y:S01]  /*4910*/  FFMA.FTZ R131, R46, UR10, -R121.reuse ;  /* 0x0000000a2e837c23 */ /* 0x100fe20008010879 */
[----:B------:R-:W-:-:S01]  /*4920*/  FFMA.FTZ R51, R54, UR10, -R121 ;  /* 0x0000000a36337c23 */ /* 0x000fc20008010879 */
[----:B------:R-:W1:Y:S01]  /*4930*/  MUFU.EX2 R120, R120 ;  /* 0x0000007800787308 */ /* 0x000e620000000800 */
[----:B------:R-:W-:-:S01]  /*4940*/  FFMA.FTZ R46, R56, UR10, -R121 ;  /* 0x0000000a382e7c23 */ /* 0x000fc20008010879 */
[----:B------:R-:W-:Y:S01]  /*4950*/  FADD.FTZ R54, R34, R53 ;  /* 0x0000003522367221 */ /* 0x000fe20000010000 */
[----:B------:R-:W-:-:S01]  /*4960*/  FFMA.FTZ R9, R13, UR10, -R121 ;  /* 0x0000000a0d097c23 */ /* 0x000fc20008010879 */
[----:B------:R-:W-:Y:S01]  /*4970*/  @!P6 PRMT R53, RZ, 0x654, R3 ;  /* 0x00000654ff35e816 */ /* 0x000fe20000000003 */
[----:B------:R-:W-:-:S01]  /*4980*/  FFMA.FTZ R11, R21, UR10, -R121 ;  /* 0x0000000a150b7c23 */ /* 0x000fc20008010879 */
[----:B------:R-:W-:Y:S01]  /*4990*/  FADD.FTZ R54, R39, R54 ;  /* 0x0000003627367221 */ /* 0x000fe20000010000 */
[----:B------:R-:W-:-:S01]  /*49a0*/  FFMA.FTZ R15, R15, UR10, -R121 ;  /* 0x0000000a0f0f7c23 */ /* 0x000fc20008010879 */
[----:B------:R-:W2:Y:S01]  /*49b0*/  MUFU.EX2 R123, R123 ;  /* 0x0000007b007b7308 */ /* 0x000ea20000000800 */
[----:B0-----:R-:W-:-:S01]  /*49c0*/  FADD.FTZ R55, R5, R6 ;  /* 0x0000000605377221 */ /* 0x001fc20000010000 */
[----:B------:R0:W-:Y:S01]  /*49d0*/  @!P6 SYNCS.ARRIVE.TRANS64.RED.A1T0 RZ, [R53+URZ], RZ ;  /* 0x000000ff35ffe9a7 */ /* 0x0001e2000810043f */
[----:B------:R-:W-:-:S01]  /*49e0*/  FFMA.FTZ R21, R47, UR10, -R121 ;  /* 0x0000000a2f157c23 */ /* 0x000fc20008010879 */
[--C-:B------:R-:W-:Y:S01]  /*49f0*/  FFMA.FTZ R47, R49, UR10, -R121.reuse ;  /* 0x0000000a312f7c23 */ /* 0x100fe20008010879 */
[----:B------:R-:W-:-:S01]  /*4a00*/  FFMA.FTZ R49, R57, UR10, -R121 ;  /* 0x0000000a39317c23 */ /* 0x000fc20008010879 */
[--C-:B------:R-:W-:Y:S01]  /*4a10*/  FFMA.FTZ R20, R20, UR10, -R121.reuse ;  /* 0x0000000a14147c23 */ /* 0x100fe20008010879 */
[----:B------:R-:W-:-:S01]  /*4a20*/  FFMA.FTZ R59, R59, UR10, -R121 ;  /* 0x0000000a3b3b7c23 */ /* 0x000fc20008010879 */
[----:B------:R-:W0:Y:S01]  /*4a30*/  MUFU.EX2 R7, R7 ;  /* 0x0000000700077308 */ /* 0x000e220000000800 */
[----:B-1----:R-:W-:-:S01]  /*4a40*/  FADD.FTZ R56, R120, R55 ;  /* 0x0000003778387221 */ /* 0x002fc20000010000 */
[----:B------:R-:W-:Y:S01]  /*4a50*/  FADD.FTZ R55, R35, R54 ;  /* 0x0000003623377221 */ /* 0x000fe20000010000 */
[----:B------:R-:W-:-:S01]  /*4a60*/  FFMA.FTZ R41, R41, UR10, -R121 ;  /* 0x0000000a29297c23 */ /* 0x000fc20008010879 */
[--C-:B------:R-:W-:Y:S01]  /*4a70*/  FFMA.FTZ R13, R43, UR10, -R121.reuse ;  /* 0x0000000a2b0d7c23 */ /* 0x100fe20008010879 */
[----:B------:R-:W-:-:S01]  /*4a80*/  FFMA.FTZ R43, R52, UR10, -R121 ;  /* 0x0000000a342b7c23 */ /* 0x000fc20008010879 */
[----:B------:R-:W-:Y:S01]  /*4a90*/  FADD.FTZ R55, R38, R55 ;  /* 0x0000003726377221 */ /* 0x000fe20000010000 */
[----:B------:R-:W-:-:S01]  /*4aa0*/  FFMA.FTZ R52, R58, UR10, -R121 ;  /* 0x0000000a3a347c23 */ /* 0x000fc20008010879 */
[----:B------:R-:W1:Y:S01]  /*4ab0*/  MUFU.EX2 R8, R8 ;  /* 0x0000000800087308 */ /* 0x000e620000000800 */
[----:B--2---:R-:W-:-:S01]  /*4ac0*/  FADD.FTZ R56, R123, R56 ;  /* 0x000000387b387221 */ /* 0x004fc20000010000 */
[----:B------:R-:W-:Y:S01]  /*4ad0*/  FADD.FTZ R54, R68, R55 ;  /* 0x0000003744367221 */ /* 0x000fe20000010000 */
[----:B------:R-:W-:-:S01]  /*4ae0*/  FFMA.FTZ R60, R60, UR10, -R121 ;  /* 0x0000000a3c3c7c23 */ /* 0x000fc20008010879 */
[--C-:B------:R-:W-:Y:S01]  /*4af0*/  FFMA.FTZ R24, R24, UR10, -R121.reuse ;  /* 0x0000000a18187c23 */ /* 0x100fe20008010879 */
[----:B------:R-:W-:-:S01]  /*4b00*/  FFMA.FTZ R61, R61, UR10, -R121 ;  /* 0x0000000a3d3d7c23 */ /* 0x000fc20008010879 */
[----:B------:R-:W-:Y:S01]  /*4b10*/  FADD.FTZ R54, R69, R54 ;  /* 0x0000003645367221 */ /* 0x000fe20000010000 */
[----:B------:R-:W-:Y:S01]  /*4b20*/  F2FP.SATFINITE.E4M3.F32.PACK_AB_MERGE_C R201, R123, R120, RZ ;  /* 0x000000787bc9723e */ /* 0x000fe200048070ff */
[----:B------:R-:W2:Y:S01]  /*4b30*/  MUFU.EX2 R122, R122 ;  /* 0x0000007a007a7308 */ /* 0x000ea20000000800 */
[----:B0-----:R-:W-:-:S01]  /*4b40*/  FADD.FTZ R53, R7, R56 ;  /* 0x0000003807357221 */ /* 0x001fc20000010000 */
[----:B------:R-:W-:Y:S01]  /*4b50*/  FFMA.FTZ R55, R28, UR10, -R121 ;  /* 0x0000000a1c377c23 */ /* 0x000fe20008010879 */
[----:B------:R-:W-:Y:S01]  /*4b60*/  F2FP.SATFINITE.E4M3.F32.PACK_AB_MERGE_C R201, R6, R5, R201 ;  /* 0x0000000506c9723e */ /* 0x000fe200048070c9 */
[--C-:B------:R-:W-:Y:S01]  /*4b70*/  FFMA.FTZ R28, R29, UR10, -R121.reuse ;  /* 0x0000000a1d1c7c23 */ /* 0x100fe20008010879 */
[----:B------:R-:W-:-:S01]  /*4b80*/  FFMA.FTZ R29, R62, UR10, -R121 ;  /* 0x0000000a3e1d7c23 */ /* 0x000fc20008010879 */
[--C-:B------:R-:W-:Y:S01]  /*4b90*/  FFMA.FTZ R63, R63, UR10, -R121.reuse ;  /* 0x0000000a3f3f7c23 */ /* 0x100fe20008010879 */
[----:B------:R-:W-:-:S01]  /*4ba0*/  FFMA.FTZ R32, R32, UR10, -R121 ;  /* 0x0000000a20207c23 */ /* 0x000fc20008010879 */
[----:B------:R-:W0:Y:S01]  /*4bb0*/  MUFU.EX2 R129, R129 ;  /* 0x0000008100817308 */ /* 0x000e220000000800 */
[----:B-1----:R-:W-:-:S01]  /*4bc0*/  FADD.FTZ R57, R8, R53 ;  /* 0x0000003508397221 */ /* 0x002fc20000010000 */
[--C-:B------:R-:W-:Y:S01]  /*4bd0*/  FFMA.FTZ R53, R25, UR10, -R121.reuse ;  /* 0x0000000a19357c23 */ /* 0x100fe20008010879 */
[----:B------:R-:W-:-:S01]  /*4be0*/  FFMA.FTZ R25, R26, UR10, -R121 ;  /* 0x0000000a1a197c23 */ /* 0x000fc20008010879 */
[--C-:B------:R-:W-:Y:S01]  /*4bf0*/  FFMA.FTZ R26, R27, UR10, -R121.reuse ;  /* 0x0000000a1b1a7c23 */ /* 0x100fe20008010879 */
[----:B------:R-:W-:-:S01]  /*4c00*/  FFMA.FTZ R33, R33, UR10, -R121 ;  /* 0x0000000a21217c23 */ /* 0x000fc20008010879 */
[--C-:B------:R-:W-:Y:S01]  /*4c10*/  FFMA.FTZ R66, R66, UR10, -R121.reuse ;  /* 0x0000000a42427c23 */ /* 0x100fe20008010879 */
[----:B------:R-:W-:-:S01]  /*4c20*/  FFMA.FTZ R37, R37, UR10, -R121 ;  /* 0x0000000a25257c23 */ /* 0x000fc20008010879 */
[----:B------:R-:W-:Y:S01]  /*4c30*/  MUFU.EX2 R9, R9 ;  /* 0x0000000900097308 */ /* 0x000fe20000000800 */
[----:B--2---:R-:W-:-:S01]  /*4c40*/  FADD.FTZ R56, R122, R57 ;  /* 0x000000397a387221 */ /* 0x004fc20000010000 */
[----:B------:R-:W-:Y:S01]  /*4c50*/  FADD.FTZ R57, R67, R54 ;  /* 0x0000003643397221 */ /* 0x000fe20000010000 */
[----:B------:R-:W-:-:S01]  /*4c60*/  FFMA.FTZ R64, R64, UR10, -R121 ;  /* 0x0000000a40407c23 */ /* 0x000fc20008010879 */
[--C-:B------:R-:W-:Y:S01]  /*4c70*/  FFMA.FTZ R36, R36, UR10, -R121.reuse ;  /* 0x0000000a24247c23 */ /* 0x100fe20008010879 */
[----:B------:R-:W-:-:S01]  /*4c80*/  FFMA.FTZ R65, R65, UR10, -R121 ;  /* 0x0000000a41417c23 */ /* 0x000fc20008010879 */
[--C-:B------:R-:W-:Y:S01]  /*4c90*/  FFMA.FTZ R127, R127, UR10, -R121.reuse ;  /* 0x0000000a7f7f7c23 */ /* 0x100fe20008010879 */
[----:B------:R-:W-:-:S01]  /*4ca0*/  FFMA.FTZ R128, R128, UR10, -R121 ;  /* 0x0000000a80807c23 */ /* 0x000fc20008010879 */
[----:B------:R-:W-:Y:S01]  /*4cb0*/  MUFU.EX2 R10, R10 ;  /* 0x0000000a000a7308 */ /* 0x000fe20000000800 */
[----:B0-----:R-:W-:-:S01]  /*4cc0*/  FADD.FTZ R56, R129, R56 ;  /* 0x0000003881387221 */ /* 0x001fc20000010000 */
[----:B------:R-:W-:Y:S01]  /*4cd0*/  F2FP.SATFINITE.E4M3.F32.PACK_AB_MERGE_C R203, R129, R122, RZ ;  /* 0x0000007a81cb723e */ /* 0x000fe200048070ff */
[----:B------:R-:W-:-:S01]  /*4ce0*/  FFMA.FTZ R125, R125, UR10, -R121 ;  /* 0x0000000a7d7d7c23 */ /* 0x000fc20008010879 */
[----:B------:R-:W-:Y:S01]  /*4cf0*/  FFMA.FTZ R126, R126, UR10, -R121 ;  /* 0x0000000a7e7e7c23 */ /* 0x000fe20008010879 */
[----:B------:R-:W-:Y:S01]  /*4d00*/  IMAD.MOV.U32 R69, RZ, RZ, R87 ;  /* 0x000000ffff457224 */ /* 0x000fe200078e0057 */
[----:B------:R-:W-:Y:S01]  /*4d10*/  F2FP.SATFINITE.E4M3.F32.PACK_AB_MERGE_C R203, R8, R7, R203 ;  /* 0x0000000708cb723e */ /* 0x000fe200048070cb */
[--C-:B------:R-:W-:Y:S01]  /*4d20*/  IMAD.MOV.U32 R67, RZ, RZ, R87.reuse ;  /* 0x000000ffff437224 */ /* 0x100fe200078e0057 */
[----:B------:R-:W-:Y:S01]  /*4d30*/  MUFU.EX2 R15, R15 ;  /* 0x0000000f000f7308 */ /* 0x000fe20000000800 */
[----:B------:R-:W-:Y:S01]  /*4d40*/  MOV R68, R87 ;  /* 0x0000005700447202 */ /* 0x000fe20000000f00 */
[----:B------:R-:W-:-:S02]  /*4d50*/  IMAD.MOV.U32 R62, RZ, RZ, R87 ;  /* 0x000000ffff3e7224 */ /* 0x000fc400078e0057 */
[--C-:B------:R-:W-:Y:S02]  /*4d60*/  IMAD.MOV.U32 R38, RZ, RZ, R87.reuse ;  /* 0x000000ffff267224 */ /* 0x100fe400078e0057 */
[----:B------:R-:W-:Y:S02]  /*4d70*/  IMAD.MOV.U32 R35, RZ, RZ, R87 ;  /* 0x000000ffff237224 */ /* 0x000fe400078e0057 */
[----:B------:R-:W0:Y:S08]  /*4d80*/  MUFU.EX2 R20, R20 ;  /* 0x0000001400147308 */ /* 0x000e300000000800 */
[----:B------:R-:W-:Y:S08]  /*4d90*/  MUFU.EX2 R11, R11 ;  /* 0x0000000b000b7308 */ /* 0x000ff00000000800 */
[----:B------:R1:W-:Y:S01]  /*4da0*/  MUFU.EX2 R3, R59 ;  /* 0x0000003b00037308 */ /* 0x0003e20000000800 */
[----:B0-----:R-:W-:-:S04]  /*4db0*/  F2FP.SATFINITE.E4M3.F32.PACK_AB_MERGE_C R205, R20, R15, RZ ;  /* 0x0000000f14cd723e */ /* 0x001fc800048070ff */
[----:B------:R-:W-:-:S03]  /*4dc0*/  F2FP.SATFINITE.E4M3.F32.PACK_AB_MERGE_C R205, R10, R9, R205 ;  /* 0x000000090acd723e */ /* 0x000fc600048070cd */
[----:B------:R-:W-:Y:S01]  /*4dd0*/  MUFU.EX2 R12, R12 ;  /* 0x0000000c000c7308 */ /* 0x000fe20000000800 */
[----:B-1----:R-:W-:-:S01]  /*4de0*/  FADD.FTZ R59, R9, R56 ;  /* 0x00000038093b7221 */ /* 0x002fc20000010000 */
[----:B------:R-:W-:Y:S01]  /*4df0*/  FADD.FTZ R56, R70, R57 ;  /* 0x0000003946387221 */ /* 0x000fe20000010000 */
[----:B------:R-:W-:Y:S02]  /*4e00*/  IMAD.MOV.U32 R70, RZ, RZ, R87 ;  /* 0x000000ffff467224 */ /* 0x000fe400078e0057 */
[----:B------:R-:W-:Y:S01]  /*4e10*/  FADD.FTZ R58, R10, R59 ;  /* 0x0000003b0a3a7221 */ /* 0x000fe20000010000 */
[----:B------:R-:W-:-:S01]  /*4e20*/  FADD.FTZ R57, R73, R56 ;  /* 0x0000003849397221 */ /* 0x000fc20000010000 */
[----:B------:R-:W-:Y:S01]  /*4e30*/  FFMA.FTZ R56, R30, UR10, -R121 ;  /* 0x0000000a1e387c23 */ /* 0x000fe20008010879 */
[----:B------:R-:W-:Y:S01]  /*4e40*/  MUFU.EX2 R41, R41 ;  /* 0x0000002900297308 */ /* 0x000fe20000000800 */
[----:B------:R-:W-:-:S01]  /*4e50*/  FADD.FTZ R59, R15, R58 ;  /* 0x0000003a0f3b7221 */ /* 0x000fc20000010000 */
[----:B------:R-:W-:Y:S01]  /*4e60*/  FADD.FTZ R30, R74, R57 ;  /* 0x000000394a1e7221 */ /* 0x000fe20000010000 */
[----:B------:R-:W-:-:S01]  /*4e70*/  FFMA.FTZ R121, R124, UR10, -R121 ;  /* 0x0000000a7c797c23 */ /* 0x000fc20008010879 */
[----:B------:R-:W-:-:S02]  /*4e80*/  IMAD.MOV.U32 R74, RZ, RZ, R87 ;  /* 0x000000ffff4a7224 */ /* 0x000fc400078e0057 */
[----:B------:R-:W-:-:S01]  /*4e90*/  FADD.FTZ R58, R20, R59 ;  /* 0x0000003b143a7221 */ /* 0x000fc20000010000 */
[----:B------:R-:W-:Y:S01]  /*4ea0*/  FADD.FTZ R57, R71, R30 ;  /* 0x0000001e47397221 */ /* 0x000fe20000010000 */
[--C-:B------:R-:W-:Y:S01]  /*4eb0*/  IMAD.MOV.U32 R73, RZ, RZ, R87.reuse ;  /* 0x000000ffff497224 */ /* 0x100fe200078e0057 */
[----:B------:R-:W0:Y:S01]  /*4ec0*/  MUFU.EX2 R130, R130 ;  /* 0x0000008200827308 */ /* 0x000e220000000800 */
[----:B------:R-:W-:Y:S02]  /*4ed0*/  IMAD.MOV.U32 R71, RZ, RZ, R87 ;  /* 0x000000ffff477224 */ /* 0x000fe400078e0057 */
[----:B------:R-:W-:Y:S01]  /*4ee0*/  FADD.FTZ R30, R72, R57 ;  /* 0x00000039481e7221 */ /* 0x000fe20000010000 */
[--C-:B------:R-:W-:Y:S02]  /*4ef0*/  IMAD.MOV.U32 R72, RZ, RZ, R87.reuse ;  /* 0x000000ffff487224 */ /* 0x100fe400078e0057 */
[----:B------:R-:W-:Y:S02]  /*4f00*/  IMAD.MOV.U32 R59, RZ, RZ, R87 ;  /* 0x000000ffff3b7224 */ /* 0x000fe400078e0057 */
[----:B------:R-:W1:Y:S08]  /*4f10*/  MUFU.EX2 R13, R13 ;  /* 0x0000000d000d7308 */ /* 0x000e700000000800 */
[----:B------:R2:W-:Y:S01]  /*4f20*/  MUFU.EX2 R54, R53 ;  /* 0x0000003500367308 */ /* 0x0005e20000000800 */
[----:B0-----:R-:W-:-:S04]  /*4f30*/  F2FP.SATFINITE.E4M3.F32.PACK_AB_MERGE_C R207, R130, R41, RZ ;  /* 0x0000002982cf723e */ /* 0x001fc800048070ff */
[----:B------:R-:W-:-:S03]  /*4f40*/  F2FP.SATFINITE.E4M3.F32.PACK_AB_MERGE_C R207, R12, R11, R207 ;  /* 0x0000000b0ccf723e */ /* 0x000fc600048070cf */
[----:B------:R-:W0:Y:S01]  /*4f50*/  MUFU.EX2 R14, R14 ;  /* 0x0000000e000e7308 */ /* 0x000e220000000800 */
[----:B--2---:R-:W-:-:S04]  /*4f60*/  FADD.FTZ R53, R11, R58 ;  /* 0x0000003a0b357221 */ /* 0x004fc80000010000 */
[----:B------:R-:W-:Y:S01]  /*4f70*/  FADD.FTZ R58, R12, R53 ;  /* 0x000000350c3a7221 */ /* 0x000fe20000010000 */
[----:B------:R-:W-:-:S01]  /*4f80*/  FADD.FTZ R53, R75, R30 ;  /* 0x0000001e4b357221 */ /* 0x000fc20000010000 */
[----:B------:R-:W-:Y:S01]  /*4f90*/  IMAD.MOV.U32 R75, RZ, RZ, R87 ;  /* 0x000000ffff4b7224 */ /* 0x000fe200078e0057 */
[----:B------:R-:W2:Y:S01]  /*4fa0*/  MUFU.EX2 R44, R44 ;  /* 0x0000002c002c7308 */ /* 0x000ea20000000800 */
[----:B------:R-:W-:-:S01]  /*4fb0*/  FADD.FTZ R57, R41, R58 ;  /* 0x0000003a29397221 */ /* 0x000fc20000010000 */
[----:B------:R-:W-:Y:S01]  /*4fc0*/  FADD.FTZ R53, R78, R53 ;  /* 0x000000354e357221 */ /* 0x000fe20000010000 */
[----:B------:R-:W-:Y:S02]  /*4fd0*/  IMAD.MOV.U32 R78, RZ, RZ, R87 ;  /* 0x000000ffff4e7224 */ /* 0x000fe400078e0057 */
[----:B------:R-:W-:Y:S01]  /*4fe0*/  FADD.FTZ R30, R130, R57 ;  /* 0x00000039821e7221 */ /* 0x000fe20000010000 */
[----:B------:R-:W-:-:S01]  /*4ff0*/  FADD.FTZ R58, R76, R53 ;  /* 0x000000354c3a7221 */ /* 0x000fc20000010000 */
[----:B------:R-:W-:Y:S01]  /*5000*/  IMAD.MOV.U32 R76, RZ, RZ, R87 ;  /* 0x000000ffff4c7224 */ /* 0x000fe200078e0057 */
[----:B------:R-:W3:Y:S01]  /*5010*/  MUFU.EX2 R131, R131 ;  /* 0x0000008300837308 */ /* 0x000ee20000000800 */
[----:B-1----:R-:W-:-:S01]  /*5020*/  FADD.FTZ R53, R13, R30 ;  /* 0x0000001e0d357221 */ /* 0x002fc20000010000 */
[----:B------:R-:W-:Y:S01]  /*5030*/  FADD.FTZ R57, R77, R58 ;  /* 0x0000003a4d397221 */ /* 0x000fe20000010000 */
[----:B------:R-:W-:-:S02]  /*5040*/  IMAD.MOV.U32 R77, RZ, RZ, R87 ;  /* 0x000000ffff4d7224 */ /* 0x000fc400078e0057 */
[----:B0-----:R-:W-:Y:S01]  /*5050*/  FADD.FTZ R53, R14, R53 ;  /* 0x000000350e357221 */ /* 0x001fe20000010000 */
[----:B------:R-:W-:-:S01]  /*5060*/  FADD.FTZ R58, R82, R57 ;  /* 0x00000039523a7221 */ /* 0x000fc20000010000 */
[--C-:B------:R-:W-:Y:S01]  /*5070*/  IMAD.MOV.U32 R82, RZ, RZ, R87.reuse ;  /* 0x000000ffff527224 */ /* 0x100fe200078e0057 */
[----:B------:R-:W0:Y:S01]  /*5080*/  MUFU.EX2 R21, R21 ;  /* 0x0000001500157308 */ /* 0x000e220000000800 */
[--C-:B------:R-:W-:Y:S02]  /*5090*/  IMAD.MOV.U32 R57, RZ, RZ, R87.reuse ;  /* 0x000000ffff397224 */ /* 0x100fe400078e0057 */
[----:B------:R-:W-:Y:S01]  /*50a0*/  FADD.FTZ R58, R85, R58 ;  /* 0x0000003a553a7221 */ /* 0x000fe20000010000 */
[--C-:B------:R-:W-:Y:S02]  /*50b0*/  IMAD.MOV.U32 R85, RZ, RZ, R87.reuse ;  /* 0x000000ffff557224 */ /* 0x100fe400078e0057 */
[----:B------:R-:W-:Y:S02]  /*50c0*/  IMAD.MOV.U32 R41, RZ, RZ, R87 ;  /* 0x000000ffff297224 */ /* 0x000fe400078e0057 */
[----:B------:R-:W1:Y:S08]  /*50d0*/  MUFU.EX2 R40, R40 ;  /* 0x0000002800287308 */ /* 0x000e700000000800 */
[----:B------:R-:W4:Y:S08]  /*50e0*/  MUFU.EX2 R47, R47 ;  /* 0x0000002f002f7308 */ /* 0x000f300000000800 */
[----:B------:R2:W-:Y:S08]  /*50f0*/  MUFU.EX2 R27, R60 ;  /* 0x0000003c001b7308 */ /* 0x0005f00000000800 */
[----:B------:R-:W5:Y:S01]  /*5100*/  MUFU.EX2 R48, R48 ;  /* 0x0000003000307308 */ /* 0x000f620000000800 */
[----:B--2---:R-:W-:-:S01]  /*5110*/  FADD.FTZ R60, R44, R53 ;  /* 0x000000352c3c7221 */ /* 0x004fc20000010000 */
[----:B------:R-:W-:Y:S01]  /*5120*/  FADD.FTZ R53, R81, R58 ;  /* 0x0000003a51357221 */ /* 0x000fe20000010000 */
[----:B---3--:R-:W-:-:S02]  /*5130*/  F2FP.SATFINITE.E4M3.F32.PACK_AB_MERGE_C R44, R131, R44, RZ ;  /* 0x0000002c832c723e */ /* 0x008fc400048070ff */
[----:B------:R-:W-:Y:S01]  /*5140*/  FADD.FTZ R60, R131, R60 ;  /* 0x0000003c833c7221 */ /* 0x000fe20000010000 */
[----:B------:R-:W-:-:S01]  /*5150*/  FADD.FTZ R34, R86, R53 ;  /* 0x0000003556227221 */ /* 0x000fc20000010000 */
[----:B------:R-:W-:Y:S01]  /*5160*/  F2FP.SATFINITE.E4M3.F32.PACK_AB_MERGE_C R209, R14, R13, R44 ;  /* 0x0000000d0ed1723e */ /* 0x000fe2000480702c */
[----:B------:R-:W2:Y:S01]  /*5170*/  MUFU.EX2 R42, R42 ;  /* 0x0000002a002a7308 */ /* 0x000ea20000000800 */
[----:B0-----:R-:W-:-:S01]  /*5180*/  FADD.FTZ R39, R21, R60 ;  /* 0x0000003c15277221 */ /* 0x001fc20000010000 */
[--C-:B------:R-:W-:Y:S02]  /*5190*/  IMAD.MOV.U32 R60, RZ, RZ, R87.reuse ;  /* 0x000000ffff3c7224 */ /* 0x100fe400078e0057 */
[----:B------:R-:W-:Y:S02]  /*51a0*/  IMAD.MOV.U32 R44, RZ, RZ, R87 ;  /* 0x000000ffff2c7224 */ /* 0x000fe400078e0057 */
[----:B-1----:R-:W-:Y:S01]  /*51b0*/  FADD.FTZ R58, R40, R39 ;  /* 0x00000027283a7221 */ /* 0x002fe20000010000 */
[----:B------:R-:W-:-:S01]  /*51c0*/  FADD.FTZ R39, R105, R34 ;  /* 0x0000002269277221 */ /* 0x000fc20000010000 */
[----:B------:R-:W-:Y:S01]  /*51d0*/  F2FP.SATFINITE.E4M3.F32.PACK_AB_MERGE_C R105, R106, R105, RZ ;  /* 0x000000696a69723e */ /* 0x000fe200048070ff */
[----:B------:R-:W0:Y:S01]  /*51e0*/  MUFU.EX2 R43, R43 ;  /* 0x0000002b002b7308 */ /* 0x000e220000000800 */
[----:B----4-:R-:W-:-:S01]  /*51f0*/  FADD.FTZ R53, R47, R58 ;  /* 0x0000003a2f357221 */ /* 0x010fc20000010000 */
[----:B------:R-:W-:Y:S01]  /*5200*/  FADD.FTZ R39, R106, R39 ;  /* 0x000000276a277221 */ /* 0x000fe20000010000 */
[----:B-----5:R-:W-:-:S02]  /*5210*/  F2FP.SATFINITE.E4M3.F32.PACK_AB_MERGE_C R47, R48, R47, RZ ;  /* 0x0000002f302f723e */ /* 0x020fc400048070ff */
[----:B------:R-:W-:Y:S01]  /*5220*/  FADD.FTZ R53, R48, R53 ;  /* 0x0000003530357221 */ /* 0x000fe20000010000 */
[----:B------:R-:W-:-:S01]  /*5230*/  FADD.FTZ R34, R104, R39 ;  /* 0x0000002768227221 */ /* 0x000fc20000010000 */
[----:B------:R-:W-:Y:S01]  /*5240*/  F2FP.SATFINITE.E4M3.F32.PACK_AB_MERGE_C R210, R86, R81, R105 ;  /* 0x0000005156d2723e */ /* 0x000fe20004807069 */
[----:B------:R-:W1:Y:S01]  /*5250*/  MUFU.EX2 R50, R50 ;  /* 0x0000003200327308 */ /* 0x000e620000000800 */
[----:B--2---:R-:W-:-:S01]  /*5260*/  FADD.FTZ R58, R42, R53 ;  /* 0x000000352a3a7221 */ /* 0x004fc20000010000 */
[----:B------:R-:W-:Y:S01]  /*5270*/  FADD.FTZ R34, R109, R34 ;  /* 0x000000226d227221 */ /* 0x000fe20000010000 */
[----:B------:R-:W-:Y:S01]  /*5280*/  F2FP.SATFINITE.E4M3.F32.PACK_AB_MERGE_C R211, R40, R21, R47 ;  /* 0x0000001528d3723e */ /* 0x000fe2000480702f */
[--C-:B------:R-:W-:Y:S01]  /*5290*/  IMAD.MOV.U32 R86, RZ, RZ, R87.reuse ;  /* 0x000000ffff567224 */ /* 0x100fe200078e0057 */
[----:B------:R-:W-:Y:S01]  /*52a0*/  MOV R81, R87 ;  /* 0x0000005700517202 */ /* 0x000fe20000000f00 */
[----:B------:R-:W-:Y:S01]  /*52b0*/  FADD.FTZ R39, R89, R34 ;  /* 0x0000002259277221 */ /* 0x000fe20000010000 */
[----:B------:R-:W-:Y:S01]  /*52c0*/  IMAD.MOV.U32 R53, RZ, RZ, R87 ;  /* 0x000000ffff357224 */ /* 0x000fe200078e0057 */
[----:B------:R-:W2:Y:S01]  /*52d0*/  MUFU.EX2 R90, R90 ;  /* 0x0000005a005a7308 */ /* 0x000ea20000000800 */
[----:B0-----:R-:W-:-:S01]  /*52e0*/  FADD.FTZ R15, R43, R58 ;  /* 0x0000003a2b0f7221 */ /* 0x001fc20000010000 */
[----:B------:R-:W-:-:S02]  /*52f0*/  IMAD.MOV.U32 R58, RZ, RZ, R87 ;  /* 0x000000ffff3a7224 */ /* 0x000fc400078e0057 */
[--C-:B------:R-:W-:Y:S02]  /*5300*/  IMAD.MOV.U32 R48, RZ, RZ, R87.reuse ;  /* 0x000000ffff307224 */ /* 0x100fe400078e0057 */
[----:B------:R-:W-:Y:S02]  /*5310*/  IMAD.MOV.U32 R47, RZ, RZ, R87 ;  /* 0x000000ffff2f7224 */ /* 0x000fe400078e0057 */
[----:B------:R-:W0:Y:S01]  /*5320*/  MUFU.EX2 R51, R51 ;  /* 0x0000003300337308 */ /* 0x000e220000000800 */
[----:B-1----:R-:W-:-:S01]  /*5330*/  FADD.FTZ R20, R50, R15 ;  /* 0x0000000f32147221 */ /* 0x002fc20000010000 */
[----:B------:R-:W-:-:S06]  /*5340*/  IMAD.MOV.U32 R40, RZ, RZ, R87 ;  /* 0x000000ffff287224 */ /* 0x000fcc00078e0057 */
[----:B------:R-:W1:Y:S01]  /*5350*/  MUFU.EX2 R45, R45 ;  /* 0x0000002d002d7308 */ /* 0x000e620000000800 */
[----:B--2---:R-:W-:-:S01]  /*5360*/  FADD.FTZ R39, R90, R39 ;  /* 0x000000275a277221 */ /* 0x004fc20000010000 */
[----:B------:R-:W-:-:S03]  /*5370*/  F2FP.SATFINITE.E4M3.F32.PACK_AB_MERGE_C R89, R90, R89, RZ ;  /* 0x000000595a59723e */ /* 0x000fc600048070ff */
[----:B------:R-:W-:Y:S01]  /*5380*/  FADD.FTZ R34, R88, R39 ;  /* 0x0000002758227221 */ /* 0x000fe20000010000 */
[----:B------:R-:W-:Y:S01]  /*5390*/  F2FP.SATFINITE.E4M3.F32.PACK_AB_MERGE_C R212, R109, R104, R89 ;  /* 0x000000686dd4723e */ /* 0x000fe20004807059 */
[----:B------:R-:W-:Y:S01]  /*53a0*/  IMAD.MOV.U32 R39, RZ, RZ, R87 ;  /* 0x000000ffff277224 */ /* 0x000fe200078e0057 */
[----:B------:R-:W2:Y:S01]  /*53b0*/  MUFU.EX2 R93, R93 ;  /* 0x0000005d005d7308 */ /* 0x000ea20000000800 */
[----:B0-----:R-:W-:-:S01]  /*53c0*/  FADD.FTZ R20, R51, R20 ;  /* 0x0000001433147221 */ /* 0x001fc20000010000 */
[----:B------:R-:W-:Y:S01]  /*53d0*/  F2FP.SATFINITE.E4M3.F32.PACK_AB_MERGE_C R50, R51, R50, RZ ;  /* 0x000000323332723e */ /* 0x000fe200048070ff */
[----:B------:R-:W-:-:S03]  /*53e0*/  IMAD.MOV.U32 R51, RZ, RZ, R87 ;  /* 0x000000ffff337224 */ /* 0x000fc600078e0057 */
[----:B------:R-:W-:Y:S01]  /*53f0*/  F2FP.SATFINITE.E4M3.F32.PACK_AB_MERGE_C R213, R43, R42, R50 ;  /* 0x0000002a2bd5723e */ /* 0x000fe20004807032 */
[----:B------:R-:W-:Y:S01]  /*5400*/  IMAD.MOV.U32 R50, RZ, RZ, R87 ;  /* 0x000000ffff327224 */ /* 0x000fe200078e0057 */
[----:B------:R-:W0:Y:S01]  /*5410*/  MUFU.EX2 R46, R46 ;  /* 0x0000002e002e7308 */ /* 0x000e220000000800 */
[----:B-1----:R-:W-:-:S01]  /*5420*/  FADD.FTZ R15, R45, R20 ;  /* 0x000000142d0f7221 */ /* 0x002fc20000010000 */
[----:B------:R-:W-:Y:S01]  /*5430*/  IMAD.MOV.U32 R43, RZ, RZ, R87 ;  /* 0x000000ffff2b7224 */ /* 0x000fe200078e0057 */
[----:B------:R-:W-:-:S05]  /*5440*/  MOV R42, R87 ;  /* 0x00000057002a7202 */ /* 0x000fca0000000f00 */
[----:B------:R-:W1:Y:S01]  /*5450*/  MUFU.EX2 R95, R95 ;  /* 0x0000005f005f7308 */ /* 0x000e620000000800 */
[----:B--2---:R-:W-:-:S07]  /*5460*/  FADD.FTZ R34, R93, R34 ;  /* 0x000000225d227221 */ /* 0x004fce0000010000 */
[----:B------:R-:W2:Y:S01]  /*5470*/  MUFU.EX2 R49, R49 ;  /* 0x0000003100317308 */ /* 0x000ea20000000800 */
[----:B0-----:R-:W-:-:S07]  /*5480*/  FADD.FTZ R4, R46, R15 ;  /* 0x0000000f2e047221 */ /* 0x001fce0000010000 */
[----:B------:R-:W0:Y:S01]  /*5490*/  MUFU.EX2 R52, R52 ;  /* 0x0000003400347308 */ /* 0x000e220000000800 */
[----:B-1----:R-:W-:-:S01]  /*54a0*/  FADD.FTZ R15, R95, R34 ;  /* 0x000000225f0f7221 */ /* 0x002fc20000010000 */
[C---:B------:R-:W-:Y:S01]  /*54b0*/  F2FP.SATFINITE.E4M3.F32.PACK_AB_MERGE_C R95, R108.reuse, R95, RZ ;  /* 0x0000005f6c5f723e */ /* 0x040fe200048070ff */
[----:B------:R-:W-:Y:S02]  /*54c0*/  IMAD.MOV.U32 R34, RZ, RZ, R87 ;  /* 0x000000ffff227224 */ /* 0x000fe400078e0057 */
[----:B------:R-:W-:Y:S01]  /*54d0*/  FADD.FTZ R15, R108, R15 ;  /* 0x0000000f6c0f7221 */ /* 0x000fe20000010000 */
[----:B------:R-:W-:Y:S02]  /*54e0*/  F2FP.SATFINITE.E4M3.F32.PACK_AB_MERGE_C R214, R93, R88, R95 ;  /* 0x000000585dd6723e */ /* 0x000fe4000480705f */
[----:B------:R-:W1:Y:S01]  /*54f0*/  MUFU.EX2 R92, R92 ;  /* 0x0000005c005c7308 */ /* 0x000e620000000800 */
[----:B--2---:R-:W-:-:S07]  /*5500*/  FADD.FTZ R31, R49, R4 ;  /* 0x00000004311f7221 */ /* 0x004fce0000010000 */
[----:B------:R-:W2:Y:S01]  /*5510*/  MUFU.EX2 R97, R97 ;  /* 0x0000006100617308 */ /* 0x000ea20000000800 */
[C---:B0-----:R-:W-:Y:S01]  /*5520*/  F2FP.SATFINITE.E4M3.F32.PACK_AB_MERGE_C R49, R52.reuse, R49, RZ ;  /* 0x000000313431723e */ /* 0x041fe200048070ff */
[----:B------:R-:W-:Y:S01]  /*5530*/  FADD.FTZ R52, R52, R31 ;  /* 0x0000001f34347221 */ /* 0x000fe20000010000 */
[----:B------:R-:W-:Y:S02]  /*5540*/  IMAD.MOV.U32 R31, RZ, RZ, R87 ;  /* 0x000000ffff1f7224 */ /* 0x000fe400078e0057 */
[----:B------:R-:W-:Y:S01]  /*5550*/  F2FP.SATFINITE.E4M3.F32.PACK_AB_MERGE_C R215, R46, R45, R49 ;  /* 0x0000002d2ed7723e */ /* 0x000fe20004807031 */
[----:B------:R-:W-:Y:S02]  /*5560*/  IMAD.MOV.U32 R49, RZ, RZ, R87 ;  /* 0x000000ffff317224 */ /* 0x000fe400078e0057 */
[----:B------:R-:W0:Y:S01]  /*5570*/  MUFU.EX2 R24, R24 ;  /* 0x0000001800187308 */ /* 0x000e220000000800 */
[----:B-1----:R-:W-:-:S01]  /*5580*/  FADD.FTZ R4, R92, R15 ;  /* 0x0000000f5c047221 */ /* 0x002fc20000010000 */
[----:B------:R-:W-:Y:S01]  /*5590*/  FADD.FTZ R15, R3, R52 ;  /* 0x00000034030f7221 */ /* 0x000fe20000010000 */
[----:B------:R-:W-:-:S02]  /*55a0*/  IMAD.MOV.U32 R52, RZ, RZ, R87 ;  /* 0x000000ffff347224 */ /* 0x000fc400078e0057 */
[--C-:B------:R-:W-:Y:S02]  /*55b0*/  IMAD.MOV.U32 R46, RZ, RZ, R87.reuse ;  /* 0x000000ffff2e7224 */ /* 0x100fe400078e0057 */
[----:B------:R-:W-:Y:S01]  /*55c0*/  IMAD.MOV.U32 R45, RZ, RZ, R87 ;  /* 0x000000ffff2d7224 */ /* 0x000fe200078e0057 */
[----:B------:R-:W1:Y:S01]  /*55d0*/  MUFU.EX2 R79, R79 ;  /* 0x0000004f004f7308 */ /* 0x000e620000000800 */
[----:B--2---:R-:W-:-:S07]  /*55e0*/  FADD.FTZ R4, R97, R4 ;  /* 0x0000000461047221 */ /* 0x004fce0000010000 */
[----:B------:R-:W2:Y:S01]  /*55f0*/  MUFU.EX2 R80, R80 ;  /* 0x0000005000507308 */ /* 0x000ea20000000800 */
[----:B0-----:R-:W-:-:S04]  /*5600*/  FADD.FTZ R20, R24, R15 ;  /* 0x0000000f18147221 */ /* 0x001fc80000010000 */
[----:B------:R-:W-:Y:S01]  /*5610*/  FADD.FTZ R5, R27, R20 ;  /* 0x000000141b057221 */ /* 0x000fe20000010000 */
[----:B------:R-:W-:Y:S02]  /*5620*/  F2FP.SATFINITE.E4M3.F32.PACK_AB_MERGE_C R27, R54, R27, RZ ;  /* 0x0000001b361b723e */ /* 0x000fe400048070ff */
[----:B------:R-:W0:Y:S01]  /*5630*/  MUFU.EX2 R83, R83 ;  /* 0x0000005300537308 */ /* 0x000e220000000800 */
[----:B-1----:R-:W-:-:S01]  /*5640*/  FADD.FTZ R15, R79, R4 ;  /* 0x000000044f0f7221 */ /* 0x002fc20000010000 */
[----:B------:R-:W-:Y:S01]  /*5650*/  FADD.FTZ R54, R54, R5 ;  /* 0x0000000536367221 */ /* 0x000fe20000010000 */
[----:B------:R-:W-:Y:S01]  /*5660*/  F2FP.SATFINITE.E4M3.F32.PACK_AB_MERGE_C R217, R24, R3, R27 ;  /* 0x0000000318d9723e */ /* 0x000fe2000480701b */
[--C-:B------:R-:W-:Y:S02]  /*5670*/  IMAD.MOV.U32 R27, RZ, RZ, R87.reuse ;  /* 0x000000ffff1b7224 */ /* 0x100fe400078e0057 */
[----:B------:R-:W-:Y:S02]  /*5680*/  IMAD.MOV.U32 R24, RZ, RZ, R87 ;  /* 0x000000ffff187224 */ /* 0x000fe400078e0057 */
[----:B------:R-:W1:Y:S01]  /*5690*/  MUFU.EX2 R25, R25 ;  /* 0x0000001900197308 */ /* 0x000e620000000800 */
[C---:B--2---:R-:W-:Y:S01]  /*56a0*/  F2FP.SATFINITE.E4M3.F32.PACK_AB_MERGE_C R79, R80.reuse, R79, RZ ;  /* 0x0000004f504f723e */ /* 0x044fe200048070ff */
[----:B------:R-:W-:-:S03]  /*56b0*/  FADD.FTZ R80, R80, R15 ;  /* 0x0000000f50507221 */ /* 0x000fc60000010000 */
[----:B------:R-:W-:Y:S01]  /*56c0*/  F2FP.SATFINITE.E4M3.F32.PACK_AB_MERGE_C R216, R97, R92, R79 ;  /* 0x0000005c61d8723e */ /* 0x000fe2000480704f */
[----:B------:R-:W-:Y:S02]  /*56d0*/  IMAD.MOV.U32 R79, RZ, RZ, R87 ;  /* 0x000000ffff4f7224 */ /* 0x000fe400078e0057 */
[----:B------:R-:W2:Y:S01]  /*56e0*/  MUFU.EX2 R84, R84 ;  /* 0x0000005400547308 */ /* 0x000ea20000000800 */
[----:B0-----:R-:W-:-:S01]  /*56f0*/  FADD.FTZ R5, R83, R80 ;  /* 0x0000005053057221 */ /* 0x001fc20000010000 */
[----:B------:R-:W-:-:S06]  /*5700*/  IMAD.MOV.U32 R80, RZ, RZ, R87 ;  /* 0x000000ffff507224 */ /* 0x000fcc00078e0057 */
[----:B------:R-:W0:Y:S01]  /*5710*/  MUFU.EX2 R26, R26 ;  /* 0x0000001a001a7308 */ /* 0x000e220000000800 */
[----:B-1----:R-:W-:-:S01]  /*5720*/  FADD.FTZ R7, R25, R54 ;  /* 0x0000003619077221 */ /* 0x002fc20000010000 */
[----:B------:R-:W-:-:S06]  /*5730*/  IMAD.MOV.U32 R54, RZ, RZ, R87 ;  /* 0x000000ffff367224 */ /* 0x000fcc00078e0057 */
[----:B------:R-:W1:Y:S01]  /*5740*/  MUFU.EX2 R61, R61 ;  /* 0x0000003d003d7308 */ /* 0x000e620000000800 */
[----:B--2---:R-:W-:-:S07]  /*5750*/  FADD.FTZ R4, R84, R5 ;  /* 0x0000000554047221 */ /* 0x004fce0000010000 */
[----:B------:R2:W3:Y:S01]  /*5760*/  MUFU.EX2 R30, R55 ;  /* 0x00000037001e7308 */ /* 0x0004e20000000800 */
[----:B0-----:R-:W-:-:S01]  /*5770*/  FADD.FTZ R6, R26, R7 ;  /* 0x000000071a067221 */ /* 0x001fc20000010000 */
[----:B------:R-:W-:Y:S01]  /*5780*/  FADD.FTZ R7, R101, R4 ;  /* 0x0000000465077221 */ /* 0x000fe20000010000 */
[----:B------:R-:W-:-:S03]  /*5790*/  F2FP.SATFINITE.E4M3.F32.PACK_AB_MERGE_C R101, R102, R101, RZ ;  /* 0x000000656665723e */ /* 0x000fc600048070ff */
[----:B------:R-:W-:Y:S01]  /*57a0*/  FADD.FTZ R102, R102, R7 ;  /* 0x0000000766667221 */ /* 0x000fe20000010000 */
[----:B------:R-:W-:Y:S01]  /*57b0*/  F2FP.SATFINITE.E4M3.F32.PACK_AB_MERGE_C R218, R84, R83, R101 ;  /* 0x0000005354da723e */ /* 0x000fe20004807065 */
[----:B------:R-:W0:Y:S01]  /*57c0*/  MUFU.EX2 R91, R91 ;  /* 0x0000005b005b7308 */ /* 0x000e220000000800 */
[----:B-1----:R-:W-:-:S01]  /*57d0*/  FADD.FTZ R9, R61, R6 ;  /* 0x000000063d097221 */ /* 0x002fc20000010000 */
[--C-:B------:R-:W-:Y:S01]  /*57e0*/  IMAD.MOV.U32 R84, RZ, RZ, R87.reuse ;  /* 0x000000ffff547224 */ /* 0x100fe200078e0057 */
[----:B--2---:R-:W-:Y:S01]  /*57f0*/  MOV R55, R87 ;  /* 0x0000005700377202 */ /* 0x004fe20000000f00 */
[----:B------:R-:W-:-:S04]  /*5800*/  IMAD.MOV.U32 R83, RZ, RZ, R87 ;  /* 0x000000ffff537224 */ /* 0x000fc800078e0057 */
[----:B------:R-:W1:Y:S01]  /*5810*/  MUFU.EX2 R28, R28 ;  /* 0x0000001c001c7308 */ /* 0x000e620000000800 */
[----:B---3--:R-:W-:-:S01]  /*5820*/  FADD.FTZ R9, R30, R9 ;  /* 0x000000091e097221 */ /* 0x008fc20000010000 */
[----:B------:R-:W-:Y:S01]  /*5830*/  F2FP.SATFINITE.E4M3.F32.PACK_AB_MERGE_C R61, R30, R61, RZ ;  /* 0x0000003d1e3d723e */ /* 0x000fe200048070ff */
[----:B------:R-:W-:-:S03]  /*5840*/  IMAD.MOV.U32 R30, RZ, RZ, R87 ;  /* 0x000000ffff1e7224 */ /* 0x000fc600078e0057 */
[----:B------:R-:W-:Y:S01]  /*5850*/  F2FP.SATFINITE.E4M3.F32.PACK_AB_MERGE_C R219, R26, R25, R61 ;  /* 0x000000191adb723e */ /* 0x000fe2000480703d */
[----:B------:R-:W-:Y:S01]  /*5860*/  IMAD.MOV.U32 R61, RZ, RZ, R87 ;  /* 0x000000ffff3d7224 */ /* 0x000fe200078e0057 */
[----:B------:R-:W2:Y:S01]  /*5870*/  MUFU.EX2 R96, R96 ;  /* 0x0000006000607308 */ /* 0x000ea20000000800 */
[----:B0-----:R-:W-:-:S01]  /*5880*/  FADD.FTZ R7, R91, R102 ;  /* 0x000000665b077221 */ /* 0x001fc20000010000 */
[--C-:B------:R-:W-:Y:S02]  /*5890*/  IMAD.MOV.U32 R26, RZ, RZ, R87.reuse ;  /* 0x000000ffff1a7224 */ /* 0x100fe400078e0057 */
[----:B------:R-:W-:-:S04]  /*58a0*/  IMAD.MOV.U32 R25, RZ, RZ, R87 ;  /* 0x000000ffff197224 */ /* 0x000fc800078e0057 */
[----:B------:R-:W0:Y:S01]  /*58b0*/  MUFU.EX2 R29, R29 ;  /* 0x0000001d001d7308 */ /* 0x000e220000000800 */
[----:B-1----:R-:W-:-:S07]  /*58c0*/  FADD.FTZ R4, R28, R9 ;  /* 0x000000091c047221 */ /* 0x002fce0000010000 */
[----:B------:R-:W1:Y:S01]  /*58d0*/  MUFU.EX2 R98, R98 ;  /* 0x0000006200627308 */ /* 0x000e620000000800 */
[----:B--2---:R-:W-:-:S07]  /*58e0*/  FADD.FTZ R7, R96, R7 ;  /* 0x0000000760077221 */ /* 0x004fce0000010000 */
[----:B------:R-:W2:Y:S01]  /*58f0*/  MUFU.EX2 R56, R56 ;  /* 0x0000003800387308 */ /* 0x000ea20000000800 */
[----:B0-----:R-:W-:-:S07]  /*5900*/  FADD.FTZ R9, R29, R4 ;  /* 0x000000041d097221 */ /* 0x001fce0000010000 */
[----:B------:R-:W0:Y:S01]  /*5910*/  MUFU.EX2 R113, R113 ;  /* 0x0000007100717308 */ /* 0x000e220000000800 */
[----:B-1----:R-:W-:-:S07]  /*5920*/  FADD.FTZ R6, R98, R7 ;  /* 0x0000000762067221 */ /* 0x002fce0000010000 */
[----:B------:R-:W1:Y:S01]  /*5930*/  MUFU.EX2 R63, R63 ;  /* 0x0000003f003f7308 */ /* 0x000e620000000800 */
[----:B--2---:R-:W-:-:S07]  /*5940*/  FADD.FTZ R8, R56, R9 ;  /* 0x0000000938087221 */ /* 0x004fce0000010000 */
[----:B------:R-:W2:Y:S01]  /*5950*/  MUFU.EX2 R100, R100 ;  /* 0x0000006400647308 */ /* 0x000ea20000000800 */
[C---:B0-----:R-:W-:Y:S01]  /*5960*/  F2FP.SATFINITE.E4M3.F32.PACK_AB_MERGE_C R98, R113.reuse, R98, RZ ;  /* 0x000000627162723e */ /* 0x041fe200048070ff */
[----:B------:R-:W-:-:S03]  /*5970*/  FADD.FTZ R113, R113, R6 ;  /* 0x0000000671717221 */ /* 0x000fc60000010000 */
[----:B------:R-:W-:-:S03]  /*5980*/  F2FP.SATFINITE.E4M3.F32.PACK_AB_MERGE_C R220, R96, R91, R98 ;  /* 0x0000005b60dc723e */ /* 0x000fc60004807062 */
[----:B------:R-:W0:Y:S01]  /*5990*/  MUFU.EX2 R32, R32 ;  /* 0x0000002000207308 */ /* 0x000e220000000800 */
[C---:B-1----:R-:W-:Y:S01]  /*59a0*/  F2FP.SATFINITE.E4M3.F32.PACK_AB_MERGE_C R56, R63.reuse, R56, RZ ;  /* 0x000000383f38723e */ /* 0x042fe200048070ff */
[----:B------:R-:W-:-:S03]  /*59b0*/  FADD.FTZ R63, R63, R8 ;  /* 0x000000083f3f7221 */ /* 0x000fc60000010000 */
[----:B------:R-:W-:Y:S01]  /*59c0*/  F2FP.SATFINITE.E4M3.F32.PACK_AB_MERGE_C R221, R29, R28, R56 ;  /* 0x0000001c1ddd723e */ /* 0x000fe20004807038 */
[----:B------:R-:W-:Y:S01]  /*59d0*/  IMAD.MOV.U32 R56, RZ, RZ, R87 ;  /* 0x000000ffff387224 */ /* 0x000fe200078e0057 */
[----:B------:R-:W-:Y:S01]  /*59e0*/  MOV R29, R87 ;  /* 0x00000057001d7202 */ /* 0x000fe20000000f00 */
[----:B------:R-:W1:Y:S01]  /*59f0*/  MUFU.EX2 R103, R103 ;  /* 0x0000006700677308 */ /* 0x000e620000000800 */
[----:B--2---:R-:W-:-:S01]  /*5a00*/  FADD.FTZ R6, R100, R113 ;  /* 0x0000007164067221 */ /* 0x004fc20000010000 */
[----:B------:R-:W-:-:S06]  /*5a10*/  IMAD.MOV.U32 R28, RZ, RZ, R87 ;  /* 0x000000ffff1c7224 */ /* 0x000fcc00078e0057 */
[----:B------:R-:W2:Y:S01]  /*5a20*/  MUFU.EX2 R33, R33 ;  /* 0x0000002100217308 */ /* 0x000ea20000000800 */
[----:B0-----:R-:W-:-:S01]  /*5a30*/  FADD.FTZ R8, R32, R63 ;  /* 0x0000003f20087221 */ /* 0x001fc20000010000 */
[----:B------:R-:W-:-:S06]  /*5a40*/  IMAD.MOV.U32 R63, RZ, RZ, R87 ;  /* 0x000000ffff3f7224 */ /* 0x000fcc00078e0057 */
        /* <DEDUP_REMOVED lines=9> */
[C---:B--2---:R-:W-:Y:S01]  /*5ae0*/  F2FP.SATFINITE.E4M3.F32.PACK_AB_MERGE_C R107, R110.reuse, R107, RZ ;  /* 0x0000006b6e6b723e */ /* 0x044fe200048070ff */
[----:B------:R-:W-:-:S03]  /*5af0*/  FADD.FTZ R110, R110, R9 ;  /* 0x000000096e6e7221 */ /* 0x000fc60000010000 */
[----:B------:R-:W-:-:S03]  /*5b00*/  F2FP.SATFINITE.E4M3.F32.PACK_AB_MERGE_C R222, R103, R100, R107 ;  /* 0x0000006467de723e */ /* 0x000fc6000480706b */
[----:B------:R-:W2:Y:S01]  /*5b10*/  MUFU.EX2 R64, R64 ;  /* 0x0000004000407308 */ /* 0x000ea20000000800 */
[C---:B0-----:R-:W-:Y:S01]  /*5b20*/  F2FP.SATFINITE.E4M3.F32.PACK_AB_MERGE_C R66, R37.reuse, R66, RZ ;  /* 0x000000422542723e */ /* 0x041fe200048070ff */
[----:B------:R-:W-:-:S03]  /*5b30*/  FADD.FTZ R37, R37, R6 ;  /* 0x0000000625257221 */ /* 0x000fc60000010000 */
[----:B------:R-:W-:Y:S01]  /*5b40*/  F2FP.SATFINITE.E4M3.F32.PACK_AB_MERGE_C R223, R33, R32, R66 ;  /* 0x0000002021df723e */ /* 0x000fe20004807042 */
[----:B------:R-:W-:Y:S02]  /*5b50*/  IMAD.MOV.U32 R66, RZ, RZ, R87 ;  /* 0x000000ffff427224 */ /* 0x000fe400078e0057 */
[----:B------:R-:W0:Y:S01]  /*5b60*/  MUFU.EX2 R112, R112 ;  /* 0x0000007000707308 */ /* 0x000e220000000800 */
[----:B-1----:R-:W-:-:S01]  /*5b70*/  FADD.FTZ R3, R111, R110 ;  /* 0x0000006e6f037221 */ /* 0x002fc20000010000 */
[--C-:B------:R-:W-:Y:S02]  /*5b80*/  IMAD.MOV.U32 R33, RZ, RZ, R87.reuse ;  /* 0x000000ffff217224 */ /* 0x100fe400078e0057 */
[----:B------:R-:W-:-:S04]  /*5b90*/  IMAD.MOV.U32 R32, RZ, RZ, R87 ;  /* 0x000000ffff207224 */ /* 0x000fc800078e0057 */
[----:B------:R1:W3:Y:S01]  /*5ba0*/  MUFU.EX2 R5, R36 ;  /* 0x0000002400057308 */ /* 0x0002e20000000800 */
[----:B--2---:R-:W-:-:S01]  /*5bb0*/  FADD.FTZ R6, R64, R37 ;  /* 0x0000002540067221 */ /* 0x004fc20000010000 */
[----:B------:R-:W-:-:S06]  /*5bc0*/  IMAD.MOV.U32 R37, RZ, RZ, R87 ;  /* 0x000000ffff257224 */ /* 0x000fcc00078e0057 */
[----:B------:R-:W2:Y:S01]  /*5bd0*/  MUFU.EX2 R114, R114 ;  /* 0x0000007200727308 */ /* 0x000ea20000000800 */
[----:B0-----:R-:W-:-:S01]  /*5be0*/  FADD.FTZ R3, R112, R3 ;  /* 0x0000000370037221 */ /* 0x001fc20000010000 */
[----:B-1----:R-:W-:-:S06]  /*5bf0*/  IMAD.MOV.U32 R36, RZ, RZ, R87 ;  /* 0x000000ffff247224 */ /* 0x002fcc00078e0057 */
[----:B------:R-:W0:Y:S01]  /*5c00*/  MUFU.EX2 R65, R65 ;  /* 0x0000004100417308 */ /* 0x000e220000000800 */
[----:B---3--:R-:W-:-:S07]  /*5c10*/  FADD.FTZ R6, R5, R6 ;  /* 0x0000000605067221 */ /* 0x008fce0000010000 */
[----:B------:R-:W1:Y:S01]  /*5c20*/  MUFU.EX2 R115, R115 ;  /* 0x0000007300737308 */ /* 0x000e620000000800 */
[----:B--2---:R-:W-:-:S07]  /*5c30*/  FADD.FTZ R8, R114, R3 ;  /* 0x0000000372087221 */ /* 0x004fce0000010000 */
[----:B------:R-:W2:Y:S01]  /*5c40*/  MUFU.EX2 R4, R127 ;  /* 0x0000007f00047308 */ /* 0x000ea20000000800 */
[----:B0-----:R-:W-:-:S07]  /*5c50*/  FADD.FTZ R3, R65, R6 ;  /* 0x0000000641037221 */ /* 0x001fce0000010000 */
[----:B------:R-:W0:Y:S01]  /*5c60*/  MUFU.EX2 R116, R116 ;  /* 0x0000007400747308 */ /* 0x000e220000000800 */
[C---:B-1----:R-:W-:Y:S01]  /*5c70*/  F2FP.SATFINITE.E4M3.F32.PACK_AB_MERGE_C R114, R115.reuse, R114, RZ ;  /* 0x000000727372723e */ /* 0x042fe200048070ff */
[----:B------:R-:W-:-:S03]  /*5c80*/  FADD.FTZ R115, R115, R8 ;  /* 0x0000000873737221 */ /* 0x000fc60000010000 */
[----:B------:R-:W-:-:S03]  /*5c90*/  F2FP.SATFINITE.E4M3.F32.PACK_AB_MERGE_C R224, R112, R111, R114 ;  /* 0x0000006f70e0723e */ /* 0x000fc60004807072 */
[----:B------:R-:W1:Y:S01]  /*5ca0*/  MUFU.EX2 R128, R128 ;  /* 0x0000008000807308 */ /* 0x000e620000000800 */
[----:B--2---:R-:W-:-:S01]  /*5cb0*/  FADD.FTZ R3, R4, R3 ;  /* 0x0000000304037221 */ /* 0x004fc20000010000 */
[----:B------:R-:W-:-:S04]  /*5cc0*/  F2FP.SATFINITE.E4M3.F32.PACK_AB_MERGE_C R65, R4, R65, RZ ;  /* 0x000000410441723e */ /* 0x000fc800048070ff */
[----:B------:R-:W-:Y:S01]  /*5cd0*/  F2FP.SATFINITE.E4M3.F32.PACK_AB_MERGE_C R225, R5, R64, R65 ;  /* 0x0000004005e1723e */ /* 0x000fe20004807041 */
[----:B------:R-:W-:Y:S01]  /*5ce0*/  IMAD.MOV.U32 R65, RZ, RZ, R87 ;  /* 0x000000ffff417224 */ /* 0x000fe200078e0057 */
[----:B------:R-:W2:Y:S01]  /*5cf0*/  MUFU.EX2 R117, R117 ;  /* 0x0000007500757308 */ /* 0x000ea20000000800 */
[----:B0-----:R-:W-:-:S01]  /*5d00*/  FADD.FTZ R4, R116, R115 ;  /* 0x0000007374047221 */ /* 0x001fc20000010000 */
[----:B------:R-:W-:-:S06]  /*5d10*/  IMAD.MOV.U32 R64, RZ, RZ, R87 ;  /* 0x000000ffff407224 */ /* 0x000fcc00078e0057 */
[----:B------:R-:W0:Y:S01]  /*5d20*/  MUFU.EX2 R125, R125 ;  /* 0x0000007d007d7308 */ /* 0x000e220000000800 */
[----:B-1----:R-:W-:-:S07]  /*5d30*/  FADD.FTZ R6, R128, R3 ;  /* 0x0000000380067221 */ /* 0x002fce0000010000 */
[----:B------:R-:W-:Y:S01]  /*5d40*/  MUFU.EX2 R118, R118 ;  /* 0x0000007600767308 */ /* 0x000fe20000000800 */
[----:B--2---:R-:W-:-:S07]  /*5d50*/  FADD.FTZ R3, R117, R4 ;  /* 0x0000000475037221 */ /* 0x004fce0000010000 */
[----:B------:R-:W1:Y:S01]  /*5d60*/  MUFU.EX2 R119, R119 ;  /* 0x0000007700777308 */ /* 0x000e620000000800 */
[----:B0-----:R-:W-:-:S07]  /*5d70*/  FADD.FTZ R5, R125, R6 ;  /* 0x000000067d057221 */ /* 0x001fce0000010000 */
[----:B------:R-:W0:Y:S08]  /*5d80*/  MUFU.EX2 R126, R126 ;  /* 0x0000007e007e7308 */ /* 0x000e300000000800 */
[----:B------:R-:W2:Y:S01]  /*5d90*/  MUFU.EX2 R121, R121 ;  /* 0x0000007900797308 */ /* 0x000ea20000000800 */
[----:B-1----:R-:W-:Y:S01]  /*5da0*/  F2FP.SATFINITE.E4M3.F32.PACK_AB_MERGE_C R6, R119, R118, RZ ;  /* 0x000000767706723e */ /* 0x002fe200048070ff */
[----:B------:R-:W-:-:S03]  /*5db0*/  FADD.FTZ R118, R118, R3 ;  /* 0x0000000376767221 */ /* 0x000fc60000010000 */
[----:B------:R-:W-:Y:S01]  /*5dc0*/  F2FP.SATFINITE.E4M3.F32.PACK_AB_MERGE_C R226, R117, R116, R6 ;  /* 0x0000007475e2723e */ /* 0x000fe20004807006 */
[----:B0-----:R-:W-:-:S01]  /*5dd0*/  FADD.FTZ R4, R126, R5 ;  /* 0x000000057e047221 */ /* 0x001fc20000010000 */
[----:B------:R-:W-:Y:S01]  /*5de0*/  FADD.FTZ R5, R119, R118 ;  /* 0x0000007677057221 */ /* 0x000fe20000010000 */
[C---:B--2---:R-:W-:Y:S02]  /*5df0*/  F2FP.SATFINITE.E4M3.F32.PACK_AB_MERGE_C R7, R121.reuse, R126, RZ ;  /* 0x0000007e7907723e */ /* 0x044fe400048070ff */
[----:B------:R-:W-:Y:S02]  /*5e00*/  FADD.FTZ R4, R121, R4 ;  /* 0x0000000479047221 */ /* 0x000fe40000010000 */
[----:B------:R-:W-:Y:S01]  /*5e10*/  F2FP.SATFINITE.E4M3.F32.PACK_AB_MERGE_C R227, R125, R128, R7 ;  /* 0x000000807de3723e */ /* 0x000fe20004807007 */
[----:B------:R-:W-:Y:S06]  /*5e20*/  @!P1 BRA `(.L_x_15) ;  /* 0x0000004400989947 */ /* 0x000fec0003800000 */
[----:B------:R-:W-:Y:S01]  /*5e30*/  IMAD.MOV.U32 R6, RZ, RZ, R99 ;  /* 0x000000ffff067224 */ /* 0x000fe200078e0063 */
[----:B------:R-:W-:Y:S01]  /*5e40*/  CS2R R86, SRZ ;  /* 0x0000000000567805 */ /* 0x000fe2000001ff00 */
[----:B------:R-:W-:Y:S01]  /*5e50*/  IMAD.MOV.U32 R3, RZ, RZ, R94 ;  /* 0x000000ffff037224 */ /* 0x000fe200078e005e */
[----:B------:R-:W-:Y:S02]  /*5e60*/  CS2R R84, SRZ ;  /* 0x0000000000547805 */ /* 0x000fe4000001ff00 */
[----:B------:R-:W-:Y:S02]  /*5e70*/  CS2R R82, SRZ ;  /* 0x0000000000527805 */ /* 0x000fe4000001ff00 */
[----:B------:R-:W-:Y:S02]  /*5e80*/  CS2R R80, SRZ ;  /* 0x0000000000507805 */ /* 0x000fe4000001ff00 */
[----:B------:R-:W-:Y:S02]  /*5e90*/  CS2R R78, SRZ ;  /* 0x00000000004e7805 */ /* 0x000fe4000001ff00 */
[----:B------:R-:W-:-:S02]  /*5ea0*/  CS2R R76, SRZ ;  /* 0x00000000004c7805 */ /* 0x000fc4000001ff00 */
[----:B------:R-:W-:Y:S02]  /*5eb0*/  CS2R R74, SRZ ;  /* 0x00000000004a7805 */ /* 0x000fe4000001ff00 */
        /* <DEDUP_REMOVED lines=24> */
[----:B------:R-:W-:Y:S01]  /*6040*/  CS2R R24, SRZ ;  /* 0x0000000000187805 */ /* 0x000fe2000001ff00 */
[----:B------:R-:W-:Y:S01]  /*6050*/  UIADD3 UR48, UR48, -0x2, URZ ;  /* 0xfffffffe30307890 */ /* 0x000fe2000fffe03f */
[----:B------:R-:W-:Y:S01]  /*6060*/  UMOV UR52, UR43 ;  /* 0x0000002b00347c82 */ /* 0x000fe20008000000 */
[----:B------:R-:W-:Y:S01]  /*6070*/  UMOV UR51, UR50 ;  /* 0x0000003200337c82 */ /* 0x000fe20008000000 */
[----:B------:R-:W-:-:S09]  /*6080*/  ULDC UR49, c[0x0][0x988] ;  /* 0x0002620000317ab9 */ /* 0x000fd20000000800 */
.L_x_25:
[----:B------:R-:W-:Y:S01]  /*6090*/  ISETP.NE.AND P2, PT, RZ, UR37, PT ;  /* 0x00000025ff007c0c */ /* 0x000fe2000bf45270 */
[----:B------:R-:W-:-:S04]  /*60a0*/  UISETP.NE.AND UP0, UPT, UR51, 0x1, UPT ;  /* 0x000000013300788c */ /* 0x000fc8000bf05270 */
[----:B------:R-:W-:-:S04]  /*60b0*/  USEL UR43, URZ, 0x1, UP0 ;  /* 0x000000013f2b7887 */ /* 0x000fc80008000000 */
[----:B------:R-:W-:-:S04]  /*60c0*/  ULOP3.LUT UR43, UR52, UR43, URZ, 0x3c, !UPT ;  /* 0x0000002b342b7292 */ /* 0x000fc8000f8e3c3f */
[----:B------:R-:W-:Y:S08]  /*60d0*/  @P2 BRA `(.L_x_16) ;  /* 0x0000000000382947 */ /* 0x000ff00003800000 */
[----:B------:R-:W-:Y:S05]  /*60e0*/  @!P0 BRA `(.L_x_17) ;  /* 0x0000000000048947 */ /* 0x000fea0003800000 */
[----:B------:R-:W-:Y:S01]  /*60f0*/  BPT.TRAP 0x1 ;  /* 0x000000040000795c */ /* 0x000fe20000300000 */
.L_x_17:
[----:B------:R-:W-:Y:S01]  /*6100*/  UIADD3 UR6, UR51, 0x1, URZ ;  /* 0x0000000133067890 */ /* 0x000fe2000fffe03f */
[----:B------:R-:W-:-:S03]  /*6110*/  IMAD.U32 R7, RZ, RZ, UR43 ;  /* 0x0000002bff077e24 */ /* 0x000fc6000f8e00ff */
[----:B------:R-:W-:Y:S02]  /*6120*/  UISETP.NE.AND UP0, UPT, UR6, 0x2, UPT ;  /* 0x000000020600788c */ /* 0x000fe4000bf05270 */
[----:B------:R-:W-:Y:S02]  /*6130*/  SHF.L.U32 R7, R7, 0x1f, RZ ;  /* 0x0000001f07077819 */ /* 0x000fe400000006ff */
[----:B------:R-:W-:-:S04]  /*6140*/  USEL UR6, UR6, URZ, UP0 ;  /* 0x0000003f06067287 */ /* 0x000fc80008000000 */
[----:B------:R-:W-:-:S09]  /*6150*/  ULEA UR6, UR6, UR39, 0x3 ;  /* 0x0000002706067291 */ /* 0x000fd2000f8e183f */
[----:B------:R0:W1:Y:S01]  /*6160*/  SYNCS.PHASECHK.TRANS64.TRYWAIT P1, [UR6+0x2e830], R7 ;  /* 0x02e83007ff0075a7 */ /* 0x0000620008020146 */
[----:B------:R-:W-:Y:S05]  /*6170*/  @!P0 BRA `(.L_x_18) ;  /* 0x0000000000048947 */ /* 0x000fea0003800000 */
[----:B------:R-:W-:Y:S01]  /*6180*/  BPT.TRAP 0x1 ;  /* 0x000000040000795c */ /* 0x000fe20000300000 */
.L_x_18:
[----:B-1----:R-:W-:Y:S05]  /*6190*/  @P1 BRA `(.L_x_16) ;  /* 0x0000000000081947 */ /* 0x002fea0003800000 */
[----:B------:R-:W1:Y:S02]  /*61a0*/  SYNCS.PHASECHK.TRANS64.TRYWAIT P1, [UR6+0x2e830], R7 ;  /* 0x02e83007ff0075a7 */ /* 0x000e640008020146 */
[----:B-1----:R-:W-:Y:S05]  /*61b0*/  @!P1 BRA `(.L_x_19) ;  /* 0x000000a000389947 */ /* 0x002fea0003800000 */
.L_x_16:
[----:B01----:R-:W-:Y:S01]  /*61c0*/  VIADD R7, R23, 0x8 ;  /* 0x0000000817077836 */ /* 0x003fe20000000000 */
[----:B------:R-:W-:Y:S01]  /*61d0*/  R2UR UR53, R2 ;  /* 0x00000000023572ca */ /* 0x000fe200000e0000 */
[----:B------:R-:W-:Y:S01]  /*61e0*/  UIADD3 UR50, UR51, 0x1, URZ ;  /* 0x0000000133327890 */ /* 0x000fe2000fffe03f */
[----:B------:R-:W-:Y:S02]  /*61f0*/  UMOV UR19, 0x40000040 ;  /* 0x4000004000137882 */ /* 0x000fe40000000000 */
[----:B------:R0:W-:Y:S01]  /*6200*/  BAR.SYNC.DEFER_BLOCKING R7, 0x100 ;  /* 0x000400070000751d */ /* 0x0001e20000010000 */
[----:B------:R-:W-:-:S04]  /*6210*/  UISETP.NE.AND UP0, UPT, UR50, 0x2, UPT ;  /* 0x000000023200788c */ /* 0x000fc8000bf05270 */
[----:B------:R-:W-:Y:S01]  /*6220*/  USEL UR50, UR50, URZ, UP0 ;  /* 0x0000003f32327287 */ /* 0x000fe20008000000 */
[----:B------:R-:W-:Y:S01]  /*6230*/  UMOV UR20, UR16 ;  /* 0x0000001000147c82 */ /* 0x000fe20008000000 */
[----:B------:R-:W-:Y:S02]  /*6240*/  UMOV UR21, UR17 ;  /* 0x0000001100157c82 */ /* 0x000fe40008000000 */
[----:B------:R-:W-:Y:S01]  /*6250*/  UIMAD UR53, UR50, 0x700, UR53 ;  /* 0x00000700323578a4 */ /* 0x000fe2000f8e0235 */
[----:B------:R-:W-:Y:S01]  /*6260*/  UMOV UR23, 0x40000040 ;  /* 0x4000004000177882 */ /* 0x000fe20000000000 */
[----:B------:R-:W-:Y:S02]  /*6270*/  UMOV UR24, UR16 ;  /* 0x0000001000187c82 */ /* 0x000fe40008000000 */
[----:B------:R-:W-:Y:S02]  /*6280*/  UIADD3 UR22, UR53, 0x100, URZ ;  /* 0x0000010035167890 */ /* 0x000fe4000fffe03f */
[----:B------:R-:W-:-:S02]  /*6290*/  UIADD3 UR26, UR53, 0x200, URZ ;  /* 0x00000200351a7890 */ /* 0x000fc4000fffe03f */
[----:B------:R-:W-:Y:S01]  /*62a0*/  UMOV UR18, UR53 ;  /* 0x0000003500127c82 */ /* 0x000fe20008000000 */
[----:B------:R-:W-:Y:S01]  /*62b0*/  UMOV UR25, UR17 ;  /* 0x0000001100197c82 */ /* 0x000fe20008000000 */
[----:B------:R-:W-:Y:S01]  /*62c0*/  UMOV UR27, 0x40000040 ;  /* 0x40000040001b7882 */ /* 0x000fe20000000000 */
[----:B------:R-:W-:Y:S01]  /*62d0*/  UIADD3 UR30, UR53, 0x300, URZ ;  /* 0x00000300351e7890 */ /* 0x000fe2000fffe03f */
[----:B------:R-:W-:Y:S01]  /*62e0*/  UMOV UR28, UR16 ;  /* 0x00000010001c7c82 */ /* 0x000fe20008000000 */
[----:B------:R-:W-:Y:S01]  /*62f0*/  UMOV UR29, UR17 ;  /* 0x00000011001d7c82 */ /* 0x000fe20008000000 */
[----:B------:R-:W-:Y:S01]  /*6300*/  WARPGROUP.ARRIVE ;  /* 0x00000000000079c5 */ /* 0x000fe20000000000 */
[----:B------:R-:W-:Y:S01]  /*6310*/  UMOV UR31, 0x40000040 ;  /* 0x40000040001f7882 */ /* 0x000fe20000000000 */
[----:B------:R-:W-:Y:S01]  /*6320*/  UIADD3 UR34, UR53, 0x400, URZ ;  /* 0x0000040035227890 */ /* 0x000fe2000fffe03f */
[----:B------:R-:W-:Y:S01]  /*6330*/  UMOV UR32, UR16 ;  /* 0x0000001000207c82 */ /* 0x000fe20008000000 */
[----:B------:R-:W-:-:S02]  /*6340*/  UMOV UR33, UR17 ;  /* 0x0000001100217c82 */ /* 0x000fc40008000000 */
[----:B------:R-:W-:Y:S01]  /*6350*/  QGMMA.64x32x32.F32.E4M3.E4M3 R184, gdesc[UR16], RZ, !UPT, gsb0 ;  /* 0x0060000010b879f3 */ /* 0x000fe2000c0008ff */
[----:B------:R-:W-:Y:S01]  /*6360*/  UMOV UR35, 0x40000040 ;  /* 0x4000004000237882 */ /* 0x000fe20000000000 */
[----:B------:R-:W-:Y:S01]  /*6370*/  UIADD3 UR18, UR53, 0x500, URZ ;  /* 0x0000050035127890 */ /* 0x000fe2000fffe03f */
[----:B------:R-:W-:Y:S01]  /*6380*/  UMOV UR19, 0x40000040 ;  /* 0x4000004000137882 */ /* 0x000fe20000000000 */
[----:B------:R-:W-:Y:S01]  /*6390*/  UIADD3 UR6, UR53, 0x600, URZ ;  /* 0x0000060035067890 */ /* 0x000fe2000fffe03f */
[----:B------:R-:W-:Y:S01]  /*63a0*/  UMOV UR7, 0x40000040 ;  /* 0x4000004000077882 */ /* 0x000fe20000000000 */
[----:B------:R-:W-:Y:S01]  /*63b0*/  UIADD3 UR10, UR53, 0x602, URZ ;  /* 0x00000602350a7890 */ /* 0x000fe2000fffe03f */
[----:B------:R-:W-:Y:S01]  /*63c0*/  UMOV UR11, 0x40000040 ;  /* 0x40000040000b7882 */ /* 0x000fe20000000000 */
[----:B------:R-:W-:Y:S01]  /*63d0*/  UIADD3 UR14, UR53, 0x6, URZ ;  /* 0x00000006350e7890 */ /* 0x000fe2000fffe03f */
[----:B------:R-:W-:Y:S01]  /*63e0*/  UMOV UR15, 0x40000040 ;  /* 0x40000040000f7882 */ /* 0x000fe20000000000 */
[----:B------:R-:W-:-:S02]  /*63f0*/  WARPGROUP.DEPBAR.LE gsb0, 0x0 ;  /* 0x00008000000079c5 */ /* 0x000fc40000010000 */
[----:B------:R-:W-:-:S06]  /*6400*/  WARPGROUP.ARRIVE ;  /* 0x00000000000079c5 */ /* 0x000fcc0000000000 */
[----:B------:R-:W-:Y:S01]  /*6410*/  QGMMA.64x32x32.F32.E4M3.E4M3 R168, gdesc[UR20], RZ, !UPT, gsb0 ;  /* 0x0060000014a879f3 */ /* 0x000fe2000c0008ff */
[----:B------:R-:W-:Y:S01]  /*6420*/  UIADD3 UR22, UR53, 0x102, URZ ;  /* 0x0000010235167890 */ /* 0x000fe2000fffe03f */
[----:B------:R-:W-:Y:S01]  /*6430*/  UMOV UR20, UR4 ;  /* 0x0000000400147c82 */ /* 0x000fe20008000000 */
[----:B------:R-:W-:Y:S01]  /*6440*/  UMOV UR21, UR5 ;  /* 0x0000000500157c82 */ /* 0x000fe20008000000 */
[----:B------:R-:W-:Y:S01]  /*6450*/  UMOV UR23, 0x40000040 ;  /* 0x4000004000177882 */ /* 0x000fe20000000000 */
[----:B------:R-:W-:Y:S02]  /*6460*/  WARPGROUP.DEPBAR.LE gsb0, 0x0 ;  /* 0x00008000000079c5 */ /* 0x000fe40000010000 */
        /* <DEDUP_REMOVED lines=28> */
[----:B------:R-:W-:Y:S03]  /*6630*/  QGMMA.64x32x32.F32.E4M3.E4M3 R88, gdesc[UR16], RZ, !UPT, gsb0 ;  /* 0x00600000105879f3 */ /* 0x000fe6000c0008ff */
        /* <DEDUP_REMOVED lines=8> */
[----:B------:R-:W-:Y:S01]  /*66c0*/  UIADD3 UR22, UR53, 0x104, URZ ;  /* 0x0000010435167890 */ /* 0x000fe2000fffe03f */
[----:B------:R-:W-:Y:S01]  /*66d0*/  UMOV UR20, UR8 ;  /* 0x0000000800147c82 */ /* 0x000fe20008000000 */
[----:B------:R-:W-:Y:S01]  /*66e0*/  UMOV UR21, UR9 ;  /* 0x0000000900157c82 */ /* 0x000fe20008000000 */
        /* <DEDUP_REMOVED lines=72> */
[----:B------:R-:W-:Y:S03]  /*6b70*/  QGMMA.64x32x32.F32.E4M3.E4M3 R88, gdesc[UR8], R88, gsb0 ;  /* 0x00600000085879f3 */ /* 0x000fe60008000858 */
[----:B------:R-:W-:Y:S02]  /*6b80*/  WARPGROUP.DEPBAR.LE gsb0, 0x0 ;  /* 0x00008000000079c5 */ /* 0x000fe40000010000 */
[----:B------:R-:W-:-:S06]  /*6b90*/  WARPGROUP.ARRIVE ;  /* 0x00000000000079c5 */ /* 0x000fcc0000000000 */
[----:B------:R-:W-:Y:S01]  /*6ba0*/  QGMMA.64x32x32.F32.E4M3.E4M3 R184, gdesc[UR12], R184, gsb0 ;  /* 0x006000000cb879f3 */ /* 0x000fe200080008b8 */
[----:B------:R-:W-:Y:S01]  /*6bb0*/  UIADD3 UR14, UR53, 0x506, URZ ;  /* 0x00000506350e7890 */ /* 0x000fe2000fffe03f */
[----:B------:R-:W-:Y:S01]  /*6bc0*/  UMOV UR15, 0x40000040 ;  /* 0x40000040000f7882 */ /* 0x000fe20000000000 */
[----:B------:R-:W-:Y:S01]  /*6bd0*/  UIADD3 UR53, UR53, 0x606, URZ ;  /* 0x0000060635357890 */ /* 0x000fe2000fffe03f */
[----:B------:R-:W-:Y:S02]  /*6be0*/  WARPGROUP.DEPBAR.LE gsb0, 0x0 ;  /* 0x00008000000079c5 */ /* 0x000fe40000010000 */
[----:B------:R-:W-:-:S06]  /*6bf0*/  WARPGROUP.ARRIVE ;  /* 0x00000000000079c5 */ /* 0x000fcc0000000000 */
[----:B------:R-:W-:Y:S03]  /*6c00*/  QGMMA.64x32x32.F32.E4M3.E4M3 R168, gdesc[UR20], R168, gsb0 ;  /* 0x0060000014a879f3 */ /* 0x000fe600080008a8 */
        /* <DEDUP_REMOVED lines=18> */
[----:B0-----:R-:W-:Y:S05]  /*6d30*/  @P2 BRA `(.L_x_20) ;  /* 0x00000000002c2947 */ /* 0x001fea0003800000 */
[----:B------:R-:W-:Y:S05]  /*6d40*/  @!P0 BRA `(.L_x_21) ;  /* 0x0000000000048947 */ /* 0x000fea0003800000 */
[----:B------:R-:W-:Y:S01]  /*6d50*/  BPT.TRAP 0x1 ;  /* 0x000000040000795c */ /* 0x000fe20000300000 */
.L_x_21:
[----:B------:R-:W-:Y:S01]  /*6d60*/  ULEA UR6, UR51, UR39, 0x3 ;  /* 0x0000002733067291 */ /* 0x000fe2000f8e183f */
[----:B------:R-:W-:-:S05]  /*6d70*/  IMAD.U32 R7, RZ, RZ, UR52 ;  /* 0x00000034ff077e24 */ /* 0x000fca000f8e00ff */
[----:B------:R-:W-:-:S04]  /*6d80*/  SHF.L.U32 R7, R7, 0x1f, RZ ;  /* 0x0000001f07077819 */ /* 0x000fc800000006ff */
[----:B------:R0:W1:Y:S01]  /*6d90*/  SYNCS.PHASECHK.TRANS64.TRYWAIT P1, [UR6+0x2e850], R7 ;  /* 0x02e85007ff0075a7 */ /* 0x0000620008020146 */
[----:B------:R-:W-:Y:S05]  /*6da0*/  @!P0 BRA `(.L_x_22) ;  /* 0x0000000000048947 */ /* 0x000fea0003800000 */
[----:B------:R-:W-:Y:S01]  /*6db0*/  BPT.TRAP 0x1 ;  /* 0x000000040000795c */ /* 0x000fe20000300000 */
.L_x_22:
[----:B-1----:R-:W-:Y:S05]  /*6dc0*/  @P1 BRA `(.L_x_20) ;  /* 0x0000000000081947 */ /* 0x002fea0003800000 */
[----:B------:R-:W1:Y:S02]  /*6dd0*/  SYNCS.PHASECHK.TRANS64.TRYWAIT P1, [UR6+0x2e850], R7 ;  /* 0x02e85007ff0075a7 */ /* 0x000e640008020146 */
[----:B-1----:R-:W-:Y:S05]  /*6de0*/  @!P1 BRA `(.L_x_23) ;  /* 0x0000009400449947 */ /* 0x002fea0003800000 */
.L_x_20:
[----:B------:R-:W-:Y:S01]  /*6df0*/  UIADD3 UR6, UR39, 0x400, URZ ;  /* 0x0000040027067890 */ /* 0x000fe2000fffe03f */
[----:B------:R-:W-:Y:S01]  /*6e00*/  WARPGROUP.ARRIVE ;  /* 0x00000000000079c5 */ /* 0x000fe20000000000 */
[----:B------:R-:W-:Y:S01]  /*6e10*/  UMOV UR7, 0xc0000010 ;  /* 0xc000001000077882 */ /* 0x000fe20000000000 */
[C---:B-1----:R-:W-:Y:S01]  /*6e20*/  FMUL.FTZ R8, R0.reuse, R184 ;  /* 0x000000b800087220 */ /* 0x042fe20000410000 */
[----:B------:R-:W-:Y:S01]  /*6e30*/  USHF.R.U32.HI UR6, URZ, 0x4, UR6 ;  /* 0x000000043f067899 */ /* 0x000fe20008011606 */
[C---:B------:R-:W-:Y:S01]  /*6e40*/  FMUL.FTZ R9, R0.reuse, R186 ;  /* 0x000000ba00097220 */ /* 0x040fe20000410000 */
[C---:B0-----:R-:W-:Y:S01]  /*6e50*/  FMUL.FTZ R7, R0.reuse, R185 ;  /* 0x000000b900077220 */ /* 0x041fe20000410000 */
[C---:B------:R-:W-:Y:S01]  /*6e60*/  FMUL.FTZ R10, R0.reuse, R187 ;  /* 0x000000bb000a7220 */ /* 0x040fe20000410000 */
[----:B------:R-:W-:Y:S01]  /*6e70*/  ULOP3.LUT UR6, UR6, 0x3fff, URZ, 0xc0, !UPT ;  /* 0x00003fff06067892 */ /* 0x000fe2000f8ec03f */
[----:B------:R-:W0:Y:S01]  /*6e80*/  MUFU.TANH R8, R8 ;  /* 0x0000000800087308 */ /* 0x000e220000002400 */
[C---:B------:R-:W-:Y:S01]  /*6e90*/  FMUL.FTZ R11, R0.reuse, R188 ;  /* 0x000000bc000b7220 */ /* 0x040fe20000410000 */
[C---:B------:R-:W-:Y:S01]  /*6ea0*/  FMUL.FTZ R13, R0.reuse, R190 ;  /* 0x000000be000d7220 */ /* 0x040fe20000410000 */
[----:B------:R-:W-:Y:S01]  /*6eb0*/  ULOP3.LUT UR6, UR6, 0x10000, URZ, 0xfc, !UPT ;  /* 0x0001000006067892 */ /* 0x000fe2000f8efc3f */
[C---:B------:R-:W-:Y:S01]  /*6ec0*/  FMUL.FTZ R12, R0.reuse, R189 ;  /* 0x000000bd000c7220 */ /* 0x040fe20000410000 */
[C---:B------:R-:W-:Y:S01]  /*6ed0*/  FMUL.FTZ R14, R0.reuse, R191 ;  /* 0x000000bf000e7220 */ /* 0x040fe20000410000 */
[C---:B------:R-:W-:Y:S01]  /*6ee0*/  FMUL.FTZ R15, R0.reuse, R192 ;  /* 0x000000c0000f7220 */ /* 0x040fe20000410000 */
[----:B------:R-:W-:Y:S01]  /*6ef0*/  UIMAD UR11, UR51, 0x700, UR6 ;  /* 0x00000700330b78a4 */ /* 0x000fe2000f8e0206 */
[----:B------:R-:W1:Y:S01]  /*6f00*/  MUFU.TANH R9, R9 ;  /* 0x0000000900097308 */ /* 0x000e620000002400 */
[C---:B------:R-:W-:Y:S01]  /*6f10*/  FMUL.FTZ R21, R0.reuse, R194 ;  /* 0x000000c200157220 */ /* 0x040fe20000410000 */
[C---:B------:R-:W-:Y:S01]  /*6f20*/  FMUL.FTZ R20, R0.reuse, R193 ;  /* 0x000000c100147220 */ /* 0x040fe20000410000 */
[C---:B------:R-:W-:Y:S01]  /*6f30*/  FMUL.FTZ R184, R0.reuse, R195 ;  /* 0x000000c300b87220 */ /* 0x040fe20000410000 */
[C---:B------:R-:W-:Y:S01]  /*6f40*/  FMUL.FTZ R185, R0.reuse, R196 ;  /* 0x000000c400b97220 */ /* 0x040fe20000410000 */
[C---:B------:R-:W-:Y:S01]  /*6f50*/  FMUL.FTZ R187, R0.reuse, R198 ;  /* 0x000000c600bb7220 */ /* 0x040fe20000410000 */
[----:B------:R-:W-:Y:S01]  /*6f60*/  UMOV UR6, UR11 ;  /* 0x0000000b00067c82 */ /* 0x000fe20008000000 */
[----:B------:R-:W-:Y:S01]  /*6f70*/  FMUL.FTZ R186, R0, R197 ;  /* 0x000000c500ba7220 */ /* 0x000fe20000410000 */
[----:B------:R-:W-:Y:S01]  /*6f80*/  QGMMA.64x128x32.F32.E4M3.E4M3 R24, R200, gdesc[UR4], R24, gsb0 ;  /* 0x01e00004c8187df3 */ /* 0x000fe20008000818 */
[----:B------:R-:W-:Y:S01]  /*6f90*/  UIADD3 UR6, UR11, 0x100, URZ ;  /* 0x000001000b067890 */ /* 0x000fe2000fffe03f */
[----:B------:R-:W2:Y:S01]  /*6fa0*/  MUFU.TANH R7, R7 ;  /* 0x0000000700077308 */ /* 0x000ea20000002400 */
[----:B------:R-:W-:Y:S01]  /*6fb0*/  UMOV UR7, 0xc0000010 ;  /* 0xc000001000077882 */ /* 0x000fe20000000000 */
[----:B0-----:R-:W-:Y:S01]  /*6fc0*/  FMNMX.FTZ R190, R8, R3, !PT ;  /* 0x0000000308be7209 */ /* 0x001fe20007810000 */
[C---:B------:R-:W-:Y:S01]  /*6fd0*/  FMUL.FTZ R188, R0.reuse, R199 ;  /* 0x000000c700bc7220 */ /* 0x040fe20000410000 */
[C---:B------:R-:W-:Y:S01]  /*6fe0*/  FMUL.FTZ R168, R0.reuse, R168 ;  /* 0x000000a800a87220 */ /* 0x040fe20000410000 */
[C---:B------:R-:W-:Y:S01]  /*6ff0*/  FMUL.FTZ R170, R0.reuse, R170 ;  /* 0x000000aa00aa7220 */ /* 0x040fe20000410000 */
[C---:B------:R-:W-:Y:S01]  /*7000*/  FMUL.FTZ R169, R0.reuse, R169 ;  /* 0x000000a900a97220 */ /* 0x040fe20000410000 */
[----:B-1----:R-:W-:Y:S01]  /*7010*/  FMNMX.FTZ R189, R9, R6, !PT ;  /* 0x0000000609bd7209 */ /* 0x002fe20007810000 */
[----:B------:R-:W0:Y:S01]  /*7020*/  MUFU.TANH R10, R10 ;  /* 0x0000000a000a7308 */ /* 0x000e220000002400 */
[C---:B------:R-:W-:Y:S01]  /*7030*/  FMUL.FTZ R171, R0.reuse, R171 ;  /* 0x000000ab00ab7220 */ /* 0x040fe20000410000 */
[C---:B------:R-:W-:Y:S01]  /*7040*/  FMUL.FTZ R172, R0.reuse, R172 ;  /* 0x000000ac00ac7220 */ /* 0x040fe20000410000 */
[C---:B------:R-:W-:Y:S01]  /*7050*/  FMUL.FTZ R174, R0.reuse, R174 ;  /* 0x000000ae00ae7220 */ /* 0x040fe20000410000 */
[C---:B------:R-:W-:Y:S01]  /*7060*/  FMUL.FTZ R173, R0.reuse, R173 ;  /* 0x000000ad00ad7220 */ /* 0x040fe20000410000 */
[C---:B------:R-:W-:Y:S01]  /*7070*/  FMUL.FTZ R175, R0.reuse, R175 ;  /* 0x000000af00af7220 */ /* 0x040fe20000410000 */
[C---:B------:R-:W-:Y:S01]  /*7080*/  FMUL.FTZ R176, R0.reuse, R176 ;  /* 0x000000b000b07220 */ /* 0x040fe20000410000 */
[C---:B------:R-:W-:Y:S01]  /*7090*/  FMUL.FTZ R178, R0.reuse, R178 ;  /* 0x000000b200b27220 */ /* 0x040fe20000410000 */
[----:B------:R-:W1:Y:S01]  /*70a0*/  MUFU.TANH R11, R11 ;  /* 0x0000000b000b7308 */ /* 0x000e620000002400 */
[----:B--2---:R-:W-:Y:S01]  /*70b0*/  FMNMX.FTZ R190, R7, R190, !PT ;  /* 0x000000be07be7209 */ /* 0x004fe20007810000 */
[C---:B------:R-:W-:Y:S01]  /*70c0*/  FMUL.FTZ R177, R0.reuse, R177 ;  /* 0x000000b100b17220 */ /* 0x040fe20000410000 */
[C---:B------:R-:W-:Y:S01]  /*70d0*/  FMUL.FTZ R179, R0.reuse, R179 ;  /* 0x000000b300b37220 */ /* 0x040fe20000410000 */
[C---:B------:R-:W-:Y:S01]  /*70e0*/  FMUL.FTZ R180, R0.reuse, R180 ;  /* 0x000000b400b47220 */ /* 0x040fe20000410000 */
[C---:B------:R-:W-:Y:S01]  /*70f0*/  FMUL.FTZ R182, R0.reuse, R182 ;  /* 0x000000b600b67220 */ /* 0x040fe20000410000 */
[C---:B------:R-:W-:Y:S01]  /*7100*/  FMUL.FTZ R181, R0.reuse, R181 ;  /* 0x000000b500b57220 */ /* 0x040fe20000410000 */
[----:B------:R-:W-:Y:S01]  /*7110*/  FMUL.FTZ R183, R0, R183 ;  /* 0x000000b700b77220 */ /* 0x000fe20000410000 */
[----:B------:R-:W2:Y:S01]  /*7120*/  MUFU.TANH R13, R13 ;  /* 0x0000000d000d7308 */ /* 0x000ea20000002400 */
[----:B0-----:R-:W-:Y:S01]  /*7130*/  FMNMX.FTZ R192, R10, R189, !PT ;  /* 0x000000bd0ac07209 */ /* 0x001fe20007810000 */
[C---:B------:R-:W-:Y:S01]  /*7140*/  FMUL.FTZ R152, R0.reuse, R152 ;  /* 0x0000009800987220 */ /* 0x040fe20000410000 */
[C---:B------:R-:W-:Y:S01]  /*7150*/  FMUL.FTZ R154, R0.reuse, R154 ;  /* 0x0000009a009a7220 */ /* 0x040fe20000410000 */
[C---:B------:R-:W-:Y:S01]  /*7160*/  FMUL.FTZ R153, R0.reuse, R153 ;  /* 0x0000009900997220 */ /* 0x040fe20000410000 */
[C---:B------:R-:W-:Y:S01]  /*7170*/  FMUL.FTZ R155, R0.reuse, R155 ;  /* 0x0000009b009b7220 */ /* 0x040fe20000410000 */
[C---:B------:R-:W-:Y:S01]  /*7180*/  FMUL.FTZ R156, R0.reuse, R156 ;  /* 0x0000009c009c7220 */ /* 0x040fe20000410000 */
[C---:B------:R-:W-:Y:S01]  /*7190*/  FMUL.FTZ R158, R0.reuse, R158 ;  /* 0x0000009e009e7220 */ /* 0x040fe20000410000 */
[----:B------:R-:W0:Y:S01]  /*71a0*/  MUFU.TANH R12, R12 ;  /* 0x0000000c000c7308 */ /* 0x000e220000002400 */
[----:B-1----:R-:W-:Y:S01]  /*71b0*/  FMNMX.FTZ R189, R11, R190, !PT ;  /* 0x000000be0bbd7209 */ /* 0x002fe20007810000 */
        /* <DEDUP_REMOVED lines=21> */
[----:B------:R-:W-:Y:S01]  /*7310*/  FMUL.FTZ R143, R0, R143 ;  /* 0x0000008f008f7220 */ /* 0x000fe20000410000 */
        /* <DEDUP_REMOVED lines=15> */
[C---:B------:R-:W-:Y:S01]  /*7410*/  FMUL.FTZ R123, R0.reuse, R123 ;  /* 0x0000007b007b7220 */ /* 0x040fe20000410000 */
        /* <DEDUP_REMOVED lines=15> */
[----:B------:R-:W-:Y:S01]  /*7510*/  FMUL.FTZ R135, R0, R135 ;  /* 0x0000008700877220 */ /* 0x000fe20000410000 */
        /* <DEDUP_REMOVED lines=42> */
[----:B------:R-:W-:Y:S01]  /*77c0*/  UMOV UR10, UR49 ;  /* 0x00000031000a7c82 */ /* 0x000fe20008000000 */
[----:B------:R-:W1:Y:S01]  /*77d0*/  S2R R234, SR_TID.X ;  /* 0x0000000000ea7919 */ /* 0x000e620000002100 */
[----:B------:R-:W-:-:S04]  /*77e0*/  MOV R195, UR50 ;  /* 0x0000003200c37c02 */ /* 0x000fc80008000f00 */
[----:B------:R-:W3:Y:S01]  /*77f0*/  MUFU.TANH R171, R171 ;  /* 0x000000ab00ab7308 */ /* 0x000ee20000002400 */
[----:B--2---:R-:W-:Y:S01]  /*7800*/  FMNMX.FTZ R192, R170, R191, !PT ;  /* 0x000000bfaac07209 */ /* 0x004fe20007810000 */
[----:B------:R-:W-:Y:S02]  /*7810*/  WARPGROUP.DEPBAR.LE gsb0, 0x0 ;  /* 0x00008000000079c5 */ /* 0x000fe40000010000 */
[----:B------:R-:W-:-:S04]  /*7820*/  WARPGROUP.ARRIVE ;  /* 0x00000000000079c5 */ /* 0x000fc80000000000 */
[----:B------:R-:W2:Y:S01]  /*7830*/  MUFU.TANH R172, R172 ;  /* 0x000000ac00ac7308 */ /* 0x000ea20000002400 */
[----:B0-----:R-:W-:Y:S01]  /*7840*/  FMNMX.FTZ R189, R169, R190, !PT ;  /* 0x000000bea9bd7209 */ /* 0x001fe20007810000 */
[----:B------:R-:W-:Y:S01]  /*7850*/  QGMMA.64x128x32.F32.E4M3.E4M3 R24, R204, gdesc[UR4], R24, gsb0 ;  /* 0x01e00004cc187df3 */ /* 0x000fe20008000818 */
[----:B------:R-:W-:Y:S01]  /*7860*/  UIADD3 UR6, UR11, 0x200, URZ ;  /* 0x000002000b067890 */ /* 0x000fe2000fffe03f */
[----:B------:R-:W-:-:S04]  /*7870*/  UMOV UR7, 0xc0000010 ;  /* 0xc000001000077882 */ /* 0x000fc80000000000 */
[----:B------:R-:W0:Y:S01]  /*7880*/  MUFU.TANH R174, R174 ;  /* 0x000000ae00ae7308 */ /* 0x000e220000002400 */
[----:B---3--:R-:W-:-:S07]  /*7890*/  FMNMX.FTZ R191, R171, R192, !PT ;  /* 0x000000c0abbf7209 */ /* 0x008fce0007810000 */
[----:B------:R-:W3:Y:S01]  /*78a0*/  MUFU.TANH R173, R173 ;  /* 0x000000ad00ad7308 */ /* 0x000ee20000002400 */
[----:B--2---:R-:W-:Y:S02]  /*78b0*/  FMNMX.FTZ R190, R172, R189, !PT ;  /* 0x000000bdacbe7209 */ /* 0x004fe40007810000 */
[----:B-1----:R-:W-:-:S05]  /*78c0*/  LOP3.LUT P1, RZ, R234, 0x7f, RZ, 0xc0, !PT ;  /* 0x0000007feaff7812 */ /* 0x002fca000782c0ff */
[----:B------:R-:W1:Y:S01]  /*78d0*/  MUFU.TANH R175, R175 ;  /* 0x000000af00af7308 */ /* 0x000e620000002400 */
[----:B0-----:R-:W-:-:S07]  /*78e0*/  FMNMX.FTZ R192, R174, R191, !PT ;  /* 0x000000bfaec07209 */ /* 0x001fce0007810000 */
[----:B------:R-:W0:Y:S01]  /*78f0*/  MUFU.TANH R176, R176 ;  /* 0x000000b000b07308 */ /* 0x000e220000002400 */
[----:B---3--:R-:W-:Y:S02]  /*7900*/  FMNMX.FTZ R189, R173, R190, !PT ;  /* 0x000000beadbd7209 */ /* 0x008fe40007810000 */
[----:B------:R-:W-:-:S05]  /*7910*/  @!P1 LEA R195, R195, UR39, 0x3 ;  /* 0x00000027c3c39c11 */ /* 0x000fca000f8e18ff */
[----:B------:R-:W2:Y:S01]  /*7920*/  MUFU.TANH R178, R178 ;  /* 0x000000b200b27308 */ /* 0x000ea20000002400 */
[----:B-1----:R-:W-:-:S07]  /*7930*/  FMNMX.FTZ R191, R175, R192, !PT ;  /* 0x000000c0afbf7209 */ /* 0x002fce0007810000 */
[----:B------:R-:W1:Y:S01]  /*7940*/  MUFU.TANH R177, R177 ;  /* 0x000000b100b17308 */ /* 0x000e620000002400 */
[----:B0-----:R-:W-:-:S07]  /*7950*/  FMNMX.FTZ R190, R176, R189, !PT ;  /* 0x000000bdb0be7209 */ /* 0x001fce0007810000 */
[----:B------:R-:W0:Y:S01]  /*7960*/  MUFU.TANH R179, R179 ;  /* 0x000000b300b37308 */ /* 0x000e220000002400 */
[----:B--2---:R-:W-:-:S07]  /*7970*/  FMNMX.FTZ R192, R178, R191, !PT ;  /* 0x000000bfb2c07209 */ /* 0x004fce0007810000 */
        /* <DEDUP_REMOVED lines=21> */
[----:B0-----:R-:W-:Y:S01]  /*7ad0*/  FMNMX.FTZ R190, R156, R189, !PT ;  /* 0x000000bd9cbe7209 */ /* 0x001fe20007810000 */
[----:B------:R-:W-:Y:S02]  /*7ae0*/  WARPGROUP.DEPBAR.LE gsb0, 0x0 ;  /* 0x00008000000079c5 */ /* 0x000fe40000010000 */
[----:B------:R-:W-:-:S04]  /*7af0*/  WARPGROUP.ARRIVE ;  /* 0x00000000000079c5 */ /* 0x000fc80000000000 */
[----:B------:R-:W0:Y:S01]  /*7b00*/  MUFU.TANH R159, R159 ;  /* 0x0000009f009f7308 */ /* 0x000e220000002400 */
[----:B--2---:R-:W-:Y:S01]  /*7b10*/  FMNMX.FTZ R192, R158, R191, !PT ;  /* 0x000000bf9ec07209 */ /* 0x004fe20007810000 */
[----:B------:R-:W-:Y:S01]  /*7b20*/  QGMMA.64x128x32.F32.E4M3.E4M3 R24, R208, gdesc[UR4], R24, gsb0 ;  /* 0x01e00004d0187df3 */ /* 0x000fe20008000818 */
[----:B------:R-:W-:Y:S01]  /*7b30*/  UIADD3 UR6, UR11, 0x300, URZ ;  /* 0x000003000b067890 */ /* 0x000fe2000fffe03f */
[----:B------:R-:W-:-:S04]  /*7b40*/  UMOV UR7, 0xc0000010 ;  /* 0xc000001000077882 */ /* 0x000fc80000000000 */
        /* <DEDUP_REMOVED lines=35> */
[----:B------:R-:W-:Y:S02]  /*7d80*/  WARPGROUP.DEPBAR.LE gsb0, 0x0 ;  /* 0x00008000000079c5 */ /* 0x000fe40000010000 */
[----:B------:R-:W-:Y:S01]  /*7d90*/  WARPGROUP.ARRIVE ;  /* 0x00000000000079c5 */ /* 0x000fe20000000000 */
[----:B--2---:R-:W-:-:S04]  /*7da0*/  FMNMX.FTZ R191, R143, R192, !PT ;  /* 0x000000c08fbf7209 */ /* 0x004fc80007810000 */
[----:B------:R-:W2:Y:S01]  /*7db0*/  MUFU.TANH R145, R145 ;  /* 0x0000009100917308 */ /* 0x000ea20000002400 */
[----:B------:R-:W-:Y:S01]  /*7dc0*/  QGMMA.64x128x32.F32.E4M3.E4M3 R24, R212, gdesc[UR4], R24, gsb0 ;  /* 0x01e00004d4187df3 */ /* 0x000fe20008000818 */
[----:B-1----:R-:W-:Y:S01]  /*7dd0*/  FMNMX.FTZ R190, R144, R189, !PT ;  /* 0x000000bd90be7209 */ /* 0x002fe20007810000 */
[----:B------:R-:W-:Y:S01]  /*7de0*/  UIADD3 UR6, UR11, 0x400, URZ ;  /* 0x000004000b067890 */ /* 0x000fe2000fffe03f */
[----:B------:R-:W-:-:S04]  /*7df0*/  UMOV UR7, 0xc0000010 ;  /* 0xc000001000077882 */ /* 0x000fc80000000000 */
        /* <DEDUP_REMOVED lines=15> */
[----:B--2---:R-:W-:Y:S01]  /*7ef0*/  FMNMX.FTZ R190, R120, R189, !PT ;  /* 0x000000bd78be7209 */ /* 0x004fe20007810000 */
[----:B------:R-:W-:-:S06]  /*7f00*/  FMUL.FTZ R189, R0, R94 ;  /* 0x0000005e00bd7220 */ /* 0x000fcc0000410000 */
        /* <DEDUP_REMOVED lines=18> */
[----:B------:R-:W-:-:S06]  /*8030*/  WARPGROUP.DEPBAR.LE gsb0, 0x0 ;  /* 0x00008000000079c5 */ /* 0x000fcc0000010000 */
[----:B------:R-:W2:Y:S01]  /*8040*/  MUFU.TANH R132, R132 ;  /* 0x0000008400847308 */ /* 0x000ea20000002400 */
[----:B-1----:R-:W-:Y:S01]  /*8050*/  FMNMX.FTZ R191, R129, R94, !PT ;  /* 0x0000005e81bf7209 */ /* 0x002fe20007810000 */
[----:B------:R-:W-:-:S06]  /*8060*/  WARPGROUP.ARRIVE ;  /* 0x00000000000079c5 */ /* 0x000fcc0000000000 */
[----:B------:R-:W1:Y:S01]  /*8070*/  MUFU.TANH R134, R134 ;  /* 0x0000008600867308 */ /* 0x000e620000002400 */
[----:B0-----:R-:W-:Y:S01]  /*8080*/  FMNMX.FTZ R193, R131, R190, !PT ;  /* 0x000000be83c17209 */ /* 0x001fe20007810000 */
[----:B------:R-:W-:Y:S01]  /*8090*/  QGMMA.64x128x32.F32.E4M3.E4M3 R24, R216, gdesc[UR4], R24, gsb0 ;  /* 0x01e00004d8187df3 */ /* 0x000fe20008000818 */
[----:B------:R-:W-:Y:S01]  /*80a0*/  UIADD3 UR6, UR11, 0x500, URZ ;  /* 0x000005000b067890 */ /* 0x000fe2000fffe03f */
[----:B------:R-:W-:-:S04]  /*80b0*/  UMOV UR7, 0xc0000010 ;  /* 0xc000001000077882 */ /* 0x000fc80000000000 */
        /* <DEDUP_REMOVED lines=15> */
[----:B-1----:R-:W-:Y:S01]  /*81b0*/  FMNMX.FTZ R193, R107, R190, !PT ;  /* 0x000000be6bc17209 */ /* 0x002fe20007810000 */
[----:B------:R-:W-:-:S06]  /*81c0*/  FMUL.FTZ R190, R0, R99 ;  /* 0x0000006300be7220 */ /* 0x000fcc0000410000 */
        /* <DEDUP_REMOVED lines=56> */
[----:B--2---:R-:W-:Y:S02]  /*8550*/  FMNMX.FTZ R192, R102, R191, !PT ;  /* 0x000000bf66c07209 */ /* 0x004fe40007810000 */
[----:B-1----:R-:W-:-:S05]  /*8560*/  FMNMX.FTZ R191, R101, R94, !PT ;  /* 0x0000005e65bf7209 */ /* 0x002fca0007810000 */
[----:B------:R-:W1:Y:S01]  /*8570*/  SHFL.BFLY PT, R94, R191, 0x2, 0x1f ;  /* 0x0c401f00bf5e7f89 */ /* 0x000e6200000e0000 */
[----:B0-----:R-:W-:-:S05]  /*8580*/  FMNMX.FTZ R192, R103, R192, !PT ;  /* 0x000000c067c07209 */ /* 0x001fca0007810000 */
[----:B------:R-:W0:Y:S01]  /*8590*/  SHFL.BFLY PT, R99, R192, 0x2, 0x1f ;  /* 0x0c401f00c0637f89 */ /* 0x000e2200000e0000 */
[----:B------:R-:W-:Y:S02]  /*85a0*/  WARPGROUP.DEPBAR.LE gsb0, 0x0 ;  /* 0x00008000000079c5 */ /* 0x000fe40000010000 */
[----:B------:R-:W-:-:S06]  /*85b0*/  WARPGROUP.ARRIVE ;  /* 0x00000000000079c5 */ /* 0x000fcc0000000000 */
[----:B------:R-:W-:Y:S01]  /*85c0*/  QGMMA.64x128x32.F32.E4M3.E4M3 R24, R224, gdesc[UR4], R24, gsb0 ;  /* 0x01e00004e0187df3 */ /* 0x000fe20008000818 */
[----:B-1----:R-:W-:Y:S01]  /*85d0*/  FMNMX.FTZ R193, R191, R94, !PT ;  /* 0x0000005ebfc17209 */ /* 0x002fe20007810000 */
[----:B------:R-:W-:-:S04]  /*85e0*/  IMAD.U32 R191, RZ, RZ, UR10 ;  /* 0x0000000affbf7e24 */ /* 0x000fc8000f8e00ff */
[----:B------:R-:W1:Y:S01]  /*85f0*/  SHFL.BFLY PT, R94, R193, 0x1, 0x1f ;  /* 0x0c201f00c15e7f89 */ /* 0x000e6200000e0000 */
[----:B0-----:R-:W-:-:S05]  /*8600*/  FMNMX.FTZ R194, R192, R99, !PT ;  /* 0x00000063c0c27209 */ /* 0x001fca0007810000 */
[----:B------:R-:W0:Y:S01]  /*8610*/  SHFL.BFLY PT, R99, R194, 0x1, 0x1f ;  /* 0x0c201f00c2637f89 */ /* 0x000e2200000e0000 */
[----:B-1----:R-:W-:-:S05]  /*8620*/  FMNMX.FTZ R94, R193, R94, !PT ;  /* 0x0000005ec15e7209 */ /* 0x002fca0007810000 */
[C---:B------:R-:W-:Y:S01]  /*8630*/  FADD.FTZ R3, -R94.reuse, R3 ;  /* 0x000000035e037221 */ /* 0x040fe20000010100 */
[----:B------:R-:W-:-:S01]  /*8640*/  FFMA.FTZ R191, R94, R191, -8 ;  /* 0xc10000005ebf7423 */ /* 0x000fc200000100bf */
[----:B0-----:R-:W-:Y:S02]  /*8650*/  FMNMX.FTZ R99, R194, R99, !PT ;  /* 0x00000063c2637209 */ /* 0x001fe40007810000 */
[----:B------:R-:W-:Y:S01]  /*8660*/  FMUL.FTZ R192, R3, UR10 ;  /* 0x0000000a03c07c20 */ /* 0x000fe20008410000 */
[--C-:B------:R-:W-:Y:S01]  /*8670*/  FFMA.FTZ R193, R8, UR10, -R191.reuse ;  /* 0x0000000a08c17c23 */ /* 0x100fe200080108bf */
[----:B------:R-:W-:-:S01]  /*8680*/  FFMA.FTZ R8, R7, UR10, -R191 ;  /* 0x0000000a07087c23 */ /* 0x000fc200080108bf */
[----:B------:R-:W-:Y:S01]  /*8690*/  FFMA.FTZ R7, R11, UR10, -R191 ;  /* 0x0000000a0b077c23 */ /* 0x000fe200080108bf */
[----:B------:R-:W-:-:S01]  /*86a0*/  FADD.FTZ R3, -R99, R6 ;  /* 0x0000000663037221 */ /* 0x000fc20000010100 */
[--C-:B------:R-:W-:Y:S01]  /*86b0*/  FFMA.FTZ R11, R15, UR10, -R191.reuse ;  /* 0x0000000a0f0b7c23 */ /* 0x100fe200080108bf */
[----:B------:R0:W-:Y:S01]  /*86c0*/  MUFU.EX2 R6, R192 ;  /* 0x000000c000067308 */ /* 0x0001e20000000800 */
[----:B------:R-:W-:-:S01]  /*86d0*/  FFMA.FTZ R15, R185, UR10, -R191 ;  /* 0x0000000ab90f7c23 */ /* 0x000fc200080108bf */
[----:B------:R-:W-:Y:S01]  /*86e0*/  FMUL.FTZ R3, R3, UR10 ;  /* 0x0000000a03037c20 */ /* 0x000fe20008410000 */
[----:B------:R-:W-:-:S01]  /*86f0*/  FFMA.FTZ R12, R12, UR10, -R191 ;  /* 0x0000000a0c0c7c23 */ /* 0x000fc200080108bf */
[--C-:B------:R-:W-:Y:S01]  /*8700*/  FFMA.FTZ R20, R20, UR10, -R191.reuse ;  /* 0x0000000a14147c23 */ /* 0x100fe200080108bf */
[----:B------:R-:W-:-:S01]  /*8710*/  FFMA.FTZ R186, R186, UR10, -R191 ;  /* 0x0000000ababa7c23 */ /* 0x000fc200080108bf */
[--C-:B------:R-:W-:Y:S01]  /*8720*/  FFMA.FTZ R168, R168, UR10, -R191.reuse ;  /* 0x0000000aa8a87c23 */ /* 0x100fe200080108bf */
[----:B------:R-:W-:-:S01]  /*8730*/  FFMA.FTZ R169, R169, UR10, -R191 ;  /* 0x0000000aa9a97c23 */ /* 0x000fc200080108bf */
[----:B------:R-:W1:Y:S01]  /*8740*/  MUFU.EX2 R193, R193 ;  /* 0x000000c100c17308 */ /* 0x000e620000000800 */
[----:B0-----:R-:W-:-:S02]  /*8750*/  IMAD.U32 R192, RZ, RZ, UR10 ;  /* 0x0000000affc07e24 */ /* 0x001fc4000f8e00ff */
[--C-:B------:R-:W-:Y:S01]  /*8760*/  FFMA.FTZ R172, R172, UR10, -R191.reuse ;  /* 0x0000000aacac7c23 */ /* 0x100fe200080108bf */
[----:B------:R-:W-:-:S01]  /*8770*/  FFMA.FTZ R173, R173, UR10, -R191 ;  /* 0x0000000aadad7c23 */ /* 0x000fc200080108bf */
[----:B------:R-:W-:Y:S01]  /*8780*/  FFMA.FTZ R176, R176, UR10, -R191 ;  /* 0x0000000ab0b07c23 */ /* 0x000fe200080108bf */
[----:B------:R-:W-:-:S01]  /*8790*/  FFMA.FTZ R185, R99, R192, -8 ;  /* 0xc100000063b97423 */ /* 0x000fc200000100c0 */
        /* <DEDUP_REMOVED lines=11> */
[----:B-1----:R-:W-:-:S01]  /*8850*/  FFMA.FTZ R5, R6, R5, R193 ;  /* 0x0000000506057223 */ /* 0x002fc200000100c1 */
[----:B------:R-:W-:Y:S01]  /*8860*/  FFMA.FTZ R187, R188, UR10, -R185 ;  /* 0x0000000abcbb7c23 */ /* 0x000fe200080108b9 */
[----:B------:R-:W-:-:S01]  /*8870*/  FFMA.FTZ R181, R181, UR10, -R191 ;  /* 0x0000000ab5b57c23 */ /* 0x000fc200080108bf */
[--C-:B------:R-:W-:Y:S01]  /*8880*/  FFMA.FTZ R152, R152, UR10, -R191.reuse ;  /* 0x0000000a98987c23 */ /* 0x100fe200080108bf */
[----:B------:R-:W-:-:S01]  /*8890*/  FFMA.FTZ R153, R153, UR10, -R191 ;  /* 0x0000000a99997c23 */ /* 0x000fc200080108bf */
[--C-:B------:R-:W-:Y:S01]  /*88a0*/  FFMA.FTZ R156, R156, UR10, -R191.reuse ;  /* 0x0000000a9c9c7c23 */ /* 0x100fe200080108bf */
[----:B------:R-:W-:-:S01]  /*88b0*/  FFMA.FTZ R157, R157, UR10, -R191 ;  /* 0x0000000a9d9d7c23 */ /* 0x000fc200080108bf */
[----:B------:R-:W1:Y:S01]  /*88c0*/  MUFU.EX2 R8, R8 ;  /* 0x0000000800087308 */ /* 0x000e620000000800 */
[----:B------:R-:W-:-:S01]  /*88d0*/  FFMA.FTZ R160, R160, UR10, -R191 ;  /* 0x0000000aa0a07c23 */ /* 0x000fc200080108bf */
[--C-:B------:R-:W-:Y:S01]  /*88e0*/  FFMA.FTZ R161, R161, UR10, -R191.reuse ;  /* 0x0000000aa1a17c23 */ /* 0x100fe200080108bf */
[----:B------:R-:W-:-:S01]  /*88f0*/  FFMA.FTZ R164, R164, UR10, -R191 ;  /* 0x0000000aa4a47c23 */ /* 0x000fc200080108bf */
[--C-:B------:R-:W-:Y:S01]  /*8900*/  FFMA.FTZ R165, R165, UR10, -R191.reuse ;  /* 0x0000000aa5a57c23 */ /* 0x100fe200080108bf */
[----:B------:R-:W-:-:S01]  /*8910*/  FFMA.FTZ R136, R136, UR10, -R191 ;  /* 0x0000000a88887c23 */ /* 0x000fc200080108bf */
[--C-:B------:R-:W-:Y:S01]  /*8920*/  FFMA.FTZ R137, R137, UR10, -R191.reuse ;  /* 0x0000000a89897c23 */ /* 0x100fe200080108bf */
[----:B------:R-:W-:-:S01]  /*8930*/  FFMA.FTZ R140, R140, UR10, -R191 ;  /* 0x0000000a8c8c7c23 */ /* 0x000fc200080108bf */
[----:B------:R-:W2:Y:S01]  /*8940*/  MUFU.EX2 R9, R9 ;  /* 0x0000000900097308 */ /* 0x000ea20000000800 */
[----:B0-----:R-:W-:-:S01]  /*8950*/  FFMA.FTZ R4, R3, R4, R192 ;  /* 0x0000000403047223 */ /* 0x001fc200000100c0 */
[--C-:B------:R-:W-:Y:S01]  /*8960*/  FFMA.FTZ R141, R141, UR10, -R191.reuse ;  /* 0x0000000a8d8d7c23 */ /* 0x100fe200080108bf */
[----:B------:R-:W-:-:S01]  /*8970*/  FFMA.FTZ R144, R144, UR10, -R191 ;  /* 0x0000000a90907c23 */ /* 0x000fc200080108bf */
        /* <DEDUP_REMOVED lines=12> */
[----:B------:R-:W1:Y:S01]  /*8a40*/  MUFU.EX2 R10, R10 ;  /* 0x0000000a000a7308 */ /* 0x000e620000000800 */
[----:B--2---:R-:W-:-:S01]  /*8a50*/  FADD.FTZ R5, R9, R4 ;  /* 0x0000000409057221 */ /* 0x004fc20000010000 */
[--C-:B------:R-:W-:Y:S01]  /*8a60*/  FFMA.FTZ R133, R133, UR10, -R191.reuse ;  /* 0x0000000a85857c23 */ /* 0x100fe200080108bf */
[----:B------:R-:W-:-:S01]  /*8a70*/  FFMA.FTZ R104, R104, UR10, -R191 ;  /* 0x0000000a68687c23 */ /* 0x000fc200080108bf */
[--C-:B------:R-:W-:Y:S01]  /*8a80*/  FFMA.FTZ R105, R105, UR10, -R191.reuse ;  /* 0x0000000a69697c23 */ /* 0x100fe200080108bf */
[----:B------:R-:W-:-:S01]  /*8a90*/  FFMA.FTZ R108, R108, UR10, -R191 ;  /* 0x0000000a6c6c7c23 */ /* 0x000fc200080108bf */
[--C-:B------:R-:W-:Y:S01]  /*8aa0*/  FFMA.FTZ R109, R109, UR10, -R191.reuse ;  /* 0x0000000a6d6d7c23 */ /* 0x100fe200080108bf */
[----:B------:R-:W-:-:S01]  /*8ab0*/  FFMA.FTZ R112, R112, UR10, -R191 ;  /* 0x0000000a70707c23 */ /* 0x000fc200080108bf */
[----:B------:R-:W2:Y:S01]  /*8ac0*/  MUFU.EX2 R12, R12 ;  /* 0x0000000c000c7308 */ /* 0x000ea20000000800 */
[----:B------:R-:W-:-:S01]  /*8ad0*/  FFMA.FTZ R113, R113, UR10, -R191 ;  /* 0x0000000a71717c23 */ /* 0x000fc200080108bf */
[--C-:B------:R-:W-:Y:S01]  /*8ae0*/  FFMA.FTZ R116, R116, UR10, -R191.reuse ;  /* 0x0000000a74747c23 */ /* 0x100fe200080108bf */
[----:B------:R-:W-:-:S01]  /*8af0*/  FFMA.FTZ R117, R117, UR10, -R191 ;  /* 0x0000000a75757c23 */ /* 0x000fc200080108bf */
[--C-:B------:R-:W-:Y:S01]  /*8b00*/  FFMA.FTZ R88, R88, UR10, -R191.reuse ;  /* 0x0000000a58587c23 */ /* 0x100fe200080108bf */
[----:B------:R-:W-:-:S01]  /*8b10*/  FFMA.FTZ R89, R89, UR10, -R191 ;  /* 0x0000000a59597c23 */ /* 0x000fc200080108bf */
[--C-:B------:R-:W-:Y:S01]  /*8b20*/  FFMA.FTZ R92, R92, UR10, -R191.reuse ;  /* 0x0000000a5c5c7c23 */ /* 0x100fe200080108bf */
[----:B------:R-:W-:-:S01]  /*8b30*/  FFMA.FTZ R93, R93, UR10, -R191 ;  /* 0x0000000a5d5d7c23 */ /* 0x000fc200080108bf */
[----:B------:R-:W3:Y:S01]  /*8b40*/  MUFU.EX2 R13, R13 ;  /* 0x0000000d000d7308 */ /* 0x000ee20000000800 */
[----:B------:R-:W-:-:S01]  /*8b50*/  FFMA.FTZ R96, R96, UR10, -R191 ;  /* 0x0000000a60607c23 */ /* 0x000fc200080108bf */
[--C-:B------:R-:W-:Y:S01]  /*8b60*/  FFMA.FTZ R97, R97, UR10, -R191.reuse ;  /* 0x0000000a61617c23 */ /* 0x100fe200080108bf */
[----:B------:R-:W-:-:S01]  /*8b70*/  FFMA.FTZ R100, R100, UR10, -R191 ;  /* 0x0000000a64647c23 */ /* 0x000fc200080108bf */
[----:B------:R-:W-:Y:S01]  /*8b80*/  FFMA.FTZ R101, R101, UR10, -R191 ;  /* 0x0000000a65657c23 */ /* 0x000fe200080108bf */
[----:B0-----:R-:W-:-:S01]  /*8b90*/  FADD.FTZ R191, R7, R188 ;  /* 0x000000bc07bf7221 */ /* 0x001fc20000010000 */
[----:B-1----:R-:W-:Y:S01]  /*8ba0*/  FADD.FTZ R4, R10, R5 ;  /* 0x000000050a047221 */ /* 0x002fe20000010000 */
[----:B------:R-:W-:-:S01]  /*8bb0*/  FFMA.FTZ R170, R170, UR10, -R185 ;  /* 0x0000000aaaaa7c23 */ /* 0x000fc200080108b9 */
[----:B------:R-:W0:Y:S01]  /*8bc0*/  MUFU.EX2 R11, R11 ;  /* 0x0000000b000b7308 */ /* 0x000e220000000800 */
[----:B--2---:R-:W-:-:S01]  /*8bd0*/  FADD.FTZ R188, R12, R191 ;  /* 0x000000bf0cbc7221 */ /* 0x004fc20000010000 */
[--C-:B------:R-:W-:Y:S01]  /*8be0*/  FFMA.FTZ R171, R171, UR10, -R185.reuse ;  /* 0x0000000aabab7c23 */ /* 0x100fe200080108b9 */
[----:B------:R-:W-:-:S01]  /*8bf0*/  FFMA.FTZ R174, R174, UR10, -R185 ;  /* 0x0000000aaeae7c23 */ /* 0x000fc200080108b9 */
[--C-:B------:R-:W-:Y:S01]  /*8c00*/  FFMA.FTZ R175, R175, UR10, -R185.reuse ;  /* 0x0000000aafaf7c23 */ /* 0x100fe200080108b9 */
[----:B------:R-:W-:-:S01]  /*8c10*/  FFMA.FTZ R178, R178, UR10, -R185 ;  /* 0x0000000ab2b27c23 */ /* 0x000fc200080108b9 */
[--C-:B------:R-:W-:Y:S01]  /*8c20*/  FFMA.FTZ R179, R179, UR10, -R185.reuse ;  /* 0x0000000ab3b37c23 */ /* 0x100fe200080108b9 */
[----:B------:R-:W-:-:S01]  /*8c30*/  FFMA.FTZ R182, R182, UR10, -R185 ;  /* 0x0000000ab6b67c23 */ /* 0x000fc200080108b9 */
[----:B------:R-:W1:Y:S01]  /*8c40*/  MUFU.EX2 R14, R14 ;  /* 0x0000000e000e7308 */ /* 0x000e620000000800 */
[----:B---3--:R-:W-:-:S01]  /*8c50*/  FADD.FTZ R5, R13, R4 ;  /* 0x000000040d057221 */ /* 0x008fc20000010000 */
[--C-:B------:R-:W-:Y:S01]  /*8c60*/  FFMA.FTZ R183, R183, UR10, -R185.reuse ;  /* 0x0000000ab7b77c23 */ /* 0x100fe200080108b9 */
[----:B------:R-:W-:-:S01]  /*8c70*/  FFMA.FTZ R154, R154, UR10, -R185 ;  /* 0x0000000a9a9a7c23 */ /* 0x000fc200080108b9 */
[--C-:B------:R-:W-:Y:S01]  /*8c80*/  FFMA.FTZ R155, R155, UR10, -R185.reuse ;  /* 0x0000000a9b9b7c23 */ /* 0x100fe200080108b9 */
[----:B------:R-:W-:-:S01]  /*8c90*/  FFMA.FTZ R158, R158, UR10, -R185 ;  /* 0x0000000a9e9e7c23 */ /* 0x000fc200080108b9 */
[--C-:B------:R-:W-:Y:S01]  /*8ca0*/  FFMA.FTZ R159, R159, UR10, -R185.reuse ;  /* 0x0000000a9f9f7c23 */ /* 0x100fe200080108b9 */
[----:B------:R-:W-:-:S01]  /*8cb0*/  FFMA.FTZ R162, R162, UR10, -R185 ;  /* 0x0000000aa2a27c23 */ /* 0x000fc200080108b9 */
[----:B------:R-:W2:Y:S01]  /*8cc0*/  MUFU.EX2 R20, R20 ;  /* 0x0000001400147308 */ /* 0x000ea20000000800 */
[----:B0-----:R-:W-:-:S01]  /*8cd0*/  FADD.FTZ R191, R11, R188 ;  /* 0x000000bc0bbf7221 */ /* 0x001fc20000010000 */
        /* <DEDUP_REMOVED lines=42> */
[----:B------:R-:W-:-:S02]  /*8f80*/  WARPGROUP.DEPBAR.LE gsb0, 0x0 ;  /* 0x00008000000079c5 */ /* 0x000fc40000010000 */
[----:B------:R-:W-:-:S02]  /*8f90*/  FFMA.FTZ R103, R103, UR10, -R185 ;  /* 0x0000000a67677c23 */ /* 0x000fc400080108b9 */
[----:B------:R-:W2:Y:S01]  /*8fa0*/  MUFU.EX2 R168, R168 ;  /* 0x000000a800a87308 */ /* 0x000ea20000000800 */
[----:B0-----:R-:W-:-:S07]  /*8fb0*/  FADD.FTZ R191, R186, R191 ;  /* 0x000000bfbabf7221 */ /* 0x001fce0000010000 */
        /* <DEDUP_REMOVED lines=129> */
[----:B--2---:R-:W-:-:S01]  /*97d0*/  FADD.FTZ R191, R135, R188 ;  /* 0x000000bc87bf7221 */ /* 0x004fc20000010000 */
[----:B------:R-:W-:-:S06]  /*97e0*/  FFMA.FTZ R188, R189, UR10, -R185 ;  /* 0x0000000abdbc7c23 */ /* 0x000fcc00080108b9 */
        /* <DEDUP_REMOVED lines=13> */
[----:B0-----:R-:W-:-:S01]  /*98c0*/  FADD.FTZ R5, R109, R4 ;  /* 0x000000046d057221 */ /* 0x001fc20000010000 */
[----:B------:R-:W-:-:S05]  /*98d0*/  IADD3 R4, -R23, 0xb, RZ ;  /* 0x0000000b17047810 */ /* 0x000fca0007ffe1ff */
[----:B------:R0:W-:Y:S06]  /*98e0*/  BAR.ARV R4, 0x100 ;  /* 0x000400040000751d */ /* 0x0001ec0000002000 */
[----:B------:R-:W3:Y:S01]  /*98f0*/  MUFU.EX2 R114, R114 ;  /* 0x0000007200727308 */ /* 0x000ee20000000800 */
[----:B-1----:R-:W-:-:S01]  /*9900*/  FADD.FTZ R189, R111, R194 ;  /* 0x000000c26fbd7221 */ /* 0x002fc20000010000 */
[----:B0-----:R-:W-:Y:S02]  /*9910*/  @!P1 VIADD R4, R195, 0x2e840 ;  /* 0x0002e840c3049836 */ /* 0x001fe40000000000 */
[----:B--2---:R-:W-:-:S03]  /*9920*/  FADD.FTZ R194, R112, R5 ;  /* 0x0000000570c27221 */ /* 0x004fc60000010000 */
[----:B------:R-:W-:Y:S01]  /*9930*/  @!P1 PRMT R4, RZ, 0x654, R4 ;  /* 0x00000654ff049816 */ /* 0x000fe20000000004 */
[----:B------:R-:W0:Y:S03]  /*9940*/  MUFU.EX2 R113, R113 ;  /* 0x0000007100717308 */ /* 0x000e260000000800 */
[----:B------:R1:W-:Y:S05]  /*9950*/  @!P1 SYNCS.ARRIVE.TRANS64.RED.A1T0 RZ, [R4+URZ], RZ ;  /* 0x000000ff04ff99a7 */ /* 0x0003ea000810043f */
[----:B------:R-:W2:Y:S01]  /*9960*/  MUFU.EX2 R115, R115 ;  /* 0x0000007300737308 */ /* 0x000ea20000000800 */
[----:B---3--:R-:W-:-:S01]  /*9970*/  FADD.FTZ R196, R114, R189 ;  /* 0x000000bd72c47221 */ /* 0x008fc20000010000 */
[----:B------:R-:W-:-:S06]  /*9980*/  FFMA.FTZ R189, R190, UR10, -R185 ;  /* 0x0000000abebd7c23 */ /* 0x000fcc00080108b9 */
[----:B------:R-:W3:Y:S01]  /*9990*/  MUFU.EX2 R116, R116 ;  /* 0x0000007400747308 */ /* 0x000ee20000000800 */
[----:B0-----:R-:W-:-:S07]  /*99a0*/  FADD.FTZ R5, R113, R194 ;  /* 0x000000c271057221 */ /* 0x001fce0000010000 */
[----:B------:R-:W0:Y:S01]  /*99b0*/  MUFU.EX2 R118, R118 ;  /* 0x0000007600767308 */ /* 0x000e220000000800 */
[----:B--2---:R-:W-:-:S07]  /*99c0*/  FADD.FTZ R191, R115, R196 ;  /* 0x000000c473bf7221 */ /* 0x004fce0000010000 */
[----:B------:R-:W2:Y:S01]  /*99d0*/  MUFU.EX2 R117, R117 ;  /* 0x0000007500757308 */ /* 0x000ea20000000800 */
[----:B---3--:R-:W-:-:S07]  /*99e0*/  FADD.FTZ R190, R116, R5 ;  /* 0x0000000574be7221 */ /* 0x008fce0000010000 */
        /* <DEDUP_REMOVED lines=18> */
[----:B------:R-:W1:Y:S01]  /*9b10*/  MUFU.EX2 R96, R96 ;  /* 0x0000006000607308 */ /* 0x000e620000000800 */
[----:B0-----:R-:W-:-:S07]  /*9b20*/  FADD.FTZ R5, R93, R190 ;  /* 0x000000be5d057221 */ /* 0x001fce0000010000 */
[----:B------:R-:W0:Y:S01]  /*9b30*/  MUFU.EX2 R98, R98 ;  /* 0x0000006200627308 */ /* 0x000e220000000800 */
[----:B--2---:R-:W-:-:S07]  /*9b40*/  FADD.FTZ R185, R95, R194 ;  /* 0x000000c25fb97221 */ /* 0x004fce0000010000 */
[----:B------:R-:W2:Y:S01]  /*9b50*/  MUFU.EX2 R97, R97 ;  /* 0x0000006100617308 */ /* 0x000ea20000000800 */
[----:B-1----:R-:W-:-:S07]  /*9b60*/  FADD.FTZ R4, R96, R5 ;  /* 0x0000000560047221 */ /* 0x002fce0000010000 */
        /* <DEDUP_REMOVED lines=9> */
[----:B--2---:R-:W-:-:S01]  /*9c00*/  FADD.FTZ R185, R102, R185 ;  /* 0x000000b966b97221 */ /* 0x004fc20000010000 */
[----:B-1----:R-:W-:-:S03]  /*9c10*/  FADD.FTZ R5, R101, R4 ;  /* 0x0000000465057221 */ /* 0x002fc60000010000 */
[----:B0-----:R-:W-:Y:S01]  /*9c20*/  FADD.FTZ R4, R103, R185 ;  /* 0x000000b967047221 */ /* 0x001fe20000010000 */
[----:B------:R-:W-:Y:S06]  /*9c30*/  @!P0 BRA `(.L_x_24) ;  /* 0x0000000000048947 */ /* 0x000fec0003800000 */
[----:B------:R-:W-:Y:S01]  /*9c40*/  BPT.TRAP 0x1 ;  /* 0x000000040000795c */ /* 0x000fe20000300000 */
.L_x_24:
[----:B------:R-:W-:Y:S01]  /*9c50*/  ULEA UR6, UR51, UR39, 0x3 ;  /* 0x0000002733067291 */ /* 0x000fe2000f8e183f */
[----:B------:R-:W-:Y:S01]  /*9c60*/  ISETP.LT.AND P1, PT, RZ, UR48, PT ;  /* 0x00000030ff007c0c */ /* 0x000fe2000bf21270 */
[----:B------:R-:W-:Y:S01]  /*9c70*/  UIADD3 UR7, UR48, -0x1, URZ ;  /* 0xffffffff30077890 */ /* 0x000fe2000fffe03f */
[----:B------:R-:W-:Y:S01]  /*9c80*/  F2FP.SATFINITE.E4M3.F32.PACK_AB_MERGE_C R7, R12, R7, RZ ;  /* 0x000000070c07723e */ /* 0x000fe200048070ff */
[----:B------:R-:W-:Y:S01]  /*9c90*/  UIADD3 UR6, UR6, 0x2e860, URZ ;  /* 0x0002e86006067890 */ /* 0x000fe2000fffe03f */
[----:B------:R-:W-:Y:S01]  /*9ca0*/  F2FP.SATFINITE.E4M3.F32.PACK_AB_MERGE_C R10, R13, R10, RZ ;  /* 0x0000000a0d0a723e */ /* 0x000fe200048070ff */
[----:B------:R-:W-:Y:S01]  /*9cb0*/  UMOV UR52, UR43 ;  /* 0x0000002b00347c82 */ /* 0x000fe20008000000 */
[----:B------:R-:W-:Y:S01]  /*9cc0*/  F2FP.SATFINITE.E4M3.F32.PACK_AB_MERGE_C R15, R186, R15, RZ ;  /* 0x0000000fba0f723e */ /* 0x000fe200048070ff */
[----:B------:R-:W-:Y:S01]  /*9cd0*/  UPRMT UR6, UR36, 0x654, UR6 ;  /* 0x0000065424067896 */ /* 0x000fe20008000006 */
[----:B------:R-:W-:Y:S01]  /*9ce0*/  F2FP.SATFINITE.E4M3.F32.PACK_AB_MERGE_C R184, R187, R184, RZ ;  /* 0x000000b8bbb8723e */ /* 0x000fe200048070ff */
[----:B------:R-:W-:Y:S01]  /*9cf0*/  UMOV UR48, UR7 ;  /* 0x0000000700307c82 */ /* 0x000fe20008000000 */
[----:B------:R-:W-:Y:S01]  /*9d00*/  F2FP.SATFINITE.E4M3.F32.PACK_AB_MERGE_C R172, R173, R172, RZ ;  /* 0x000000acadac723e */ /* 0x000fe200048070ff */
[----:B------:R-:W-:Y:S01]  /*9d10*/  UMOV UR51, UR50 ;  /* 0x0000003200337c82 */ /* 0x000fe20008000000 */
[----:B------:R-:W-:Y:S01]  /*9d20*/  F2FP.SATFINITE.E4M3.F32.PACK_AB_MERGE_C R174, R175, R174, RZ ;  /* 0x000000aeafae723e */ /* 0x000fe200048070ff */
[----:B------:R-:W-:Y:S01]  /*9d30*/  FMUL.FTZ R24, R24, R6 ;  /* 0x0000000618187220 */ /* 0x000fe20000410000 */
[----:B------:R-:W-:Y:S01]  /*9d40*/  F2FP.SATFINITE.E4M3.F32.PACK_AB_MERGE_C R180, R181, R180, RZ ;  /* 0x000000b4b5b4723e */ /* 0x000fe200048070ff */
[----:B------:R-:W-:Y:S01]  /*9d50*/  FMUL.FTZ R25, R25, R6 ;  /* 0x0000000619197220 */ /* 0x000fe20000410000 */
[----:B------:R-:W-:Y:S01]  /*9d60*/  F2FP.SATFINITE.E4M3.F32.PACK_AB_MERGE_C R182, R183, R182, RZ ;  /* 0x000000b6b7b6723e */ /* 0x000fe200048070ff */
[----:B------:R-:W-:Y:S01]  /*9d70*/  SYNCS.ARRIVE.TRANS64.RED.A1T0 RZ, [UR6], RZ ;  /* 0x000000ffffff79a7 */ /* 0x000fe20008100406 */
[----:B------:R-:W-:Y:S01]  /*9d80*/  F2FP.SATFINITE.E4M3.F32.PACK_AB_MERGE_C R156, R157, R156, RZ ;  /* 0x0000009c9d9c723e */ /* 0x000fe200048070ff */
[----:B------:R-:W-:Y:S01]  /*9d90*/  FMUL.FTZ R28, R28, R6 ;  /* 0x000000061c1c7220 */ /* 0x000fe20000410000 */
        /* <DEDUP_REMOVED lines=37> */
[-C--:B------:R-:W-:Y:S01]  /*9ff0*/  FMUL.FTZ R65, R65, R6.reuse ;  /* 0x0000000641417220 */ /* 0x080fe20000410000 */
        /* <DEDUP_REMOVED lines=9> */
[----:B------:R-:W-:Y:S01]  /*a090*/  FMUL.FTZ R85, R85, R6 ;  /* 0x0000000655557220 */ /* 0x000fe20000410000 */
        /* <DEDUP_REMOVED lines=32> */
[----:B------:R-:W-:Y:S01]  /*a2a0*/  F2FP.SATFINITE.E4M3.F32.PACK_AB_MERGE_C R200, R8, R193, R7 ;  /* 0x000000c108c8723e */ /* 0x000fe20004807007 */
[----:B------:R-:W-:Y:S01]  /*a2b0*/  IMAD.MOV.U32 R6, RZ, RZ, R99 ;  /* 0x000000ffff067224 */ /* 0x000fe200078e0063 */
[----:B------:R-:W-:Y:S01]  /*a2c0*/  F2FP.SATFINITE.E4M3.F32.PACK_AB_MERGE_C R201, R9, R192, R10 ;  /* 0x000000c009c9723e */ /* 0x000fe2000480700a */
[----:B------:R-:W-:Y:S01]  /*a2d0*/  IMAD.MOV.U32 R3, RZ, RZ, R94 ;  /* 0x000000ffff037224 */ /* 0x000fe200078e005e */
[----:B------:R-:W-:-:S02]  /*a2e0*/  F2FP.SATFINITE.E4M3.F32.PACK_AB_MERGE_C R202, R20, R11, R15 ;  /* 0x0000000b14ca723e */ /* 0x000fc4000480700f */
[----:B------:R-:W-:Y:S02]  /*a2f0*/  F2FP.SATFINITE.E4M3.F32.PACK_AB_MERGE_C R203, R21, R14, R184 ;  /* 0x0000000e15cb723e */ /* 0x000fe400048070b8 */
[----:B------:R-:W-:Y:S02]  /*a300*/  F2FP.SATFINITE.E4M3.F32.PACK_AB_MERGE_C R204, R169, R168, R172 ;  /* 0x000000a8a9cc723e */ /* 0x000fe400048070ac */
[----:B------:R-:W-:Y:S02]  /*a310*/  F2FP.SATFINITE.E4M3.F32.PACK_AB_MERGE_C R205, R171, R170, R174 ;  /* 0x000000aaabcd723e */ /* 0x000fe400048070ae */
[----:B------:R-:W-:Y:S02]  /*a320*/  F2FP.SATFINITE.E4M3.F32.PACK_AB_MERGE_C R206, R177, R176, R180 ;  /* 0x000000b0b1ce723e */ /* 0x000fe400048070b4 */
[----:B------:R-:W-:Y:S02]  /*a330*/  F2FP.SATFINITE.E4M3.F32.PACK_AB_MERGE_C R207, R179, R178, R182 ;  /* 0x000000b2b3cf723e */ /* 0x000fe400048070b6 */
        /* <DEDUP_REMOVED lines=19> */
[----:B------:R-:W-:Y:S01]  /*a470*/  F2FP.SATFINITE.E4M3.F32.PACK_AB_MERGE_C R227, R189, R98, R102 ;  /* 0x00000062bde3723e */ /* 0x000fe20004807066 */
[----:B------:R-:W-:Y:S06]  /*a480*/  @P1 BRA `(.L_x_25) ;  /* 0xffffffbc00001947 */ /* 0x000fec000383ffff */
.L_x_15:
[----:B------:R-:W-:Y:S06]  /*a490*/  BAR.ARV 0x8, 0x180 ;  /* 0x0206000000007b1d */ /* 0x000fec0000002000 */
[----:B------:R-:W-:Y:S05]  /*a4a0*/  @!P0 BRA `(.L_x_26) ;  /* 0x0000000000048947 */ /* 0x000fea0003800000 */
[----:B------:R-:W-:Y:S01]  /*a4b0*/  BPT.TRAP 0x1 ;  /* 0x000000040000795c */ /* 0x000fe20000300000 */
.L_x_26:
[----:B------:R-:W-:Y:S01]  /*a4c0*/  ULEA UR4, UR50, UR39, 0x3 ;  /* 0x0000002732047291 */ /* 0x000fe2000f8e183f */
[----:B------:R-:W-:-:S05]  /*a4d0*/  IMAD.U32 R0, RZ, RZ, UR43 ;  /* 0x0000002bff007e24 */ /* 0x000fca000f8e00ff */
[----:B------:R-:W-:-:S04]  /*a4e0*/  SHF.L.U32 R0, R0, 0x1f, RZ ;  /* 0x0000001f00007819 */ /* 0x000fc800000006ff */
[----:B------:R0:W1:Y:S01]  /*a4f0*/  SYNCS.PHASECHK.TRANS64.TRYWAIT P1, [UR4+0x2e850], R0 ;  /* 0x02e85000ff0075a7 */ /* 0x0000620008020144 */
[----:B------:R-:W-:Y:S05]  /*a500*/  @!P0 BRA `(.L_x_27) ;  /* 0x0000000000048947 */ /* 0x000fea0003800000 */
[----:B------:R-:W-:Y:S01]  /*a510*/  BPT.TRAP 0x1 ;  /* 0x000000040000795c */ /* 0x000fe20000300000 */
.L_x_27:
[----:B-1----:R-:W-:Y:S05]  /*a520*/  @P1 BRA `(.L_x_28) ;  /* 0x0000000000081947 */ /* 0x002fea0003800000 */
[----:B------:R-:W1:Y:S02]  /*a530*/  SYNCS.PHASECHK.TRANS64.TRYWAIT P1, [UR4+0x2e850], R0 ;  /* 0x02e85000ff0075a7 */ /* 0x000e640008020144 */
[----:B-1----:R-:W-:Y:S05]  /*a540*/  @!P1 BRA `(.L_x_29) ;  /* 0x0000005c00849947 */ /* 0x002fea0003800000 */
.L_x_28:
[----:B------:R-:W-:Y:S01]  /*a550*/  UIADD3 UR5, UR39, 0x400, URZ ;  /* 0x0000040027057890 */ /* 0x000fe2000fffe03f */
[----:B------:R-:W-:Y:S01]  /*a560*/  WARPGROUP.ARRIVE ;  /* 0x00000000000079c5 */ /* 0x000fe20000000000 */
[----:B------:R-:W-:Y:S01]  /*a570*/  UMOV UR7, 0xc0000010 ;  /* 0xc000001000077882 */ /* 0x000fe20000000000 */
[----:B------:R-:W-:Y:S01]  /*a580*/  IMAD.MOV.U32 R6, RZ, RZ, 0x3f800000 ;  /* 0x3f800000ff067424 */ /* 0x000fe200078e00ff */
[----:B------:R-:W-:-:S04]  /*a590*/  USHF.R.U32.HI UR5, URZ, 0x4, UR5 ;  /* 0x000000043f057899 */ /* 0x000fc80008011605 */
[----:B------:R-:W-:-:S04]  /*a5a0*/  ULOP3.LUT UR5, UR5, 0x3fff, URZ, 0xc0, !UPT ;  /* 0x00003fff05057892 */ /* 0x000fc8000f8ec03f */
[----:B------:R-:W-:-:S04]  /*a5b0*/  ULOP3.LUT UR5, UR5, 0x10000, URZ, 0xfc, !UPT ;  /* 0x0001000005057892 */ /* 0x000fc8000f8efc3f */
[----:B------:R-:W-:-:S07]  /*a5c0*/  UIMAD UR5, UR50, 0x700, UR5 ;  /* 0x00000700320578a4 */ /* 0x000fce000f8e0205 */
[----:B------:R-:W-:Y:S02]  /*a5d0*/  UMOV UR6, UR5 ;  /* 0x0000000500067c82 */ /* 0x000fe40008000000 */
[----:B------:R-:W-:Y:S01]  /*a5e0*/  QGMMA.64x128x32.F32.E4M3.E4M3 R24, R200, gdesc[UR4], R24, gsb0 ;  /* 0x01e00004c8187df3 */ /* 0x000fe20008000818 */
[----:B------:R-:W-:Y:S01]  /*a5f0*/  UIADD3 UR6, UR5, 0x100, URZ ;  /* 0x0000010005067890 */ /* 0x000fe2000fffe03f */
[----:B------:R-:W-:Y:S01]  /*a600*/  UMOV UR7, 0xc0000010 ;  /* 0xc000001000077882 */ /* 0x000fe20000000000 */
[----:B------:R-:W-:Y:S02]  /*a610*/  WARPGROUP.DEPBAR.LE gsb0, 0x0 ;  /* 0x00008000000079c5 */ /* 0x000fe40000010000 */
[----:B------:R-:W-:-:S07]  /*a620*/  WARPGROUP.ARRIVE ;  /* 0x00000000000079c5 */ /* 0x000fce0000000000 */
        /* <DEDUP_REMOVED lines=11> */
[----:B------:R-:W-:Y:S02]  /*a6e0*/  ULDC.64 UR6, c[0x0][0x9a0] ;  /* 0x0002680000067ab9 */ /* 0x000fe40000000a00 */
[----:B------:R-:W-:-:S04]  /*a6f0*/  UISETP.NE.U32.AND UP0, UPT, UR6, URZ, UPT ;  /* 0x0000003f0600728c */ /* 0x000fc8000bf05070 */
[----:B------:R-:W-:-:S06]  /*a700*/  UISETP.NE.AND.EX UP0, UPT, UR7, URZ, UPT, UP0 ;  /* 0x0000003f0700728c */ /* 0x000fcc000bf05300 */
[----:B------:R-:W-:-:S05]  /*a710*/  PLOP3.LUT P1, PT, PT, PT, UP0, 0x80, 0x0 ;  /* 0x000000000000781c */ /* 0x000fca0003f2f008 */
[----:B------:R-:W-:Y:S01]  /*a720*/  @UP0 USHF.R.S32.HI UR11, URZ, 0x1f, UR40 ;  /* 0x0000001f3f0b0899 */ /* 0x000fe20008011428 */
[----:B------:R-:W-:Y:S01]  /*a730*/  @UP0 ULDC.64 UR12, c[0x0][0x9c8] ;  /* 0x00027200000c0ab9 */ /* 0x000fe20000000a00 */
[----:B------:R-:W-:Y:S02]  /*a740*/  @UP0 UIADD3 UR8, -UR40, URZ, URZ ;  /* 0x0000003f28080290 */ /* 0x000fe4000fffe13f */
[----:B------:R-:W-:Y:S01]  /*a750*/  @UP0 UIMAD UR11, UR11, UR12, URZ ;  /* 0x0000000c0b0b02a4 */ /* 0x000fe2000f8e023f */
[----:B------:R-:W-:Y:S02]  /*a760*/  @UP0 ULDC UR9, c[0x0][0xc44] ;  /* 0x0003110000090ab9 */ /* 0x000fe40000000800 */
[----:B------:R-:W-:Y:S02]  /*a770*/  @UP0 UIMAD UR14, UR9, UR8, UR42 ;  /* 0x00000008090e02a4 */ /* 0x000fe4000f8e022a */
[----:B------:R-:W-:Y:S02]  /*a780*/  @UP0 UIMAD.WIDE.U32 UR8, UR40, UR12, URZ ;  /* 0x0000000c280802a5 */ /* 0x000fe4000f8e003f */
[----:B------:R-:W-:-:S02]  /*a790*/  @UP0 UIMAD UR11, UR40, UR13, UR11 ;  /* 0x0000000d280b02a4 */ /* 0x000fc4000f8e020b */
[----:B------:R-:W-:Y:S02]  /*a7a0*/  @UP0 USHF.R.S32.HI UR15, URZ, 0x1f, UR14 ;  /* 0x0000001f3f0f0899 */ /* 0x000fe4000801140e */
[----:B------:R-:W-:Y:S01]  /*a7b0*/  @UP0 UIADD3 UR9, UR9, UR11, URZ ;  /* 0x0000000b09090290 */ /* 0x000fe2000fffe03f */
[----:B------:R-:W-:Y:S02]  /*a7c0*/  @UP0 ULDC.64 UR12, c[0x0][0x9d0] ;  /* 0x00027400000c0ab9 */ /* 0x000fe40000000a00 */
[----:B------:R-:W-:Y:S02]  /*a7d0*/  @UP0 UIMAD UR11, UR15, UR12, URZ ;  /* 0x0000000c0f0b02a4 */ /* 0x000fe4000f8e023f */
[----:B------:R-:W-:Y:S02]  /*a7e0*/  @UP0 UIMAD.WIDE.U32 UR8, UR14, UR12, UR8 ;  /* 0x0000000c0e0802a5 */ /* 0x000fe4000f8e0008 */
[----:B------:R-:W-:Y:S02]  /*a7f0*/  @UP0 UIMAD UR11, UR14, UR13, UR11 ;  /* 0x0000000d0e0b02a4 */ /* 0x000fe4000f8e020b */
[----:B------:R-:W-:-:S02]  /*a800*/  @UP0 ULEA UR6, UP1, UR8, UR6, 0x2 ;  /* 0x0000000608060291 */ /* 0x000fc4000f82103f */
[----:B------:R-:W-:-:S04]  /*a810*/  @UP0 UIADD3 UR9, UR9, UR11, URZ ;  /* 0x0000000b09090290 */ /* 0x000fc8000fffe03f */
[----:B------:R-:W-:Y:S01]  /*a820*/  IMAD.U32 R2, RZ, RZ, UR6 ;  /* 0x00000006ff027e24 */ /* 0x000fe2000f8e00ff */
[----:B------:R-:W-:Y:S02]  /*a830*/  @UP0 ULEA.HI.X UR7, UR8, UR7, UR9, 0x2, UP1 ;  /* 0x0000000708070291 */ /* 0x000fe400088f1409 */
[----:B------:R-:W-:-:S04]  /*a840*/  UIADD3 UR6, UR5, 0x400, URZ ;  /* 0x0000040005067890 */ /* 0x000fc8000fffe03f */
[----:B-1----:R-:W-:Y:S01]  /*a850*/  IMAD.U32 R3, RZ, RZ, UR7 ;  /* 0x00000007ff037e24 */ /* 0x002fe2000f8e00ff */
[----:B------:R-:W-:-:S04]  /*a860*/  UMOV UR7, 0xc0000010 ;  /* 0xc000001000077882 */ /* 0x000fc80000000000 */
[----:B------:R1:W2:Y:S01]  /*a870*/  @P1 LDG.E R6, desc[UR46][R2.64] ;  /* 0x0000002e02061981 */ /* 0x0002a2000c1e1900 */
[----:B------:R-:W-:Y:S02]  /*a880*/  WARPGROUP.DEPBAR.LE gsb0, 0x0 ;  /* 0x00008000000079c5 */ /* 0x000fe40000010000 */
[----:B------:R-:W-:-:S06]  /*a890*/  WARPGROUP.ARRIVE ;  /* 0x00000000000079c5 */ /* 0x000fcc0000000000 */
[----:B------:R-:W-:Y:S01]  /*a8a0*/  QGMMA.64x128x32.F32.E4M3.E4M3 R24, R216, gdesc[UR4], R24, gsb0 ;  /* 0x01e00004d8187df3 */ /* 0x000fe20008000818 */
[----:B------:R-:W-:Y:S01]  /*a8b0*/  UIADD3 UR6, UR5, 0x500, URZ ;  /* 0x0000050005067890 */ /* 0x000fe2000fffe03f */
[----:B------:R-:W-:Y:S01]  /*a8c0*/  UMOV UR7, 0xc0000010 ;  /* 0xc000001000077882 */ /* 0x000fe20000000000 */
[----:B0-----:R-:W0:Y:S04]  /*a8d0*/  SHFL.BFLY PT, R0, R5, 0x2, 0x1f ;  /* 0x0c401f0005007f89 */ /* 0x001e2800000e0000 */
[----:B------:R-:W3:Y:S01]  /*a8e0*/  SHFL.BFLY PT, R7, R4, 0x2, 0x1f ;  /* 0x0c401f0004077f89 */ /* 0x000ee200000e0000 */
[----:B------:R-:W-:Y:S02]  /*a8f0*/  WARPGROUP.DEPBAR.LE gsb0, 0x0 ;  /* 0x00008000000079c5 */ /* 0x000fe40000010000 */
[----:B------:R-:W-:-:S06]  /*a900*/  WARPGROUP.ARRIVE ;  /* 0x00000000000079c5 */ /* 0x000fcc0000000000 */
[----:B------:R-:W-:Y:S01]  /*a910*/  QGMMA.64x128x32.F32.E4M3.E4M3 R24, R220, gdesc[UR4], R24, gsb0 ;  /* 0x01e00004dc187df3 */ /* 0x000fe20008000818 */
[----:B------:R-:W-:Y:S01]  /*a920*/  UIADD3 UR6, UR5, 0x600, URZ ;  /* 0x0000060005067890 */ /* 0x000fe2000fffe03f */
[----:B------:R-:W-:Y:S01]  /*a930*/  UMOV UR7, 0xc0000010 ;  /* 0xc000001000077882 */ /* 0x000fe20000000000 */
[----:B0-----:R-:W-:-:S01]  /*a940*/  FADD.FTZ R0, R0, R5 ;  /* 0x0000000500007221 */ /* 0x001fc20000010000 */
[----:B---3--:R-:W-:-:S04]  /*a950*/  FADD.FTZ R7, R7, R4 ;  /* 0x0000000407077221 */ /* 0x008fc80000010000 */
[----:B-1----:R-:W0:Y:S04]  /*a960*/  SHFL.BFLY PT, R3, R0, 0x1, 0x1f ;  /* 0x0c201f0000037f89 */ /* 0x002e2800000e0000 */
[----:B------:R-:W1:Y:S01]  /*a970*/  SHFL.BFLY PT, R2, R7, 0x1, 0x1f ;  /* 0x0c201f0007027f89 */ /* 0x000e6200000e0000 */
[----:B0-----:R-:W-:-:S01]  /*a980*/  FADD.FTZ R9, R0, R3 ;  /* 0x0000000300097221 */ /* 0x001fc20000010000 */
[----:B-1----:R-:W-:-:S04]  /*a990*/  FADD.FTZ R10, R7, R2 ;  /* 0x00000002070a7221 */ /* 0x002fc80000010000 */
[C---:B------:R-:W-:Y:S01]  /*a9a0*/  FSETP.NE.FTZ.AND P1, PT, R9.reuse, RZ, PT ;  /* 0x000000ff0900720b */ /* 0x040fe20003f35000 */
[----:B------:R-:W-:Y:S01]  /*a9b0*/  FMUL.FTZ R11, R9, 0.00390625 ;  /* 0x3b800000090b7820 */ /* 0x000fe20000410000 */
[----:B------:R-:W-:Y:S01]  /*a9c0*/  FMUL.FTZ R12, R10, 0.00390625 ;  /* 0x3b8000000a0c7820 */ /* 0x000fe20000410000 */
[----:B------:R-:W-:-:S03]  /*a9d0*/  IMAD.MOV.U32 R3, RZ, RZ, RZ ;  /* 0x000000ffff037224 */ /* 0x000fc600078e00ff */
[----:B------:R-:W-:Y:S02]  /*a9e0*/  FSETP.NE.FTZ.AND P2, PT, R11, RZ, PT ;  /* 0x000000ff0b00720b */ /* 0x000fe40003f55000 */
[----:B------:R-:W-:-:S05]  /*a9f0*/  FSETP.NE.FTZ.AND P3, PT, R12, RZ, PT ;  /* 0x000000ff0c00720b */ /* 0x000fca0003f75000 */
[----:B------:R-:W-:Y:S01]  /*aa00*/  @P1 MUFU.RCP R3, R9 ;  /* 0x0000000900031308 */ /* 0x000fe20000001000 */
[----:B------:R-:W-:Y:S01]  /*aa10*/  FSETP.NE.FTZ.AND P1, PT, R10, RZ, PT ;  /* 0x000000ff0a00720b */ /* 0x000fe20003f35000 */
[----:B------:R-:W-:Y:S01]  /*aa20*/  IMAD.MOV.U32 R7, RZ, RZ, RZ ;  /* 0x000000ffff077224 */ /* 0x000fe200078e00ff */
[----:B------:R-:W-:Y:S02]  /*aa30*/  WARPGROUP.DEPBAR.LE gsb0, 0x0 ;  /* 0x00008000000079c5 */ /* 0x000fe40000010000 */
[----:B------:R-:W-:-:S06]  /*aa40*/  WARPGROUP.ARRIVE ;  /* 0x00000000000079c5 */ /* 0x000fcc0000000000 */
[----:B------:R-:W-:Y:S01]  /*aa50*/  QGMMA.64x128x32.F32.E4M3.E4M3 R24, R224, gdesc[UR4], R24, gsb0 ;  /* 0x01e00004e0187df3 */ /* 0x000fe20008000818 */
[----:B------:R-:W0:Y:S08]  /*aa60*/  @P2 MUFU.LG2 R4, R11 ;  /* 0x0000000b00042308 */ /* 0x000e300000000c00 */
[----:B------:R-:W1:Y:S08]  /*aa70*/  @P3 MUFU.LG2 R8, R12 ;  /* 0x0000000c00083308 */ /* 0x000e700000000c00 */
[----:B------:R2:W3:Y:S01]  /*aa80*/  @P1 MUFU.RCP R7, R10 ;  /* 0x0000000a00071308 */ /* 0x0004e20000001000 */
[----:B------:R-:W-:-:S02]  /*aa90*/  IMAD.U32 R5, RZ, RZ, UR10 ;  /* 0x0000000aff057e24 */ /* 0x000fc4000f8e00ff */
[----:B------:R-:W-:Y:S02]  /*aaa0*/  IMAD.U32 R13, RZ, RZ, UR10 ;  /* 0x0000000aff0d7e24 */ /* 0x000fe4000f8e00ff */
[----:B0-----:R-:W-:Y:S01]  /*aab0*/  @P2 FMUL.FTZ R4, R4, 0.69314718246459960938 ;  /* 0x3f31721804042820 */ /* 0x001fe20000410000 */
[----:B------:R-:W-:Y:S01]  /*aac0*/  @P2 FMUL.FTZ R5, R5, 0.69314718246459960938 ;  /* 0x3f31721805052820 */ /* 0x000fe20000410000 */
[----:B------:R-:W-:Y:S01]  /*aad0*/  @P3 FMUL.FTZ R9, R13, 0.69314718246459960938 ;  /* 0x3f3172180d093820 */ /* 0x000fe20000410000 */
[----:B-1----:R-:W-:Y:S01]  /*aae0*/  @P3 FMUL.FTZ R8, R8, 0.69314718246459960938 ;  /* 0x3f31721808083820 */ /* 0x002fe20000410000 */
[----:B------:R-:W-:Y:S01]  /*aaf0*/  IMAD.MOV.U32 R2, RZ, RZ, -0x800000 ;  /* 0xff800000ff027424 */ /* 0x000fe200078e00ff */
[----:B------:R-:W-:Y:S01]  /*ab00*/  MOV R0, 0xff800000 ;  /* 0xff80000000007802 */ /* 0x000fe20000000f00 */
[----:B------:R-:W-:-:S01]  /*ab10*/  @P2 FFMA.FTZ R2, R5, R94, R4 ;  /* 0x0000005e05022223 */ /* 0x000fc20000010004 */
[----:B------:R-:W-:Y:S01]  /*ab20*/  @P3 FFMA.FTZ R0, R9, R99, R8 ;  /* 0x0000006309003223 */ /* 0x000fe20000010008 */
[-C--:B--2---:R-:W-:Y:S01]  /*ab30*/  FMUL.FTZ R10, R3, R6.reuse ;  /* 0x00000006030a7220 */ /* 0x084fe20000410000 */
[----:B---3--:R-:W-:Y:S01]  /*ab40*/  FMUL.FTZ R88, R7, R6 ;  /* 0x0000000607587220 */ /* 0x008fe20000410000 */
[----:B------:R-:W-:-:S02]  /*ab50*/  WARPGROUP.DEPBAR.LE gsb0, 0x0 ;  /* 0x00008000000079c5 */ /* 0x000fc40000010000 */
[----:B------:R-:W-:Y:S05]  /*ab60*/  @!P0 BRA `(.L_x_30) ;  /* 0x0000000000048947 */ /* 0x000fea0003800000 */
[----:B------:R-:W-:Y:S01]  /*ab70*/  BPT.TRAP 0x1 ;  /* 0x000000040000795c */ /* 0x000fe20000300000 */
.L_x_30:
[----:B------:R-:W0:Y:S01]  /*ab80*/  S2R R89, SR_TID.X ;  /* 0x0000000000597919 */ /* 0x000e220000002100 */
[----:B------:R-:W-:Y:S01]  /*ab90*/  ULDC.64 UR6, c[0x4][0x38] ;  /* 0x01000e0000067ab9 */ /* 0x000fe20000000a00 */
[----:B------:R-:W1:Y:S01]  /*aba0*/  S2UR UR5, SR_SWINHI ;  /* 0x00000000000579c3 */ /* 0x000e620000002f00 */
[-C--:B------:R-:W-:Y:S01]  /*abb0*/  FMUL.FTZ R21, R33, R10.reuse ;  /* 0x0000000a21157220 */ /* 0x080fe20000410000 */
[-C--:B------:R-:W-:Y:S01]  /*abc0*/  FMUL.FTZ R6, R28, R10.reuse ;  /* 0x0000000a1c067220 */ /* 0x080fe20000410000 */
[-C--:B------:R-:W-:Y:S01]  /*abd0*/  FMUL.FTZ R8, R29, R10.reuse ;  /* 0x0000000a1d087220 */ /* 0x080fe20000410000 */
[-C--:B------:R-:W-:Y:S01]  /*abe0*/  FMUL.FTZ R13, R32, R10.reuse ;  /* 0x0000000a200d7220 */ /* 0x080fe20000410000 */
[-C--:B------:R-:W-:Y:S01]  /*abf0*/  FMUL.FTZ R20, R37, R10.reuse ;  /* 0x0000000a25147220 */ /* 0x080fe20000410000 */
[----:B------:R-:W-:Y:S01]  /*ac00*/  FMUL.FTZ R12, R36, R10 ;  /* 0x0000000a240c7220 */ /* 0x000fe20000410000 */
[----:B------:R-:W-:Y:S01]  /*ac10*/  FMUL.FTZ R11, R27, R88 ;  /* 0x000000581b0b7220 */ /* 0x000fe20000410000 */
[-C--:B------:R-:W-:Y:S01]  /*ac20*/  FMUL.FTZ R7, R24, R10.reuse ;  /* 0x0000000a18077220 */ /* 0x080fe20000410000 */
[----:B------:R-:W-:Y:S01]  /*ac30*/  FMUL.FTZ R9, R25, R10 ;  /* 0x0000000a19097220 */ /* 0x000fe20000410000 */
[-C--:B------:R-:W-:Y:S01]  /*ac40*/  FMUL.FTZ R14, R38, R88.reuse ;  /* 0x00000058260e7220 */ /* 0x080fe20000410000 */
[-C--:B------:R-:W-:Y:S01]  /*ac50*/  FMUL.FTZ R83, R83, R88.reuse ;  /* 0x0000005853537220 */ /* 0x080fe20000410000 */
[----:B------:R-:W-:Y:S01]  /*ac60*/  FMUL.FTZ R15, R34, R88 ;  /* 0x00000058220f7220 */ /* 0x000fe20000410000 */
[----:B------:R-:W-:Y:S01]  /*ac70*/  ULDC.64 UR8, c[0x0][0xb90] ;  /* 0x0002e40000087ab9 */ /* 0x000fe20000000a00 */
[----:B------:R-:W-:Y:S01]  /*ac80*/  USHF.R.S32.HI UR14, URZ, 0x1f, UR40 ;  /* 0x0000001f3f0e7899 */ /* 0x000fe20008011428 */
[----:B------:R-:W-:Y:S01]  /*ac90*/  ULDC.64 UR10, c[0x0][0xb98] ;  /* 0x0002e600000a7ab9 */ /* 0x000fe20000000a00 */
[----:B0-----:R-:W-:-:S05]  /*aca0*/  IMAD.SHL.U32 R3, R89, 0x4, RZ ;  /* 0x0000000459037824 */ /* 0x001fca00078e00ff */
[----:B------:R-:W-:-:S04]  /*acb0*/  LOP3.LUT R3, R3, 0xc, RZ, 0xc0, !PT ;  /* 0x0000000c03037812 */ /* 0x000fc800078ec0ff */
[----:B------:R-:W-:-:S05]  /*acc0*/  IADD3 R4, P0, R3, UR6, RZ ;  /* 0x0000000603047c10 */ /* 0x000fca000ff1e0ff */
[----:B------:R-:W-:-:S05]  /*acd0*/  IMAD.X R5, RZ, RZ, UR7, P0 ;  /* 0x00000007ff057e24 */ /* 0x000fca00080e06ff */
[----:B------:R0:W2:Y:S01]  /*ace0*/  LDG.E.CONSTANT R3, desc[UR46][R4.64] ;  /* 0x0000002e04037981 */ /* 0x0000a2000c1e9900 */
        /* <DEDUP_REMOVED lines=9> */
[-C--:B0-----:R-:W-:Y:S01]  /*ad80*/  FMUL.FTZ R4, R30, R88.reuse ;  /* 0x000000581e047220 */ /* 0x081fe20000410000 */
[----:B------:R-:W-:Y:S01]  /*ad90*/  FMUL.FTZ R5, R26, R88 ;  /* 0x000000581a057220 */ /* 0x000fe20000410000 */
[-C--:B------:R-:W-:Y:S01]  /*ada0*/  FMUL.FTZ R45, R56, R10.reuse ;  /* 0x0000000a382d7220 */ /* 0x080fe20000410000 */
[-C--:B------:R-:W-:Y:S01]  /*adb0*/  FMUL.FTZ R48, R61, R10.reuse ;  /* 0x0000000a3d307220 */ /* 0x080fe20000410000 */
[----:B------:R-:W-:Y:S01]  /*adc0*/  FMUL.FTZ R57, R65, R10 ;  /* 0x0000000a41397220 */ /* 0x000fe20000410000 */
[-C--:B------:R-:W-:Y:S01]  /*add0*/  FMUL.FTZ R26, R46, R88.reuse ;  /* 0x000000582e1a7220 */ /* 0x080fe20000410000 */
[----:B------:R-:W-:Y:S01]  /*ade0*/  F2FP.BF16.F32.PACK_AB R4, R4, R5 ;  /* 0x000000050404723e */ /* 0x000fe200000010ff */
[----:B------:R-:W-:Y:S01]  /*adf0*/  FMUL.FTZ R27, R42, R88 ;  /* 0x000000582a1b7220 */ /* 0x000fe20000410000 */
[----:B------:R-:W-:Y:S01]  /*ae00*/  LOP3.LUT P0, R5, R89, 0x3, RZ, 0xc0, !PT ;  /* 0x0000000359057812 */ /* 0x000fe2000780c0ff */
[-C--:B------:R-:W-:Y:S01]  /*ae10*/  FMUL.FTZ R44, R60, R10.reuse ;  /* 0x0000000a3c2c7220 */ /* 0x080fe20000410000 */
[-C--:B------:R-:W-:Y:S01]  /*ae20*/  FMUL.FTZ R52, R68, R10.reuse ;  /* 0x0000000a44347220 */ /* 0x080fe20000410000 */
[-C--:B------:R-:W-:Y:S01]  /*ae30*/  FMUL.FTZ R53, R64, R10.reuse ;  /* 0x0000000a40357220 */ /* 0x080fe20000410000 */
[-C--:B------:R-:W-:Y:S01]  /*ae40*/  FMUL.FTZ R56, R69, R10.reuse ;  /* 0x0000000a45387220 */ /* 0x080fe20000410000 */
[-C--:B------:R-:W-:Y:S01]  /*ae50*/  FMUL.FTZ R61, R72, R10.reuse ;  /* 0x0000000a483d7220 */ /* 0x080fe20000410000 */
[----:B------:R-:W-:Y:S01]  /*ae60*/  FMUL.FTZ R65, R73, R10 ;  /* 0x0000000a49417220 */ /* 0x000fe20000410000 */
[-C--:B------:R-:W-:Y:S01]  /*ae70*/  FMUL.FTZ R42, R62, R88.reuse ;  /* 0x000000583e2a7220 */ /* 0x080fe20000410000 */
[----:B------:R-:W-:Y:S01]  /*ae80*/  FMUL.FTZ R46, R63, R88 ;  /* 0x000000583f2e7220 */ /* 0x000fe20000410000 */
        /* <DEDUP_REMOVED lines=9> */
[----:B------:R-:W-:Y:S01]  /*af20*/  F2FP.BF16.F32.PACK_AB R28, R28, R29 ;  /* 0x0000001d1c1c723e */ /* 0x000fe200000010ff */
[----:B------:R-:W-:Y:S01]  /*af30*/  UMOV UR6, UR39 ;  /* 0x0000002700067c82 */ /* 0x000fe20008000000 */
[----:B-1----:R-:W-:Y:S01]  /*af40*/  UMOV UR7, UR5 ;  /* 0x0000000500077c82 */ /* 0x002fe20008000000 */
[----:B------:R-:W-:Y:S01]  /*af50*/  F2FP.BF16.F32.PACK_AB R33, R32, R33 ;  /* 0x000000212021723e */ /* 0x000fe200000010ff */
[-C--:B------:R-:W-:Y:S01]  /*af60*/  FMUL.FTZ R30, R47, R88.reuse ;  /* 0x000000582f1e7220 */ /* 0x080fe20000410000 */
[----:B------:R-:W-:Y:S01]  /*af70*/  ISETP.EQ.OR P0, PT, R5, 0x3, !P0 ;  /* 0x000000030500780c */ /* 0x000fe20004702670 */
[-C--:B------:R-:W-:Y:S01]  /*af80*/  FMUL.FTZ R31, R43, R88.reuse ;  /* 0x000000582b1f7220 */ /* 0x080fe20000410000 */
[----:B------:R-:W-:Y:S01]  /*af90*/  F2FP.BF16.F32.PACK_AB R65, R64, R65 ;  /* 0x000000414041723e */ /* 0x000fe200000010ff */
[-C--:B------:R-:W-:Y:S01]  /*afa0*/  FMUL.FTZ R38, R55, R88.reuse ;  /* 0x0000005837267220 */ /* 0x080fe20000410000 */
[----:B------:R-:W-:Y:S01]  /*afb0*/  F2FP.BF16.F32.PACK_AB R63, R62, R63 ;  /* 0x0000003f3e3f723e */ /* 0x000fe200000010ff */
[----:B------:R-:W-:Y:S01]  /*afc0*/  IMAD.U32 R29, RZ, RZ, UR7 ;  /* 0x00000007ff1d7e24 */ /* 0x000fe2000f8e00ff */
[----:B------:R-:W-:Y:S01]  /*afd0*/  F2FP.BF16.F32.PACK_AB R11, R10, R11 ;  /* 0x0000000b0a0b723e */ /* 0x000fe200000010ff */
[-C--:B------:R-:W-:Y:S01]  /*afe0*/  FMUL.FTZ R55, R67, R88.reuse ;  /* 0x0000005843377220 */ /* 0x080fe20000410000 */
[----:B------:R-:W-:Y:S01]  /*aff0*/  SEL R62, R28, R33, P0 ;  /* 0x000000211c3e7207 */ /* 0x000fe20000000000 */
[----:B------:R-:W-:Y:S01]  /*b000*/  FMUL.FTZ R67, R82, R88 ;  /* 0x0000005852437220 */ /* 0x000fe20000410000 */
[----:B------:R-:W-:Y:S01]  /*b010*/  SEL R64, R33, R28, P0 ;  /* 0x0000001c21407207 */ /* 0x000fe20000000000 */
[----:B------:R-:W-:Y:S01]  /*b020*/  IMAD.U32 R28, RZ, RZ, UR6 ;  /* 0x00000006ff1c7e24 */ /* 0x000fe2000f8e00ff */
[----:B------:R-:W-:Y:S01]  /*b030*/  F2FP.BF16.F32.PACK_AB R6, R6, R7 ;  /* 0x000000070606723e */ /* 0x000fe200000010ff */
[----:B------:R-:W-:Y:S01]  /*b040*/  FMUL.FTZ R25, R35, R88 ;  /* 0x0000005823197220 */ /* 0x000fe20000410000 */
[----:B------:R-:W-:Y:S01]  /*b050*/  SEL R82, R4, R11, P0 ;  /* 0x0000000b04527207 */ /* 0x000fe20000000000 */
[----:B------:R-:W-:Y:S01]  /*b060*/  IMAD R7, R19, 0x40, R16 ;  /* 0x0000004013077824 */ /* 0x000fe200078e0210 */
[----:B------:R-:W-:Y:S01]  /*b070*/  SEL R84, R11, R4, P0 ;  /* 0x000000040b547207 */ /* 0x000fe20000000000 */
[----:B------:R-:W-:Y:S01]  /*b080*/  IMAD.WIDE R4, R231, 0x2, R28 ;  /* 0x00000002e7047825 */ /* 0x000fe200078e021c */
[----:B------:R-:W-:-:S03]  /*b090*/  F2FP.BF16.F32.PACK_AB R31, R30, R31 ;  /* 0x0000001f1e1f723e */ /* 0x000fc600000010ff */
[-C--:B------:R-:W-:Y:S01]  /*b0a0*/  FMUL.FTZ R35, R50, R88.reuse ;  /* 0x0000005832237220 */ /* 0x080fe20000410000 */
[----:B------:R-:W0:Y:S01]  /*b0b0*/  LDC R30, c[0x0][0xbe8] ;  /* 0x0002fa00ff1e7b82 */ /* 0x000e220000000800 */
[-C--:B------:R-:W-:Y:S01]  /*b0c0*/  FMUL.FTZ R50, R70, R88.reuse ;  /* 0x0000005846327220 */ /* 0x080fe20000410000 */
[----:B------:R-:W-:Y:S01]  /*b0d0*/  FMUL.FTZ R70, R87, R88 ;  /* 0x0000005857467220 */ /* 0x000fe20000410000 */
[----:B------:R-:W-:-:S04]  /*b0e0*/  IMAD.WIDE R28, R7, 0x2, R28 ;  /* 0x00000002071c7825 */ /* 0x000fc800078e021c */
[-C--:B------:R-:W-:Y:S01]  /*b0f0*/  FMUL.FTZ R24, R39, R88.reuse ;  /* 0x0000005827187220 */ /* 0x080fe20000410000 */
[----:B------:R-:W-:Y:S01]  /*b100*/  F2FP.BF16.F32.PACK_AB R36, R36, R37 ;  /* 0x000000252424723e */ /* 0x000fe200000010ff */
[-C--:B------:R-:W-:Y:S01]  /*b110*/  FMUL.FTZ R39, R51, R88.reuse ;  /* 0x0000005833277220 */ /* 0x080fe20000410000 */
[----:B------:R-:W-:Y:S01]  /*b120*/  F2FP.BF16.F32.PACK_AB R41, R40, R41 ;  /* 0x000000292829723e */ /* 0x000fe200000010ff */
[-C--:B------:R-:W-:Y:S01]  /*b130*/  FMUL.FTZ R34, R54, R88.reuse ;  /* 0x0000005836227220 */ /* 0x080fe20000410000 */
[----:B------:R-:W-:Y:S01]  /*b140*/  IADD3 R7, P2, R4, 0x20, RZ ;  /* 0x0000002004077810 */ /* 0x000fe20007f5e0ff */
[-C--:B------:R-:W-:Y:S01]  /*b150*/  FMUL.FTZ R43, R58, R88.reuse ;  /* 0x000000583a2b7220 */ /* 0x080fe20000410000 */
[----:B------:R-:W-:Y:S01]  /*b160*/  F2FP.BF16.F32.PACK_AB R73, R72, R73 ;  /* 0x000000494849723e */ /* 0x000fe200000010ff */
[-C--:B------:R-:W-:Y:S01]  /*b170*/  FMUL.FTZ R47, R59, R88.reuse ;  /* 0x000000583b2f7220 */ /* 0x080fe20000410000 */
[----:B------:R-:W-:Y:S01]  /*b180*/  F2FP.BF16.F32.PACK_AB R83, R70, R83 ;  /* 0x000000534653723e */ /* 0x000fe200000010ff */
[-C--:B------:R-:W-:Y:S01]  /*b190*/  FMUL.FTZ R51, R66, R88.reuse ;  /* 0x0000005842337220 */ /* 0x080fe20000410000 */
[----:B------:R-:W-:Y:S01]  /*b1a0*/  SEL R70, R36, R41, P0 ;  /* 0x0000002924467207 */ /* 0x000fe20000000000 */
[----:B------:R-:W-:Y:S01]  /*b1b0*/  FMUL.FTZ R54, R71, R88 ;  /* 0x0000005847367220 */ /* 0x000fe20000410000 */
[----:B------:R-:W-:Y:S01]  /*b1c0*/  SEL R72, R41, R36, P0 ;  /* 0x0000002429487207 */ /* 0x000fe20000000000 */
[----:B------:R-:W-:Y:S01]  /*b1d0*/  IMAD.X R41, RZ, RZ, R5, P2 ;  /* 0x000000ffff297224 */ /* 0x000fe200010e0605 */
[----:B------:R-:W-:Y:S01]  /*b1e0*/  F2FP.BF16.F32.PACK_AB R14, R14, R15 ;  /* 0x0000000f0e0e723e */ /* 0x000fe200000010ff */
[-C--:B------:R-:W-:Y:S01]  /*b1f0*/  FMUL.FTZ R58, R78, R88.reuse ;  /* 0x000000584e3a7220 */ /* 0x080fe20000410000 */
[----:B------:R-:W-:Y:S01]  /*b200*/  F2FP.BF16.F32.PACK_AB R25, R24, R25 ;  /* 0x000000191819723e */ /* 0x000fe200000010ff */
[-C--:B------:R-:W-:Y:S01]  /*b210*/  FMUL.FTZ R59, R74, R88.reuse ;  /* 0x000000584a3b7220 */ /* 0x080fe20000410000 */
[----:B------:R-:W-:Y:S01]  /*b220*/  IADD3 R15, P2, R28, 0x2000, RZ ;  /* 0x000020001c0f7810 */ /* 0x000fe20007f5e0ff */
[----:B------:R-:W-:Y:S01]  /*b230*/  FMUL.FTZ R66, R86, R88 ;  /* 0x0000005856427220 */ /* 0x000fe20000410000 */
[----:B------:R-:W-:Y:S01]  /*b240*/  SEL R86, R14, R25, P0 ;  /* 0x000000190e567207 */ /* 0x000fe20000000000 */
[----:B------:R-:W1:Y:S01]  /*b250*/  LDC R81, c[0x0][0xc38] ;  /* 0x00030e00ff517b82 */ /* 0x000e620000000800 */
[----:B------:R-:W-:Y:S01]  /*b260*/  SEL R88, R25, R14, P0 ;  /* 0x0000000e19587207 */ /* 0x000fe20000000000 */
[----:B------:R-:W-:Y:S01]  /*b270*/  UIADD3 UR5, -UR40, URZ, URZ ;  /* 0x0000003f28057290 */ /* 0x000fe2000fffe13f */
[----:B------:R-:W-:Y:S01]  /*b280*/  F2FP.BF16.F32.PACK_AB R26, R26, R27 ;  /* 0x0000001b1a1a723e */ /* 0x000fe200000010ff */
[----:B------:R-:W-:Y:S01]  /*b290*/  ULDC UR6, c[0x0][0xc44] ;  /* 0x0003110000067ab9 */ /* 0x000fe20000000800 */
[----:B------:R-:W-:Y:S01]  /*b2a0*/  LOP3.LUT R14, R15, 0x380, RZ, 0xc0, !PT ;  /* 0x000003800f0e7812 */ /* 0x000fe200078ec0ff */
[----:B------:R-:W-:Y:S01]  /*b2b0*/  UIMAD UR13, UR6, UR5, UR42 ;  /* 0x00000005060d72a4 */ /* 0x000fe2000f8e022a */
[----:B------:R-:W-:Y:S01]  /*b2c0*/  IADD3 R27, P6, R4, 0x4060, RZ ;  /* 0x00004060041b7810 */ /* 0x000fe20007fde0ff */
[----:B------:R-:W-:Y:S01]  /*b2d0*/  UIADD3 UR4, UR4, 0x2e860, URZ ;  /* 0x0002e86004047890 */ /* 0x000fe2000fffe03f */
[----:B------:R-:W-:Y:S01]  /*b2e0*/  SEL R90, R26, R31, P0 ;  /* 0x0000001f1a5a7207 */ /* 0x000fe20000000000 */
[----:B------:R-:W-:Y:S01]  /*b2f0*/  USHF.R.S32.HI UR12, URZ, 0x1f, UR13 ;  /* 0x0000001f3f0c7899 */ /* 0x000fe2000801140d */
[----:B------:R-:W-:Y:S01]  /*b300*/  SEL R92, R31, R26, P0 ;  /* 0x0000001a1f5c7207 */ /* 0x000fe20000000000 */
[----:B------:R-:W-:Y:S01]  /*b310*/  UPRMT UR4, UR36, 0x654, UR4 ;  /* 0x0000065424047896 */ /* 0x000fe20008000004 */
[----:B------:R-:W-:Y:S01]  /*b320*/  SHF.R.U64 R14, R14, 0x3, RZ ;  /* 0x000000030e0e7819 */ /* 0x000fe200000012ff */
[----:B------:R-:W-:Y:S01]  /*b330*/  UIMAD UR5, UR12, UR8, URZ ;  /* 0x000000080c0572a4 */ /* 0x000fe2000f8e023f */
[----:B------:R-:W-:Y:S01]  /*b340*/  LOP3.LUT R26, R27, 0x380, RZ, 0xc0, !PT ;  /* 0x000003801b1a7812 */ /* 0x000fe200078ec0ff */
[----:B------:R-:W-:Y:S01]  /*b350*/  UIMAD.WIDE.U32 UR6, UR13, UR8, URZ ;  /* 0x000000080d0672a5 */ /* 0x000fe2000f8e003f */
[----:B------:R-:W-:Y:S01]  /*b360*/  LOP3.LUT R14, R14, R15, RZ, 0x3c, !PT ;  /* 0x0000000f0e0e7212 */ /* 0x000fe200078e3cff */
[----:B------:R-:W-:Y:S01]  /*b370*/  IMAD.X R15, RZ, RZ, R29, P2 ;  /* 0x000000ffff0f7224 */ /* 0x000fe200010e061d */
[----:B------:R-:W-:Y:S01]  /*b380*/  SHF.R.U64 R26, R26, 0x3, RZ ;  /* 0x000000031a1a7819 */ /* 0x000fe200000012ff */
[----:B------:R-:W-:Y:S01]  /*b390*/  UIMAD UR5, UR13, UR9, UR5 ;  /* 0x000000090d0572a4 */ /* 0x000fe2000f8e0205 */
[----:B------:R-:W-:Y:S01]  /*b3a0*/  F2FP.BF16.F32.PACK_AB R9, R8, R9 ;  /* 0x000000090809723e */ /* 0x000fe200000010ff */
[----:B------:R-:W-:Y:S01]  /*b3b0*/  UIMAD UR8, UR14, UR10, URZ ;  /* 0x0000000a0e0872a4 */ /* 0x000fe2000f8e023f */
[----:B0-----:R-:W-:Y:S01]  /*b3c0*/  ISETP.NE.AND P2, PT, R30, 0x1, PT ;  /* 0x000000011e00780c */ /* 0x001fe20003f45270 */
[----:B------:R-:W-:Y:S01]  /*b3d0*/  SYNCS.ARRIVE.TRANS64.RED.A1T0 RZ, [UR4], RZ ;  /* 0x000000ffffff79a7 */ /* 0x000fe20008100404 */
[----:B------:R-:W-:Y:S01]  /*b3e0*/  F2FP.BF16.F32.PACK_AB R42, R42, R43 ;  /* 0x0000002b2a2a723e */ /* 0x000fe200000010ff */
[----:B------:R-:W-:Y:S01]  /*b3f0*/  UIADD3 UR7, UR7, UR5, URZ ;  /* 0x0000000507077290 */ /* 0x000fe2000fffe03f */
[----:B------:R-:W-:Y:S01]  /*b400*/  LOP3.LUT R43, R4, 0x380, RZ, 0xc0, !PT ;  /* 0x00000380042b7812 */ /* 0x000fe200078ec0ff */
[----:B------:R-:W-:Y:S01]  /*b410*/  UIMAD UR8, UR40, UR11, UR8 ;  /* 0x0000000b280872a4 */ /* 0x000fe2000f8e0208 */
[----:B------:R-:W-:Y:S01]  /*b420*/  F2FP.BF16.F32.PACK_AB R49, R48, R49 ;  /* 0x000000313031723e */ /* 0x000fe200000010ff */
[----:B------:R-:W-:Y:S01]  /*b430*/  UIMAD.WIDE.U32 UR6, UR40, UR10, UR6 ;  /* 0x0000000a280672a5 */ /* 0x000fe2000f8e0006 */
[----:B------:R-:W-:Y:S01]  /*b440*/  F2FP.BF16.F32.PACK_AB R47, R46, R47 ;  /* 0x0000002f2e2f723e */ /* 0x000fe200000010ff */
[----:B------:R-:W-:Y:S01]  /*b450*/  ULDC.64 UR4, c[0x0][0xb50] ;  /* 0x0002d40000047ab9 */ /* 0x000fe20000000a00 */
[----:B------:R-:W-:Y:S01]  /*b460*/  LOP3.LUT R26, R26, R27, RZ, 0x3c, !PT ;  /* 0x0000001b1a1a7212 */ /* 0x000fe200078e3cff */
[----:B------:R-:W-:Y:S01]  /*b470*/  IMAD.X R27, RZ, RZ, R5, P6 ;  /* 0x000000ffff1b7224 */ /* 0x000fe200030e0605 */
[----:B------:R-:W-:-:S02]  /*b480*/  SEL R46, R6, R9, P0 ;  /* 0x00000009062e7207 */ /* 0x000fc40000000000 */
[----:B------:R-:W-:Y:S02]  /*b490*/  SEL R48, R9, R6, P0 ;  /* 0x0000000609307207 */ /* 0x000fe40000000000 */
[----:B------:R-:W-:Y:S02]  /*b4a0*/  F2FP.BF16.F32.PACK_AB R60, R60, R61 ;  /* 0x0000003d3c3c723e */ /* 0x000fe400000010ff */
[----:B------:R-:W-:Y:S02]  /*b4b0*/  IADD3 R9, P6, R4, 0x40, RZ ;  /* 0x0000004004097810 */ /* 0x000fe40007fde0ff */
[----:B------:R-:W-:Y:S02]  /*b4c0*/  F2FP.BF16.F32.PACK_AB R12, R12, R13 ;  /* 0x0000000d0c0c723e */ /* 0x000fe400000010ff */
[----:B------:R-:W-:Y:S01]  /*b4d0*/  F2FP.BF16.F32.PACK_AB R21, R20, R21 ;  /* 0x000000151415723e */ /* 0x000fe200000010ff */
[----:B------:R-:W-:Y:S01]  /*b4e0*/  IMAD.X R25, RZ, RZ, R5, P6 ;  /* 0x000000ffff197224 */ /* 0x000fe200030e0605 */
[----:B------:R-:W-:-:S02]  /*b4f0*/  SHF.R.U64 R43, R43, 0x3, RZ ;  /* 0x000000032b2b7819 */ /* 0x000fc400000012ff */
[----:B------:R-:W-:Y:S02]  /*b500*/  F2FP.BF16.F32.PACK_AB R57, R56, R57 ;  /* 0x000000393839723e */ /* 0x000fe400000010ff */
[----:B------:R-:W-:Y:S02]  /*b510*/  F2FP.BF16.F32.PACK_AB R55, R54, R55 ;  /* 0x000000373637723e */ /* 0x000fe400000010ff */
[----:B------:R-:W-:Y:S02]  /*b520*/  SEL R78, R60, R65, P0 ;  /* 0x000000413c4e7207 */ /* 0x000fe40000000000 */
[----:B------:R-:W-:Y:S02]  /*b530*/  SEL R98, R42, R47, P0 ;  /* 0x0000002f2a627207 */ /* 0x000fe40000000000 */
[----:B------:R-:W-:Y:S02]  /*b540*/  SEL R100, R47, R42, P0 ;  /* 0x0000002a2f647207 */ /* 0x000fe40000000000 */
[----:B------:R-:W-:-:S02]  /*b550*/  SEL R54, R12, R21, P0 ;  /* 0x000000150c367207 */ /* 0x000fc40000000000 */
[----:B------:R-:W-:Y:S02]  /*b560*/  SEL R56, R21, R12, P0 ;  /* 0x0000000c15387207 */ /* 0x000fe40000000000 */
[----:B------:R-:W-:Y:S02]  /*b570*/  SEL R60, R65, R60, P0 ;  /* 0x0000003c413c7207 */ /* 0x000fe40000000000 */
[C---:B------:R-:W-:Y:S02]  /*b580*/  IADD3 R13, P5, R4.reuse, 0x4040, RZ ;  /* 0x00004040040d7810 */ /* 0x040fe40007fbe0ff */
[C---:B------:R-:W-:Y:S02]  /*b590*/  IADD3 R11, P4, R4.reuse, 0x4020, RZ ;  /* 0x00004020040b7810 */ /* 0x040fe40007f9e0ff */
[C---:B------:R-:W-:Y:S01]  /*b5a0*/  IADD3 R8, P3, R4.reuse, 0x4000, RZ ;  /* 0x0000400004087810 */ /* 0x040fe20007f7e0ff */
[----:B------:R-:W-:Y:S01]  /*b5b0*/  IMAD.X R33, RZ, RZ, R5, P5 ;  /* 0x000000ffff217224 */ /* 0x000fe200028e0605 */
[----:B------:R-:W-:-:S02]  /*b5c0*/  IADD3 R6, P1, R4, 0x60, RZ ;  /* 0x0000006004067810 */ /* 0x000fc40007f3e0ff */
[----:B------:R-:W-:Y:S01]  /*b5d0*/  LOP3.LUT R42, R43, R4, RZ, 0x3c, !PT ;  /* 0x000000042b2a7212 */ /* 0x000fe200078e3cff */
[----:B------:R-:W-:Y:S01]  /*b5e0*/  IMAD.X R37, RZ, RZ, R5, P3 ;  /* 0x000000ffff257224 */ /* 0x000fe200018e0605 */
[----:B------:R-:W-:Y:S02]  /*b5f0*/  LOP3.LUT R4, R7, 0x380, RZ, 0xc0, !PT ;  /* 0x0000038007047812 */ /* 0x000fe400078ec0ff */
[----:B------:R-:W-:Y:S02]  /*b600*/  IADD3 R21, P6, R28, 0x1000, RZ ;  /* 0x000010001c157810 */ /* 0x000fe40007fde0ff */
[----:B------:R-:W-:Y:S01]  /*b610*/  MOV R65, R26 ;  /* 0x0000001a00417202 */ /* 0x000fe20000000f00 */
[----:B------:R-:W-:Y:S01]  /*b620*/  IMAD R26, RZ, RZ, -UR42 ;  /* 0x8000002aff1a7e24 */ /* 0x000fe2000f8e02ff */
[----:B------:R-:W0:Y:S01]  /*b630*/  @P2 LDC R27, c[0x0][0xbec] ;  /* 0x0002fb00ff1b2b82 */ /* 0x000e220000000800 */
[----:B------:R-:W-:Y:S02]  /*b640*/  SHF.R.U64 R4, R4, 0x3, RZ ;  /* 0x0000000304047819 */ /* 0x000fe400000012ff */
[----:B------:R-:W-:Y:S01]  /*b650*/  LOP3.LUT R20, R21, 0x380, RZ, 0xc0, !PT ;  /* 0x0000038015147812 */ /* 0x000fe200078ec0ff */
[----:B-1----:R-:W-:Y:S01]  /*b660*/  IMAD R81, R81, R26, UR41 ;  /* 0x0000002951517e24 */ /* 0x002fe2000f8e021a */
[----:B------:R-:W-:-:S02]  /*b670*/  LOP3.LUT R40, R4, R7, RZ, 0x3c, !PT ;  /* 0x0000000704287212 */ /* 0x000fc400078e3cff */
[----:B------:R-:W-:Y:S01]  /*b680*/  SHF.R.U64 R20, R20, 0x3, RZ ;  /* 0x0000000314147819 */ /* 0x000fe200000012ff */
[----:B------:R-:W1:Y:S01]  /*b690*/  @P2 LDC R26, c[0x0][0xbf0] ;  /* 0x0002fc00ff1a2b82 */ /* 0x000e620000000800 */
[----:B------:R-:W-:Y:S02]  /*b6a0*/  LOP3.LUT R12, R13, 0x380, RZ, 0xc0, !PT ;  /* 0x000003800d0c7812 */ /* 0x000fe400078ec0ff */
[----:B------:R-:W-:Y:S02]  /*b6b0*/  LOP3.LUT R4, R9, 0x380, RZ, 0xc0, !PT ;  /* 0x0000038009047812 */ /* 0x000fe400078ec0ff */
[----:B------:R-:W-:Y:S01]  /*b6c0*/  F2FP.BF16.F32.PACK_AB R34, R34, R35 ;  /* 0x000000232222723e */ /* 0x000fe200000010ff */
[----:B------:R-:W-:Y:S01]  /*b6d0*/  IMAD.X R35, RZ, RZ, R5, P4 ;  /* 0x000000ffff237224 */ /* 0x000fe200020e0605 */
[----:B------:R-:W-:Y:S02]  /*b6e0*/  F2FP.BF16.F32.PACK_AB R39, R38, R39 ;  /* 0x000000272627723e */ /* 0x000fe400000010ff */
[----:B------:R-:W-:Y:S01]  /*b6f0*/  LOP3.LUT R20, R20, R21, RZ, 0x3c, !PT ;  /* 0x0000001514147212 */ /* 0x000fe200078e3cff */
[----:B------:R-:W-:Y:S01]  /*b700*/  IMAD.X R21, RZ, RZ, R29, P6 ;  /* 0x000000ffff157224 */ /* 0x000fe200030e061d */
[----:B------:R-:W-:-:S02]  /*b710*/  SHF.R.U64 R12, R12, 0x3, RZ ;  /* 0x000000030c0c7819 */ /* 0x000fc400000012ff */
[----:B------:R-:W-:Y:S02]  /*b720*/  SHF.R.U64 R4, R4, 0x3, RZ ;  /* 0x0000000304047819 */ /* 0x000fe400000012ff */
[----:B------:R-:W-:Y:S02]  /*b730*/  IADD3 R31, P6, R28, 0x7000, RZ ;  /* 0x000070001c1f7810 */ /* 0x000fe40007fde0ff */
[----:B------:R-:W-:Y:S02]  /*b740*/  SEL R94, R34, R39, P0 ;  /* 0x00000027225e7207 */ /* 0x000fe40000000000 */
[----:B------:R-:W-:Y:S01]  /*b750*/  SEL R96, R39, R34, P0 ;  /* 0x0000002227607207 */ /* 0x000fe20000000000 */
[----:B------:R-:W-:Y:S01]  /*b760*/  IMAD.X R39, RZ, RZ, R5, P1 ;  /* 0x000000ffff277224 */ /* 0x000fe200008e0605 */
[----:B------:R-:W-:Y:S02]  /*b770*/  MOV R43, R5 ;  /* 0x00000005002b7202 */ /* 0x000fe40000000f00 */
[----:B------:R-:W-:-:S02]  /*b780*/  LOP3.LUT R32, R12, R13, RZ, 0x3c, !PT ;  /* 0x0000000d0c207212 */ /* 0x000fc400078e3cff */
[----:B------:R-:W-:Y:S02]  /*b790*/  LOP3.LUT R24, R4, R9, RZ, 0x3c, !PT ;  /* 0x0000000904187212 */ /* 0x000fe400078e3cff */
[----:B------:R-:W-:Y:S02]  /*b7a0*/  F2FP.BF16.F32.PACK_AB R58, R58, R59 ;  /* 0x0000003b3a3a723e */ /* 0x000fe400000010ff */
[----:B------:R-:W-:Y:S02]  /*b7b0*/  LOP3.LUT R5, R8, 0x380, RZ, 0xc0, !PT ;  /* 0x0000038008057812 */ /* 0x000fe400078ec0ff */
[----:B------:R-:W-:Y:S02]  /*b7c0*/  LOP3.LUT R4, R31, 0x380, RZ, 0xc0, !PT ;  /* 0x000003801f047812 */ /* 0x000fe400078ec0ff */
[----:B------:R-:W-:Y:S02]  /*b7d0*/  F2FP.BF16.F32.PACK_AB R66, R66, R67 ;  /* 0x000000434242723e */ /* 0x000fe400000010ff */
[----:B------:R-:W-:-:S02]  /*b7e0*/  LOP3.LUT R10, R11, 0x380, RZ, 0xc0, !PT ;  /* 0x000003800b0a7812 */ /* 0x000fc400078ec0ff */
[----:B------:R-:W-:Y:S01]  /*b7f0*/  MOV R67, R32 ;  /* 0x0000002000437202 */ /* 0x000fe20000000f00 */
[----:B------:R-:W-:Y:S01]  /*b800*/  IMAD R32, R81, 0x80, R230 ;  /* 0x0000008051207824 */ /* 0x000fe200078e02e6 */
[----:B------:R-:W-:Y:S02]  /*b810*/  SEL R104, R58, R63, P0 ;  /* 0x0000003f3a687207 */ /* 0x000fe40000000000 */
[----:B------:R-:W-:Y:S02]  /*b820*/  SHF.R.U64 R5, R5, 0x3, RZ ;  /* 0x0000000305057819 */ /* 0x000fe400000012ff */
[----:B------:R-:W-:Y:S02]  /*b830*/  SHF.R.U64 R4, R4, 0x3, RZ ;  /* 0x0000000304047819 */ /* 0x000fe400000012ff */
[----:B------:R-:W-:Y:S02]  /*b840*/  SEL R58, R63, R58, P0 ;  /* 0x0000003a3f3a7207 */ /* 0x000fe40000000000 */
[----:B------:R-:W-:-:S02]  /*b850*/  MOV R63, R42 ;  /* 0x0000002a003f7202 */ /* 0x000fc40000000f00 */
[----:B------:R-:W-:Y:S02]  /*b860*/  SHF.R.U64 R10, R10, 0x3, RZ ;  /* 0x000000030a0a7819 */ /* 0x000fe400000012ff */
[----:B------:R-:W-:Y:S01]  /*b870*/  MOV R42, R24 ;  /* 0x00000018002a7202 */ /* 0x000fe20000000f00 */
[----:B0-----:R-:W-:Y:S01]  /*b880*/  @P2 IMAD.HI.U32 R25, R32, R27, RZ ;  /* 0x0000001b20192227 */ /* 0x001fe200078e00ff */
[----:B------:R-:W-:Y:S02]  /*b890*/  LOP3.LUT R36, R5, R8, RZ, 0x3c, !PT ;  /* 0x0000000805247212 */ /* 0x000fe400078e3cff */
[----:B------:R-:W-:Y:S01]  /*b8a0*/  LOP3.LUT R4, R4, R31, RZ, 0x3c, !PT ;  /* 0x0000001f04047212 */ /* 0x000fe200078e3cff */
[----:B------:R-:W-:Y:S01]  /*b8b0*/  IMAD.MOV.U32 R24, RZ, RZ, R32 ;  /* 0x000000ffff187224 */ /* 0x000fe200078e0020 */
[----:B------:R-:W-:Y:S02]  /*b8c0*/  LOP3.LUT R5, R6, 0x380, RZ, 0xc0, !PT ;  /* 0x0000038006057812 */ /* 0x000fe400078ec0ff */
[----:B------:R-:W-:-:S02]  /*b8d0*/  LOP3.LUT R34, R10, R11, RZ, 0x3c, !PT ;  /* 0x0000000b0a227212 */ /* 0x000fc400078e3cff */
[----:B------:R-:W-:Y:S02]  /*b8e0*/  SHF.R.U64 R5, R5, 0x3, RZ ;  /* 0x0000000305057819 */ /* 0x000fe400000012ff */
[----:B-1----:R-:W-:Y:S02]  /*b8f0*/  @P2 SHF.R.U32.HI R24, RZ, R26, R25 ;  /* 0x0000001aff182219 */ /* 0x002fe40000011619 */
[----:B------:R-:W-:Y:S02]  /*b900*/  MOV R59, R34 ;  /* 0x00000022003b7202 */ /* 0x000fe40000000f00 */
[----:B------:R-:W-:Y:S02]  /*b910*/  F2FP.BF16.F32.PACK_AB R44, R44, R45 ;  /* 0x0000002d2c2c723e */ /* 0x000fe400000010ff */
[----:B------:R-:W-:Y:S02]  /*b920*/  F2FP.BF16.F32.PACK_AB R52, R52, R53 ;  /* 0x000000353434723e */ /* 0x000fe400000010ff */
[----:B------:R-:W-:-:S02]  /*b930*/  F2FP.BF16.F32.PACK_AB R50, R50, R51 ;  /* 0x000000333232723e */ /* 0x000fc400000010ff */
[----:B------:R-:W-:Y:S02]  /*b940*/  F2FP.BF16.F32.PACK_AB R68, R68, R69 ;  /* 0x000000454444723e */ /* 0x000fe400000010ff */
[----:B------:R-:W-:Y:S02]  /*b950*/  LOP3.LUT R38, R5, R6, RZ, 0x3c, !PT ;  /* 0x0000000605267212 */ /* 0x000fe400078e3cff */
[----:B------:R-:W-:Y:S02]  /*b960*/  IADD3 R13, P1, R28, 0x3000, RZ ;  /* 0x000030001c0d7810 */ /* 0x000fe40007f3e0ff */
[----:B------:R-:W-:Y:S02]  /*b970*/  MOV R69, R36 ;  /* 0x0000002400457202 */ /* 0x000fe40000000f00 */
[----:B------:R-:W-:Y:S02]  /*b980*/  SEL R74, R44, R49, P0 ;  /* 0x000000312c4a7207 */ /* 0x000fe40000000000 */
[----:B------:R-:W-:-:S02]  /*b990*/  SEL R76, R52, R57, P0 ;  /* 0x00000039344c7207 */ /* 0x000fc40000000000 */
[----:B------:R-:W-:Y:S02]  /*b9a0*/  SEL R80, R68, R73, P0 ;  /* 0x0000004944507207 */ /* 0x000fe40000000000 */
[----:B------:R-:W-:Y:S02]  /*b9b0*/  SEL R102, R50, R55, P0 ;  /* 0x0000003732667207 */ /* 0x000fe40000000000 */
[----:B------:R-:W-:Y:S02]  /*b9c0*/  SEL R106, R66, R83, P0 ;  /* 0x00000053426a7207 */ /* 0x000fe40000000000 */
[----:B------:R-:W-:Y:S02]  /*b9d0*/  LOP3.LUT R12, R13, 0x380, RZ, 0xc0, !PT ;  /* 0x000003800d0c7812 */ /* 0x000fe400078ec0ff */
[----:B------:R-:W-:Y:S02]  /*b9e0*/  MOV R71, R38 ;  /* 0x0000002600477202 */ /* 0x000fe40000000f00 */
[----:B------:R-:W-:-:S02]  /*b9f0*/  SEL R44, R49, R44, P0 ;  /* 0x0000002c312c7207 */ /* 0x000fc40000000000 */
[----:B------:R-:W-:Y:S01]  /*ba00*/  SEL R52, R57, R52, P0 ;  /* 0x0000003439347207 */ /* 0x000fe20000000000 */
[----:B------:R-:W-:Y:S01]  /*ba10*/  IMAD.MOV R57, RZ, RZ, -R24 ;  /* 0x000000ffff397224 */ /* 0x000fe200078e0a18 */
[----:B------:R-:W-:Y:S02]  /*ba20*/  SEL R68, R73, R68, P0 ;  /* 0x0000004449447207 */ /* 0x000fe40000000000 */
[----:B------:R-:W-:Y:S01]  /*ba30*/  SEL R50, R55, R50, P0 ;  /* 0x0000003237327207 */ /* 0x000fe20000000000 */
[----:B------:R-:W-:Y:S01]  /*ba40*/  IMAD R57, R30, R57, R32 ;  /* 0x000000391e397224 */ /* 0x000fe200078e0220 */
[----:B------:R-:W-:Y:S02]  /*ba50*/  SHF.R.U64 R12, R12, 0x3, RZ ;  /* 0x000000030c0c7819 */ /* 0x000fe400000012ff */
[----:B------:R-:W-:Y:S02]  /*ba60*/  SEL R66, R83, R66, P0 ;  /* 0x0000004253427207 */ /* 0x000fe40000000000 */
[----:B------:R-:W-:Y:S01]  /*ba70*/  LOP3.LUT R12, R12, R13, RZ, 0x3c, !PT ;  /* 0x0000000d0c0c7212 */ /* 0x000fe200078e3cff */
[----:B------:R-:W-:Y:S01]  /*ba80*/  IMAD.X R13, RZ, RZ, R29, P1 ;  /* 0x000000ffff0d7224 */ /* 0x000fe200008e061d */
[----:B------:R-:W-:Y:S01]  /*ba90*/  MOV R61, R40 ;  /* 0x00000028003d7202 */ /* 0x000fe20000000f00 */
[----:B------:R-:W-:Y:S01]  /*baa0*/  IMAD.U32 R41, RZ, RZ, UR8 ;  /* 0x00000008ff297e24 */ /* 0x000fe2000f8e00ff */
[----:B------:R-:W-:Y:S01]  /*bab0*/  SHF.R.S32.HI R26, RZ, 0x1f, R24 ;  /* 0x0000001fff1a7819 */ /* 0x000fe20000011418 */
[----:B------:R-:W-:Y:S01]  /*bac0*/  ULDC.64 UR8, c[0x0][0xae8] ;  /* 0x0002ba0000087ab9 */ /* 0x000fe20000000a00 */
[----:B------:R-:W-:-:S02]  /*bad0*/  IADD3 R40, P1, R24, UR6, RZ ;  /* 0x0000000618287c10 */ /* 0x000fc4000ff3e0ff */
[----:B------:R-:W-:Y:S02]  /*bae0*/  IADD3 R9, P4, R28, 0x5000, RZ ;  /* 0x000050001c097810 */ /* 0x000fe40007f9e0ff */
[----:B------:R-:W-:Y:S01]  /*baf0*/  IADD3.X R41, R26, UR7, R41, P1, !PT ;  /* 0x000000071a297c10 */ /* 0x000fe20008ffe429 */
[----:B------:R-:W-:Y:S01]  /*bb00*/  ULDC.64 UR6, c[0x0][0xb88] ;  /* 0x0002e20000067ab9 */ /* 0x000fe20000000a00 */
[----:B------:R-:W-:Y:S02]  /*bb10*/  IADD3 R11, P3, R28, 0x4000, RZ ;  /* 0x000040001c0b7810 */ /* 0x000fe40007f7e0ff */
[----:B------:R-:W-:Y:S01]  /*bb20*/  LOP3.LUT R8, R9, 0x380, RZ, 0xc0, !PT ;  /* 0x0000038009087812 */ /* 0x000fe200078ec0ff */
[----:B------:R-:W-:Y:S01]  /*bb30*/  IMAD.WIDE.U32 R40, R57, UR6, R40 ;  /* 0x0000000639287c25 */ /* 0x000fe2000f8e0028 */
[----:B------:R-:W-:Y:S02]  /*bb40*/  LOP3.LUT R10, R11, 0x380, RZ, 0xc0, !PT ;  /* 0x000003800b0a7812 */ /* 0x000fe400078ec0ff */
[----:B--2---:R-:W-:Y:S01]  /*bb50*/  LOP3.LUT R31, R3, 0x2, RZ, 0x3c, !PT ;  /* 0x00000002031f7812 */ /* 0x004fe200078e3cff */
[----:B------:R-:W-:Y:S01]  /*bb60*/  SHFL.IDX PT, R46, R46, R3, 0x1c1f ;  /* 0x001c1f032e2e7589 */ /* 0x000fe200000e0000 */
[----:B------:R-:W-:-:S02]  /*bb70*/  SHF.R.U64 R8, R8, 0x3, RZ ;  /* 0x0000000308087819 */ /* 0x000fc400000012ff */
[----:B------:R-:W-:Y:S01]  /*bb80*/  SHF.R.U64 R10, R10, 0x3, RZ ;  /* 0x000000030a0a7819 */ /* 0x000fe200000012ff */
[----:B------:R-:W-:Y:S01]  /*bb90*/  SHFL.IDX PT, R54, R54, R3, 0x1c1f ;  /* 0x001c1f0336367589 */ /* 0x000fe200000e0000 */
[----:B------:R-:W-:Y:S01]  /*bba0*/  LOP3.LUT R8, R8, R9, RZ, 0x3c, !PT ;  /* 0x0000000908087212 */ /* 0x000fe200078e3cff */
[--C-:B------:R-:W-:Y:S01]  /*bbb0*/  IMAD.X R9, RZ, RZ, R29.reuse, P4 ;  /* 0x000000ffff097224 */ /* 0x100fe200020e061d */
[----:B------:R-:W-:Y:S01]  /*bbc0*/  LOP3.LUT P1, RZ, R22, 0x3, RZ, 0xc0, !PT ;  /* 0x0000000316ff7812 */ /* 0x000fe2000782c0ff */
[----:B------:R-:W0:Y:S01]  /*bbd0*/  SHFL.IDX PT, R25, R48, R31, 0x1c1f ;  /* 0x001c1f1f30197589 */ /* 0x000e2200000e0000 */
[----:B------:R-:W-:Y:S01]  /*bbe0*/  LOP3.LUT R10, R10, R11, RZ, 0x3c, !PT ;  /* 0x0000000b0a0a7212 */ /* 0x000fe200078e3cff */
[----:B------:R-:W-:Y:S01]  /*bbf0*/  IMAD.X R11, RZ, RZ, R29, P3 ;  /* 0x000000ffff0b7224 */ /* 0x000fe200018e061d */
[C---:B------:R-:W-:Y:S01]  /*bc00*/  IADD3 R7, P5, R28.reuse, 0x6000, RZ ;  /* 0x000060001c077810 */ /* 0x040fe20007fbe0ff */
[----:B------:R-:W1:Y:S01]  /*bc10*/  SHFL.IDX PT, R27, R56, R31, 0x1c1f ;  /* 0x001c1f1f381b7589 */ /* 0x000e6200000e0000 */
[----:B------:R-:W-:-:S02]  /*bc20*/  LOP3.LUT R5, R28, 0x380, RZ, 0xc0, !PT ;  /* 0x000003801c057812 */ /* 0x000fc400078ec0ff */
[----:B------:R-:W-:Y:S01]  /*bc30*/  LOP3.LUT R6, R7, 0x380, RZ, 0xc0, !PT ;  /* 0x0000038007067812 */ /* 0x000fe200078ec0ff */
[----:B------:R-:W-:Y:S01]  /*bc40*/  SHFL.IDX PT, R82, R82, R3, 0x1c1f ;  /* 0x001c1f0352527589 */ /* 0x000fe200000e0000 */
[----:B------:R-:W-:Y:S02]  /*bc50*/  SHF.R.U64 R5, R5, 0x3, RZ ;  /* 0x0000000305057819 */ /* 0x000fe400000012ff */
[----:B------:R-:W-:Y:S01]  /*bc60*/  SHF.R.U64 R6, R6, 0x3, RZ ;  /* 0x0000000306067819 */ /* 0x000fe200000012ff */
[----:B------:R-:W2:Y:S01]  /*bc70*/  SHFL.IDX PT, R33, R84, R31, 0x1c1f ;  /* 0x001c1f1f54217589 */ /* 0x000ea200000e0000 */
[----:B------:R-:W-:Y:S01]  /*bc80*/  LOP3.LUT R28, R5, R28, RZ, 0x3c, !PT ;  /* 0x0000001c051c7212 */ /* 0x000fe200078e3cff */
[--C-:B------:R-:W-:Y:S01]  /*bc90*/  IMAD.X R5, RZ, RZ, R29.reuse, P6 ;  /* 0x000000ffff057224 */ /* 0x100fe200030e061d */
[----:B------:R-:W-:Y:S01]  /*bca0*/  LOP3.LUT R6, R6, R7, RZ, 0x3c, !PT ;  /* 0x0000000706067212 */ /* 0x000fe200078e3cff */
[----:B------:R-:W-:Y:S01]  /*bcb0*/  SHFL.IDX PT, R86, R86, R3, 0x1c1f ;  /* 0x001c1f0356567589 */ /* 0x000fe200000e0000 */
[----:B------:R-:W-:-:S03]  /*bcc0*/  IMAD.X R7, RZ, RZ, R29, P5 ;  /* 0x000000ffff077224 */ /* 0x000fc600028e061d */
[----:B------:R-:W3:Y:S04]  /*bcd0*/  SHFL.IDX PT, R35, R88, R31, 0x1c1f ;  /* 0x001c1f1f58237589 */ /* 0x000ee800000e0000 */
[----:B------:R-:W-:Y:S01]  /*bce0*/  SHFL.IDX PT, R62, R62, R3, 0x1c1f ;  /* 0x001c1f033e3e7589 */ /* 0x000fe200000e0000 */
[----:B0-----:R-:W-:Y:S02]  /*bcf0*/  SEL R24, R46, R25, P0 ;  /* 0x000000192e187207 */ /* 0x001fe40000000000 */
[----:B------:R-:W-:Y:S01]  /*bd00*/  SEL R26, R25, R46, P0 ;  /* 0x0000002e191a7207 */ /* 0x000fe20000000000 */
[----:B------:R-:W0:Y:S01]  /*bd10*/  SHFL.IDX PT, R37, R64, R31, 0x1c1f ;  /* 0x001c1f1f40257589 */ /* 0x000e2200000e0000 */
[----:B-1----:R-:W-:Y:S02]  /*bd20*/  SEL R32, R54, R27, P0 ;  /* 0x0000001b36207207 */ /* 0x002fe40000000000 */
[----:B------:R-:W-:Y:S01]  /*bd30*/  SEL R34, R27, R54, P0 ;  /* 0x000000361b227207 */ /* 0x000fe20000000000 */
[----:B------:R-:W-:Y:S04]  /*bd40*/  SHFL.IDX PT, R90, R90, R3, 0x1c1f ;  /* 0x001c1f035a5a7589 */ /* 0x000fe800000e0000 */
[----:B------:R-:W-:Y:S01]  /*bd50*/  SHFL.IDX PT, R39, R92, R31, 0x1c1f ;  /* 0x001c1f1f5c277589 */ /* 0x000fe200000e0000 */
[----:B--2---:R-:W-:-:S02]  /*bd60*/  SEL R25, R82, R33, P0 ;  /* 0x0000002152197207 */ /* 0x004fc40000000000 */
[----:B------:R-:W-:Y:S01]  /*bd70*/  SEL R27, R33, R82, P0 ;  /* 0x00000052211b7207 */ /* 0x000fe20000000000 */
[----:B------:R-:W-:Y:S01]  /*bd80*/  BAR.SYNC.DEFER_BLOCKING 0x1, 0x100 ;  /* 0x0044000000007b1d */ /* 0x000fe20000010000 */
[----:B---3--:R-:W-:Y:S02]  /*bd90*/  SEL R33, R86, R35, P0 ;  /* 0x0000002356217207 */ /* 0x008fe40000000000 */
[----:B------:R-:W-:-:S03]  /*bda0*/  SEL R35, R35, R86, P0 ;  /* 0x0000005623237207 */ /* 0x000fc60000000000 */
[----:B------:R-:W-:Y:S04]  /*bdb0*/  SHFL.IDX PT, R70, R70, R3, 0x1c1f ;  /* 0x001c1f0346467589 */ /* 0x000fe800000e0000 */
[----:B------:R-:W-:Y:S01]  /*bdc0*/  SHFL.IDX PT, R74, R74, R3, 0x1c1f ;  /* 0x001c1f034a4a7589 */ /* 0x000fe200000e0000 */
[----:B0-----:R-:W-:-:S03]  /*bdd0*/  SEL R38, R37, R62, P0 ;  /* 0x0000003e25267207 */ /* 0x001fc60000000000 */
[----:B------:R-:W-:Y:S04]  /*bde0*/  SHFL.IDX PT, R76, R76, R3, 0x1c1f ;  /* 0x001c1f034c4c7589 */ /* 0x000fe800000e0000 */
        /* <DEDUP_REMOVED lines=8> */
[----:B------:R0:W1:Y:S04]  /*be70*/  SHFL.IDX PT, R43, R44, R31, 0x1c1f ;  /* 0x001c1f1f2c2b7589 */ /* 0x00006800000e0000 */
[----:B------:R-:W-:Y:S04]  /*be80*/  SHFL.IDX PT, R51, R96, R31, 0x1c1f ;  /* 0x001c1f1f60337589 */ /* 0x000fe800000e0000 */
[----:B------:R-:W-:Y:S01]  /*be90*/  SHFL.IDX PT, R75, R100, R31, 0x1c1f ;  /* 0x001c1f1f644b7589 */ /* 0x000fe200000e0000 */
[----:B0-----:R-:W-:-:S03]  /*bea0*/  LEA R44, R81, R229, 0x7 ;  /* 0x000000e5512c7211 */ /* 0x001fc600078e38ff */
[----:B------:R-:W0:Y:S04]  /*beb0*/  SHFL.IDX PT, R45, R52, R31, 0x1c1f ;  /* 0x001c1f1f342d7589 */ /* 0x000e2800000e0000 */
[----:B------:R-:W-:Y:S04]  /*bec0*/  SHFL.IDX PT, R49, R68, R31, 0x1c1f ;  /* 0x001c1f1f44317589 */ /* 0x000fe800000e0000 */
[----:B------:R-:W2:Y:S04]  /*bed0*/  SHFL.IDX PT, R47, R60, R31, 0x1c1f ;  /* 0x001c1f1f3c2f7589 */ /* 0x000ea800000e0000 */
[----:B------:R3:W4:Y:S01]  /*bee0*/  SHFL.IDX PT, R53, R50, R31, 0x1c1f ;  /* 0x001c1f1f32357589 */ /* 0x00072200000e0000 */
[----:B-1----:R-:W-:-:S02]  /*bef0*/  SEL R72, R74, R43, P0 ;  /* 0x0000002b4a487207 */ /* 0x002fc40000000000 */
[----:B------:R-:W-:Y:S01]  /*bf00*/  SEL R74, R43, R74, P0 ;  /* 0x0000004a2b4a7207 */ /* 0x000fe20000000000 */
[----:B------:R-:W1:Y:S04]  /*bf10*/  SHFL.IDX PT, R79, R58, R31, 0x1c1f ;  /* 0x001c1f1f3a4f7589 */ /* 0x000e6800000e0000 */
[----:B------:R2:W1:Y:S04]  /*bf20*/  SHFL.IDX PT, R55, R66, R31, 0x1c1f ;  /* 0x001c1f1f42377589 */ /* 0x00046800000e0000 */
[----:B------:R4:W-:Y:S01]  /*bf30*/  STSM.16.M88.4 [R63], R24 ;  /* 0x000000183f007844 */ /* 0x0009e20000000200 */
[----:B0-----:R-:W-:-:S02]  /*bf40*/  SEL R48, R76, R45, P0 ;  /* 0x0000002d4c307207 */ /* 0x001fc40000000000 */
[----:B---3--:R-:W-:Y:S01]  /*bf50*/  SEL R50, R45, R76, P0 ;  /* 0x0000004c2d327207 */ /* 0x008fe20000000000 */
[----:B------:R0:W-:Y:S01]  /*bf60*/  STSM.16.M88.4 [R61], R32 ;  /* 0x000000203d007844 */ /* 0x0001e20000000200 */
[----:B--2---:R-:W-:Y:S02]  /*bf70*/  SHF.R.S32.HI R31, RZ, 0x1f, R57 ;  /* 0x0000001fff1f7819 */ /* 0x004fe40000011439 */
[----:B------:R-:W-:Y:S02]  /*bf80*/  SEL R76, R78, R47, P0 ;  /* 0x0000002f4e4c7207 */ /* 0x000fe40000000000 */
[----:B------:R-:W-:Y:S01]  /*bf90*/  SEL R78, R47, R78, P0 ;  /* 0x0000004e2f4e7207 */ /* 0x000fe20000000000 */
[----:B------:R-:W-:Y:S01]  /*bfa0*/  IMAD R36, R31, UR6, RZ ;  /* 0x000000061f247c24 */ /* 0x000fe2000f8e02ff */
[----:B------:R-:W-:Y:S02]  /*bfb0*/  ULDC UR6, c[0x0][0xa88] ;  /* 0x0002a20000067ab9 */ /* 0x000fe40000000800 */
[----:B------:R-:W-:-:S02]  /*bfc0*/  IMAD R31, R30, UR6, RZ ;  /* 0x000000061e1f7c24 */ /* 0x000fc4000f8e02ff */
[----:B------:R-:W-:Y:S01]  /*bfd0*/  IMAD R73, R57, UR7, R36 ;  /* 0x0000000739497c24 */ /* 0x000fe2000f8e0224 */
[----:B------:R-:W-:Y:S01]  /*bfe0*/  SEL R36, R62, R37, P0 ;  /* 0x000000253e247207 */ /* 0x000fe20000000000 */
[----:B----4-:R-:W-:Y:S01]  /*bff0*/  VIADD R24, R44, 0x8 ;  /* 0x000000082c187836 */ /* 0x010fe20000000000 */
[----:B------:R-:W-:Y:S01]  /*c000*/  SEL R37, R90, R39, P0 ;  /* 0x000000275a257207 */ /* 0x000fe20000000000 */
[----:B------:R-:W-:Y:S01]  /*c010*/  IMAD.IADD R25, R41, 0x1, R73 ;  /* 0x0000000129197824 */ /* 0x000fe200078e0249 */
[----:B------:R-:W-:Y:S02]  /*c020*/  SEL R39, R39, R90, P0 ;  /* 0x0000005a27277207 */ /* 0x000fe40000000000 */
[----:B0-----:R-:W-:Y:S02]  /*c030*/  LEA R32, P4, R40, UR4, 0x2 ;  /* 0x0000000428207c11 */ /* 0x001fe4000f8810ff */
[-C--:B------:R-:W-:Y:S01]  /*c040*/  ISETP.GE.OR P3, PT, R44, R31.reuse, P1 ;  /* 0x0000001f2c00720c */ /* 0x080fe20000f66670 */
[----:B------:R0:W-:Y:S01]  /*c050*/  STSM.16.M88.4 [R42], R36 ;  /* 0x000000242a007844 */ /* 0x0001e20000000200 */
[----:B------:R-:W-:-:S02]  /*c060*/  ISETP.GE.OR P1, PT, R24, R31, P1 ;  /* 0x0000001f1800720c */ /* 0x000fc40000f26670 */
[----:B------:R-:W-:Y:S01]  /*c070*/  LEA.HI.X R40, R40, UR5, R25, 0x2, P4 ;  /* 0x0000000528287c11 */ /* 0x000fe2000a0f1419 */
[----:B------:R-:W-:Y:S01]  /*c080*/  SHFL.IDX PT, R60, R32, RZ, 0x1c1f ;  /* 0x001c1fff203c7589 */ /* 0x000fe200000e0000 */
[----:B------:R-:W-:Y:S02]  /*c090*/  SEL R24, R70, R3, P0 ;  /* 0x0000000346187207 */ /* 0x000fe40000000000 */
[----:B------:R-:W-:Y:S01]  /*c0a0*/  SEL R26, R3, R70, P0 ;  /* 0x00000046031a7207 */ /* 0x000fe20000000000 */
[----:B------:R-:W2:Y:S01]  /*c0b0*/  SHFL.IDX PT, R61, R40, RZ, 0x1c1f ;  /* 0x001c1fff283d7589 */ /* 0x000ea200000e0000 */
[----:B------:R-:W-:Y:S01]  /*c0c0*/  SEL R25, R94, R51, P0 ;  /* 0x000000335e197207 */ /* 0x000fe20000000000 */
[----:B------:R-:W3:Y:S01]  /*c0d0*/  @P2 LDC R3, c[0x0][0xbec] ;  /* 0x0002fb00ff032b82 */ /* 0x000ee20000000800 */
[----:B------:R-:W-:Y:S01]  /*c0e0*/  SEL R27, R51, R94, P0 ;  /* 0x0000005e331b7207 */ /* 0x000fe20000000000 */
[----:B------:R-:W-:Y:S01]  /*c0f0*/  SHFL.IDX PT, R62, R32, 0x1, 0x1c1f ;  /* 0x003c1f00203e7f89 */ /* 0x000fe200000e0000 */
[----:B------:R-:W-:-:S02]  /*c100*/  SEL R73, R98, R75, P0 ;  /* 0x0000004b62497207 */ /* 0x000fc40000000000 */
[----:B------:R-:W-:Y:S01]  /*c110*/  SEL R75, R75, R98, P0 ;  /* 0x000000624b4b7207 */ /* 0x000fe20000000000 */
[----:B------:R-:W-:Y:S01]  /*c120*/  STSM.16.M88.4 [R71], R24 ;  /* 0x0000001847007844 */ /* 0x000fe20000000200 */
[----:B0-----:R-:W-:Y:S02]  /*c130*/  SEL R36, R80, R49, P0 ;  /* 0x0000003150247207 */ /* 0x001fe40000000000 */
[----:B------:R-:W-:Y:S01]  /*c140*/  SEL R38, R49, R80, P0 ;  /* 0x0000005031267207 */ /* 0x000fe20000000000 */
[----:B------:R-:W-:Y:S01]  /*c150*/  STSM.16.M88.4 [R69], R72 ;  /* 0x0000004845007844 */ /* 0x000fe20000000200 */
[----:B------:R-:W-:Y:S02]  /*c160*/  SEL R49, R102, R53, P0 ;  /* 0x0000003566317207 */ /* 0x000fe40000000000 */
[----:B------:R-:W-:Y:S01]  /*c170*/  SEL R51, R53, R102, P0 ;  /* 0x0000006635337207 */ /* 0x000fe20000000000 */
[----:B------:R-:W0:Y:S01]  /*c180*/  SHFL.IDX PT, R63, R40, 0x1, 0x1c1f ;  /* 0x003c1f00283f7f89 */ /* 0x000e2200000e0000 */
[----:B-1----:R-:W-:-:S02]  /*c190*/  SEL R77, R104, R79, P0 ;  /* 0x0000004f684d7207 */ /* 0x002fc40000000000 */
[----:B------:R-:W-:Y:S01]  /*c1a0*/  SEL R79, R79, R104, P0 ;  /* 0x000000684f4f7207 */ /* 0x000fe20000000000 */
[----:B------:R1:W-:Y:S01]  /*c1b0*/  STSM.16.M88.4 [R59], R48 ;  /* 0x000000303b007844 */ /* 0x0003e20000000200 */
[----:B------:R-:W-:Y:S02]  /*c1c0*/  SEL R37, R106, R55, P0 ;  /* 0x000000376a257207 */ /* 0x000fe40000000000 */
[----:B------:R-:W-:Y:S01]  /*c1d0*/  SEL R39, R55, R106, P0 ;  /* 0x0000006a37277207 */ /* 0x000fe20000000000 */
[----:B------:R-:W-:Y:S04]  /*c1e0*/  STSM.16.M88.4 [R67], R76 ;  /* 0x0000004c43007844 */ /* 0x000fe80000000200 */
[----:B------:R-:W-:Y:S01]  /*c1f0*/  STSM.16.M88.4 [R65], R36 ;  /* 0x0000002441007844 */ /* 0x000fe20000000200 */
[----:B------:R-:W-:Y:S01]  /*c200*/  BAR.SYNC.DEFER_BLOCKING 0x1, 0x100 ;  /* 0x0044000000007b1d */ /* 0x000fe20000010000 */
[----:B------:R-:W-:-:S02]  /*c210*/  UIMAD UR6, UR12, UR8, URZ ;  /* 0x000000080c0672a4 */ /* 0x000fc4000f8e023f */
[----:B------:R-:W-:Y:S02]  /*c220*/  UIMAD.WIDE.U32 UR4, UR13, UR8, URZ ;  /* 0x000000080d0472a5 */ /* 0x000fe4000f8e003f */
[----:B------:R-:W-:-:S03]  /*c230*/  UIMAD UR6, UR13, UR9, UR6 ;  /* 0x000000090d0672a4 */ /* 0x000fc6000f8e0206 */
[----:B------:R-:W-:Y:S01]  /*c240*/  ULDC.64 UR8, c[0x0][0xaf0] ;  /* 0x0002bc0000087ab9 */ /* 0x000fe20000000a00 */
[----:B--2---:R2:W-:Y:S04]  /*c250*/  @!P3 ST.E desc[UR46][R60.64], R2 ;  /* 0x000000023c00b985 */ /* 0x0045e8000c10192e */
[----:B0-----:R0:W-:Y:S04]  /*c260*/  @!P1 ST.E desc[UR46][R62.64], R0 ;  /* 0x000000003e009985 */ /* 0x0011e8000c10192e */
[----:B-1----:R1:W5:Y:S01]  /*c270*/  LD.E.128 R48, desc[UR46][R6.64] ;  /* 0x0000002e06307980 */ /* 0x002362000c101d00 */
[----:B--2---:R-:W2:Y:S01]  /*c280*/  @P2 LDC R61, c[0x0][0xbf0] ;  /* 0x0002fc00ff3d2b82 */ /* 0x004ea20000000800 */
[----:B------:R-:W-:-:S02]  /*c290*/  UIMAD UR7, UR14, UR8, URZ ;  /* 0x000000080e0772a4 */ /* 0x000fc4000f8e023f */
[----:B------:R4:W5:Y:S01]  /*c2a0*/  LD.E.128 R36, desc[UR46][R4.64] ;  /* 0x0000002e04247980 */ /* 0x000962000c101d00 */
[----:B0-----:R-:W-:Y:S01]  /*c2b0*/  IMAD R0, R18, 0x20, R19 ;  /* 0x0000002012007824 */ /* 0x001fe200078e0213 */
[----:B------:R-:W-:Y:S02]  /*c2c0*/  UIADD3 UR5, UR5, UR6, URZ ;  /* 0x0000000605057290 */ /* 0x000fe4000fffe03f */
[----:B------:R-:W5:Y:S01]  /*c2d0*/  LD.E.128 R44, desc[UR46][R28.64] ;  /* 0x0000002e1c2c7980 */ /* 0x000f62000c101d00 */
[----:B-1----:R-:W-:-:S03]  /*c2e0*/  IMAD R6, R81, 0x80, R0 ;  /* 0x0000008051067824 */ /* 0x002fc600078e0200 */
[----:B------:R-:W5:Y:S01]  /*c2f0*/  LD.E.128 R40, desc[UR46][R20.64] ;  /* 0x0000002e14287980 */ /* 0x000f62000c101d00 */
[----:B---3--:R-:W-:Y:S01]  /*c300*/  @P2 IMAD.HI.U32 R0, R6, R3, RZ ;  /* 0x0000000306002227 */ /* 0x008fe200078e00ff */
[----:B------:R-:W-:Y:S02]  /*c310*/  UIMAD UR6, UR40, UR9, UR7 ;  /* 0x00000009280672a4 */ /* 0x000fe4000f8e0207 */
[----:B------:R-:W5:Y:S01]  /*c320*/  LD.E.128 R32, desc[UR46][R14.64] ;  /* 0x0000002e0e207980 */ /* 0x000f62000c101d00 */
[----:B----4-:R-:W-:Y:S01]  /*c330*/  IMAD.MOV.U32 R5, RZ, RZ, R6 ;  /* 0x000000ffff057224 */ /* 0x010fe200078e0006 */
[----:B------:R-:W-:Y:S02]  /*c340*/  UIMAD.WIDE.U32 UR4, UR40, UR8, UR4 ;  /* 0x00000008280472a5 */ /* 0x000fe4000f8e0004 */
[----:B------:R-:W5:Y:S01]  /*c350*/  LD.E.128 R24, desc[UR46][R12.64] ;  /* 0x0000002e0c187980 */ /* 0x000f62000c101d00 */
[----:B------:R-:W-:-:S03]  /*c360*/  ULDC.64 UR8, c[0x0][0xae0] ;  /* 0x0002b80000087ab9 */ /* 0x000fc60000000a00 */
[----:B------:R-:W5:Y:S01]  /*c370*/  LD.E.128 R52, desc[UR46][R10.64] ;  /* 0x0000002e0a347980 */ /* 0x000f62000c101d00 */
[----:B--2---:R-:W-:Y:S01]  /*c380*/  @P2 SHF.R.U32.HI R5, RZ, R61, R0 ;  /* 0x0000003dff052219 */ /* 0x004fe20000011600 */
[----:B------:R-:W-:Y:S02]  /*c390*/  UIADD3 UR6, UR5, UR6, URZ ;  /* 0x0000000605067290 */ /* 0x000fe4000fffe03f */
[----:B------:R0:W5:Y:S01]  /*c3a0*/  LD.E.128 R56, desc[UR46][R8.64] ;  /* 0x0000002e08387980 */ /* 0x000162000c101d00 */
[--C-:B------:R-:W-:Y:S01]  /*c3b0*/  SHF.R.S32.HI R0, RZ, 0x1f, R5.reuse ;  /* 0x0000001fff007819 */ /* 0x100fe20000011405 */
[----:B------:R-:W-:Y:S01]  /*c3c0*/  IMAD.MOV R7, RZ, RZ, -R5 ;  /* 0x000000ffff077224 */ /* 0x000fe200078e0a05 */
[----:B------:R-:W-:Y:S01]  /*c3d0*/  @!PT LDS RZ, [RZ] ;  /* 0x00000000fffff984 */ /* 0x000fe20000000800 */
[----:B------:R-:W-:Y:S01]  /*c3e0*/  @!PT LDS RZ, [RZ] ;  /* 0x00000000fffff984 */ /* 0x000fe20000000800 */
[----:B------:R-:W-:Y:S01]  /*c3f0*/  @!PT LDS RZ, [RZ] ;  /* 0x00000000fffff984 */ /* 0x000fe20000000800 */
[----:B------:R-:W-:Y:S01]  /*c400*/  @!PT LDS RZ, [RZ] ;  /* 0x00000000fffff984 */ /* 0x000fe20000000800 */
[----:B------:R1:W-:Y:S06]  /*c410*/  MEMBAR.ALL.CTA ;  /* 0x0000000000007992 */ /* 0x0003ec0000008000 */
[----:B-1----:R-:W1:Y:S01]  /*c420*/  FENCE.VIEW.ASYNC.S ;  /* 0x00000000000073c6 */ /* 0x002e620000000000 */
[----:B------:R-:W-:-:S02]  /*c430*/  IMAD.U32 R3, RZ, RZ, UR5 ;  /* 0x00000005ff037e24 */ /* 0x000fc4000f8e00ff */
[----:B------:R-:W-:Y:S02]  /*c440*/  IMAD R0, R0, UR8, RZ ;  /* 0x0000000800007c24 */ /* 0x000fe4000f8e02ff */
[----:B------:R-:W-:Y:S02]  /*c450*/  IMAD R7, R30, R7, R6 ;  /* 0x000000071e077224 */ /* 0x000fe400078e0206 */
[----:B------:R-:W-:Y:S02]  /*c460*/  IMAD.U32 R2, RZ, RZ, UR4 ;  /* 0x00000004ff027e24 */ /* 0x000fe4000f8e00ff */
[----:B------:R-:W-:Y:S01]  /*c470*/  IMAD.U32 R3, RZ, RZ, UR6 ;  /* 0x00000006ff037e24 */ /* 0x000fe2000f8e00ff */
[----:B------:R-:W-:Y:S01]  /*c480*/  ULDC.64 UR6, c[0x0][0xad8] ;  /* 0x0002b60000067ab9 */ /* 0x000fe20000000a00 */
[C---:B0-----:R-:W-:Y:S01]  /*c490*/  IMAD R9, R5.reuse, UR9, R0 ;  /* 0x0000000905097c24 */ /* 0x041fe2000f8e0200 */
[----:B------:R-:W-:Y:S01]  /*c4a0*/  SHF.R.S32.HI R0, RZ, 0x1f, R7 ;  /* 0x0000001fff007819 */ /* 0x000fe20000011407 */
[----:B------:R-:W-:-:S04]  /*c4b0*/  IMAD.WIDE.U32 R2, R5, UR8, R2 ;  /* 0x0000000805027c25 */ /* 0x000fc8000f8e0002 */
[----:B------:R-:W-:Y:S02]  /*c4c0*/  IMAD.IADD R3, R3, 0x1, R9 ;  /* 0x0000000103037824 */ /* 0x000fe400078e0209 */
[----:B------:R-:W-:Y:S02]  /*c4d0*/  IMAD R4, R0, UR6, RZ ;  /* 0x0000000600047c24 */ /* 0x000fe4000f8e02ff */
[----:B------:R-:W-:Y:S01]  /*c4e0*/  IMAD R10, R81, 0x80, R19 ;  /* 0x00000080510a7824 */ /* 0x000fe200078e0213 */
[----:B------:R-:W-:Y:S01]  /*c4f0*/  UIADD3 UR39, UR39, 0x2e820, URZ ;  /* 0x0002e82027277890 */ /* 0x000fe2000fffe03f */
[C---:B------:R-:W-:Y:S02]  /*c500*/  IMAD R5, R7.reuse, UR7, R4 ;  /* 0x0000000707057c24 */ /* 0x040fe4000f8e0204 */
[----:B------:R-:W-:Y:S01]  /*c510*/  IMAD.WIDE.U32 R2, R7, UR6, R2 ;  /* 0x0000000607027c25 */ /* 0x000fe2000f8e0002 */
[----:B------:R-:W-:Y:S01]  /*c520*/  UIADD3 UR50, UR50, 0x1, URZ ;  /* 0x0000000132327890 */ /* 0x000fe2000fffe03f */
[----:B------:R-:W-:Y:S01]  /*c530*/  ISETP.GE.AND P1, PT, R10, R31, PT ;  /* 0x0000001f0a00720c */ /* 0x000fe20003f26270 */
[----:B------:R-:W-:Y:S01]  /*c540*/  ULDC.64 UR6, c[0x0][0xa80] ;  /* 0x0002a00000067ab9 */ /* 0x000fe20000000a00 */
[----:B------:R-:W-:Y:S01]  /*c550*/  IMAD.IADD R3, R3, 0x1, R5 ;  /* 0x0000000103037824 */ /* 0x000fe200078e0205 */
[----:B------:R-:W-:Y:S01]  /*c560*/  UPRMT UR39, URZ, 0x654, UR39 ;  /* 0x000006543f277896 */ /* 0x000fe20008000027 */
[----:B------:R-:W-:Y:S01]  /*c570*/  LEA R8, P2, R2, UR6, 0x1 ;  /* 0x0000000602087c11 */ /* 0x000fe2000f8408ff */
[----:B------:R-:W-:Y:S01]  /*c580*/  UISETP.NE.AND UP0, UPT, UR50, 0x2, UPT ;  /* 0x000000023200788c */ /* 0x000fe2000bf05270 */
[----:B------:R-:W-:-:S02]  /*c590*/  IADD3 R0, R10, 0x20, RZ ;  /* 0x000000200a007810 */ /* 0x000fc40007ffe0ff */
[----:B------:R-:W-:Y:S01]  /*c5a0*/  LEA.HI.X R9, R2, UR7, R3, 0x1, P2 ;  /* 0x0000000702097c11 */ /* 0x000fe200090f0c03 */
[----:B------:R-:W-:Y:S01]  /*c5b0*/  USEL UR5, URZ, 0x1, UP0 ;  /* 0x000000013f057887 */ /* 0x000fe20008000000 */
[-C--:B------:R-:W-:Y:S01]  /*c5c0*/  ISETP.GE.AND P3, PT, R0, R31.reuse, PT ;  /* 0x0000001f0000720c */ /* 0x080fe20003f66270 */
[----:B------:R-:W-:Y:S01]  /*c5d0*/  ULDC UR4, c[0x0][0xc] ;  /* 0x0000030000047ab9 */ /* 0x000fe20000000800 */
[----:B------:R-:W-:Y:S01]  /*c5e0*/  VIADD R0, R10, 0x40 ;  /* 0x000000400a007836 */ /* 0x000fe20000000000 */
[----:B------:R-:W-:Y:S01]  /*c5f0*/  UIADD3 UR41, UR4, UR41, URZ ;  /* 0x0000002904297290 */ /* 0x000fe2000fffe03f */
[----:B-1----:R0:W1:Y:S01]  /*c600*/  SHFL.IDX PT, R6, R8, RZ, 0x181f ;  /* 0x00181fff08067589 */ /* 0x00206200000e0000 */
[----:B------:R-:W-:Y:S01]  /*c610*/  USEL UR50, UR50, URZ, UP0 ;  /* 0x0000003f32327287 */ /* 0x000fe20008000000 */
[----:B------:R-:W-:Y:S01]  /*c620*/  SYNCS.ARRIVE.TRANS64.RED.A1T0 RZ, [UR39], RZ ;  /* 0x000000ffffff79a7 */ /* 0x000fe20008100427 */
[----:B------:R-:W-:Y:S01]  /*c630*/  ULOP3.LUT UR43, UR43, UR5, URZ, 0x3c, !UPT ;  /* 0x000000052b2b7292 */ /* 0x000fe2000f8e3c3f */
[----:B------:R0:W2:Y:S01]  /*c640*/  SHFL.IDX PT, R7, R9, RZ, 0x181f ;  /* 0x00181fff09077589 */ /* 0x0000a200000e0000 */
[----:B------:R-:W-:Y:S01]  /*c650*/  BSSY B0, `(.L_x_31) ;  /* 0x000000b000007945 */ /* 0x000fe20003800000 */
[----:B------:R-:W-:-:S03]  /*c660*/  ISETP.GE.AND P0, PT, R0, R31, PT ;  /* 0x0000001f0000720c */ /* 0x000fc60003f06270 */
[----:B------:R-:W-:Y:S10]  /*c670*/  @P1 BRA `(.L_x_32) ;  /* 0x0000000000201947 */ /* 0x000ff40003800000 */
[----:B------:R-:W-:Y:S02]  /*c680*/  ULDC UR4, c[0x0][0xac8] ;  /* 0x0002b20000047ab9 */ /* 0x000fe40000000800 */
[----:B------:R-:W-:Y:S02]  /*c690*/  ISETP.GE.AND P2, PT, R17, UR4, PT ;  /* 0x0000000411007c0c */ /* 0x000fe4000bf46270 */
[----:B------:R-:W-:-:S11]  /*c6a0*/  ISETP.GE.AND P1, PT, R16, UR4, PT ;  /* 0x0000000410007c0c */ /* 0x000fd6000bf26270 */
[C---:B-1----:R-:W-:Y:S02]  /*c6b0*/  @!P2 LEA R4, P4, R17.reuse, R6, 0x1 ;  /* 0x000000061104a211 */ /* 0x042fe400078808ff */
[----:B--2---:R-:W-:Y:S02]  /*c6c0*/  @!P1 IMAD.WIDE R2, R16, 0x2, R6 ;  /* 0x0000000210029825 */ /* 0x004fe400078e0206 */
[----:B------:R-:W-:-:S03]  /*c6d0*/  @!P2 LEA.HI.X R5, R17, R7, R233, 0x1, P4 ;  /* 0x000000071105a211 */ /* 0x000fc600020f0ce9 */
[----:B-----5:R3:W-:Y:S04]  /*c6e0*/  @!P1 ST.E.128 desc[UR46][R2.64], R44 ;  /* 0x0000002c02009985 */ /* 0x0207e8000c101d2e */
[----:B------:R3:W-:Y:S02]  /*c6f0*/  @!P2 ST.E.128 desc[UR46][R4.64], R52 ;  /* 0x000000340400a985 */ /* 0x0007e4000c101d2e */
.L_x_32:
[----:B------:R-:W-:Y:S05]  /*c700*/  BSYNC B0 ;  /* 0x0000000000007941 */ /* 0x000fea0003800000 */
.L_x_31:
[----:B--2---:R2:W4:Y:S01]  /*c710*/  SHFL.IDX PT, R7, R9, 0x1, 0x181f ;  /* 0x00381f0009077f89 */ /* 0x00452200000e0000 */
[----:B------:R-:W-:Y:S03]  /*c720*/  BSSY B0, `(.L_x_33) ;  /* 0x000000b000007945 */ /* 0x000fe60003800000 */
[----:B-1----:R2:W1:Y:S01]  /*c730*/  SHFL.IDX PT, R6, R8, 0x1, 0x181f ;  /* 0x00381f0008067f89 */ /* 0x00246200000e0000 */
[----:B------:R-:W-:Y:S05]  /*c740*/  @P3 BRA `(.L_x_34) ;  /* 0x0000000000203947 */ /* 0x000fea0003800000 */
[----:B------:R-:W-:Y:S02]  /*c750*/  ULDC UR4, c[0x0][0xac8] ;  /* 0x0002b20000047ab9 */ /* 0x000fe40000000800 */
[----:B------:R-:W-:Y:S02]  /*c760*/  ISETP.GE.AND P3, PT, R17, UR4, PT ;  /* 0x0000000411007c0c */ /* 0x000fe4000bf66270 */
[----:B------:R-:W-:-:S11]  /*c770*/  ISETP.GE.AND P2, PT, R16, UR4, PT ;  /* 0x0000000410007c0c */ /* 0x000fd6000bf46270 */
[C---:B-1-3--:R-:W-:Y:S02]  /*c780*/  @!P3 LEA R4, P1, R17.reuse, R6, 0x1 ;  /* 0x000000061104b211 */ /* 0x04afe400078208ff */
[----:B----4-:R-:W-:Y:S02]  /*c790*/  @!P2 IMAD.WIDE R2, R16, 0x2, R6 ;  /* 0x000000021002a825 */ /* 0x010fe400078e0206 */
[----:B------:R-:W-:-:S03]  /*c7a0*/  @!P3 LEA.HI.X R5, R17, R7, R233, 0x1, P1 ;  /* 0x000000071105b211 */ /* 0x000fc600008f0ce9 */
[----:B-----5:R1:W-:Y:S04]  /*c7b0*/  @!P2 ST.E.128 desc[UR46][R2.64], R40 ;  /* 0x000000280200a985 */ /* 0x0203e8000c101d2e */
[----:B------:R1:W-:Y:S02]  /*c7c0*/  @!P3 ST.E.128 desc[UR46][R4.64], R56 ;  /* 0x000000380400b985 */ /* 0x0003e4000c101d2e */
.L_x_34:
[----:B------:R-:W-:Y:S05]  /*c7d0*/  BSYNC B0 ;  /* 0x0000000000007941 */ /* 0x000fea0003800000 */
.L_x_33:
[----:B----4-:R4:W0:Y:S01]  /*c7e0*/  SHFL.IDX PT, R7, R9, 0x2, 0x181f ;  /* 0x00581f0009077f89 */ /* 0x01082200000e0000 */
[----:B------:R-:W-:Y:S03]  /*c7f0*/  BSSY B0, `(.L_x_35) ;  /* 0x000000b000007945 */ /* 0x000fe60003800000 */
[----:B-1----:R4:W1:Y:S01]  /*c800*/  SHFL.IDX PT, R6, R8, 0x2, 0x181f ;  /* 0x00581f0008067f89 */ /* 0x00286200000e0000 */
[----:B------:R-:W-:Y:S05]  /*c810*/  @P0 BRA `(.L_x_36) ;  /* 0x0000000000200947 */ /* 0x000fea0003800000 */
[----:B------:R-:W-:Y:S02]  /*c820*/  ULDC UR4, c[0x0][0xac8] ;  /* 0x0002b20000047ab9 */ /* 0x000fe40000000800 */
[----:B------:R-:W-:Y:S02]  /*c830*/  ISETP.GE.AND P2, PT, R17, UR4, PT ;  /* 0x0000000411007c0c */ /* 0x000fe4000bf46270 */
[----:B------:R-:W-:-:S11]  /*c840*/  ISETP.GE.AND P1, PT, R16, UR4, PT ;  /* 0x0000000410007c0c */ /* 0x000fd6000bf26270 */
[C---:B-1-3--:R-:W-:Y:S02]  /*c850*/  @!P2 LEA R4, P0, R17.reuse, R6, 0x1 ;  /* 0x000000061104a211 */ /* 0x04afe400078008ff */
[----:B0-----:R-:W-:Y:S02]  /*c860*/  @!P1 IMAD.WIDE R2, R16, 0x2, R6 ;  /* 0x0000000210029825 */ /* 0x001fe400078e0206 */
[----:B------:R-:W-:-:S03]  /*c870*/  @!P2 LEA.HI.X R5, R17, R7, R233, 0x1, P0 ;  /* 0x000000071105a211 */ /* 0x000fc600000f0ce9 */
[----:B-----5:R0:W-:Y:S04]  /*c880*/  @!P1 ST.E.128 desc[UR46][R2.64], R32 ;  /* 0x0000002002009985 */ /* 0x0201e8000c101d2e */
[----:B------:R0:W-:Y:S02]  /*c890*/  @!P2 ST.E.128 desc[UR46][R4.64], R48 ;  /* 0x000000300400a985 */ /* 0x0001e4000c101d2e */
.L_x_36:
[----:B------:R-:W-:Y:S05]  /*c8a0*/  BSYNC B0 ;  /* 0x0000000000007941 */ /* 0x000fea0003800000 */
.L_x_35:
[----:B------:R-:W-:Y:S01]  /*c8b0*/  VIADD R0, R10, 0x60 ;  /* 0x000000600a007836 */ /* 0x000fe20000000000 */
[----:B0-----:R0:W0:Y:S01]  /*c8c0*/  SHFL.IDX PT, R7, R9, 0x3, 0x181f ;  /* 0x00781f0009077f89 */ /* 0x00102200000e0000 */
[----:B------:R-:W-:Y:S01]  /*c8d0*/  UIADD3 UR44, UR44, 0x1, URZ ;  /* 0x000000012c2c7890 */ /* 0x000fe2000fffe03f */
[----:B------:R-:W-:Y:S02]  /*c8e0*/  BSSY B0, `(.L_x_37) ;  /* 0x000000c000007945 */ /* 0x000fe40003800000 */
[----:B------:R-:W-:Y:S01]  /*c8f0*/  ISETP.GE.AND P0, PT, R0, R31, PT ;  /* 0x0000001f0000720c */ /* 0x000fe20003f06270 */
[----:B-1----:R1:W0:-:S12]  /*c900*/  SHFL.IDX PT, R6, R8, 0x3, 0x181f ;  /* 0x00781f0008067f89 */ /* 0x00221800000e0000 */
[----:B-1----:R-:W-:Y:S05]  /*c910*/  @P0 BRA `(.L_x_38) ;  /* 0x0000000000200947 */ /* 0x002fea0003800000 */
[----:B------:R-:W-:Y:S02]  /*c920*/  ULDC UR4, c[0x0][0xac8] ;  /* 0x0002b20000047ab9 */ /* 0x000fe40000000800 */
[----:B------:R-:W-:Y:S02]  /*c930*/  ISETP.GE.AND P2, PT, R17, UR4, PT ;  /* 0x0000000411007c0c */ /* 0x000fe4000bf46270 */
[----:B------:R-:W-:-:S11]  /*c940*/  ISETP.GE.AND P1, PT, R16, UR4, PT ;  /* 0x0000000410007c0c */ /* 0x000fd6000bf26270 */
[C---:B0--3--:R-:W-:Y:S02]  /*c950*/  @!P2 LEA R4, P0, R17.reuse, R6, 0x1 ;  /* 0x000000061104a211 */ /* 0x049fe400078008ff */
[----:B------:R-:W-:Y:S02]  /*c960*/  @!P1 IMAD.WIDE R2, R16, 0x2, R6 ;  /* 0x0000000210029825 */ /* 0x000fe400078e0206 */
[----:B------:R-:W-:-:S03]  /*c970*/  @!P2 LEA.HI.X R5, R17, R7, R233, 0x1, P0 ;  /* 0x000000071105a211 */ /* 0x000fc600000f0ce9 */
[----:B-----5:R1:W-:Y:S04]  /*c980*/  @!P1 ST.E.128 desc[UR46][R2.64], R24 ;  /* 0x0000001802009985 */ /* 0x0203e8000c101d2e */
[----:B------:R1:W-:Y:S02]  /*c990*/  @!P2 ST.E.128 desc[UR46][R4.64], R36 ;  /* 0x000000240400a985 */ /* 0x0003e4000c101d2e */
.L_x_38:
[----:B------:R-:W-:Y:S05]  /*c9a0*/  BSYNC B0 ;  /* 0x0000000000007941 */ /* 0x000fea0003800000 */
.L_x_37:
[----:B------:R-:W2:Y:S02]  /*c9b0*/  LDC R0, c[0x0][0xc34] ;  /* 0x00030d00ff007b82 */ /* 0x000ea40000000800 */
[----:B--2---:R-:W-:-:S13]  /*c9c0*/  ISETP.LE.AND P0, PT, R0, UR41, PT ;  /* 0x0000002900007c0c */ /* 0x004fda000bf03270 */
[----:B------:R-:W-:Y:S05]  /*c9d0*/  @!P0 BRA `(.L_x_39) ;  /* 0xffffff4000f08947 */ /* 0x000fea000383ffff */
[----:B------:R-:W-:Y:S05]  /*c9e0*/  EXIT ;  /* 0x000000000000794d */ /* 0x000fea0003800000 */
.L_x_7:
[----:B------:R-:W-:-:S08]  /*c9f0*/  NOP ;  /* 0x0000000000007918 */ /* 0x000fd00000000000 */
[----:B------:R-:W0:-:S00]  /*ca00*/  USETMAXREG.DEALLOC.CTAPOOL 0x18 ;  /* 0x00000018000079c8 */ /* 0x000e0000080e0500 */
[----:B------:R-:W1:Y:S01]  /*ca10*/  S2UR UR50, SR_CTAID.X ;  /* 0x00000000003279c3 */ /* 0x000e620000002500 */
[----:B0-----:R-:W-:Y:S01]  /*ca20*/  IMAD.MOV.U32 R0, RZ, RZ, 0x1 ;  /* 0x00000001ff007424 */ /* 0x001fe200078e00ff */
[----:B------:R-:W-:Y:S01]  /*ca30*/  UMOV UR48, 0x1 ;  /* 0x0000000100307882 */ /* 0x000fe20000000000 */
[----:B------:R-:W-:-:S03]  /*ca40*/  IMAD.MOV.U32 R19, RZ, RZ, RZ ;  /* 0x000000ffff137224 */ /* 0x000fc600078e00ff */
[----:B------:R0:W-:Y:S02]  /*ca50*/  STL [R1], R0 ;  /* 0x0000000001007387 */ /* 0x0001e40000100800 */
[----:B------:R-:W1:Y:S02]  /*ca60*/  LDC R2, c[0x0][0xc34] ;  /* 0x00030d00ff027b82 */ /* 0x000e640000000800 */
[----:B-1----:R-:W-:-:S13]  /*ca70*/  ISETP.LE.AND P0, PT, R2, UR50, PT ;  /* 0x0000003202007c0c */ /* 0x002fda000bf03270 */
[----:B0-----:R-:W-:Y:S05]  /*ca80*/  @P0 BRA `(.L_x_40) ;  /* 0x0000003000f80947 */ /* 0x001fea0003800000 */
[----:B------:R-:W0:Y:S01]  /*ca90*/  S2R R6, SR_TID.X ;  /* 0x0000000000067919 */ /* 0x000e220000002100 */
[----:B------:R-:W1:Y:S01]  /*caa0*/  S2UR UR4, SR_CgaCtaId ;  /* 0x00000000000479c3 */ /* 0x000e620000008800 */
[----:B------:R-:W-:Y:S01]  /*cab0*/  UMOV UR41, 0x400 ;  /* 0x0000040000297882 */ /* 0x000fe20000000000 */
[----:B------:R-:W-:Y:S01]  /*cac0*/  IMAD.MOV.U32 R19, RZ, RZ, RZ ;  /* 0x000000ffff137224 */ /* 0x000fe200078e00ff */
[----:B------:R-:W-:Y:S01]  /*cad0*/  ULDC.64 UR52, c[0x0][0x198] ;  /* 0x0000660000347ab9 */ /* 0x000fe20000000a00 */
[----:B------:R-:W-:Y:S02]  /*cae0*/  ULOP3.LUT UR42, UR38, 0x1, URZ, 0xfc, !UPT ;  /* 0x00000001262a7892 */ /* 0x000fe4000f8efc3f */
[----:B------:R-:W-:Y:S01]  /*caf0*/  ULOP3.LUT UR49, UR38, 0x2, URZ, 0xfc, !UPT ;  /* 0x0000000226317892 */ /* 0x000fe2000f8efc3f */
[----:B------:R-:W-:Y:S01]  /*cb00*/  ULDC UR43, c[0x0][0xc] ;  /* 0x00000300002b7ab9 */ /* 0x000fe20000000800 */
[----:B------:R-:W-:Y:S01]  /*cb10*/  UMOV UR48, URZ ;  /* 0x0000003f00307c82 */ /* 0x000fe20008000000 */
[----:B-1----:R-:W-:Y:S01]  /*cb20*/  ULEA UR41, UR4, UR41, 0x18 ;  /* 0x0000002904297291 */ /* 0x002fe2000f8ec03f */
[C---:B0-----:R-:W-:Y:S01]  /*cb30*/  IMAD.SHL.U32 R2, R6.reuse, 0x20, RZ ;  /* 0x0000002006027824 */ /* 0x041fe200078e00ff */
[C---:B------:R-:W-:Y:S01]  /*cb40*/  LOP3.LUT R4, R6.reuse, 0x7f, RZ, 0xc0, !PT ;  /* 0x0000007f06047812 */ /* 0x040fe200078ec0ff */
[C---:B------:R-:W-:Y:S01]  /*cb50*/  IMAD.SHL.U32 R5, R6.reuse, 0x4, RZ ;  /* 0x0000000406057824 */ /* 0x040fe200078e00ff */
[----:B------:R-:W-:-:S02]  /*cb60*/  LOP3.LUT P0, RZ, R6, 0x4, RZ, 0xc0, !PT ;  /* 0x0000000406ff7812 */ /* 0x000fc4000780c0ff */
[C---:B------:R-:W-:Y:S02]  /*cb70*/  LOP3.LUT R0, R2.reuse, 0x80, RZ, 0xc0, !PT ;  /* 0x0000008002007812 */ /* 0x040fe400078ec0ff */
[----:B------:R-:W-:Y:S02]  /*cb80*/  LOP3.LUT R3, R2, 0x60, RZ, 0xc0, !PT ;  /* 0x0000006002037812 */ /* 0x000fe400078ec0ff */
[----:B------:R-:W-:Y:S02]  /*cb90*/  LOP3.LUT R0, R0, 0x10, R6, 0xf8, !PT ;  /* 0x0000001000007812 */ /* 0x000fe400078ef806 */
[----:B------:R-:W-:Y:S02]  /*cba0*/  LOP3.LUT R2, R2, 0x100, RZ, 0xc0, !PT ;  /* 0x0000010002027812 */ /* 0x000fe400078ec0ff */
[----:B------:R-:W-:Y:S02]  /*cbb0*/  LOP3.LUT R5, R0, 0x10, R5, 0x78, !PT ;  /* 0x0000001000057812 */ /* 0x000fe400078e7805 */
[----:B------:R-:W-:-:S05]  /*cbc0*/  SHF.R.U32.HI R0, RZ, 0x5, R4 ;  /* 0x00000005ff007819 */ /* 0x000fca0000011604 */
[----:B------:R-:W-:-:S05]  /*cbd0*/  IMAD R3, R0, 0x200, R3 ;  /* 0x0000020000037824 */ /* 0x000fca00078e0203 */
[----:B------:R-:W-:Y:S01]  /*cbe0*/  IADD3 R5, R5, R3, R2 ;  /* 0x0000000305057210 */ /* 0x000fe20007ffe002 */
[----:B------:R-:W-:-:S04]  /*cbf0*/  IMAD.SHL.U32 R2, R6, 0x80, RZ ;  /* 0x0000008006027824 */ /* 0x000fc800078e00ff */
[----:B------:R0:W-:Y:S01]  /*cc00*/  STL [R1+0x10], R5 ;  /* 0x0000100501007387 */ /* 0x0001e20000100800 */
[----:B------:R-:W-:-:S05]  /*cc10*/  LOP3.LUT R3, R2, 0x380, RZ, 0xc0, !PT ;  /* 0x0000038002037812 */ /* 0x000fca00078ec0ff */
[----:B------:R-:W-:Y:S02]  /*cc20*/  IMAD R3, R0, 0x10, R3 ;  /* 0x0000001000037824 */ /* 0x000fe400078e0203 */
[----:B------:R-:W-:-:S05]  /*cc30*/  IMAD.SHL.U32 R0, R6, 0x10, RZ ;  /* 0x0000001006007824 */ /* 0x000fca00078e00ff */
[----:B------:R-:W-:-:S04]  /*cc40*/  LOP3.LUT R3, R3, 0x70, R0, 0x78, !PT ;  /* 0x0000007003037812 */ /* 0x000fc800078e7800 */
[----:B0-----:R-:W-:Y:S02]  /*cc50*/  LOP3.LUT R5, R3, 0xc00, R2, 0xf8, !PT ;  /* 0x00000c0003057812 */ /* 0x001fe400078ef802 */
[----:B------:R-:W-:Y:S02]  /*cc60*/  SHF.L.U32 R3, R6, 0x1, RZ ;  /* 0x0000000106037819 */ /* 0x000fe400000006ff */
[----:B------:R-:W-:Y:S01]  /*cc70*/  LOP3.LUT R2, R0, 0x3f0, RZ, 0xc0, !PT ;  /* 0x000003f000027812 */ /* 0x000fe200078ec0ff */
[----:B------:R0:W-:Y:S03]  /*cc80*/  STL [R1+0x14], R5 ;  /* 0x0000140501007387 */ /* 0x0001e60000100800 */
[----:B------:R-:W-:Y:S01]  /*cc90*/  LOP3.LUT R3, R2, 0x70, R3, 0x78, !PT ;  /* 0x0000007002037812 */ /* 0x000fe200078e7803 */
[----:B------:R-:W-:Y:S01]  /*cca0*/  IMAD.SHL.U32 R2, R4, 0x10, RZ ;  /* 0x0000001004027824 */ /* 0x000fe200078e00ff */
[----:B------:R-:W-:-:S04]  /*ccb0*/  SHF.R.U32.HI R4, RZ, 0x3, R4 ;  /* 0x00000003ff047819 */ /* 0x000fc80000011604 */
[----:B------:R-:W-:Y:S01]  /*ccc0*/  LOP3.LUT R2, R3, 0x400, R2, 0xf8, !PT ;  /* 0x0000040003027812 */ /* 0x000fe200078ef802 */
[----:B------:R-:W-:Y:S01]  /*ccd0*/  IMAD.MOV.U32 R3, RZ, RZ, 0x40 ;  /* 0x00000040ff037424 */ /* 0x000fe200078e00ff */
[----:B------:R-:W-:Y:S01]  /*cce0*/  LOP3.LUT R0, R4, 0x70, R0, 0xf8, !PT ;  /* 0x0000007004007812 */ /* 0x000fe200078ef800 */
[----:B------:R-:W-:Y:S02]  /*ccf0*/  IMAD.MOV.U32 R0, RZ, RZ, 0x1 ;  /* 0x00000001ff007424 */ /* 0x000fe400078e00ff */
[----:B------:R-:W-:Y:S01]  /*cd00*/  VIADD R2, R2, UR41 ;  /* 0x0000002902027c36 */ /* 0x000fe20008000000 */
[----:B------:R-:W-:-:S04]  /*cd10*/  SEL R3, R3, 0xffffffc0, !P0 ;  /* 0xffffffc003037807 */ /* 0x000fc80004000000 */
[----:B------:R0:W-:Y:S04]  /*cd20*/  STL [R1+0x18], R2 ;  /* 0x0000180201007387 */ /* 0x0001e80000100800 */
[----:B------:R0:W-:Y:S02]  /*cd30*/  STL [R1], R0 ;  /* 0x0000000001007387 */ /* 0x0001e40000100800 */
.L_x_83:
[----:B------:R-:W-:Y:S01]  /*cd40*/  ULDC UR4, c[0x0][0xc38] ;  /* 0x00030e0000047ab9 */ /* 0x000fe20000000800 */
[----:B------:R-:W-:Y:S01]  /*cd50*/  ULDC UR8, c[0x0][0xc44] ;  /* 0x0003110000087ab9 */ /* 0x000fe20000000800 */
[----:B------:R-:W-:Y:S01]  /*cd60*/  UISETP.NE.AND UP1, UPT, UR4, 0x1, UPT ;  /* 0x000000010400788c */ /* 0x000fe2000bf25270 */
[----:B------:R-:W-:Y:S02]  /*cd70*/  ULDC UR6, c[0x0][0x424] ;  /* 0x0001090000067ab9 */ /* 0x000fe40000000800 */
[----:B------:R-:W-:Y:S01]  /*cd80*/  ULDC.64 UR4, c[0x0][0x418] ;  /* 0x0001060000047ab9 */ /* 0x000fe20000000a00 */
[----:B------:R-:W-:Y:S02]  /*cd90*/  UISETP.NE.AND UP2, UPT, UR8, 0x1, UPT ;  /* 0x000000010800788c */ /* 0x000fe4000bf45270 */
[----:B------:R-:W-:Y:S02]  /*cda0*/  UISETP.NE.U32.AND UP0, UPT, UR4, URZ, UPT ;  /* 0x0000003f0400728c */ /* 0x000fe4000bf05070 */
[----:B------:R-:W-:-:S02]  /*cdb0*/  UIADD3 UR9, UR41, 0x20400, URZ ;  /* 0x0002040029097890 */ /* 0x000fc4000fffe03f */
[----:B------:R-:W-:Y:S01]  /*cdc0*/  UISETP.NE.AND.EX UP0, UPT, UR5, URZ, UPT, UP0 ;  /* 0x0000003f0500728c */ /* 0x000fe2000bf05300 */
[----:B------:R-:W-:Y:S01]  /*cdd0*/  @UP1 ULDC UR4, c[0x0][0xc3c] ;  /* 0x00030f0000041ab9 */ /* 0x000fe20000000800 */
[----:B------:R-:W-:Y:S02]  /*cde0*/  ULDC UR40, c[0x0][0x2f0] ;  /* 0x0000bc0000287ab9 */ /* 0x000fe40000000800 */
[----:B------:R-:W-:Y:S02]  /*cdf0*/  USEL UR6, UR6, 0x1, UP0 ;  /* 0x0000000106067887 */ /* 0x000fe40008000000 */
[----:B------:R-:W-:Y:S02]  /*ce00*/  UIMAD.WIDE.U32 UR4, UR50, UR4, URZ ;  /* 0x00000004320472a5 */ /* 0x000fe4000f8e003f */
[----:B------:R-:W-:Y:S02]  /*ce10*/  UIMAD UR40, UR6, UR40, URZ ;  /* 0x00000028062872a4 */ /* 0x000fe4000f8e023f */
[----:B------:R-:W-:Y:S01]  /*ce20*/  ULOP3.LUT UP0, URZ, UR9, 0x3ff, URZ, 0xc0, !UPT ;  /* 0x000003ff093f7892 */ /* 0x000fe2000f80c03f */
[----:B------:R-:W-:Y:S01]  /*ce30*/  @UP1 ULDC UR6, c[0x0][0xc40] ;  /* 0x0003100000061ab9 */ /* 0x000fe20000000800 */
[----:B------:R-:W-:Y:S01]  /*ce40*/  UMOV UR45, UR50 ;  /* 0x00000032002d7c82 */ /* 0x000fe20008000000 */
[----:B------:R-:W-:Y:S01]  /*ce50*/  @UP1 USHF.R.U32.HI UR45, URZ, UR6, UR5 ;  /* 0x000000063f2d1299 */ /* 0x000fe20008011605 */
[----:B------:R-:W-:Y:S01]  /*ce60*/  @UP2 ULDC.64 UR10, c[0x0][0xc48] ;  /* 0x00031200000a2ab9 */ /* 0x000fe20000000a00 */
[----:B------:R-:W-:Y:S01]  /*ce70*/  UIADD3 UR5, UR40, 0xdf, URZ ;  /* 0x000000df28057890 */ /* 0x000fe2000fffe03f */
[----:B------:R-:W-:Y:S01]  /*ce80*/  PLOP3.LUT P0, PT, PT, PT, UP0, 0x80, 0x0 ;  /* 0x000000000000781c */ /* 0x000fe20003f0f008 */
[----:B------:R-:W-:Y:S01]  /*ce90*/  UIMAD.WIDE.U32 UR6, UR45, UR10, URZ ;  /* 0x0000000a2d0672a5 */ /* 0x000fe2000f8e003f */
[----:B------:R-:W-:-:S02]  /*cea0*/  UMOV UR4, URZ ;  /* 0x0000003f00047c82 */ /* 0x000fc40008000000 */
[----:B------:R-:W-:Y:S01]  /*ceb0*/  UMOV UR44, UR45 ;  /* 0x0000002d002c7c82 */ /* 0x000fe20008000000 */
[----:B------:R-:W-:Y:S02]  /*cec0*/  UIMAD.WIDE UR4, UR5, -0x6db6db6d, UR4 ;  /* 0x92492493050478a5 */ /* 0x000fe4000f8e0204 */
[----:B------:R-:W-:Y:S02]  /*ced0*/  @UP2 USHF.R.U32.HI UR44, URZ, UR11, UR7 ;  /* 0x0000000b3f2c2299 */ /* 0x000fe40008011607 */
[----:B------:R-:W-:Y:S02]  /*cee0*/  USHF.R.U32.HI UR39, URZ, 0x1f, UR5 ;  /* 0x0000001f3f277899 */ /* 0x000fe40008011605 */
[----:B------:R-:W-:Y:S02]  /*cef0*/  UIADD3 UR36, -UR44, URZ, URZ ;  /* 0x0000003f2c247290 */ /* 0x000fe4000fffe13f */
[----:B------:R-:W-:Y:S02]  /*cf00*/  ULEA.HI.SX32 UR39, UR5, UR39, 0x19 ;  /* 0x0000002705277291 */ /* 0x000fe4000f8fca3f */
[----:B------:R-:W-:Y:S01]  /*cf10*/  UIMAD UR36, UR8, UR36, UR45 ;  /* 0x00000024082472a4 */ /* 0x000fe2000f8e022d */
[----:B-12---:R-:W-:Y:S11]  /*cf20*/  @!P0 BRA `(.L_x_41) ;  /* 0x0000000000408947 */ /* 0x006ff60003800000 */
[----:B0-----:R-:W-:Y:S01]  /*cf30*/  MOV R2, 0x0 ;  /* 0x0000000000027802 */ /* 0x001fe20000000f00 */
[----:B------:R-:W-:Y:S01]  /*cf40*/  ULDC.64 UR6, c[0x4][0xc0] ;  /* 0x0100300000067ab9 */ /* 0x000fe20000000a00 */
[----:B------:R-:W-:Y:S01]  /*cf50*/  ULDC.64 UR8, c[0x4][0xc8] ;  /* 0x0100320000087ab9 */ /* 0x000fe20000000a00 */
[----:B------:R-:W-:Y:S01]  /*cf60*/  ULDC.64 UR4, c[0x4][0x8] ;  /* 0x0100020000047ab9 */ /* 0x000fe20000000a00 */
[----:B------:R-:W-:Y:S01]  /*cf70*/  IMAD.U32 R4, RZ, RZ, UR6 ;  /* 0x00000006ff047e24 */ /* 0x000fe2000f8e00ff */
[----:B------:R-:W-:Y:S01]  /*cf80*/  MOV R8, 0x70 ;  /* 0x0000007000087802 */ /* 0x000fe20000000f00 */
[----:B------:R-:W0:Y:S01]  /*cf90*/  LDC.64 R2, c[0x4][R2] ;  /* 0x0100000002027b82 */ /* 0x000e220000000a00 */
[----:B------:R-:W-:Y:S02]  /*cfa0*/  IMAD.U32 R5, RZ, RZ, UR7 ;  /* 0x00000007ff057e24 */ /* 0x000fe4000f8e00ff */
[----:B------:R-:W-:Y:S02]  /*cfb0*/  IMAD.U32 R6, RZ, RZ, UR8 ;  /* 0x00000008ff067e24 */ /* 0x000fe4000f8e00ff */
[----:B------:R-:W-:-:S02]  /*cfc0*/  IMAD.U32 R7, RZ, RZ, UR9 ;  /* 0x00000009ff077e24 */ /* 0x000fc4000f8e00ff */
[----:B------:R-:W-:Y:S02]  /*cfd0*/  IMAD.U32 R10, RZ, RZ, UR4 ;  /* 0x00000004ff0a7e24 */ /* 0x000fe4000f8e00ff */
[----:B------:R-:W-:Y:S02]  /*cfe0*/  IMAD.U32 R11, RZ, RZ, UR5 ;  /* 0x00000005ff0b7e24 */ /* 0x000fe4000f8e00ff */
[----:B------:R-:W-:Y:S02]  /*cff0*/  IMAD.MOV.U32 R12, RZ, RZ, 0x1 ;  /* 0x00000001ff0c7424 */ /* 0x000fe400078e00ff */
[----:B------:R-:W-:-:S07]  /*d000*/  IMAD.MOV.U32 R13, RZ, RZ, RZ ;  /* 0x000000ffff0d7224 */ /* 0x000fce00078e00ff */
[----:B------:R-:W-:-:S07]  /*d010*/  LEPC R20, `(.L_x_41) ;  /* 0x000000001014794e */ /* 0x000fce0000000000 */
[----:B0-----:R-:W-:Y:S05]  /*d020*/  CALL.ABS.NOINC R2 ;  /* 0x0000000002007343 */ /* 0x001fea0003c00000 */
.L_x_41:
[----:B------:R-:W-:-:S06]  /*d030*/  UIADD3 UR4, UR41, 0xe400, URZ ;  /* 0x0000e40029047890 */ /* 0x000fcc000fffe03f */
[----:B------:R-:W-:-:S05]  /*d040*/  IMAD.U32 R16, RZ, RZ, UR4 ;  /* 0x00000004ff107e24 */ /* 0x000fca000f8e00ff */
[----:B------:R-:W-:-:S13]  /*d050*/  LOP3.LUT P0, RZ, R16, 0x3ff, RZ, 0xc0, !PT ;  /* 0x000003ff10ff7812 */ /* 0x000fda000780c0ff */
[----:B------:R-:W-:Y:S05]  /*d060*/  @!P0 BRA `(.L_x_42) ;  /* 0x0000000000408947 */ /* 0x000fea0003800000 */
[----:B0-----:R-:W-:Y:S01]  /*d070*/  MOV R2, 0x0 ;  /* 0x0000000000027802 */ /* 0x001fe20000000f00 */
[----:B------:R-:W-:Y:S01]  /*d080*/  ULDC.64 UR6, c[0x4][0xc0] ;  /* 0x0100300000067ab9 */ /* 0x000fe20000000a00 */
[----:B------:R-:W-:Y:S01]  /*d090*/  ULDC.64 UR8, c[0x4][0xc8] ;  /* 0x0100320000087ab9 */ /* 0x000fe20000000a00 */
[----:B------:R-:W-:Y:S01]  /*d0a0*/  ULDC.64 UR4, c[0x4][0x10] ;  /* 0x0100040000047ab9 */ /* 0x000fe20000000a00 */
[----:B------:R-:W-:Y:S01]  /*d0b0*/  IMAD.U32 R4, RZ, RZ, UR6 ;  /* 0x00000006ff047e24 */ /* 0x000fe2000f8e00ff */
[----:B------:R-:W-:Y:S01]  /*d0c0*/  MOV R13, RZ ;  /* 0x000000ff000d7202 */ /* 0x000fe20000000f00 */
[----:B------:R-:W0:Y:S01]  /*d0d0*/  LDC.64 R2, c[0x4][R2] ;  /* 0x0100000002027b82 */ /* 0x000e220000000a00 */
[----:B------:R-:W-:Y:S02]  /*d0e0*/  IMAD.U32 R5, RZ, RZ, UR7 ;  /* 0x00000007ff057e24 */ /* 0x000fe4000f8e00ff */
[----:B------:R-:W-:Y:S02]  /*d0f0*/  IMAD.U32 R6, RZ, RZ, UR8 ;  /* 0x00000008ff067e24 */ /* 0x000fe4000f8e00ff */
[----:B------:R-:W-:-:S02]  /*d100*/  IMAD.U32 R7, RZ, RZ, UR9 ;  /* 0x00000009ff077e24 */ /* 0x000fc4000f8e00ff */
[----:B------:R-:W-:Y:S02]  /*d110*/  IMAD.U32 R10, RZ, RZ, UR4 ;  /* 0x00000004ff0a7e24 */ /* 0x000fe4000f8e00ff */
[----:B------:R-:W-:Y:S02]  /*d120*/  IMAD.U32 R11, RZ, RZ, UR5 ;  /* 0x00000005ff0b7e24 */ /* 0x000fe4000f8e00ff */
[----:B------:R-:W-:Y:S02]  /*d130*/  IMAD.MOV.U32 R8, RZ, RZ, 0x70 ;  /* 0x00000070ff087424 */ /* 0x000fe400078e00ff */
[----:B------:R-:W-:-:S07]  /*d140*/  IMAD.MOV.U32 R12, RZ, RZ, 0x1 ;  /* 0x00000001ff0c7424 */ /* 0x000fce00078e00ff */
[----:B------:R-:W-:-:S07]  /*d150*/  LEPC R20, `(.L_x_42) ;  /* 0x000000001014794e */ /* 0x000fce0000000000 */
[----:B0-----:R-:W-:Y:S05]  /*d160*/  CALL.ABS.NOINC R2 ;  /* 0x0000000002007343 */ /* 0x001fea0003c00000 */
.L_x_42:
[----:B------:R-:W-:-:S04]  /*d170*/  UIADD3 UR4, UR41, 0x400, URZ ;  /* 0x0000040029047890 */ /* 0x000fc8000fffe03f */
[----:B------:R-:W-:-:S06]  /*d180*/  ULOP3.LUT UP0, URZ, UR4, 0x9f, URZ, 0xc0, !UPT ;  /* 0x0000009f043f7892 */ /* 0x000fcc000f80c03f */
[----:B------:R-:W-:-:S13]  /*d190*/  PLOP3.LUT P0, PT, PT, PT, UP0, 0x80, 0x0 ;  /* 0x000000000000781c */ /* 0x000fda0003f0f008 */
[----:B------:R-:W-:Y:S05]  /*d1a0*/  @!P0 BRA `(.L_x_43) ;  /* 0x0000000000408947 */ /* 0x000fea0003800000 */
[----:B0-----:R-:W-:Y:S01]  /*d1b0*/  MOV R2, 0x0 ;  /* 0x0000000000027802 */ /* 0x001fe20000000f00 */
[----:B------:R-:W-:Y:S01]  /*d1c0*/  ULDC.64 UR6, c[0x4][0xc0] ;  /* 0x0100300000067ab9 */ /* 0x000fe20000000a00 */
[----:B------:R-:W-:Y:S01]  /*d1d0*/  ULDC.64 UR8, c[0x4][0xc8] ;  /* 0x0100320000087ab9 */ /* 0x000fe20000000a00 */
[----:B------:R-:W-:Y:S01]  /*d1e0*/  ULDC.64 UR4, c[0x4][0x18] ;  /* 0x0100060000047ab9 */ /* 0x000fe20000000a00 */
[----:B------:R-:W-:Y:S02]  /*d1f0*/  IMAD.U32 R4, RZ, RZ, UR6 ;  /* 0x00000006ff047e24 */ /* 0x000fe4000f8e00ff */
[----:B------:R-:W0:Y:S01]  /*d200*/  LDC.64 R2, c[0x4][R2] ;  /* 0x0100000002027b82 */ /* 0x000e220000000a00 */
[----:B------:R-:W-:Y:S02]  /*d210*/  IMAD.U32 R5, RZ, RZ, UR7 ;  /* 0x00000007ff057e24 */ /* 0x000fe4000f8e00ff */
[----:B------:R-:W-:Y:S02]  /*d220*/  IMAD.U32 R6, RZ, RZ, UR8 ;  /* 0x00000008ff067e24 */ /* 0x000fe4000f8e00ff */
[----:B------:R-:W-:-:S02]  /*d230*/  IMAD.U32 R7, RZ, RZ, UR9 ;  /* 0x00000009ff077e24 */ /* 0x000fc4000f8e00ff */
[----:B------:R-:W-:Y:S02]  /*d240*/  IMAD.U32 R10, RZ, RZ, UR4 ;  /* 0x00000004ff0a7e24 */ /* 0x000fe4000f8e00ff */
[----:B------:R-:W-:Y:S02]  /*d250*/  IMAD.U32 R11, RZ, RZ, UR5 ;  /* 0x00000005ff0b7e24 */ /* 0x000fe4000f8e00ff */
[----:B------:R-:W-:Y:S02]  /*d260*/  IMAD.MOV.U32 R8, RZ, RZ, 0x70 ;  /* 0x00000070ff087424 */ /* 0x000fe400078e00ff */
[----:B------:R-:W-:Y:S02]  /*d270*/  IMAD.MOV.U32 R12, RZ, RZ, 0x1 ;  /* 0x00000001ff0c7424 */ /* 0x000fe400078e00ff */
[----:B------:R-:W-:-:S07]  /*d280*/  IMAD.MOV.U32 R13, RZ, RZ, RZ ;  /* 0x000000ffff0d7224 */ /* 0x000fce00078e00ff */
[----:B------:R-:W-:-:S07]  /*d290*/  LEPC R20, `(.L_x_43) ;  /* 0x000000001014794e */ /* 0x000fce0000000000 */
[----:B0-----:R-:W-:Y:S05]  /*d2a0*/  CALL.ABS.NOINC R2 ;  /* 0x0000000002007343 */ /* 0x001fea0003c00000 */
.L_x_43:
[----:B------:R-:W-:-:S13]  /*d2b0*/  LOP3.LUT P6, RZ, R16, 0x3ff, RZ, 0xc0, !PT ;  /* 0x000003ff10ff7812 */ /* 0x000fda00078cc0ff */
[----:B------:R-:W-:Y:S05]  /*d2c0*/  @!P6 BRA `(.L_x_44) ;  /* 0x000000000040e947 */ /* 0x000fea0003800000 */
[----:B0-----:R-:W-:Y:S01]  /*d2d0*/  MOV R2, 0x0 ;  /* 0x0000000000027802 */ /* 0x001fe20000000f00 */
[----:B------:R-:W-:Y:S01]  /*d2e0*/  ULDC.64 UR6, c[0x4][0xc0] ;  /* 0x0100300000067ab9 */ /* 0x000fe20000000a00 */
[----:B------:R-:W-:Y:S01]  /*d2f0*/  ULDC.64 UR8, c[0x4][0xc8] ;  /* 0x0100320000087ab9 */ /* 0x000fe20000000a00 */
[----:B------:R-:W-:Y:S01]  /*d300*/  ULDC.64 UR4, c[0x4][0x20] ;  /* 0x0100080000047ab9 */ /* 0x000fe20000000a00 */
[----:B------:R-:W-:Y:S01]  /*d310*/  IMAD.U32 R4, RZ, RZ, UR6 ;  /* 0x00000006ff047e24 */ /* 0x000fe2000f8e00ff */
[----:B------:R-:W-:Y:S01]  /*d320*/  MOV R6, UR8 ;  /* 0x0000000800067c02 */ /* 0x000fe20008000f00 */
[----:B------:R-:W0:Y:S01]  /*d330*/  LDC.64 R2, c[0x4][R2] ;  /* 0x0100000002027b82 */ /* 0x000e220000000a00 */
[----:B------:R-:W-:Y:S02]  /*d340*/  IMAD.U32 R5, RZ, RZ, UR7 ;  /* 0x00000007ff057e24 */ /* 0x000fe4000f8e00ff */
[----:B------:R-:W-:Y:S02]  /*d350*/  IMAD.U32 R7, RZ, RZ, UR9 ;  /* 0x00000009ff077e24 */ /* 0x000fe4000f8e00ff */
[----:B------:R-:W-:-:S02]  /*d360*/  IMAD.U32 R10, RZ, RZ, UR4 ;  /* 0x00000004ff0a7e24 */ /* 0x000fc4000f8e00ff */
[----:B------:R-:W-:Y:S02]  /*d370*/  IMAD.U32 R11, RZ, RZ, UR5 ;  /* 0x00000005ff0b7e24 */ /* 0x000fe4000f8e00ff */
[----:B------:R-:W-:Y:S02]  /*d380*/  IMAD.MOV.U32 R8, RZ, RZ, 0x70 ;  /* 0x00000070ff087424 */ /* 0x000fe400078e00ff */
[----:B------:R-:W-:Y:S02]  /*d390*/  IMAD.MOV.U32 R12, RZ, RZ, 0x1 ;  /* 0x00000001ff0c7424 */ /* 0x000fe400078e00ff */
[----:B------:R-:W-:-:S07]  /*d3a0*/  IMAD.MOV.U32 R13, RZ, RZ, RZ ;  /* 0x000000ffff0d7224 */ /* 0x000fce00078e00ff */
[----:B------:R-:W-:-:S07]  /*d3b0*/  LEPC R20, `(.L_x_44) ;  /* 0x000000001014794e */ /* 0x000fce0000000000 */
[----:B0-----:R-:W-:Y:S05]  /*d3c0*/  CALL.ABS.NOINC R2 ;  /* 0x0000000002007343 */ /* 0x001fea0003c00000 */
.L_x_44:
[----:B------:R-:W-:Y:S01]  /*d3d0*/  ULDC.64 UR4, c[0x0][0x9f8] ;  /* 0x00027e0000047ab9 */ /* 0x000fe20000000a00 */
[----:B------:R-:W2:Y:S01]  /*d3e0*/  LDL.LU R17, [R1+0x8] ;  /* 0x0000080001117983 */ /* 0x000ea20000300800 */
[----:B------:R-:W-:Y:S01]  /*d3f0*/  UISETP.NE.U32.AND UP0, UPT, UR4, URZ, UPT ;  /* 0x0000003f0400728c */ /* 0x000fe2000bf05070 */
[----:B------:R-:W-:-:S03]  /*d400*/  IMAD.U32 R8, RZ, RZ, UR44 ;  /* 0x0000002cff087e24 */ /* 0x000fc6000f8e00ff */
[----:B------:R-:W-:-:S06]  /*d410*/  UISETP.NE.AND.EX UP0, UPT, UR5, URZ, UPT, UP0 ;  /* 0x0000003f0500728c */ /* 0x000fcc000bf05300 */
[----:B------:R-:W-:-:S05]  /*d420*/  PLOP3.LUT P0, PT, PT, PT, UP0, 0x80, 0x0 ;  /* 0x000000000000781c */ /* 0x000fca0003f0f008 */
[----:B------:R-:W-:Y:S02]  /*d430*/  @UP0 ULDC.64 UR4, c[0x0][0x9f8] ;  /* 0x00027e0000040ab9 */ /* 0x000fe40000000a00 */
[----:B------:R-:W-:-:S06]  /*d440*/  @UP0 UIMAD.WIDE UR4, UR44, 0x4, UR4 ;  /* 0x000000042c0408a5 */ /* 0x000fcc000f8e0204 */
[----:B0-----:R-:W-:Y:S02]  /*d450*/  IMAD.U32 R2, RZ, RZ, UR4 ;  /* 0x00000004ff027e24 */ /* 0x001fe4000f8e00ff */
[----:B------:R-:W-:-:S05]  /*d460*/  IMAD.U32 R3, RZ, RZ, UR5 ;  /* 0x00000005ff037e24 */ /* 0x000fca000f8e00ff */
[----:B------:R0:W3:Y:S01]  /*d470*/  @P0 LDG.E R8, desc[UR46][R2.64] ;  /* 0x0000002e02080981 */ /* 0x0000e2000c1e1900 */
[----:B------:R-:W-:Y:S01]  /*d480*/  UMOV UR4, 0xffffffff ;  /* 0xffffffff00047882 */ /* 0x000fe20000000000 */
[----:B------:R-:W1:Y:S01]  /*d490*/  S2R R18, SR_TID.X ;  /* 0x0000000000127919 */ /* 0x000e620000002100 */
[----:B0-----:R-:W0:Y:S02]  /*d4a0*/  LDC.64 R2, c[0x0][0x418] ;  /* 0x00010600ff027b82 */ /* 0x001e240000000a00 */
[----:B0-----:R-:W-:Y:S02]  /*d4b0*/  ISETP.NE.U32.AND P0, PT, R2, RZ, PT ;  /* 0x000000ff0200720c */ /* 0x001fe40003f05070 */
[----:B-1----:R-:W-:Y:S02]  /*d4c0*/  SHF.R.U32.HI R18, RZ, 0x5, R18 ;  /* 0x00000005ff127819 */ /* 0x002fe40000011612 */
[----:B------:R-:W-:Y:S02]  /*d4d0*/  ISETP.NE.AND.EX P1, PT, R3, RZ, PT, P0 ;  /* 0x000000ff0300720c */ /* 0x000fe40003f25300 */
[----:B------:R-:W-:-:S02]  /*d4e0*/  LOP3.LUT R18, R18, 0x3, RZ, 0xc0, !PT ;  /* 0x0000000312127812 */ /* 0x000fc400078ec0ff */
[----:B--2---:R-:W-:-:S09]  /*d4f0*/  LOP3.LUT R17, R17, 0xfffffffe, RZ, 0xc0, !PT ;  /* 0xfffffffe11117812 */ /* 0x004fd200078ec0ff */
[----:B------:R-:W-:Y:S02]  /*d500*/  @P1 LOP3.LUT R17, R17, 0x1, RZ, 0xfc, !PT ;  /* 0x0000000111111812 */ /* 0x000fe400078efcff */
[----:B---3--:R-:W-:Y:S01]  /*d510*/  SHF.R.S32.HI R9, RZ, 0x1f, R8 ;  /* 0x0000001fff097819 */ /* 0x008fe20000011408 */
[----:B------:R0:W-:Y:S01]  /*d520*/  STL [R1+0x4], R8 ;  /* 0x0000040801007387 */ /* 0x0001e20000100800 */
[----:B------:R-:W-:-:S03]  /*d530*/  SEL R16, R8, RZ, !P1 ;  /* 0x000000ff08107207 */ /* 0x000fc60004800000 */
[----:B------:R0:W-:Y:S04]  /*d540*/  STL [R1+0xc], R9 ;  /* 0x00000c0901007387 */ /* 0x0001e80000100800 */
[----:B------:R0:W-:Y:S01]  /*d550*/  STL [R1+0x8], R17 ;  /* 0x0000081101007387 */ /* 0x0001e20000100800 */
[----:B------:R-:W-:Y:S05]  /*d560*/  BRA.DIV UR4, `(.L_x_45) ;  /* 0x0000002e04947947 */ /* 0x000fea000b800000 */
[----:B------:R1:W2:Y:S02]  /*d570*/  SHFL.IDX PT, R14, R18, RZ, 0x1f ;  /* 0x00001fff120e7589 */ /* 0x0002a400000e0000 */
.L_x_99:
[----:B------:R-:W-:Y:S01]  /*d580*/  PLOP3.LUT P2, PT, PT, PT, PT, 0x8, 0x0 ;  /* 0x000000000000781c */ /* 0x000fe20003f4e170 */
[----:B------:R-:W-:Y:S01]  /*d590*/  IMAD.MOV.U32 R0, RZ, RZ, R17 ;  /* 0x000000ffff007224 */ /* 0x000fe200078e0011 */
[----:B--2---:R-:W-:-:S04]  /*d5a0*/  ISETP.NE.AND P0, PT, R14, RZ, PT ;  /* 0x000000ff0e00720c */ /* 0x004fc80003f05270 */
[----:B------:R-:W-:-:S07]  /*d5b0*/  LOP3.LUT R0, R0, 0xfffffffd, RZ, 0xc0, !PT ;  /* 0xfffffffd00007812 */ /* 0x000fce00078ec0ff */
[----:B------:R-:W-:-:S05]  /*d5c0*/  @P2 LOP3.LUT R0, R0, 0x2, RZ, 0xfc, !PT ;  /* 0x0000000200002812 */ /* 0x000fca00078efcff */
[----:B------:R2:W-:Y:S01]  /*d5d0*/  STL [R1+0x8], R0 ;  /* 0x0000080001007387 */ /* 0x0005e20000100800 */
[----:B------:R-:W-:Y:S05]  /*d5e0*/  @P0 BRA `(.L_x_46) ;  /* 0x0000000400540947 */ /* 0x000fea0003800000 */
[----:B------:R-:W-:-:S06]  /*d5f0*/  UIADD3 UR4, UR39, -0x1, URZ ;  /* 0xffffffff27047890 */ /* 0x000fcc000fffe03f */
[----:B--2---:R-:W-:Y:S01]  /*d600*/  IMAD.U32 R0, RZ, RZ, UR4 ;  /* 0x00000004ff007e24 */ /* 0x004fe2000f8e00ff */
[----:B------:R-:W-:-:S03]  /*d610*/  UMOV UR4, 0xffffffff ;  /* 0xffffffff00047882 */ /* 0x000fc60000000000 */
[----:B------:R-:W-:Y:S05]  /*d620*/  BRA.DIV UR4, `(.L_x_47) ;  /* 0x0000002e04847947 */ /* 0x000fea000b800000 */
[----:B------:R-:W-:-:S13]  /*d630*/  ELECT P6, URZ, PT ;  /* 0x00000000003f782f */ /* 0x000fda00038c0000 */
.L_x_102:
[----:B------:R-:W-:Y:S05]  /*d640*/  @!P6 BRA `(.L_x_46) ;  /* 0x00000004003ce947 */ /* 0x000fea0003800000 */
[----:B------:R-:W-:Y:S01]  /*d650*/  MOV R16, R8 ;  /* 0x0000000800107202 */ /* 0x000fe20000000f00 */
[----:B------:R-:W-:Y:S06]  /*d660*/  @!P1 BRA `(.L_x_48) ;  /* 0x0000000000449947 */ /* 0x000fec0003800000 */
[----:B------:R-:W2:Y:S01]  /*d670*/  LDC R6, c[0x0][0x43c] ;  /* 0x00010f00ff067b82 */ /* 0x000ea20000000800 */
[----:B------:R-:W-:Y:S01]  /*d680*/  ULDC.64 UR4, c[0x0][0x428] ;  /* 0x00010a0000047ab9 */ /* 0x000fe20000000a00 */
[----:B--2---:R-:W-:-:S13]  /*d690*/  ISETP.NE.AND P0, PT, R6, 0x1, PT ;  /* 0x000000010600780c */ /* 0x004fda0003f05270 */
[----:B------:R-:W2:Y:S02]  /*d6a0*/  @P0 LDC.64 R4, c[0x0][0x440] ;  /* 0x00011000ff040b82 */ /* 0x000ea40000000a00 */
[----:B--2---:R-:W-:-:S04]  /*d6b0*/  @P0 IMAD.HI.U32 R7, R0, R4, RZ ;  /* 0x0000000400070227 */ /* 0x004fc800078e00ff */
[----:B------:R-:W-:Y:S01]  /*d6c0*/  IMAD.MOV.U32 R4, RZ, RZ, R0 ;  /* 0x000000ffff047224 */ /* 0x000fe200078e0000 */
[----:B------:R-:W-:-:S05]  /*d6d0*/  @P0 SHF.R.U32.HI R4, RZ, R5, R7 ;  /* 0x00000005ff040219 */ /* 0x000fca0000011607 */
[----:B------:R-:W-:-:S04]  /*d6e0*/  IMAD.MOV R5, RZ, RZ, -R4 ;  /* 0x000000ffff057224 */ /* 0x000fc800078e0a04 */
[----:B------:R-:W-:Y:S01]  /*d6f0*/  IMAD R0, R6, R5, R0 ;  /* 0x0000000506007224 */ /* 0x000fe200078e0200 */
[--C-:B------:R-:W-:Y:S01]  /*d700*/  SHF.R.S32.HI R5, RZ, 0x1f, R4.reuse ;  /* 0x0000001fff057819 */ /* 0x100fe20000011404 */
[----:B------:R-:W-:Y:S02]  /*d710*/  IMAD R6, R9, UR4, RZ ;  /* 0x0000000409067c24 */ /* 0x000fe4000f8e02ff */
[----:B------:R-:W-:-:S04]  /*d720*/  IMAD.WIDE.U32 R4, R8, UR4, R4 ;  /* 0x0000000408047c25 */ /* 0x000fc8000f8e0004 */
[----:B------:R-:W-:Y:S01]  /*d730*/  IMAD R6, R8, UR5, R6 ;  /* 0x0000000508067c24 */ /* 0x000fe2000f8e0206 */
[----:B------:R-:W-:-:S03]  /*d740*/  LEA R2, P0, R4, R2, 0x2 ;  /* 0x0000000204027211 */ /* 0x000fc600078010ff */
[----:B------:R-:W-:-:S05]  /*d750*/  IMAD.IADD R6, R5, 0x1, R6 ;  /* 0x0000000105067824 */ /* 0x000fca00078e0206 */
[----:B------:R-:W-:-:S05]  /*d760*/  LEA.HI.X R3, R4, R3, R6, 0x2, P0 ;  /* 0x0000000304037211 */ /* 0x000fca00000f1406 */
[----:B------:R2:W5:Y:S02]  /*d770*/  LDG.E R16, desc[UR46][R2.64] ;  /* 0x0000002e02107981 */ /* 0x000564000c1e1900 */
.L_x_48:
[----:B--2---:R-:W2:Y:S01]  /*d780*/  LDL R2, [R1] ;  /* 0x0000000001027983 */ /* 0x004ea20000100800 */
[----:B------:R-:W3:Y:S02]  /*d790*/  S2R R3, SR_TID.X ;  /* 0x0000000000037919 */ /* 0x000ee40000002100 */
[----:B---3--:R-:W-:Y:S02]  /*d7a0*/  LOP3.LUT R4, R3, 0x7f, RZ, 0xc0, !PT ;  /* 0x0000007f03047812 */ /* 0x008fe400078ec0ff */
[----:B------:R-:W-:Y:S02]  /*d7b0*/  LEA R3, R19, UR41, 0x3 ;  /* 0x0000002913037c11 */ /* 0x000fe4000f8e18ff */
[----:B------:R-:W-:Y:S02]  /*d7c0*/  ISETP.NE.AND P1, PT, R4, RZ, PT ;  /* 0x000000ff0400720c */ /* 0x000fe40003f25270 */
[----:B--2---:R-:W-:-:S04]  /*d7d0*/  SHF.L.U32 R2, R2, 0x1f, RZ ;  /* 0x0000001f02027819 */ /* 0x004fc800000006ff */
[----:B------:R-:W2:Y:S02]  /*d7e0*/  SYNCS.PHASECHK.TRANS64.TRYWAIT P0, [R3+URZ+0x2e880], R2 ;  /* 0x02e88002030075a7 */ /* 0x000ea4000800017f */
[----:B--2---:R-:W-:Y:S05]  /*d7f0*/  @!P0 BRA `(.L_x_49) ;  /* 0x0000002c00308947 */ /* 0x004fea0003800000 */
.L_x_103:
[----:B------:R-:W-:Y:S05]  /*d800*/  @P1 BRA `(.L_x_50) ;  /* 0x00000000001c1947 */ /* 0x000fea0003800000 */
[----:B------:R-:W3:Y:S02]  /*d810*/  S2R R4, SR_TID.X ;  /* 0x0000000000047919 */ /* 0x000ee40000002100 */
[----:B---3--:R-:W-:Y:S01]  /*d820*/  LOP3.LUT R5, R4, 0x1f, RZ, 0xc0, !PT ;  /* 0x0000001f04057812 */ /* 0x008fe200078ec0ff */
[----:B------:R-:W-:-:S03]  /*d830*/  IMAD.MOV.U32 R4, RZ, RZ, 0x7000 ;  /* 0x00007000ff047424 */ /* 0x000fc600078e00ff */
[----:B------:R-:W-:Y:S01]  /*d840*/  ISETP.NE.AND P0, PT, R5, RZ, PT ;  /* 0x000000ff0500720c */ /* 0x000fe20003f05270 */
[----:B------:R3:W-:-:S12]  /*d850*/  SYNCS.ARRIVE.TRANS64 RZ, [R3+URZ+0x2e870], R4 ;  /* 0x02e8700403ff79a7 */ /* 0x0007d8000800003f */
[----:B---3--:R-:W-:Y:S05]  /*d860*/  @!P0 BRA `(.L_x_50) ;  /* 0x0000000000048947 */ /* 0x008fea0003800000 */
[----:B------:R-:W-:Y:S01]  /*d870*/  BPT.TRAP 0x1 ;  /* 0x000000040000795c */ /* 0x000fe20000300000 */
.L_x_50:
[----:B------:R-:W-:Y:S01]  /*d880*/  IMAD.U32 R4, RZ, RZ, UR41 ;  /* 0x00000029ff047e24 */ /* 0x000fe2000f8e00ff */
[----:B------:R-:W-:Y:S01]  /*d890*/  R2UR UR33, R3 ;  /* 0x00000000032172ca */ /* 0x000fe200000e0000 */
[----:B------:R-:W-:Y:S01]  /*d8a0*/  IMAD R0, R0, 0xe0, RZ ;  /* 0x000000e000007824 */ /* 0x000fe200078e02ff */
[----:B-----5:R-:W-:Y:S01]  /*d8b0*/  R2UR UR37, R16 ;  /* 0x00000000102572ca */ /* 0x020fe200000e0000 */
[----:B------:R-:W-:Y:S01]  /*d8c0*/  IMAD R4, R19, 0x7000, R4 ;  /* 0x0000700013047824 */ /* 0x000fe200078e0204 */
[----:B------:R-:W-:Y:S02]  /*d8d0*/  UIADD3 UR4, UP0, UR52, 0x470, URZ ;  /* 0x0000047034047890 */ /* 0x000fe4000ff1e03f */
[----:B------:R-:W-:Y:S01]  /*d8e0*/  R2UR UR35, R0 ;  /* 0x00000000002372ca */ /* 0x000fe200000e0000 */
[----:B------:R-:W-:Y:S01]  /*d8f0*/  UMOV UR6, 0x0 ;  /* 0x0000000000067882 */ /* 0x000fe20000000000 */
[----:B------:R-:W-:Y:S01]  /*d900*/  R2UR UR32, R4 ;  /* 0x00000000042072ca */ /* 0x000fe200000e0000 */
[----:B------:R-:W-:Y:S01]  /*d910*/  UIADD3.X UR5, URZ, UR53, URZ, UP0, !UPT ;  /* 0x000000353f057290 */ /* 0x000fe200087fe43f */
[----:B------:R-:W-:Y:S01]  /*d920*/  UMOV UR7, 0x14f00000 ;  /* 0x14f0000000077882 */ /* 0x000fe20000000000 */
[----:B------:R-:W-:-:S02]  /*d930*/  UMOV UR34, URZ ;  /* 0x0000003f00227c82 */ /* 0x000fc40008000000 */
[----:B------:R-:W-:-:S08]  /*d940*/  UIADD3 UR33, UR33, 0x2e870, URZ ;  /* 0x0002e87021217890 */ /* 0x000fd0000fffe03f */
[----:B------:R-:W-:-:S09]  /*d950*/  UIADD3 UR32, UR32, 0xe400, URZ ;  /* 0x0000e40020207890 */ /* 0x000fd2000fffe03f */
[----:B------:R3:W-:Y:S01]  /*d960*/  UTMALDG.4D [UR32], [UR4], desc[UR6] ;  /* 0x00000620040075b4 */ /* 0x0007e20008019000 */
[----:B------:R-:W4:Y:S02]  /*d970*/  SYNCS.PHASECHK.TRANS64.TRYWAIT P0, [R3+URZ+0x2e840], R2 ;  /* 0x02e84002030075a7 */ /* 0x000f24000800017f */
[----:B---34-:R-:W-:Y:S05]  /*d980*/  @!P0 BRA `(.L_x_51) ;  /* 0x0000002800e08947 */ /* 0x018fea0003800000 */
.L_x_104:
[----:B------:R-:W-:Y:S05]  /*d990*/  @P1 BRA `(.L_x_52) ;  /* 0x00000000001c1947 */ /* 0x000fea0003800000 */
[----:B------:R-:W4:Y:S01]  /*d9a0*/  S2R R5, SR_TID.X ;  /* 0x0000000000057919 */ /* 0x000f220000002100 */
[----:B--23--:R-:W-:-:S04]  /*d9b0*/  IMAD.MOV.U32 R2, RZ, RZ, 0x7000 ;  /* 0x00007000ff027424 */ /* 0x00cfc800078e00ff */
[----:B------:R2:W-:Y:S01]  /*d9c0*/  SYNCS.ARRIVE.TRANS64 RZ, [R3+URZ+0x2e830], R2 ;  /* 0x02e8300203ff79a7 */ /* 0x0005e2000800003f */
[----:B----4-:R-:W-:-:S04]  /*d9d0*/  LOP3.LUT R5, R5, 0x1f, RZ, 0xc0, !PT ;  /* 0x0000001f05057812 */ /* 0x010fc800078ec0ff */
[----:B------:R-:W-:-:S13]  /*d9e0*/  ISETP.NE.AND P0, PT, R5, RZ, PT ;  /* 0x000000ff0500720c */ /* 0x000fda0003f05270 */
[----:B--2---:R-:W-:Y:S05]  /*d9f0*/  @!P0 BRA `(.L_x_52) ;  /* 0x0000000000048947 */ /* 0x004fea0003800000 */
[----:B------:R-:W-:Y:S01]  /*da00*/  BPT.TRAP 0x1 ;  /* 0x000000040000795c */ /* 0x000fe20000300000 */
.L_x_52:
[----:B--23--:R-:W2:Y:S01]  /*da10*/  LDL.LU R2, [R1+0x8] ;  /* 0x0000080001027983 */ /* 0x00cea20000300800 */
[----:B------:R-:W-:Y:S01]  /*da20*/  R2UR UR8, R4 ;  /* 0x00000000040872ca */ /* 0x000fe200000e0000 */
[----:B------:R-:W-:Y:S01]  /*da30*/  UIADD3 UR4, UP0, UR52, 0x370, URZ ;  /* 0x0000037034047890 */ /* 0x000fe2000ff1e03f */
[----:B------:R-:W-:Y:S01]  /*da40*/  R2UR UR9, R3 ;  /* 0x00000000030972ca */ /* 0x000fe200000e0000 */
[----:B------:R-:W-:Y:S01]  /*da50*/  UMOV UR6, 0x0 ;  /* 0x0000000000067882 */ /* 0x000fe20000000000 */
[----:B------:R-:W-:Y:S01]  /*da60*/  PLOP3.LUT P0, PT, PT, PT, PT, 0x80, 0x0 ;  /* 0x000000000000781c */ /* 0x000fe20003f0f070 */
[----:B------:R-:W-:Y:S01]  /*da70*/  UIADD3.X UR5, URZ, UR53, URZ, UP0, !UPT ;  /* 0x000000353f057290 */ /* 0x000fe200087fe43f */
[----:B------:R-:W-:Y:S01]  /*da80*/  R2UR UR11, R0 ;  /* 0x00000000000b72ca */ /* 0x000fe200000e0000 */
[----:B------:R-:W-:Y:S01]  /*da90*/  UMOV UR7, 0x14f00000 ;  /* 0x14f0000000077882 */ /* 0x000fe20000000000 */
[----:B------:R-:W-:Y:S01]  /*daa0*/  R2UR UR13, R16 ;  /* 0x00000000100d72ca */ /* 0x000fe200000e0000 */
[----:B------:R-:W-:Y:S01]  /*dab0*/  UMOV UR10, URZ ;  /* 0x0000003f000a7c82 */ /* 0x000fe20008000000 */
[----:B------:R-:W-:-:S03]  /*dac0*/  UMOV UR12, UR36 ;  /* 0x00000024000c7c82 */ /* 0x000fc60008000000 */
[----:B------:R-:W-:Y:S02]  /*dad0*/  UIADD3 UR8, UR8, 0x20400, URZ ;  /* 0x0002040008087890 */ /* 0x000fe4000fffe03f */
[----:B------:R-:W-:-:S09]  /*dae0*/  UIADD3 UR9, UR9, 0x2e830, URZ ;  /* 0x0002e83009097890 */ /* 0x000fd2000fffe03f */
[----:B------:R3:W-:Y:S01]  /*daf0*/  UTMALDG.4D [UR8], [UR4], desc[UR6] ;  /* 0x00000608040075b4 */ /* 0x0007e20008019000 */
[----:B--2---:R-:W-:-:S04]  /*db00*/  LOP3.LUT R2, R2, 0xfffffffd, RZ, 0xc0, !PT ;  /* 0xfffffffd02027812 */ /* 0x004fc800078ec0ff */
[----:B------:R-:W-:-:S05]  /*db10*/  @P0 LOP3.LUT R2, R2, 0x2, RZ, 0xfc, !PT ;  /* 0x0000000202020812 */ /* 0x000fca00078efcff */
[----:B------:R3:W-:Y:S01]  /*db20*/  STL [R1+0x8], R2 ;  /* 0x0000080201007387 */ /* 0x0007e20000100800 */
[----:B------:R-:W-:Y:S01]  /*db30*/  NOP ;  /* 0x0000000000007918 */ /* 0x000fe20000000000 */
.L_x_46:
[----:B------:R-:W-:Y:S05]  /*db40*/  WARPSYNC.ALL ;  /* 0x0000000000007948 */ /* 0x000fea0003800000 */
[----:B---3--:R-:W-:Y:S01]  /*db50*/  UIADD3 UR4, UR41, 0x1c400, URZ ;  /* 0x0001c40029047890 */ /* 0x008fe2000fffe03f */
[----:B------:R-:W-:Y:S03]  /*db60*/  BAR.SYNC.DEFER_BLOCKING 0x8, 0x180 ;  /* 0x0206000000007b1d */ /* 0x000fe60000010000 */
[----:B------:R-:W-:-:S06]  /*db70*/  ULOP3.LUT UP0, URZ, UR4, 0x3ff, URZ, 0xc0, !UPT ;  /* 0x000003ff043f7892 */ /* 0x000fcc000f80c03f */
[----:B------:R-:W-:-:S13]  /*db80*/  PLOP3.LUT P0, PT, PT, PT, UP0, 0x80, 0x0 ;  /* 0x000000000000781c */ /* 0x000fda0003f0f008 */
[----:B------:R-:W-:Y:S05]  /*db90*/  @!P0 BRA `(.L_x_53) ;  /* 0x0000000000408947 */ /* 0x000fea0003800000 */
[----:B------:R-:W-:Y:S01]  /*dba0*/  MOV R2, 0x0 ;  /* 0x0000000000027802 */ /* 0x000fe20000000f00 */
[----:B------:R-:W-:Y:S01]  /*dbb0*/  ULDC.64 UR6, c[0x4][0xc0] ;  /* 0x0100300000067ab9 */ /* 0x000fe20000000a00 */
[----:B------:R-:W-:Y:S01]  /*dbc0*/  ULDC.64 UR8, c[0x4][0xc8] ;  /* 0x0100320000087ab9 */ /* 0x000fe20000000a00 */
[----:B------:R-:W-:Y:S01]  /*dbd0*/  ULDC.64 UR4, c[0x4][0x28] ;  /* 0x01000a0000047ab9 */ /* 0x000fe20000000a00 */
[----:B------:R-:W-:Y:S01]  /*dbe0*/  IMAD.U32 R4, RZ, RZ, UR6 ;  /* 0x00000006ff047e24 */ /* 0x000fe2000f8e00ff */
[----:B------:R-:W-:Y:S01]  /*dbf0*/  MOV R11, UR5 ;  /* 0x00000005000b7c02 */ /* 0x000fe20008000f00 */
[----:B------:R-:W3:Y:S01]  /*dc00*/  LDC.64 R2, c[0x4][R2] ;  /* 0x0100000002027b82 */ /* 0x000ee20000000a00 */
[----:B------:R-:W-:Y:S02]  /*dc10*/  IMAD.U32 R5, RZ, RZ, UR7 ;  /* 0x00000007ff057e24 */ /* 0x000fe4000f8e00ff */
[----:B------:R-:W-:Y:S02]  /*dc20*/  IMAD.U32 R6, RZ, RZ, UR8 ;  /* 0x00000008ff067e24 */ /* 0x000fe4000f8e00ff */
[----:B------:R-:W-:-:S02]  /*dc30*/  IMAD.U32 R7, RZ, RZ, UR9 ;  /* 0x00000009ff077e24 */ /* 0x000fc4000f8e00ff */
[----:B------:R-:W-:Y:S02]  /*dc40*/  IMAD.U32 R10, RZ, RZ, UR4 ;  /* 0x00000004ff0a7e24 */ /* 0x000fe4000f8e00ff */
[----:B0-----:R-:W-:Y:S02]  /*dc50*/  IMAD.MOV.U32 R8, RZ, RZ, 0x70 ;  /* 0x00000070ff087424 */ /* 0x001fe400078e00ff */
[----:B------:R-:W-:Y:S02]  /*dc60*/  IMAD.MOV.U32 R12, RZ, RZ, 0x1 ;  /* 0x00000001ff0c7424 */ /* 0x000fe400078e00ff */
[----:B------:R-:W-:-:S07]  /*dc70*/  IMAD.MOV.U32 R13, RZ, RZ, RZ ;  /* 0x000000ffff0d7224 */ /* 0x000fce00078e00ff */
[----:B------:R-:W-:-:S07]  /*dc80*/  LEPC R20, `(.L_x_53) ;  /* 0x000000001014794e */ /* 0x000fce0000000000 */
[----:B-123--:R-:W-:Y:S05]  /*dc90*/  CALL.ABS.NOINC R2 ;  /* 0x0000000002007343 */ /* 0x00efea0003c00000 */
.L_x_53:
[----:B0-----:R0:W5:Y:S01]  /*dca0*/  LDL R9, [R1+0x18] ;  /* 0x0000180001097983 */ /* 0x0011620000100800 */
[----:B------:R-:W3:Y:S01]  /*dcb0*/  LDC R7, c[0x0][0x448] ;  /* 0x00011200ff077b82 */ /* 0x000ee20000000800 */
[----:B--2---:R-:W-:Y:S01]  /*dcc0*/  IMAD R0, RZ, RZ, -UR45 ;  /* 0x8000002dff007e24 */ /* 0x004fe2000f8e02ff */
[----:B------:R-:W2:Y:S01]  /*dcd0*/  S2R R2, SR_TID.X ;  /* 0x0000000000027919 */ /* 0x000ea20000002100 */
[----:B------:R-:W4:Y:S05]  /*dce0*/  S2R R17, SR_TID.X ;  /* 0x0000000000117919 */ /* 0x000f2a0000002100 */
[----:B------:R-:W1:Y:S01]  /*dcf0*/  LDC R3, c[0x0][0xc38] ;  /* 0x00030e00ff037b82 */ /* 0x000e620000000800 */
[----:B------:R-:W-:Y:S01]  /*dd00*/  USHF.R.S32.HI UR4, URZ, 0x1f, UR36 ;  /* 0x0000001f3f047899 */ /* 0x000fe20008011424 */
[----:B------:R-:W-:Y:S01]  /*dd10*/  ULDC.64 UR8, c[0x0][0x2d8] ;  /* 0x0000b60000087ab9 */ /* 0x000fe20000000a00 */
[----:B---3--:R-:W-:Y:S01]  /*dd20*/  ISETP.NE.AND P0, PT, R7, 0x1, PT ;  /* 0x000000010700780c */ /* 0x008fe20003f05270 */
[----:B-1----:R-:W-:Y:S01]  /*dd30*/  IMAD R0, R3, R0, UR50 ;  /* 0x0000003203007e24 */ /* 0x002fe2000f8e0200 */
[----:B--2---:R-:W-:-:S03]  /*dd40*/  LOP3.LUT R2, R2, 0x7f, RZ, 0xc0, !PT ;  /* 0x0000007f02027812 */ /* 0x004fc600078ec0ff */
[----:B------:R-:W-:-:S08]  /*dd50*/  IMAD.SHL.U32 R0, R0, 0x80, RZ ;  /* 0x0000008000007824 */ /* 0x000fd000078e00ff */
[----:B------:R-:W1:Y:S01]  /*dd60*/  @P0 LDC R4, c[0x0][0x44c] ;  /* 0x00011300ff040b82 */ /* 0x000e620000000800 */
[----:B------:R-:W-:Y:S01]  /*dd70*/  SHF.R.U32.HI R2, RZ, 0x3, R2 ;  /* 0x00000003ff027819 */ /* 0x000fe20000011602 */
[----:B----4-:R-:W-:-:S05]  /*dd80*/  IMAD.SHL.U32 R17, R17, 0x10, RZ ;  /* 0x0000001011117824 */ /* 0x010fca00078e00ff */
[----:B------:R-:W-:Y:S02]  /*dd90*/  LOP3.LUT R17, R2, 0x70, R17, 0xf8, !PT ;  /* 0x0000007002117812 */ /* 0x000fe400078ef811 */
[----:B------:R-:W2:Y:S02]  /*dda0*/  @P0 LDC R2, c[0x0][0x450] ;  /* 0x00011400ff020b82 */ /* 0x000ea40000000800 */
[----:B------:R-:W-:-:S05]  /*ddb0*/  LOP3.LUT R3, R17, R0, RZ, 0xfc, !PT ;  /* 0x0000000011037212 */ /* 0x000fca00078efcff */
[----:B------:R-:W-:Y:S02]  /*ddc0*/  IMAD.MOV.U32 R6, RZ, RZ, R3 ;  /* 0x000000ffff067224 */ /* 0x000fe400078e0003 */
[----:B-1----:R-:W-:-:S05]  /*ddd0*/  @P0 IMAD.HI.U32 R4, R3, R4, RZ ;  /* 0x0000000403040227 */ /* 0x002fca00078e00ff */
[----:B--2---:R-:W-:-:S05]  /*dde0*/  @P0 SHF.R.U32.HI R6, RZ, R2, R4 ;  /* 0x00000002ff060219 */ /* 0x004fca0000011604 */
[----:B------:R-:W-:-:S04]  /*ddf0*/  IMAD.MOV R4, RZ, RZ, -R6 ;  /* 0x000000ffff047224 */ /* 0x000fc800078e0a06 */
[----:B------:R-:W-:Y:S02]  /*de00*/  IMAD R4, R7, R4, R3 ;  /* 0x0000000407047224 */ /* 0x000fe400078e0203 */
[----:B------:R-:W1:Y:S01]  /*de10*/  LDC.64 R2, c[0x0][0x2d0] ;  /* 0x0000b400ff027b82 */ /* 0x000e620000000a00 */
[----:B------:R-:W-:Y:S01]  /*de20*/  UIMAD UR6, UR4, UR8, URZ ;  /* 0x00000008040672a4 */ /* 0x000fe2000f8e023f */
[----:B------:R-:W2:Y:S01]  /*de30*/  S2R R17, SR_TID.X ;  /* 0x0000000000117919 */ /* 0x000ea20000002100 */
[----:B------:R-:W-:Y:S02]  /*de40*/  UIMAD.WIDE.U32 UR4, UR36, UR8, URZ ;  /* 0x00000008240472a5 */ /* 0x000fe4000f8e003f */
[----:B------:R-:W-:Y:S02]  /*de50*/  UIMAD UR6, UR36, UR9, UR6 ;  /* 0x00000009240672a4 */ /* 0x000fe4000f8e0206 */
[----:B------:R-:W-:Y:S01]  /*de60*/  USHF.R.S32.HI UR7, URZ, 0x1f, UR44 ;  /* 0x0000001f3f077899 */ /* 0x000fe2000801142c */
[----:B------:R-:W-:Y:S01]  /*de70*/  ULDC.64 UR8, c[0x0][0x2e0] ;  /* 0x0000b80000087ab9 */ /* 0x000fe20000000a00 */
[----:B------:R-:W-:-:S02]  /*de80*/  UIADD3 UR5, UR5, UR6, URZ ;  /* 0x0000000605057290 */ /* 0x000fc4000fffe03f */
[----:B------:R-:W-:Y:S01]  /*de90*/  UIMAD UR6, UR7, UR8, URZ ;  /* 0x00000008070672a4 */ /* 0x000fe2000f8e023f */
[----:B------:R-:W-:Y:S01]  /*dea0*/  SHF.R.S32.HI R5, RZ, 0x1f, R6 ;  /* 0x0000001fff057819 */ /* 0x000fe20000011406 */
[----:B------:R-:W-:Y:S02]  /*deb0*/  UIMAD.WIDE.U32 UR4, UR44, UR8, UR4 ;  /* 0x000000082c0472a5 */ /* 0x000fe4000f8e0004 */
[----:B------:R-:W-:-:S04]  /*dec0*/  UIMAD UR6, UR44, UR9, UR6 ;  /* 0x000000092c0672a4 */ /* 0x000fc8000f8e0206 */
[----:B------:R-:W-:Y:S01]  /*ded0*/  UIADD3 UR5, UR5, UR6, URZ ;  /* 0x0000000605057290 */ /* 0x000fe2000fffe03f */
[----:B-1----:R-:W-:-:S04]  /*dee0*/  IMAD R5, R5, R2, RZ ;  /* 0x0000000205057224 */ /* 0x002fc800078e02ff */
[C---:B------:R-:W-:Y:S02]  /*def0*/  IMAD R5, R6.reuse, R3, R5 ;  /* 0x0000000306057224 */ /* 0x040fe400078e0205 */
[----:B------:R-:W-:Y:S01]  /*df00*/  IMAD.WIDE.U32 R2, R6, R2, UR4 ;  /* 0x0000000406027e25 */ /* 0x000fe2000f8e0002 */
[----:B------:R-:W-:-:S03]  /*df10*/  ULDC.64 UR4, c[0x0][0x2c8] ;  /* 0x0000b20000047ab9 */ /* 0x000fc60000000a00 */
[----:B------:R-:W-:Y:S01]  /*df20*/  IMAD.IADD R3, R3, 0x1, R5 ;  /* 0x0000000103037824 */ /* 0x000fe200078e0205 */
[----:B------:R-:W-:Y:S01]  /*df30*/  SHF.R.S32.HI R5, RZ, 0x1f, R4 ;  /* 0x0000001fff057819 */ /* 0x000fe20000011404 */
[----:B--2---:R-:W-:Y:S02]  /*df40*/  IMAD.SHL.U32 R10, R17, 0x10, RZ ;  /* 0x00000010110a7824 */ /* 0x004fe400078e00ff */
[----:B------:R-:W-:-:S04]  /*df50*/  IMAD.WIDE.U32 R2, R4, UR4, R2 ;  /* 0x0000000404027c25 */ /* 0x000fc8000f8e0002 */
[----:B------:R-:W-:-:S04]  /*df60*/  IMAD R5, R5, UR4, RZ ;  /* 0x0000000405057c24 */ /* 0x000fc8000f8e02ff */
[----:B------:R-:W-:Y:S01]  /*df70*/  IMAD R5, R4, UR5, R5 ;  /* 0x0000000504057c24 */ /* 0x000fe2000f8e0205 */
[----:B------:R-:W-:Y:S01]  /*df80*/  ULDC.64 UR4, c[0x0][0x280] ;  /* 0x0000a00000047ab9 */ /* 0x000fe20000000a00 */
[----:B------:R-:W-:Y:S02]  /*df90*/  LOP3.LUT R10, R10, 0x70, RZ, 0xc0, !PT ;  /* 0x000000700a0a7812 */ /* 0x000fe400078ec0ff */
[----:B------:R-:W-:Y:S01]  /*dfa0*/  IADD3 R4, P0, R2, UR4, RZ ;  /* 0x0000000402047c10 */ /* 0x000fe2000ff1e0ff */
[----:B------:R-:W-:-:S03]  /*dfb0*/  ULDC UR4, c[0x0][0x2b8] ;  /* 0x0000ae0000047ab9 */ /* 0x000fc60000000800 */
[----:B------:R-:W-:Y:S02]  /*dfc0*/  IADD3.X R6, R3, UR5, R5, P0, !PT ;  /* 0x0000000503067c10 */ /* 0x000fe400087fe405 */
[----:B------:R-:W-:Y:S01]  /*dfd0*/  ISETP.GE.AND P0, PT, R10, UR4, PT ;  /* 0x000000040a007c0c */ /* 0x000fe2000bf06270 */
[----:B------:R-:W-:Y:S01]  /*dfe0*/  UMOV UR4, 0xffffffff ;  /* 0xffffffff00047882 */ /* 0x000fe20000000000 */
[----:B------:R-:W-:-:S04]  /*dff0*/  LOP3.LUT R17, R17, 0x7f, RZ, 0xc0, !PT ;  /* 0x0000007f11117812 */ /* 0x000fc800078ec0ff */
[----:B------:R-:W-:Y:S01]  /*e000*/  SHF.R.U32.HI R17, RZ, 0x3, R17 ;  /* 0x00000003ff117819 */ /* 0x000fe20000011611 */
[----:B0-----:R-:W-:Y:S06]  /*e010*/  BRA.DIV UR4, `(.L_x_54) ;  /* 0x0000002604507947 */ /* 0x001fec000b800000 */
[----:B------:R-:W-:Y:S01]  /*e020*/  IMAD.IADD R0, R17, 0x1, R0 ;  /* 0x0000000111007824 */ /* 0x000fe200078e0200 */
[----:B------:R-:W-:Y:S01]  /*e030*/  ULDC UR4, c[0x0][0x288] ;  /* 0x0000a20000047ab9 */ /* 0x000fe20000000800 */
[----:B------:R-:W0:Y:S01]  /*e040*/  SHFL.IDX PT, R3, R4, RZ, 0x181f ;  /* 0x00181fff04037589 */ /* 0x000e2200000e0000 */
[----:B------:R-:W-:Y:S02]  /*e050*/  IMAD R5, R7, UR4, RZ ;  /* 0x0000000407057c24 */ /* 0x000fe4000f8e02ff */
[C---:B------:R-:W-:Y:S01]  /*e060*/  IADD3 R2, R0.reuse, 0x10, RZ ;  /* 0x0000001000027810 */ /* 0x040fe20007ffe0ff */
[----:B------:R-:W-:Y:S02]  /*e070*/  SHFL.IDX PT, R8, R4, 0x1, 0x181f ;  /* 0x00381f0004087f89 */ /* 0x000fe400000e0000 */
[-C--:B------:R-:W-:Y:S02]  /*e080*/  ISETP.GE.AND P1, PT, R0, R5.reuse, PT ;  /* 0x000000050000720c */ /* 0x080fe40003f26270 */
[----:B------:R-:W-:Y:S01]  /*e090*/  ISETP.GE.AND P2, PT, R2, R5, PT ;  /* 0x000000050200720c */ /* 0x000fe20003f46270 */
[----:B------:R-:W-:Y:S04]  /*e0a0*/  SHFL.IDX PT, R7, R6, 0x1, 0x181f ;  /* 0x00381f0006077f89 */ /* 0x000fe800000e0000 */
[----:B------:R-:W1:Y:S04]  /*e0b0*/  SHFL.IDX PT, R2, R6, RZ, 0x181f ;  /* 0x00181fff06027589 */ /* 0x000e6800000e0000 */
[----:B------:R-:W-:Y:S02]  /*e0c0*/  SHFL.IDX PT, R14, R4, 0x7, 0x181f ;  /* 0x00f81f00040e7f89 */ /* 0x000fe400000e0000 */
[----:B0-----:R-:W-:-:S05]  /*e0d0*/  @!P1 IADD3 R3, P3, R10, R3, RZ ;  /* 0x000000030a039210 */ /* 0x001fca0007f7e0ff */
[----:B-1----:R-:W-:-:S05]  /*e0e0*/  @!P1 IMAD.X R2, RZ, RZ, R2, P3 ;  /* 0x000000ffff029224 */ /* 0x002fca00018e0602 */
[----:B------:R-:W-:-:S04]  /*e0f0*/  @!P1 LOP3.LUT R3, R3, R2, RZ, 0x3c, !PT ;  /* 0x0000000203039212 */ /* 0x000fc800078e3cff */
[----:B------:R-:W-:-:S04]  /*e100*/  @!P1 LOP3.LUT R2, R3, R2, RZ, 0x3c, !PT ;  /* 0x0000000203029212 */ /* 0x000fc800078e3cff */
[----:B------:R-:W-:-:S05]  /*e110*/  @!P1 LOP3.LUT R3, R3, R2, RZ, 0x3c, !PT ;  /* 0x0000000203039212 */ /* 0x000fca00078e3cff */
[----:B-----5:R0:W-:Y:S02]  /*e120*/  @!P1 LDGSTS.E.BYPASS.LTC128B.128 [R9+0x1c400], desc[UR46][R2.64], !P0 ;  /* 0x1c40000002099fae */ /* 0x0201e4000c101d6e */
[----:B0-----:R-:W-:Y:S01]  /*e130*/  @!P2 IADD3 R2, P1, R10, R8, RZ ;  /* 0x000000080a02a210 */ /* 0x001fe20007f3e0ff */
[----:B------:R-:W-:-:S04]  /*e140*/  VIADD R8, R0, 0x20 ;  /* 0x0000002000087836 */ /* 0x000fc80000000000 */
[----:B------:R-:W-:Y:S01]  /*e150*/  @!P2 IMAD.X R3, RZ, RZ, R7, P1 ;  /* 0x000000ffff03a224 */ /* 0x000fe200008e0607 */
[----:B------:R-:W-:Y:S01]  /*e160*/  ISETP.GE.AND P1, PT, R8, R5, PT ;  /* 0x000000050800720c */ /* 0x000fe20003f26270 */
[----:B------:R-:W-:-:S03]  /*e170*/  VIADD R8, R0, 0x30 ;  /* 0x0000003000087836 */ /* 0x000fc60000000000 */
[----:B------:R0:W-:Y:S04]  /*e180*/  @!P2 LDGSTS.E.BYPASS.LTC128B.128 [R9+0x1cc00], desc[UR46][R2.64], !P0 ;  /* 0x1cc000000209afae */ /* 0x0001e8000c101d6e */
[----:B0-----:R-:W0:Y:S04]  /*e190*/  SHFL.IDX PT, R3, R4, 0x2, 0x181f ;  /* 0x00581f0004037f89 */ /* 0x001e2800000e0000 */
[----:B------:R-:W1:Y:S01]  /*e1a0*/  SHFL.IDX PT, R2, R6, 0x2, 0x181f ;  /* 0x00581f0006027f89 */ /* 0x000e6200000e0000 */
[----:B0-----:R-:W-:-:S05]  /*e1b0*/  @!P1 IADD3 R3, P2, R10, R3, RZ ;  /* 0x000000030a039210 */ /* 0x001fca0007f5e0ff */
[----:B-1----:R-:W-:-:S05]  /*e1c0*/  @!P1 IMAD.X R2, RZ, RZ, R2, P2 ;  /* 0x000000ffff029224 */ /* 0x002fca00010e0602 */
[----:B------:R-:W-:-:S04]  /*e1d0*/  @!P1 LOP3.LUT R3, R3, R2, RZ, 0x3c, !PT ;  /* 0x0000000203039212 */ /* 0x000fc800078e3cff */
[----:B------:R-:W-:-:S04]  /*e1e0*/  @!P1 LOP3.LUT R2, R3, R2, RZ, 0x3c, !PT ;  /* 0x0000000203029212 */ /* 0x000fc800078e3cff */
[----:B------:R-:W-:-:S05]  /*e1f0*/  @!P1 LOP3.LUT R3, R3, R2, RZ, 0x3c, !PT ;  /* 0x0000000203039212 */ /* 0x000fca00078e3cff */
[----:B------:R0:W-:Y:S01]  /*e200*/  @!P1 LDGSTS.E.BYPASS.LTC128B.128 [R9+0x1d400], desc[UR46][R2.64], !P0 ;  /* 0x1d40000002099fae */ /* 0x0001e2000c101d6e */
[----:B------:R-:W-:Y:S01]  /*e210*/  ISETP.GE.AND P1, PT, R8, R5, PT ;  /* 0x000000050800720c */ /* 0x000fe20003f26270 */
[----:B------:R-:W-:Y:S02]  /*e220*/  VIADD R8, R0, 0x40 ;  /* 0x0000004000087836 */ /* 0x000fe40000000000 */
[----:B0-----:R-:W0:Y:S04]  /*e230*/  SHFL.IDX PT, R3, R4, 0x3, 0x181f ;  /* 0x00781f0004037f89 */ /* 0x001e2800000e0000 */
[----:B------:R-:W1:Y:S06]  /*e240*/  SHFL.IDX PT, R2, R6, 0x3, 0x181f ;  /* 0x00781f0006027f89 */ /* 0x000e6c00000e0000 */
        /* <DEDUP_REMOVED lines=26> */
[----:B------:R-:W-:-:S03]  /*e3f0*/  ISETP.GE.AND P1, PT, R8, R5, PT ;  /* 0x000000050800720c */ /* 0x000fc60003f26270 */
[----:B0-----:R-:W0:Y:S04]  /*e400*/  SHFL.IDX PT, R3, R4, 0x6, 0x181f ;  /* 0x00d81f0004037f89 */ /* 0x001e2800000e0000 */
[----:B------:R-:W1:Y:S04]  /*e410*/  SHFL.IDX PT, R2, R6, 0x6, 0x181f ;  /* 0x00d81f0006027f89 */ /* 0x000e6800000e0000 */
[----:B------:R-:W2:Y:S02]  /*e420*/  SHFL.IDX PT, R6, R6, 0x7, 0x181f ;  /* 0x00f81f0006067f89 */ /* 0x000ea400000e0000 */
[----:B0-----:R-:W-:-:S04]  /*e430*/  @!P1 IADD3 R3, P2, R10, R3, RZ ;  /* 0x000000030a039210 */ /* 0x001fc80007f5e0ff */
[----:B-1----:R-:W-:-:S04]  /*e440*/  @!P1 IADD3.X R2, RZ, R2, RZ, P2, !PT ;  /* 0x00000002ff029210 */ /* 0x002fc800017fe4ff */
[----:B------:R-:W-:-:S04]  /*e450*/  @!P1 LOP3.LUT R3, R3, R2, RZ, 0x3c, !PT ;  /* 0x0000000203039212 */ /* 0x000fc800078e3cff */
[----:B------:R-:W-:-:S04]  /*e460*/  @!P1 LOP3.LUT R2, R3, R2, RZ, 0x3c, !PT ;  /* 0x0000000203029212 */ /* 0x000fc800078e3cff */
[----:B------:R-:W-:-:S05]  /*e470*/  @!P1 LOP3.LUT R3, R3, R2, RZ, 0x3c, !PT ;  /* 0x0000000203039212 */ /* 0x000fca00078e3cff */
[----:B--2---:R0:W-:Y:S02]  /*e480*/  @!P1 LDGSTS.E.BYPASS.LTC128B.128 [R9+0x1f400], desc[UR46][R2.64], !P0 ;  /* 0x1f40000002099fae */ /* 0x0041e4000c101d6e */
.L_x_121:
[----:B------:R-:W-:-:S05]  /*e490*/  VIADD R0, R0, 0x70 ;  /* 0x0000007000007836 */ /* 0x000fca0000000000 */
[----:B------:R-:W-:-:S13]  /*e4a0*/  ISETP.GE.AND P1, PT, R0, R5, PT ;  /* 0x000000050000720c */ /* 0x000fda0003f26270 */
[----:B0-----:R-:W-:-:S05]  /*e4b0*/  @!P1 IADD3 R2, P2, R10, R14, RZ ;  /* 0x0000000e0a029210 */ /* 0x001fca0007f5e0ff */
[----:B------:R-:W-:-:S05]  /*e4c0*/  @!P1 IMAD.X R3, RZ, RZ, R6, P2 ;  /* 0x000000ffff039224 */ /* 0x000fca00010e0606 */
[----:B------:R-:W-:Y:S01]  /*e4d0*/  @!PT LDS RZ, [RZ] ;  /* 0x00000000fffff984 */ /* 0x000fe20000000800 */
[----:B------:R-:W-:Y:S01]  /*e4e0*/  @!PT LDS RZ, [RZ] ;  /* 0x00000000fffff984 */ /* 0x000fe20000000800 */
[----:B------:R-:W-:Y:S01]  /*e4f0*/  @!PT LDS RZ, [RZ] ;  /* 0x00000000fffff984 */ /* 0x000fe20000000800 */
[----:B------:R0:W-:Y:S01]  /*e500*/  @!P1 LDGSTS.E.BYPASS.LTC128B.128 [R9+0x1fc00], desc[UR46][R2.64], !P0 ;  /* 0x1fc0000002099fae */ /* 0x0001e2000c101d6e */
[----:B------:R-:W-:Y:S01]  /*e510*/  NOP ;  /* 0x0000000000007918 */ /* 0x000fe20000000000 */
[----:B------:R-:W-:Y:S02]  /*e520*/  SYNCS.ARRIVE.TRANS64.RED.A0T1 RZ, [UR41+0x2e800], RZ ;  /* 0x02e800ffffff79a7 */ /* 0x000fe40008200429 */
[----:B------:R-:W-:Y:S01]  /*e530*/  ARRIVES.LDGSTSBAR.64.TRANSCNT [UR41+0x2e800] ;  /* 0x02e80000ff0079b0 */ /* 0x000fe20008000aa9 */
[----:B------:R-:W-:Y:S01]  /*e540*/  NOP ;  /* 0x0000000000007918 */ /* 0x000fe20000000000 */
[----:B------:R-:W-:Y:S01]  /*e550*/  ULOP3.LUT UR4, UR48, 0x1, URZ, 0xc, !UPT ;  /* 0x0000000130047892 */ /* 0x000fe2000f8e0c3f */
[----:B------:R-:W-:Y:S05]  /*e560*/  SYNCS.ARRIVE.TRANS64.A1T0 RZ, [UR41+0x2e800], RZ ;  /* 0x02e800ffffff79a7 */ /* 0x000fea0008100029 */
[----:B------:R-:W-:-:S05]  /*e570*/  IMAD.U32 R0, RZ, RZ, UR4 ;  /* 0x00000004ff007e24 */ /* 0x000fca000f8e00ff */
[----:B------:R-:W-:-:S04]  /*e580*/  SHF.L.U32 R0, R0, 0x1f, RZ ;  /* 0x0000001f00007819 */ /* 0x000fc800000006ff */
[----:B------:R-:W1:Y:S02]  /*e590*/  SYNCS.PHASECHK.TRANS64.TRYWAIT P0, [UR41+0x2e820], R0 ;  /* 0x02e82000ff0075a7 */ /* 0x000e640008000169 */
[----:B01----:R-:W-:Y:S05]  /*e5a0*/  @!P0 BRA `(.L_x_55) ;  /* 0x0000002800848947 */ /* 0x003fea0003800000 */
.L_x_122:
[----:B------:R-:W-:-:S06]  /*e5b0*/  UISETP.GE.AND UP0, UPT, UR40, 0xe1, UPT ;  /* 0x000000e12800788c */ /* 0x000fcc000bf06270 */
[----:B------:R-:W-:-:S13]  /*e5c0*/  PLOP3.LUT P0, PT, PT, PT, UP0, 0x80, 0x0 ;  /* 0x000000000000781c */ /* 0x000fda0003f0f008 */
[----:B------:R-:W-:Y:S05]  /*e5d0*/  @!P0 BRA `(.L_x_56) ;  /* 0x0000000c00e08947 */ /* 0x000fea0003800000 */
[----:B0-----:R0:W5:Y:S01]  /*e5e0*/  LDL.LU R0, [R1] ;  /* 0x0000000001007983 */ /* 0x0011620000300800 */
[----:B------:R-:W-:Y:S01]  /*e5f0*/  UIADD3 UR4, UR39, -0x2, URZ ;  /* 0xfffffffe27047890 */ /* 0x000fe2000fffe03f */
[----:B------:R-:W-:-:S05]  /*e600*/  IMAD.MOV.U32 R6, RZ, RZ, R19 ;  /* 0x000000ffff067224 */ /* 0x000fca00078e0013 */
[----:B------:R-:W-:-:S07]  /*e610*/  IMAD.U32 R17, RZ, RZ, UR4 ;  /* 0x00000004ff117e24 */ /* 0x000fce000f8e00ff */
.L_x_76:
[----:B------:R-:W2:Y:S01]  /*e620*/  LDL R2, [R1+0x8] ;  /* 0x0000080001027983 */ /* 0x000ea20000100800 */
[----:B------:R-:W-:Y:S01]  /*e630*/  VIADD R19, R6, 0x1 ;  /* 0x0000000106137836 */ /* 0x000fe20000000000 */
[----:B------:R-:W-:Y:S04]  /*e640*/  BSSY B0, `(.L_x_57) ;  /* 0x000006a000007945 */ /* 0x000fe80003800000 */
[----:B------:R-:W-:-:S04]  /*e650*/  ISETP.NE.AND P0, PT, R19, 0x2, PT ;  /* 0x000000021300780c */ /* 0x000fc80003f05270 */
[----:B------:R-:W-:Y:S02]  /*e660*/  SEL R3, RZ, 0x1, P0 ;  /* 0x00000001ff037807 */ /* 0x000fe40000000000 */
[----:B------:R-:W-:Y:S02]  /*e670*/  SEL R19, R19, RZ, P0 ;  /* 0x000000ff13137207 */ /* 0x000fe40000000000 */
[----:B-----5:R-:W-:-:S05]  /*e680*/  LOP3.LUT R8, R0, R3, RZ, 0x3c, !PT ;  /* 0x0000000300087212 */ /* 0x020fca00078e3cff */
[----:B-1----:R1:W-:Y:S01]  /*e690*/  STL [R1], R8 ;  /* 0x0000000801007387 */ /* 0x0023e20000100800 */
[----:B--2---:R-:W-:-:S13]  /*e6a0*/  LOP3.LUT P1, RZ, R2, 0x2, RZ, 0xc0, !PT ;  /* 0x0000000202ff7812 */ /* 0x004fda000782c0ff */
[----:B-1----:R-:W-:Y:S05]  /*e6b0*/  @!P1 BRA `(.L_x_58) ;  /* 0x0000000400889947 */ /* 0x002fea0003800000 */
[----:B------:R-:W-:Y:S01]  /*e6c0*/  LOP3.LUT P1, RZ, R2, 0x1, RZ, 0xc0, !PT ;  /* 0x0000000102ff7812 */ /* 0x000fe2000782c0ff */
[----:B------:R-:W-:-:S12]  /*e6d0*/  IMAD.MOV.U32 R7, RZ, RZ, R17 ;  /* 0x000000ffff077224 */ /* 0x000fd800078e0011 */
[----:B------:R-:W-:Y:S05]  /*e6e0*/  @!P1 BRA `(.L_x_59) ;  /* 0x0000000000509947 */ /* 0x000fea0003800000 */
[----:B------:R-:W2:Y:S01]  /*e6f0*/  LDL R9, [R1+0xc] ;  /* 0x00000c0001097983 */ /* 0x000ea20000100800 */
[----:B------:R-:W1:Y:S01]  /*e700*/  LDC R7, c[0x0][0x43c] ;  /* 0x00010f00ff077b82 */ /* 0x000e620000000800 */
[----:B------:R-:W-:Y:S02]  /*e710*/  ULDC.64 UR4, c[0x0][0x428] ;  /* 0x00010a0000047ab9 */ /* 0x000fe40000000a00 */
[----:B------:R-:W3:Y:S01]  /*e720*/  LDL R5, [R1+0x4] ;  /* 0x0000040001057983 */ /* 0x000ee20000100800 */
[----:B-1----:R-:W-:-:S13]  /*e730*/  ISETP.NE.AND P0, PT, R7, 0x1, PT ;  /* 0x000000010700780c */ /* 0x002fda0003f05270 */
[----:B------:R-:W1:Y:S02]  /*e740*/  @P0 LDC.64 R2, c[0x0][0x440] ;  /* 0x00011000ff020b82 */ /* 0x000e640000000a00 */
[----:B-1----:R-:W-:-:S04]  /*e750*/  @P0 IMAD.HI.U32 R4, R17, R2, RZ ;  /* 0x0000000211040227 */ /* 0x002fc800078e00ff */
[----:B------:R-:W-:Y:S01]  /*e760*/  IMAD.MOV.U32 R2, RZ, RZ, R17 ;  /* 0x000000ffff027224 */ /* 0x000fe200078e0011 */
[----:B------:R-:W-:-:S04]  /*e770*/  @P0 SHF.R.U32.HI R2, RZ, R3, R4 ;  /* 0x00000003ff020219 */ /* 0x000fc80000011604 */
[--C-:B------:R-:W-:Y:S01]  /*e780*/  SHF.R.S32.HI R3, RZ, 0x1f, R2.reuse ;  /* 0x0000001fff037819 */ /* 0x100fe20000011402 */
[----:B------:R-:W-:-:S04]  /*e790*/  IMAD.MOV R4, RZ, RZ, -R2 ;  /* 0x000000ffff047224 */ /* 0x000fc800078e0a02 */
[----:B------:R-:W-:Y:S02]  /*e7a0*/  IMAD R7, R7, R4, R17 ;  /* 0x0000000407077224 */ /* 0x000fe400078e0211 */
[----:B--2---:R-:W-:-:S04]  /*e7b0*/  IMAD R4, R9, UR4, RZ ;  /* 0x0000000409047c24 */ /* 0x004fc8000f8e02ff */
[C---:B---3--:R-:W-:Y:S02]  /*e7c0*/  IMAD R4, R5.reuse, UR5, R4 ;  /* 0x0000000505047c24 */ /* 0x048fe4000f8e0204 */
[----:B------:R-:W-:Y:S01]  /*e7d0*/  IMAD.WIDE.U32 R2, R5, UR4, R2 ;  /* 0x0000000405027c25 */ /* 0x000fe2000f8e0002 */
[----:B------:R-:W-:-:S03]  /*e7e0*/  ULDC.64 UR4, c[0x0][0x418] ;  /* 0x0001060000047ab9 */ /* 0x000fc60000000a00 */
[----:B------:R-:W-:Y:S01]  /*e7f0*/  IMAD.IADD R3, R4, 0x1, R3 ;  /* 0x0000000104037824 */ /* 0x000fe200078e0203 */
[----:B------:R-:W-:-:S04]  /*e800*/  LEA R4, P0, R2, UR4, 0x2 ;  /* 0x0000000402047c11 */ /* 0x000fc8000f8010ff */
[----:B------:R-:W-:-:S05]  /*e810*/  LEA.HI.X R5, R2, UR5, R3, 0x2, P0 ;  /* 0x0000000502057c11 */ /* 0x000fca00080f1403 */
[----:B------:R1:W5:Y:S04]  /*e820*/  LDG.E R16, desc[UR46][R4.64] ;  /* 0x0000002e04107981 */ /* 0x000368000c1e1900 */
.L_x_59:
[----:B-1----:R-:W-:Y:S01]  /*e830*/  LEA R5, R19, UR41, 0x3 ;  /* 0x0000002913057c11 */ /* 0x002fe2000f8e18ff */
[----:B------:R-:W1:Y:S01]  /*e840*/  S2R R2, SR_TID.X ;  /* 0x0000000000027919 */ /* 0x000e620000002100 */
[----:B------:R-:W-:Y:S01]  /*e850*/  SHF.L.U32 R4, R8, 0x1f, RZ ;  /* 0x0000001f08047819 */ /* 0x000fe200000006ff */
[----:B------:R-:W-:Y:S03]  /*e860*/  BSSY B1, `(.L_x_60) ;  /* 0x0000005000017945 */ /* 0x000fe60003800000 */
[----:B------:R-:W2:Y:S01]  /*e870*/  SYNCS.PHASECHK.TRANS64.TRYWAIT P0, [R5+URZ+0x2e880], R4 ;  /* 0x02e88004050075a7 */ /* 0x000ea2000800017f */
[----:B-1----:R-:W-:-:S04]  /*e880*/  LOP3.LUT R2, R2, 0x7f, RZ, 0xc0, !PT ;  /* 0x0000007f02027812 */ /* 0x002fc800078ec0ff */
[----:B------:R-:W-:Y:S01]  /*e890*/  ISETP.NE.AND P1, PT, R2, RZ, PT ;  /* 0x000000ff0200720c */ /* 0x000fe20003f25270 */
[----:B--2---:R-:W-:-:S12]  /*e8a0*/  @!P0 BRA `(.L_x_61) ;  /* 0x0000002400dc8947 */ /* 0x004fd80003800000 */
.L_x_123:
[----:B------:R-:W-:Y:S05]  /*e8b0*/  BSYNC B1 ;  /* 0x0000000000017941 */ /* 0x000fea0003800000 */
.L_x_60:
[----:B------:R-:W-:Y:S04]  /*e8c0*/  BSSY B1, `(.L_x_62) ;  /* 0x0000009000017945 */ /* 0x000fe80003800000 */
[----:B------:R-:W-:Y:S05]  /*e8d0*/  @P1 BRA `(.L_x_63) ;  /* 0x00000000001c1947 */ /* 0x000fea0003800000 */
[----:B------:R-:W2:Y:S02]  /*e8e0*/  S2R R2, SR_TID.X ;  /* 0x0000000000027919 */ /* 0x000ea40000002100 */
[----:B--2---:R-:W-:Y:S01]  /*e8f0*/  LOP3.LUT R3, R2, 0x1f, RZ, 0xc0, !PT ;  /* 0x0000001f02037812 */ /* 0x004fe200078ec0ff */
[----:B------:R-:W-:-:S03]  /*e900*/  IMAD.MOV.U32 R2, RZ, RZ, 0x7000 ;  /* 0x00007000ff027424 */ /* 0x000fc600078e00ff */
[----:B------:R-:W-:Y:S01]  /*e910*/  ISETP.NE.AND P0, PT, R3, RZ, PT ;  /* 0x000000ff0300720c */ /* 0x000fe20003f05270 */
[----:B------:R2:W-:-:S12]  /*e920*/  SYNCS.ARRIVE.TRANS64 RZ, [R5+URZ+0x2e870], R2 ;  /* 0x02e8700205ff79a7 */ /* 0x0005d8000800003f */
[----:B--2---:R-:W-:Y:S05]  /*e930*/  @!P0 BRA `(.L_x_63) ;  /* 0x0000000000048947 */ /* 0x004fea0003800000 */
[----:B------:R-:W-:Y:S01]  /*e940*/  BPT.TRAP 0x1 ;  /* 0x000000040000795c */ /* 0x000fe20000300000 */
.L_x_63:
[----:B------:R-:W-:Y:S05]  /*e950*/  BSYNC B1 ;  /* 0x0000000000017941 */ /* 0x000fea0003800000 */
.L_x_62:
[----:B------:R-:W-:Y:S01]  /*e960*/  MOV R3, RZ ;  /* 0x000000ff00037202 */ /* 0x000fe20000000f00 */
[----:B------:R-:W-:Y:S01]  /*e970*/  IMAD.U32 R2, RZ, RZ, UR41 ;  /* 0x00000029ff027e24 */ /* 0x000fe2000f8e00ff */
[----:B------:R-:W-:Y:S01]  /*e980*/  UIADD3 UR4, UP0, UR52, 0x470, URZ ;  /* 0x0000047034047890 */ /* 0x000fe2000ff1e03f */
[----:B------:R-:W-:Y:S01]  /*e990*/  PLOP3.LUT P0, PT, PT, PT, PT, 0x80, 0x0 ;  /* 0x000000000000781c */ /* 0x000fe20003f0f070 */
[----:B------:R-:W-:Y:S01]  /*e9a0*/  IMAD R7, R7, 0xe0, RZ ;  /* 0x000000e007077824 */ /* 0x000fe200078e02ff */
[----:B------:R-:W-:Y:S01]  /*e9b0*/  R2UR UR10, R3 ;  /* 0x00000000030a72ca */ /* 0x000fe200000e0000 */
[----:B------:R-:W-:Y:S01]  /*e9c0*/  IMAD R2, R19, 0x7000, R2 ;  /* 0x0000700013027824 */ /* 0x000fe200078e0202 */
[----:B------:R-:W-:Y:S01]  /*e9d0*/  UIADD3.X UR5, URZ, UR53, URZ, UP0, !UPT ;  /* 0x000000353f057290 */ /* 0x000fe200087fe43f */
[----:B------:R-:W-:Y:S01]  /*e9e0*/  VIADD R8, R5, 0x2e870 ;  /* 0x0002e87005087836 */ /* 0x000fe20000000000 */
[----:B------:R-:W-:Y:S01]  /*e9f0*/  UMOV UR6, 0x0 ;  /* 0x0000000000067882 */ /* 0x000fe20000000000 */
[----:B------:R-:W-:Y:S01]  /*ea00*/  VIADD R9, R2, 0xe400 ;  /* 0x0000e40002097836 */ /* 0x000fe20000000000 */
[----:B------:R-:W-:-:S09]  /*ea10*/  UMOV UR7, 0x14f00000 ;  /* 0x14f0000000077882 */ /* 0x000fd20000000000 */
.L_x_64:
[----:B------:R-:W-:-:S13]  /*ea20*/  @P0 ELECT P2, URZ, PT ;  /* 0x00000000003f082f */ /* 0x000fda0003840000 */
[----:B-----5:R-:W-:Y:S01]  /*ea30*/  @P2 R2UR UR13, R16 ;  /* 0x00000000100d22ca */ /* 0x020fe200000e0000 */
[----:B------:R-:W-:Y:S01]  /*ea40*/  UMOV UR12, UR36 ;  /* 0x00000024000c7c82 */ /* 0x000fe20008000000 */
[----:B------:R-:W-:Y:S02]  /*ea50*/  @P2 R2UR UR11, R7 ;  /* 0x00000000070b22ca */ /* 0x000fe400000e0000 */
[----:B------:R-:W-:Y:S02]  /*ea60*/  @P2 R2UR UR9, R8 ;  /* 0x00000000080922ca */ /* 0x000fe400000e0000 */
[----:B------:R-:W-:Y:S02]  /*ea70*/  @P2 R2UR UR8, R9 ;  /* 0x00000000090822ca */ /* 0x000fe400000e0000 */
[----:B------:R-:W-:Y:S02]  /*ea80*/  @P2 PLOP3.LUT P0, PT, P2, PT, PT, 0x8, 0x0 ;  /* 0x000000000000281c */ /* 0x000fe4000170e170 */
[----:B------:R-:W-:-:S09]  /*ea90*/  PLOP3.LUT P2, PT, PT, PT, PT, 0x8, 0x0 ;  /* 0x000000000000781c */ /* 0x000fd20003f4e170 */
[----:B------:R2:W-:Y:S02]  /*eaa0*/  UTMALDG.4D [UR8], [UR4], desc[UR6] ;  /* 0x00000608040075b4 */ /* 0x0005e40008019000 */
[----:B--2---:R-:W-:Y:S05]  /*eab0*/  @P0 BRA.U.ANY `(.L_x_64) ;  /* 0xfffffffd00d80947 */ /* 0x004fea000393ffff */
[----:B------:R-:W2:Y:S01]  /*eac0*/  SYNCS.PHASECHK.TRANS64.TRYWAIT P0, [R5+URZ+0x2e840], R4 ;  /* 0x02e84004050075a7 */ /* 0x000ea2000800017f */
[----:B------:R-:W-:Y:S04]  /*ead0*/  BSSY B1, `(.L_x_65) ;  /* 0x0000002000017945 */ /* 0x000fe80003800000 */
[----:B--2---:R-:W-:Y:S05]  /*eae0*/  @!P0 BRA `(.L_x_66) ;  /* 0x0000002400608947 */ /* 0x004fea0003800000 */
.L_x_124:
[----:B------:R-:W-:Y:S05]  /*eaf0*/  BSYNC B1 ;  /* 0x0000000000017941 */ /* 0x000fea0003800000 */
.L_x_65:
[----:B------:R-:W-:Y:S01]  /*eb00*/  BSSY B1, `(.L_x_67) ;  /* 0x000000b000017945 */ /* 0x000fe20003800000 */
[----:B------:R-:W-:Y:S02]  /*eb10*/  IMAD.MOV.U32 R8, RZ, RZ, 0x0 ;  /* 0x00000000ff087424 */ /* 0x000fe400078e00ff */
[----:B------:R-:W-:Y:S01]  /*eb20*/  IMAD.MOV.U32 R9, RZ, RZ, 0x14f00000 ;  /* 0x14f00000ff097424 */ /* 0x000fe200078e00ff */
[----:B------:R-:W-:Y:S06]  /*eb30*/  @P1 BRA `(.L_x_68) ;  /* 0x00000000001c1947 */ /* 0x000fec0003800000 */
[----:B------:R-:W3:Y:S01]  /*eb40*/  S2R R10, SR_TID.X ;  /* 0x00000000000a7919 */ /* 0x000ee20000002100 */
[----:B-12---:R-:W-:-:S04]  /*eb50*/  IMAD.MOV.U32 R4, RZ, RZ, 0x7000 ;  /* 0x00007000ff047424 */ /* 0x006fc800078e00ff */
[----:B------:R4:W-:Y:S01]  /*eb60*/  SYNCS.ARRIVE.TRANS64 RZ, [R5+URZ+0x2e830], R4 ;  /* 0x02e8300405ff79a7 */ /* 0x0009e2000800003f */
[----:B---3--:R-:W-:-:S04]  /*eb70*/  LOP3.LUT R10, R10, 0x1f, RZ, 0xc0, !PT ;  /* 0x0000001f0a0a7812 */ /* 0x008fc800078ec0ff */
[----:B------:R-:W-:-:S13]  /*eb80*/  ISETP.NE.AND P0, PT, R10, RZ, PT ;  /* 0x000000ff0a00720c */ /* 0x000fda0003f05270 */
[----:B----4-:R-:W-:Y:S05]  /*eb90*/  @!P0 BRA `(.L_x_68) ;  /* 0x0000000000048947 */ /* 0x010fea0003800000 */
[----:B------:R-:W-:Y:S01]  /*eba0*/  BPT.TRAP 0x1 ;  /* 0x000000040000795c */ /* 0x000fe20000300000 */
.L_x_68:
[----:B------:R-:W-:Y:S05]  /*ebb0*/  BSYNC B1 ;  /* 0x0000000000017941 */ /* 0x000fea0003800000 */
.L_x_67:
[----:B------:R-:W-:Y:S01]  /*ebc0*/  R2UR UR10, R3 ;  /* 0x00000000030a72ca */ /* 0x000fe200000e0000 */
[----:B------:R-:W-:Y:S01]  /*ebd0*/  UIADD3 UR4, UP0, UR52, 0x370, URZ ;  /* 0x0000037034047890 */ /* 0x000fe2000ff1e03f */
[----:B------:R-:W-:Y:S01]  /*ebe0*/  R2UR UR6, R8 ;  /* 0x00000000080672ca */ /* 0x000fe200000e0000 */
[----:B------:R-:W-:Y:S01]  /*ebf0*/  VIADD R2, R2, 0x20400 ;  /* 0x0002040002027836 */ /* 0x000fe20000000000 */
[----:B------:R-:W-:Y:S01]  /*ec00*/  R2UR UR7, R9 ;  /* 0x00000000090772ca */ /* 0x000fe200000e0000 */
[----:B-12---:R-:W-:Y:S01]  /*ec10*/  VIADD R5, R5, 0x2e830 ;  /* 0x0002e83005057836 */ /* 0x006fe20000000000 */
[----:B------:R-:W-:Y:S01]  /*ec20*/  PLOP3.LUT P0, PT, PT, PT, PT, 0x80, 0x0 ;  /* 0x000000000000781c */ /* 0x000fe20003f0f070 */
[----:B------:R-:W-:-:S12]  /*ec30*/  UIADD3.X UR5, URZ, UR53, URZ, UP0, !UPT ;  /* 0x000000353f057290 */ /* 0x000fd800087fe43f */
.L_x_69:
[----:B------:R-:W-:-:S13]  /*ec40*/  @P0 ELECT P1, URZ, PT ;  /* 0x00000000003f082f */ /* 0x000fda0003820000 */
[----:B------:R-:W-:Y:S01]  /*ec50*/  @P1 R2UR UR13, R16 ;  /* 0x00000000100d12ca */ /* 0x000fe200000e0000 */
[----:B------:R-:W-:Y:S01]  /*ec60*/  UMOV UR12, UR36 ;  /* 0x00000024000c7c82 */ /* 0x000fe20008000000 */
[----:B------:R-:W-:Y:S02]  /*ec70*/  @P1 R2UR UR11, R7 ;  /* 0x00000000070b12ca */ /* 0x000fe400000e0000 */
[----:B------:R-:W-:Y:S02]  /*ec80*/  @P1 R2UR UR9, R5 ;  /* 0x00000000050912ca */ /* 0x000fe400000e0000 */
[----:B------:R-:W-:Y:S02]  /*ec90*/  @P1 R2UR UR8, R2 ;  /* 0x00000000020812ca */ /* 0x000fe400000e0000 */
[----:B------:R-:W-:Y:S02]  /*eca0*/  @P1 PLOP3.LUT P0, PT, P1, PT, PT, 0x8, 0x0 ;  /* 0x000000000000181c */ /* 0x000fe40000f0e170 */
[----:B------:R-:W-:-:S09]  /*ecb0*/  PLOP3.LUT P1, PT, PT, PT, PT, 0x8, 0x0 ;  /* 0x000000000000781c */ /* 0x000fd20003f2e170 */
[----:B------:R1:W-:Y:S02]  /*ecc0*/  UTMALDG.4D [UR8], [UR4], desc[UR6] ;  /* 0x00000608040075b4 */ /* 0x0003e40008019000 */
[----:B-1----:R-:W-:Y:S05]  /*ecd0*/  @P0 BRA.U.ANY `(.L_x_69) ;  /* 0xfffffffd00d80947 */ /* 0x002fea000393ffff */
.L_x_58:
[----:B------:R-:W-:Y:S05]  /*ece0*/  BSYNC B0 ;  /* 0x0000000000007941 */ /* 0x000fea0003800000 */
.L_x_57:
[----:B------:R-:W-:-:S06]  /*ecf0*/  UISETP.NE.AND UP0, UPT, UR42, 0x3, UPT ;  /* 0x000000032a00788c */ /* 0x000fcc000bf05270 */
[----:B------:R-:W-:-:S13]  /*ed00*/  PLOP3.LUT P0, PT, PT, PT, UP0, 0x80, 0x0 ;  /* 0x000000000000781c */ /* 0x000fda0003f0f008 */
[----:B------:R-:W-:Y:S05]  /*ed10*/  @!P0 BRA `(.L_x_70) ;  /* 0x0000000000048947 */ /* 0x000fea0003800000 */
[----:B------:R-:W-:Y:S01]  /*ed20*/  BPT.TRAP 0x1 ;  /* 0x000000040000795c */ /* 0x000fe20000300000 */
.L_x_70:
[----:B------:R-:W-:Y:S01]  /*ed30*/  LOP3.LUT R3, R0, 0x1, RZ, 0x3c, !PT ;  /* 0x0000000100037812 */ /* 0x000fe200078e3cff */
[----:B------:R-:W-:Y:S01]  /*ed40*/  IMAD.U32 R2, RZ, RZ, UR49 ;  /* 0x00000031ff027e24 */ /* 0x000fe2000f8e00ff */
[----:B------:R-:W-:Y:S01]  /*ed50*/  LEA R18, R6, UR41, 0x3 ;  /* 0x0000002906127c11 */ /* 0x000fe2000f8e18ff */
[----:B------:R-:W-:Y:S01]  /*ed60*/  BSSY B0, `(.L_x_71) ;  /* 0x0000005000007945 */ /* 0x000fe20003800000 */
[----:B------:R-:W-:Y:S02]  /*ed70*/  SHF.L.U32 R3, R3, 0x1f, RZ ;  /* 0x0000001f03037819 */ /* 0x000fe400000006ff */
[----:B------:R-:W-:Y:S02]  /*ed80*/  ISETP.NE.AND P1, PT, R2, 0x3, PT ;  /* 0x000000030200780c */ /* 0x000fe40003f25270 */
[----:B------:R-:W1:Y:S02]  /*ed90*/  SYNCS.PHASECHK.TRANS64.TRYWAIT P0, [R18+URZ+0x2e870], R3 ;  /* 0x02e87003120075a7 */ /* 0x000e64000800017f */
[----:B-1----:R-:W-:Y:S09]  /*eda0*/  @!P0 BRA `(.L_x_72) ;  /* 0x0000002000c48947 */ /* 0x002ff20003800000 */
.L_x_125:
[----:B------:R-:W-:Y:S05]  /*edb0*/  BSYNC B0 ;  /* 0x0000000000007941 */ /* 0x000fea0003800000 */
.L_x_71:
[----:B------:R-:W-:Y:S05]  /*edc0*/  @!P1 BRA `(.L_x_73) ;  /* 0x0000000000049947 */ /* 0x000fea0003800000 */
[----:B------:R-:W-:Y:S01]  /*edd0*/  BPT.TRAP 0x1 ;  /* 0x000000040000795c */ /* 0x000fe20000300000 */
.L_x_73:
[----:B-1----:R-:W-:Y:S01]  /*ede0*/  SHF.L.U32 R3, R0, 0x1f, RZ ;  /* 0x0000001f00037819 */ /* 0x002fe200000006ff */
[----:B------:R-:W-:-:S03]  /*edf0*/  IMAD R0, R6, 0x7000, RZ ;  /* 0x0000700006007824 */ /* 0x000fc600078e02ff */
[----:B------:R-:W1:Y:S02]  /*ee00*/  SYNCS.PHASECHK.TRANS64.TRYWAIT P0, [R18+URZ+0x2e860], R3 ;  /* 0x02e86003120075a7 */ /* 0x000e64000800017f */
[----:B-1----:R-:W-:Y:S05]  /*ee10*/  @!P0 BRA `(.L_x_74) ;  /* 0x0000002000bc8947 */ /* 0x002fea0003800000 */
.L_x_126:
[----:B------:R-:W2:Y:S04]  /*ee20*/  LDL R2, [R1+0x14] ;  /* 0x0000140001027983 */ /* 0x000ea80000100800 */
[----:B------:R-:W3:Y:S01]  /*ee30*/  LDL R12, [R1+0x10] ;  /* 0x00001000010c7983 */ /* 0x000ee20000100800 */
[----:B------:R-:W-:Y:S05]  /*ee40*/  WARPSYNC.ALL ;  /* 0x0000000000007948 */ /* 0x000fea0003800000 */
[----:B------:R-:W4:Y:S01]  /*ee50*/  S2R R8, SR_TID.X ;  /* 0x0000000000087919 */ /* 0x000f220000002100 */
[----:B------:R-:W-:Y:S01]  /*ee60*/  IMAD.MOV.U32 R10, RZ, RZ, 0x40 ;  /* 0x00000040ff0a7424 */ /* 0x000fe200078e00ff */
[----:B----4-:R-:W-:-:S04]  /*ee70*/  LOP3.LUT P0, RZ, R8, 0x4, RZ, 0xc0, !PT ;  /* 0x0000000408ff7812 */ /* 0x010fc8000780c0ff */
[----:B------:R-:W-:Y:S02]  /*ee80*/  SEL R10, R10, 0xffffffc0, !P0 ;  /* 0xffffffc00a0a7807 */ /* 0x000fe40004000000 */
[C---:B--2---:R-:W-:Y:S02]  /*ee90*/  LOP3.LUT R2, R0.reuse, R2, RZ, 0xfc, !PT ;  /* 0x0000000200027212 */ /* 0x044fe400078efcff */
[----:B---3--:R-:W-:-:S03]  /*eea0*/  IADD3 R0, R0, UR41, R12 ;  /* 0x0000002900007c10 */ /* 0x008fc6000fffe00c */
[----:B------:R-:W2:Y:S01]  /*eeb0*/  LDSM.16.MT88.4 R4, [R2+UR41+0xe400] ;  /* 0x00e400290204783b */ /* 0x000ea20008004200 */
[----:B-1----:R-:W-:-:S05]  /*eec0*/  VIADD R3, R2, UR41 ;  /* 0x0000002902037c36 */ /* 0x002fca0008000000 */
[----:B------:R-:W-:Y:S02]  /*eed0*/  IADD3 R3, R10, R3, RZ ;  /* 0x000000030a037210 */ /* 0x000fe40007ffe0ff */
[C-C-:B--2---:R-:W-:Y:S02]  /*eee0*/  PRMT R8, R4.reuse, 0x6420, R5.reuse ;  /* 0x0000642004087816 */ /* 0x144fe40000000005 */
[----:B------:R-:W-:Y:S02]  /*eef0*/  PRMT R9, R4, 0x7531, R5 ;  /* 0x0000753104097816 */ /* 0x000fe40000000005 */
[C-C-:B------:R-:W-:Y:S02]  /*ef00*/  PRMT R10, R6.reuse, 0x6420, R7.reuse ;  /* 0x00006420060a7816 */ /* 0x140fe40000000007 */
[----:B------:R-:W-:Y:S02]  /*ef10*/  PRMT R11, R6, 0x7531, R7 ;  /* 0x00007531060b7816 */ /* 0x000fe40000000007 */
[----:B------:R-:W1:Y:S04]  /*ef20*/  LDSM.16.MT88.4 R4, [R3+0xe400] ;  /* 0x00e400000304783b */ /* 0x000e680000004200 */
[----:B------:R1:W-:Y:S02]  /*ef30*/  STSM.16.M88.4 [R0+0x400], R8 ;  /* 0x0004000800007844 */ /* 0x0003e40000000200 */
[----:B-1----:R-:W-:-:S02]  /*ef40*/  PRMT R8, R4, 0x6420, R5 ;  /* 0x0000642004087816 */ /* 0x002fc40000000005 */
[----:B------:R-:W-:Y:S02]  /*ef50*/  PRMT R9, R4, 0x7531, R5 ;  /* 0x0000753104097816 */ /* 0x000fe40000000005 */
[C-C-:B------:R-:W-:Y:S02]  /*ef60*/  PRMT R10, R6.reuse, 0x6420, R7.reuse ;  /* 0x00006420060a7816 */ /* 0x140fe40000000007 */
[----:B------:R-:W-:-:S05]  /*ef70*/  PRMT R11, R6, 0x7531, R7 ;  /* 0x00007531060b7816 */ /* 0x000fca0000000007 */
[----:B------:R-:W-:Y:S04]  /*ef80*/  STSM.16.M88.4 [R0+0xc00], R8 ;  /* 0x000c000800007844 */ /* 0x000fe80000000200 */
[----:B------:R-:W1:Y:S02]  /*ef90*/  LDSM.16.MT88.4 R4, [R2+UR41+0xf400] ;  /* 0x00f400290204783b */ /* 0x000e640008004200 */
[C-C-:B-1----:R-:W-:Y:S02]  /*efa0*/  PRMT R12, R4.reuse, 0x6420, R5.reuse ;  /* 0x00006420040c7816 */ /* 0x142fe40000000005 */
[----:B------:R-:W-:Y:S02]  /*efb0*/  PRMT R13, R4, 0x7531, R5 ;  /* 0x00007531040d7816 */ /* 0x000fe40000000005 */
[----:B------:R-:W-:-:S02]  /*efc0*/  PRMT R14, R6, 0x6420, R7 ;  /* 0x00006420060e7816 */ /* 0x000fc40000000007 */
[----:B------:R-:W-:Y:S02]  /*efd0*/  PRMT R15, R6, 0x7531, R7 ;  /* 0x00007531060f7816 */ /* 0x000fe40000000007 */
[----:B------:R-:W1:Y:S04]  /*efe0*/  LDSM.16.MT88.4 R4, [R3+0xf400] ;  /* 0x00f400000304783b */ /* 0x000e680000004200 */
[----:B------:R-:W-:Y:S01]  /*eff0*/  STSM.16.M88.4 [R0+0x1400], R12 ;  /* 0x0014000c00007844 */ /* 0x000fe20000000200 */
[C-C-:B-1----:R-:W-:Y:S02]  /*f000*/  PRMT R8, R4.reuse, 0x6420, R5.reuse ;  /* 0x0000642004087816 */ /* 0x142fe40000000005 */
[----:B------:R-:W-:Y:S02]  /*f010*/  PRMT R9, R4, 0x7531, R5 ;  /* 0x0000753104097816 */ /* 0x000fe40000000005 */
[----:B------:R-:W-:-:S02]  /*f020*/  PRMT R10, R6, 0x6420, R7 ;  /* 0x00006420060a7816 */ /* 0x000fc40000000007 */
        /* <DEDUP_REMOVED lines=56> */
[----:B------:R2:W-:Y:S01]  /*f3b0*/  STSM.16.M88.4 [R0+0x6400], R12 ;  /* 0x0064000c00007844 */ /* 0x0005e20000000200 */
[C-C-:B-1----:R-:W-:Y:S02]  /*f3c0*/  PRMT R8, R4.reuse, 0x6420, R5.reuse ;  /* 0x0000642004087816 */ /* 0x142fe40000000005 */
[----:B------:R-:W-:Y:S02]  /*f3d0*/  PRMT R9, R4, 0x7531, R5 ;  /* 0x0000753104097816 */ /* 0x000fe40000000005 */
[----:B------:R-:W-:-:S02]  /*f3e0*/  PRMT R10, R6, 0x6420, R7 ;  /* 0x00006420060a7816 */ /* 0x000fc40000000007 */
[----:B------:R-:W-:-:S05]  /*f3f0*/  PRMT R11, R6, 0x7531, R7 ;  /* 0x00007531060b7816 */ /* 0x000fca0000000007 */
[----:B------:R2:W-:Y:S01]  /*f400*/  STSM.16.M88.4 [R0+0x6c00], R8 ;  /* 0x006c000800007844 */ /* 0x0005e20000000200 */
[----:B------:R-:W-:Y:S01]  /*f410*/  @!PT LDS RZ, [RZ] ;  /* 0x00000000fffff984 */ /* 0x000fe20000000800 */
[----:B------:R-:W-:Y:S01]  /*f420*/  @!PT LDS RZ, [RZ] ;  /* 0x00000000fffff984 */ /* 0x000fe20000000800 */
[----:B------:R-:W-:Y:S01]  /*f430*/  @!PT LDS RZ, [RZ] ;  /* 0x00000000fffff984 */ /* 0x000fe20000000800 */
[----:B------:R-:W-:Y:S01]  /*f440*/  @!PT LDS RZ, [RZ] ;  /* 0x00000000fffff984 */ /* 0x000fe20000000800 */
[----:B------:R1:W-:Y:S06]  /*f450*/  MEMBAR.ALL.CTA ;  /* 0x0000000000007992 */ /* 0x0003ec0000008000 */
[----:B-1----:R-:W1:Y:S01]  /*f460*/  FENCE.VIEW.ASYNC.S ;  /* 0x00000000000073c6 */ /* 0x002e620000000000 */
[----:B------:R-:W-:Y:S05]  /*f470*/  @!P1 BRA `(.L_x_75) ;  /* 0x0000000000049947 */ /* 0x000fea0003800000 */
[----:B------:R-:W-:Y:S01]  /*f480*/  BPT.TRAP 0x1 ;  /* 0x000000040000795c */ /* 0x000fe20000300000 */
.L_x_75:
[----:B--2---:R-:W2:Y:S01]  /*f490*/  S2R R0, SR_TID.X ;  /* 0x0000000000007919 */ /* 0x004ea20000002100 */
[----:B-1----:R-:W-:Y:S01]  /*f4a0*/  SYNCS.ARRIVE.TRANS64.A1T0 RZ, [R18+URZ+0x2e850], RZ ;  /* 0x02e850ff12ff79a7 */ /* 0x002fe2000810003f */
[----:B--2---:R-:W-:Y:S01]  /*f4b0*/  LOP3.LUT R0, R0, 0x7f, RZ, 0xc0, !PT ;  /* 0x0000007f00007812 */ /* 0x004fe200078ec0ff */
[----:B------:R-:W-:Y:S03]  /*f4c0*/  BAR.SYNC.DEFER_BLOCKING 0x2, 0x80 ;  /* 0x0082000000007b1d */ /* 0x000fe60000010000 */
[----:B------:R-:W-:-:S13]  /*f4d0*/  ISETP.NE.AND P0, PT, R0, RZ, PT ;  /* 0x000000ff0000720c */ /* 0x000fda0003f05270 */
[----:B------:R-:W-:-:S05]  /*f4e0*/  @!P0 VIADD R0, R18, 0x2e880 ;  /* 0x0002e88012008836 */ /* 0x000fca0000000000 */
[----:B------:R-:W-:-:S04]  /*f4f0*/  @!P0 PRMT R0, RZ, 0x654, R0 ;  /* 0x00000654ff008816 */ /* 0x000fc80000000000 */
[----:B------:R1:W-:Y:S01]  /*f500*/  @!P0 SYNCS.ARRIVE.TRANS64.RED.A1T0 RZ, [R0+URZ], RZ ;  /* 0x000000ff00ff89a7 */ /* 0x0003e2000810043f */
[C---:B------:R-:W-:Y:S01]  /*f510*/  ISETP.GT.AND P0, PT, R17.reuse, RZ, PT ;  /* 0x000000ff1100720c */ /* 0x040fe20003f04270 */
[----:B------:R-:W-:Y:S01]  /*f520*/  VIADD R17, R17, 0xffffffff ;  /* 0xffffffff11117836 */ /* 0x000fe20000000000 */
[----:B-1----:R1:W5:Y:S01]  /*f530*/  LDL R0, [R1] ;  /* 0x0000000001007983 */ /* 0x0023620000100800 */
[----:B------:R-:W-:-:S10]  /*f540*/  IMAD.MOV.U32 R6, RZ, RZ, R19 ;  /* 0x000000ffff067224 */ /* 0x000fd400078e0013 */
[----:B------:R-:W-:Y:S05]  /*f550*/  @P0 BRA `(.L_x_76) ;  /* 0xfffffff000300947 */ /* 0x000fea000383ffff */
.L_x_56:
[----:B------:R-:W-:-:S06]  /*f560*/  UISETP.NE.AND UP0, UPT, UR42, 0x3, UPT ;  /* 0x000000032a00788c */ /* 0x000fcc000bf05270 */
[----:B------:R-:W-:-:S13]  /*f570*/  PLOP3.LUT P0, PT, PT, PT, UP0, 0x80, 0x0 ;  /* 0x000000000000781c */ /* 0x000fda0003f0f008 */
[----:B------:R-:W-:Y:S05]  /*f580*/  @!P0 BRA `(.L_x_77) ;  /* 0x0000000000048947 */ /* 0x000fea0003800000 */
[----:B------:R-:W-:Y:S01]  /*f590*/  BPT.TRAP 0x1 ;  /* 0x000000040000795c */ /* 0x000fe20000300000 */
.L_x_77:
[----:B0----5:R-:W2:Y:S01]  /*f5a0*/  LDL R0, [R1] ;  /* 0x0000000001007983 */ /* 0x021ea20000100800 */
[----:B------:R-:W-:Y:S01]  /*f5b0*/  LEA R16, R19, UR41, 0x3 ;  /* 0x0000002913107c11 */ /* 0x000fe2000f8e18ff */
[----:B------:R-:W-:Y:S01]  /*f5c0*/  BSSY B0, `(.L_x_78) ;  /* 0x0000007000007945 */ /* 0x000fe20003800000 */
[----:B--2---:R-:W-:Y:S01]  /*f5d0*/  LOP3.LUT R3, R0, 0x1, RZ, 0x3c, !PT ;  /* 0x0000000100037812 */ /* 0x004fe200078e3cff */
[----:B------:R-:W-:-:S03]  /*f5e0*/  IMAD.U32 R0, RZ, RZ, UR49 ;  /* 0x00000031ff007e24 */ /* 0x000fc6000f8e00ff */
[----:B------:R-:W-:Y:S02]  /*f5f0*/  SHF.L.U32 R3, R3, 0x1f, RZ ;  /* 0x0000001f03037819 */ /* 0x000fe400000006ff */
[----:B------:R-:W-:Y:S02]  /*f600*/  ISETP.NE.AND P1, PT, R0, 0x3, PT ;  /* 0x000000030000780c */ /* 0x000fe40003f25270 */
[----:B------:R-:W0:Y:S02]  /*f610*/  SYNCS.PHASECHK.TRANS64.TRYWAIT P0, [R16+URZ+0x2e870], R3 ;  /* 0x02e87003100075a7 */ /* 0x000e24000800017f */
[----:B0-----:R-:W-:Y:S09]  /*f620*/  @!P0 BRA `(.L_x_79) ;  /* 0x0000001800cc8947 */ /* 0x001ff20003800000 */
.L_x_127:
[----:B------:R-:W-:Y:S05]  /*f630*/  BSYNC B0 ;  /* 0x0000000000007941 */ /* 0x000fea0003800000 */
.L_x_78:
[----:B------:R-:W-:Y:S05]  /*f640*/  @!P1 BRA `(.L_x_80) ;  /* 0x0000000000049947 */ /* 0x000fea0003800000 */
[----:B------:R-:W-:Y:S01]  /*f650*/  BPT.TRAP 0x1 ;  /* 0x000000040000795c */ /* 0x000fe20000300000 */
.L_x_80:
[----:B------:R-:W0:Y:S02]  /*f660*/  LDL R0, [R1] ;  /* 0x0000000001007983 */ /* 0x000e240000100800 */
[----:B0-----:R-:W-:-:S04]  /*f670*/  SHF.L.U32 R3, R0, 0x1f, RZ ;  /* 0x0000001f00037819 */ /* 0x001fc800000006ff */
[----:B------:R-:W0:Y:S02]  /*f680*/  SYNCS.PHASECHK.TRANS64.TRYWAIT P0, [R16+URZ+0x2e860], R3 ;  /* 0x02e86003100075a7 */ /* 0x000e24000800017f */
[----:B0-----:R-:W-:Y:S05]  /*f690*/  @!P0 BRA `(.L_x_81) ;  /* 0x0000001800c48947 */ /* 0x001fea0003800000 */
.L_x_128:
[----:B------:R-:W2:Y:S04]  /*f6a0*/  LDL R2, [R1+0x14] ;  /* 0x0000140001027983 */ /* 0x000ea80000100800 */
[----:B------:R-:W3:Y:S01]  /*f6b0*/  LDL R12, [R1+0x10] ;  /* 0x00001000010c7983 */ /* 0x000ee20000100800 */
[----:B------:R-:W-:Y:S01]  /*f6c0*/  IMAD R0, R19, 0x7000, RZ ;  /* 0x0000700013007824 */ /* 0x000fe200078e02ff */
        /* <DEDUP_REMOVED lines=8> */
[----:B0-----:R-:W-:-:S04]  /*f750*/  VIADD R3, R2, UR41 ;  /* 0x0000002902037c36 */ /* 0x001fc80008000000 */
[----:B------:R-:W-:Y:S01]  /*f760*/  IMAD.IADD R3, R10, 0x1, R3 ;  /* 0x000000010a037824 */ /* 0x000fe200078e0203 */
[C-C-:B--2---:R-:W-:Y:S02]  /*f770*/  PRMT R8, R4.reuse, 0x6420, R5.reuse ;  /* 0x0000642004087816 */ /* 0x144fe40000000005 */
[----:B------:R-:W-:Y:S02]  /*f780*/  PRMT R9, R4, 0x7531, R5 ;  /* 0x0000753104097816 */ /* 0x000fe40000000005 */
[C-C-:B------:R-:W-:Y:S02]  /*f790*/  PRMT R10, R6.reuse, 0x6420, R7.reuse ;  /* 0x00006420060a7816 */ /* 0x140fe40000000007 */
[----:B------:R-:W-:Y:S02]  /*f7a0*/  PRMT R11, R6, 0x7531, R7 ;  /* 0x00007531060b7816 */ /* 0x000fe40000000007 */
[----:B------:R-:W0:Y:S04]  /*f7b0*/  LDSM.16.MT88.4 R4, [R3+0xe400] ;  /* 0x00e400000304783b */ /* 0x000e280000004200 */
[----:B------:R0:W-:Y:S02]  /*f7c0*/  STSM.16.M88.4 [R0+0x400], R8 ;  /* 0x0004000800007844 */ /* 0x0001e40000000200 */
[----:B0-----:R-:W-:-:S02]  /*f7d0*/  PRMT R8, R4, 0x6420, R5 ;  /* 0x0000642004087816 */ /* 0x001fc40000000005 */
[----:B------:R-:W-:Y:S02]  /*f7e0*/  PRMT R9, R4, 0x7531, R5 ;  /* 0x0000753104097816 */ /* 0x000fe40000000005 */
[C-C-:B------:R-:W-:Y:S02]  /*f7f0*/  PRMT R10, R6.reuse, 0x6420, R7.reuse ;  /* 0x00006420060a7816 */ /* 0x140fe40000000007 */
[----:B------:R-:W-:-:S05]  /*f800*/  PRMT R11, R6, 0x7531, R7 ;  /* 0x00007531060b7816 */ /* 0x000fca0000000007 */
[----:B------:R-:W-:Y:S04]  /*f810*/  STSM.16.M88.4 [R0+0xc00], R8 ;  /* 0x000c000800007844 */ /* 0x000fe80000000200 */
[----:B------:R-:W0:Y:S02]  /*f820*/  LDSM.16.MT88.4 R4, [R2+UR41+0xf400] ;  /* 0x00f400290204783b */ /* 0x000e240008004200 */
[C-C-:B0-----:R-:W-:Y:S02]  /*f830*/  PRMT R12, R4.reuse, 0x6420, R5.reuse ;  /* 0x00006420040c7816 */ /* 0x141fe40000000005 */
[----:B------:R-:W-:Y:S02]  /*f840*/  PRMT R13, R4, 0x7531, R5 ;  /* 0x00007531040d7816 */ /* 0x000fe40000000005 */
[----:B------:R-:W-:-:S02]  /*f850*/  PRMT R14, R6, 0x6420, R7 ;  /* 0x00006420060e7816 */ /* 0x000fc40000000007 */
[----:B------:R-:W-:Y:S02]  /*f860*/  PRMT R15, R6, 0x7531, R7 ;  /* 0x00007531060f7816 */ /* 0x000fe40000000007 */
[----:B------:R-:W0:Y:S04]  /*f870*/  LDSM.16.MT88.4 R4, [R3+0xf400] ;  /* 0x00f400000304783b */ /* 0x000e280000004200 */
[----:B------:R-:W-:Y:S01]  /*f880*/  STSM.16.M88.4 [R0+0x1400], R12 ;  /* 0x0014000c00007844 */ /* 0x000fe20000000200 */
[C-C-:B0-----:R-:W-:Y:S02]  /*f890*/  PRMT R8, R4.reuse, 0x6420, R5.reuse ;  /* 0x0000642004087816 */ /* 0x141fe40000000005 */
[----:B------:R-:W-:Y:S02]  /*f8a0*/  PRMT R9, R4, 0x7531, R5 ;  /* 0x0000753104097816 */ /* 0x000fe40000000005 */
[----:B------:R-:W-:-:S02]  /*f8b0*/  PRMT R10, R6, 0x6420, R7 ;  /* 0x00006420060a7816 */ /* 0x000fc40000000007 */
        /* <DEDUP_REMOVED lines=56> */
[----:B------:R2:W-:Y:S01]  /*fc40*/  STSM.16.M88.4 [R0+0x6400], R12 ;  /* 0x0064000c00007844 */ /* 0x0005e20000000200 */
[C-C-:B0-----:R-:W-:Y:S02]  /*fc50*/  PRMT R8, R4.reuse, 0x6420, R5.reuse ;  /* 0x0000642004087816 */ /* 0x141fe40000000005 */
        /* <DEDUP_REMOVED lines=9> */
[----:B0-----:R-:W0:Y:S01]  /*fcf0*/  FENCE.VIEW.ASYNC.S ;  /* 0x00000000000073c6 */ /* 0x001e220000000000 */
[----:B------:R-:W-:Y:S05]  /*fd00*/  @!P1 BRA `(.L_x_82) ;  /* 0x0000000000049947 */ /* 0x000fea0003800000 */
[----:B------:R-:W-:Y:S01]  /*fd10*/  BPT.TRAP 0x1 ;  /* 0x000000040000795c */ /* 0x000fe20000300000 */
.L_x_82:
[----:B------:R-:W3:Y:S01]  /*fd20*/  LDL.LU R3, [R1] ;  /* 0x0000000001037983 */ /* 0x000ee20000300800 */
[----:B0-----:R-:W-:Y:S01]  /*fd30*/  SYNCS.ARRIVE.TRANS64.A1T0 RZ, [R16+URZ+0x2e850], RZ ;  /* 0x02e850ff10ff79a7 */ /* 0x001fe2000810003f */
[----:B--2---:R-:W0:Y:S01]  /*fd40*/  S2R R0, SR_TID.X ;  /* 0x0000000000007919 */ /* 0x004e220000002100 */
[----:B------:R-:W-:Y:S01]  /*fd50*/  VIADD R19, R19, 0x1 ;  /* 0x0000000113137836 */ /* 0x000fe20000000000 */
[----:B------:R-:W2:Y:S01]  /*fd60*/  LDC R2, c[0x0][0xc34] ;  /* 0x00030d00ff027b82 */ /* 0x000ea20000000800 */
[----:B0-----:R-:W-:-:S07]  /*fd70*/  LOP3.LUT R0, R0, 0x7f, RZ, 0xc0, !PT ;  /* 0x0000007f00007812 */ /* 0x001fce00078ec0ff */
[----:B------:R-:W-:Y:S01]  /*fd80*/  BAR.SYNC.DEFER_BLOCKING 0x2, 0x80 ;  /* 0x0082000000007b1d */ /* 0x000fe20000010000 */
[----:B------:R-:W-:-:S13]  /*fd90*/  ISETP.NE.AND P0, PT, R0, RZ, PT ;  /* 0x000000ff0000720c */ /* 0x000fda0003f05270 */
[----:B------:R-:W-:-:S05]  /*fda0*/  @!P0 VIADD R0, R16, 0x2e880 ;  /* 0x0002e88010008836 */ /* 0x000fca0000000000 */
[----:B------:R-:W-:-:S04]  /*fdb0*/  @!P0 PRMT R0, RZ, 0x654, R0 ;  /* 0x00000654ff008816 */ /* 0x000fc80000000000 */
[----:B------:R0:W-:Y:S01]  /*fdc0*/  @!P0 SYNCS.ARRIVE.TRANS64.RED.A1T0 RZ, [R0+URZ], RZ ;  /* 0x000000ff00ff89a7 */ /* 0x0001e2000810043f */
[----:B------:R-:W-:-:S04]  /*fdd0*/  ISETP.NE.AND P0, PT, R19, 0x2, PT ;  /* 0x000000021300780c */ /* 0x000fc80003f05270 */
[----:B0-----:R-:W-:Y:S01]  /*fde0*/  SEL R0, RZ, 0x1, P0 ;  /* 0x00000001ff007807 */ /* 0x001fe20000000000 */
[----:B------:R-:W-:-:S06]  /*fdf0*/  UIADD3 UR50, UR43, UR50, URZ ;  /* 0x000000322b327290 */ /* 0x000fcc000fffe03f */
[----:B--2---:R-:W-:Y:S01]  /*fe00*/  ISETP.LE.AND P1, PT, R2, UR50, PT ;  /* 0x0000003202007c0c */ /* 0x004fe2000bf23270 */
[----:B------:R-:W-:Y:S01]  /*fe10*/  UIADD3 UR48, UR48, 0x1, URZ ;  /* 0x0000000130307890 */ /* 0x000fe2000fffe03f */
[----:B------:R-:W-:Y:S02]  /*fe20*/  SEL R19, R19, RZ, P0 ;  /* 0x000000ff13137207 */ /* 0x000fe40000000000 */
[----:B---3--:R-:W-:-:S05]  /*fe30*/  LOP3.LUT R3, R3, R0, RZ, 0x3c, !PT ;  /* 0x0000000003037212 */ /* 0x008fca00078e3cff */
[----:B------:R2:W-:Y:S04]  /*fe40*/  STL [R1], R3 ;  /* 0x0000000301007387 */ /* 0x0005e80000100800 */
[----:B------:R-:W-:Y:S05]  /*fe50*/  @!P1 BRA `(.L_x_83) ;  /* 0xffffffcc00b89947 */ /* 0x000fea000383ffff */
[----:B------:R-:W-:-:S12]  /*fe60*/  ULOP3.LUT UR48, UR48, 0x1, URZ, 0xc, !UPT ;  /* 0x0000000130307892 */ /* 0x000fd8000f8e0c3f */
.L_x_40:
[----:B--2---:R-:W0:Y:S01]  /*fe70*/  S2R R3, SR_CgaCtaId ;  /* 0x0000000000037919 */ /* 0x004e220000008800 */
[----:B------:R-:W-:-:S04]  /*fe80*/  MOV R0, 0x400 ;  /* 0x0000040000007802 */ /* 0x000fc80000000f00 */
[----:B0-----:R-:W-:Y:S01]  /*fe90*/  LEA R8, R3, R0, 0x18 ;  /* 0x0000000003087211 */ /* 0x001fe200078ec0ff */
[----:B------:R-:W-:-:S05]  /*fea0*/  IMAD.U32 R0, RZ, RZ, UR48 ;  /* 0x00000030ff007e24 */ /* 0x000fca000f8e00ff */
[----:B------:R-:W-:-:S04]  /*feb0*/  SHF.L.U32 R0, R0, 0x1f, RZ ;  /* 0x0000001f00007819 */ /* 0x000fc800000006ff */
[----:B------:R-:W0:Y:S02]  /*fec0*/  SYNCS.PHASECHK.TRANS64.TRYWAIT P0, [R8+URZ+0x2e820], R0 ;  /* 0x02e82000080075a7 */ /* 0x000e24000800017f */
[----:B0-----:R-:W-:Y:S05]  /*fed0*/  @!P0 BRA `(.L_x_84) ;  /* 0x0000001000c88947 */ /* 0x001fea0003800000 */
.L_x_129:
[----:B------:R-:W2:Y:S02]  /*fee0*/  S2R R2, SR_TID.X ;  /* 0x0000000000027919 */ /* 0x000ea40000002100 */
[----:B--2---:R-:W-:-:S04]  /*fef0*/  SHF.R.U32.HI R2, RZ, 0x5, R2 ;  /* 0x00000005ff027819 */ /* 0x004fc80000011602 */
[----:B------:R-:W-:-:S05]  /*ff00*/  LOP3.LUT R2, R2, 0x3, RZ, 0xc0, !PT ;  /* 0x0000000302027812 */ /* 0x000fca00078ec0ff */
[----:B0-----:R-:W0:Y:S02]  /*ff10*/  SHFL.IDX PT, R0, R2, RZ, 0x1f ;  /* 0x00001fff02007589 */ /* 0x001e2400000e0000 */
[----:B0-----:R-:W-:-:S13]  /*ff20*/  ISETP.NE.AND P0, PT, R0, RZ, PT ;  /* 0x000000ff0000720c */ /* 0x001fda0003f05270 */
[----:B------:R-:W-:Y:S05]  /*ff30*/  @P0 EXIT ;  /* 0x000000000000094d */ /* 0x000fea0003800000 */
[----:B------:R-:W-:Y:S01]  /*ff40*/  ELECT P0, URZ, PT ;  /* 0x00000000003f782f */ /* 0x000fe20003800000 */
[----:B------:R-:W-:-:S12]  /*ff50*/  BSSY B0, `(.L_x_85) ;  /* 0x0000028000007945 */ /* 0x000fd80003800000 */
[----:B------:R-:W-:Y:S05]  /*ff60*/  @!P0 BRA `(.L_x_86) ;  /* 0x0000000000988947 */ /* 0x000fea0003800000 */
[----:B------:R-:W-:-:S06]  /*ff70*/  ULOP3.LUT UR4, UR38, 0x2, URZ, 0xfc, !UPT ;  /* 0x0000000226047892 */ /* 0x000fcc000f8efc3f */
[----:B------:R-:W-:-:S05]  /*ff80*/  IMAD.U32 R0, RZ, RZ, UR4 ;  /* 0x00000004ff007e24 */ /* 0x000fca000f8e00ff */
[----:B------:R-:W-:-:S13]  /*ff90*/  ISETP.NE.AND P0, PT, R0, 0x3, PT ;  /* 0x000000030000780c */ /* 0x000fda0003f05270 */
[----:B------:R-:W-:Y:S05]  /*ffa0*/  @!P0 BRA `(.L_x_87) ;  /* 0x0000000000048947 */ /* 0x000fea0003800000 */
[----:B------:R-:W-:Y:S01]  /*ffb0*/  BPT.TRAP 0x1 ;  /* 0x000000040000795c */ /* 0x000fe20000300000 */
.L_x_87:
[----:B------:R-:W2:Y:S01]  /*ffc0*/  LDL.LU R6, [R1] ;  /* 0x0000000001067983 */ /* 0x000ea20000300800 */
[----:B------:R-:W-:Y:S01]  /*ffd0*/  IADD3 R0, R8, 0x2e840, RZ ;  /* 0x0002e84008007810 */ /* 0x000fe20007ffe0ff */
[----:B------:R-:W-:-:S04]  /*ffe0*/  VIADD R2, R19, 0x1 ;  /* 0x0000000113027836 */ /* 0x000fc80000000000 */
[----:B------:R-:W-:Y:S01]  /*fff0*/  IMAD R5, R19, 0x8, R0 ;  /* 0x0000000813057824 */ /* 0x000fe200078e0200 */
[----:B------:R-:W-:-:S04]  /*10000*/  ISETP.NE.AND P2, PT, R2, 0x2, PT ;  /* 0x000000020200780c */ /* 0x000fc80003f45270 */
[----:B------:R-:W-:Y:S02]  /*10010*/  SEL R3, RZ, 0x1, P2 ;  /* 0x00000001ff037807 */ /* 0x000fe40001000000 */
[C---:B--2---:R-:W-:Y:S02]  /*10020*/  SHF.L.U32 R4, R6.reuse, 0x1f, RZ ;  /* 0x0000001f06047819 */ /* 0x044fe400000006ff */
[----:B------:R-:W-:Y:S02]  /*10030*/  LOP3.LUT R6, R6, R3, RZ, 0x3c, !PT ;  /* 0x0000000306067212 */ /* 0x000fe400078e3cff */
[----:B------:R-:W0:Y:S01]  /*10040*/  SYNCS.PHASECHK.TRANS64.TRYWAIT P1, [R5+URZ], R4 ;  /* 0x00000004050075a7 */ /* 0x000e22000802017f */
[----:B------:R-:W-:-:S05]  /*10050*/  SEL R3, R2, RZ, P2 ;  /* 0x000000ff02037207 */ /* 0x000fca0001000000 */
[----:B------:R-:W-:Y:S01]  /*10060*/  IMAD R7, R3, 0x8, R0 ;  /* 0x0000000803077824 */ /* 0x000fe200078e0200 */
[----:B------:R-:W-:Y:S01]  /*10070*/  SHF.L.U32 R0, R6, 0x1f, RZ ;  /* 0x0000001f06007819 */ /* 0x000fe200000006ff */
[----:B0-----:R-:W-:Y:S06]  /*10080*/  @!P1 BRA `(.L_x_88) ;  /* 0x0000001000709947 */ /* 0x001fec0003800000 */
.L_x_130:
[----:B------:R-:W2:Y:S02]  /*10090*/  SYNCS.PHASECHK.TRANS64.TRYWAIT P1, [R7+URZ], R0 ;  /* 0x00000000070075a7 */ /* 0x000ea4000802017f */
[----:B--2---:R-:W-:Y:S05]  /*100a0*/  @!P1 BRA `(.L_x_89) ;  /* 0x00000010007c9947 */ /* 0x004fea0003800000 */
.L_x_131:
[----:B------:R-:W-:Y:S05]  /*100b0*/  @!P0 BRA `(.L_x_90) ;  /* 0x0000000000048947 */ /* 0x000fea0003800000 */
[----:B------:R-:W-:Y:S01]  /*100c0*/  BPT.TRAP 0x1 ;  /* 0x000000040000795c */ /* 0x000fe20000300000 */
.L_x_90:
[----:B------:R-:W-:-:S04]  /*100d0*/  IMAD R19, R19, 0x8, R8 ;  /* 0x0000000813137824 */ /* 0x000fc800078e0208 */
[----:B------:R-:W3:Y:S02]  /*100e0*/  SYNCS.PHASECHK.TRANS64.TRYWAIT P1, [R19+URZ+0x2e860], R4 ;  /* 0x02e86004130075a7 */ /* 0x000ee4000802017f */
[----:B---3--:R-:W-:Y:S05]  /*100f0*/  @!P1 BRA `(.L_x_91) ;  /* 0x00000010007c9947 */ /* 0x008fea0003800000 */
.L_x_132:
[----:B------:R-:W-:Y:S05]  /*10100*/  @!P0 BRA `(.L_x_92) ;  /* 0x0000000000048947 */ /* 0x000fea0003800000 */
[----:B------:R-:W-:Y:S01]  /*10110*/  BPT.TRAP 0x1 ;  /* 0x000000040000795c */ /* 0x000fe20000300000 */
.L_x_92:
[----:B------:R-:W-:-:S04]  /*10120*/  IMAD R3, R3, 0x8, R8 ;  /* 0x0000000803037824 */ /* 0x000fc800078e0208 */
[----:B------:R-:W4:Y:S02]  /*10130*/  SYNCS.PHASECHK.TRANS64.TRYWAIT P1, [R3+URZ+0x2e860], R0 ;  /* 0x02e86000030075a7 */ /* 0x000f24000802017f */
[----:B----4-:R-:W-:Y:S05]  /*10140*/  @!P1 BRA `(.L_x_93) ;  /* 0x00000010007c9947 */ /* 0x010fea0003800000 */
.L_x_133:
[----:B------:R-:W-:Y:S05]  /*10150*/  @!P0 BRA `(.L_x_94) ;  /* 0x0000000000048947 */ /* 0x000fea0003800000 */
[----:B------:R-:W-:Y:S01]  /*10160*/  BPT.TRAP 0x1 ;  /* 0x000000040000795c */ /* 0x000fe20000300000 */
.L_x_94:
[----:B------:R-:W5:Y:S02]  /*10170*/  SYNCS.PHASECHK.TRANS64.TRYWAIT P0, [R19+URZ+0x2e880], R4 ;  /* 0x02e88004130075a7 */ /* 0x000f64000800017f */
[----:B-----5:R-:W-:Y:S05]  /*10180*/  @!P0 BRA `(.L_x_95) ;  /* 0x0000001000808947 */ /* 0x020fea0003800000 */
.L_x_96:
[----:B------:R0:W0:Y:S02]  /*10190*/  SYNCS.PHASECHK.TRANS64.TRYWAIT P0, [R3+URZ+0x2e880], R0 ;  /* 0x02e88000030075a7 */ /* 0x000024000800017f */
[----:B0-----:R-:W-:Y:S05]  /*101a0*/  @!P0 NANOSLEEP.SYNCS 0x989680 ;  /* 0x009896800000895d */ /* 0x001fea0003900000 */
[----:B------:R-:W0:Y:S02]  /*101b0*/  @!P0 SYNCS.PHASECHK.TRANS64 P0, [R3+URZ+0x2e880], R0 ;  /* 0x02e88000030085a7 */ /* 0x000e24000800007f */
[----:B0-----:R-:W-:Y:S05]  /*101c0*/  @!P0 BRA `(.L_x_96) ;  /* 0xfffffffc00f08947 */ /* 0x001fea000383ffff */
.L_x_86:
[----:B------:R-:W-:Y:S05]  /*101d0*/  BSYNC B0 ;  /* 0x0000000000007941 */ /* 0x000fea0003800000 */
.L_x_85:
[----:B------:R-:W-:Y:S05]  /*101e0*/  EXIT ;  /* 0x000000000000794d */ /* 0x000fea0003800000 */
.L_x_10:
[----:B0-----:R-:W-:-:S04]  /*101f0*/  IMAD.U32 R3, RZ, RZ, UR39 ;  /* 0x00000027ff037e24 */ /* 0x001fc8000f8e00ff */
[----:B------:R0:W1:Y:S03]  /*10200*/  SYNCS.PHASECHK.TRANS64.TRYWAIT P1, [R3+URZ+0x2e800], R6 ;  /* 0x02e80006030075a7 */ /* 0x000066000802017f */
[----:B-1----:R-:W-:Y:S05]  /*10210*/  @!P1 NANOSLEEP.SYNCS 0x989680 ;  /* 0x009896800000995d */ /* 0x002fea0003900000 */
[----:B------:R-:W1:Y:S02]  /*10220*/  @!P1 SYNCS.PHASECHK.TRANS64 P1, [R3+URZ+0x2e800], R6 ;  /* 0x02e80006030095a7 */ /* 0x000e64000802007f */
[----:B-1----:R-:W-:Y:S05]  /*10230*/  @!P1 BRA `(.L_x_10) ;  /* 0xfffffffc00ec9947 */ /* 0x002fea000383ffff */
[----:B------:R-:W-:Y:S05]  /*10240*/  BRA `(.L_x_97) ;  /* 0xffffff1000a47947 */ /* 0x000fea000383ffff */
.L_x_14:
[----:B-1----:R1:W2:Y:S02]  /*10250*/  SYNCS.PHASECHK.TRANS64.TRYWAIT P1, [R3+URZ+0x2e830], R2 ;  /* 0x02e83002030075a7 */ /* 0x0022a4000802017f */
[----:B--2---:R-:W-:Y:S05]  /*10260*/  @!P1 NANOSLEEP.SYNCS 0x989680 ;  /* 0x009896800000995d */ /* 0x004fea0003900000 */
[----:B------:R-:W2:Y:S02]  /*10270*/  @!P1 SYNCS.PHASECHK.TRANS64 P1, [R3+URZ+0x2e830], R2 ;  /* 0x02e83002030095a7 */ /* 0x000ea4000802007f */
[----:B--2---:R-:W-:Y:S05]  /*10280*/  @!P1 BRA `(.L_x_14) ;  /* 0xfffffffc00f09947 */ /* 0x004fea000383ffff */
[----:B------:R-:W-:Y:S05]  /*10290*/  BRA `(.L_x_13) ;  /* 0xffffff1000c07947 */ /* 0x000fea000383ffff */
.L_x_19:
[----:B-1----:R-:W-:-:S04]  /*102a0*/  IMAD.U32 R8, RZ, RZ, UR6 ;  /* 0x00000006ff087e24 */ /* 0x002fc8000f8e00ff */
[----:B------:R1:W2:Y:S03]  /*102b0*/  SYNCS.PHASECHK.TRANS64.TRYWAIT P1, [R8+URZ+0x2e830], R7 ;  /* 0x02e83007080075a7 */ /* 0x0002a6000802017f */
[----:B--2---:R-:W-:Y:S05]  /*102c0*/  @!P1 NANOSLEEP.SYNCS 0x989680 ;  /* 0x009896800000995d */ /* 0x004fea0003900000 */
[----:B------:R-:W2:Y:S02]  /*102d0*/  @!P1 SYNCS.PHASECHK.TRANS64 P1, [R8+URZ+0x2e830], R7 ;  /* 0x02e83007080095a7 */ /* 0x000ea4000802007f */
[----:B--2---:R-:W-:Y:S05]  /*102e0*/  @!P1 BRA `(.L_x_19) ;  /* 0xfffffffc00ec9947 */ /* 0x004fea000383ffff */
[----:B------:R-:W-:Y:S05]  /*102f0*/  BRA `(.L_x_16) ;  /* 0xffffff5c00b07947 */ /* 0x000fea000383ffff */
.L_x_23:
[----:B-1----:R-:W-:-:S04]  /*10300*/  IMAD.U32 R8, RZ, RZ, UR6 ;  /* 0x00000006ff087e24 */ /* 0x002fc8000f8e00ff */
[----:B------:R1:W2:Y:S03]  /*10310*/  SYNCS.PHASECHK.TRANS64.TRYWAIT P1, [R8+URZ+0x2e850], R7 ;  /* 0x02e85007080075a7 */ /* 0x0002a6000802017f */
[----:B--2---:R-:W-:Y:S05]  /*10320*/  @!P1 NANOSLEEP.SYNCS 0x989680 ;  /* 0x009896800000995d */ /* 0x004fea0003900000 */
[----:B------:R-:W2:Y:S02]  /*10330*/  @!P1 SYNCS.PHASECHK.TRANS64 P1, [R8+URZ+0x2e850], R7 ;  /* 0x02e85007080095a7 */ /* 0x000ea4000802007f */
[----:B--2---:R-:W-:Y:S05]  /*10340*/  @!P1 BRA `(.L_x_23) ;  /* 0xfffffffc00ec9947 */ /* 0x004fea000383ffff */
[----:B------:R-:W-:Y:S05]  /*10350*/  BRA `(.L_x_20) ;  /* 0xffffff6800a47947 */ /* 0x000fea000383ffff */
.L_x_29:
[----:B-1----:R-:W-:-:S04]  /*10360*/  IMAD.U32 R3, RZ, RZ, UR4 ;  /* 0x00000004ff037e24 */ /* 0x002fc8000f8e00ff */
[----:B------:R1:W2:Y:S03]  /*10370*/  SYNCS.PHASECHK.TRANS64.TRYWAIT P1, [R3+URZ+0x2e850], R0 ;  /* 0x02e85000030075a7 */ /* 0x0002a6000802017f */
[----:B--2---:R-:W-:Y:S05]  /*10380*/  @!P1 NANOSLEEP.SYNCS 0x989680 ;  /* 0x009896800000995d */ /* 0x004fea0003900000 */
[----:B------:R-:W2:Y:S02]  /*10390*/  @!P1 SYNCS.PHASECHK.TRANS64 P1, [R3+URZ+0x2e850], R0 ;  /* 0x02e85000030095a7 */ /* 0x000ea4000802007f */
[----:B--2---:R-:W-:Y:S05]  /*103a0*/  @!P1 BRA `(.L_x_29) ;  /* 0xfffffffc00ec9947 */ /* 0x004fea000383ffff */
[----:B------:R-:W-:Y:S05]  /*103b0*/  BRA `(.L_x_28) ;  /* 0xffffffa000647947 */ /* 0x000fea000383ffff */
.L_x_45:
[----:B------:R-:W-:Y:S01]  /*103c0*/  IMAD.MOV.U32 R13, RZ, RZ, R18 ;  /* 0x000000ffff0d7224 */ /* 0x000fe200078e0012 */
[----:B------:R-:W-:Y:S01]  /*103d0*/  MOV R11, 0x1f ;  /* 0x0000001f000b7802 */ /* 0x000fe20000000f00 */
[----:B------:R-:W-:Y:S02]  /*103e0*/  IMAD.MOV.U32 R12, RZ, RZ, RZ ;  /* 0x000000ffff0c7224 */ /* 0x000fe400078e00ff */
[----:B------:R-:W-:-:S07]  /*103f0*/  IMAD.MOV.U32 R15, RZ, RZ, -0x1 ;  /* 0xffffffffff0f7424 */ /* 0x000fce00078e00ff */
[----:B0-----:R-:W-:Y:S05]  /*10400*/  WARPSYNC.COLLECTIVE R15, `(.L_x_98) ;  /* 0x000000000f087348 */ /* 0x001fea0003c00000 */
[----:B------:R1:W2:Y:S02]  /*10410*/  SHFL.IDX P6, R14, R13, R12, R11 ;  /* 0x0000000c0d0e7389 */ /* 0x0002a400000c000b */
[----:B012---:R-:W-:Y:S01]  /*10420*/  ENDCOLLECTIVE ;  /* 0x000000000000791b */ /* 0x007fe20003800000 */
.L_x_98:
[----:B------:R-:W-:Y:S05]  /*10430*/  BRA `(.L_x_99) ;  /* 0xffffffd000507947 */ /* 0x000fea000383ffff */
.L_x_47:
[----:B------:R-:W-:Y:S01]  /*10440*/  BSSY B0, `(.L_x_100) ;  /* 0x0000006000007945 */ /* 0x000fe20003800000 */
[----:B------:R-:W-:-:S07]  /*10450*/  IMAD.MOV.U32 R15, RZ, RZ, -0x1 ;  /* 0xffffffffff0f7424 */ /* 0x000fce00078e00ff */
[----:B01----:R-:W-:Y:S05]  /*10460*/  WARPSYNC.COLLECTIVE R15, `(.L_x_101) ;  /* 0x000000000f0c7348 */ /* 0x003fea0003c00000 */
[----:B------:R-:W-:Y:S02]  /*10470*/  ELECT P6, UR62, PT ;  /* 0x00000000003e782f */ /* 0x000fe400038c0000 */
[----:B------:R-:W-:Y:S01]  /*10480*/  MOV R14, UR62 ;  /* 0x0000003e000e7c02 */ /* 0x000fe20008000f00 */
[----:B01----:R-:W-:Y:S10]  /*10490*/  ENDCOLLECTIVE ;  /* 0x000000000000791b */ /* 0x003ff40003800000 */
.L_x_101:
[----:B------:R-:W-:Y:S05]  /*104a0*/  BSYNC B0 ;  /* 0x0000000000007941 */ /* 0x000fea0003800000 */
.L_x_100:
[----:B------:R-:W-:Y:S05]  /*104b0*/  BRA `(.L_x_102) ;  /* 0xffffffd000607947 */ /* 0x000fea000383ffff */
.L_x_49:
[----:B--2---:R2:W3:Y:S02]  /*104c0*/  SYNCS.PHASECHK.TRANS64.TRYWAIT P0, [R3+URZ+0x2e880], R2 ;  /* 0x02e88002030075a7 */ /* 0x0044e4000800017f */
[----:B---3--:R-:W-:Y:S05]  /*104d0*/  @!P0 NANOSLEEP.SYNCS 0x989680 ;  /* 0x009896800000895d */ /* 0x008fea0003900000 */
[----:B------:R-:W3:Y:S02]  /*104e0*/  @!P0 SYNCS.PHASECHK.TRANS64 P0, [R3+URZ+0x2e880], R2 ;  /* 0x02e88002030085a7 */ /* 0x000ee4000800007f */
[----:B---3--:R-:W-:Y:S05]  /*104f0*/  @!P0 BRA `(.L_x_49) ;  /* 0xfffffffc00f08947 */ /* 0x008fea000383ffff */
[----:B------:R-:W-:Y:S05]  /*10500*/  BRA `(.L_x_103) ;  /* 0xffffffd000bc7947 */ /* 0x000fea000383ffff */
.L_x_51:
[----:B---3--:R3:W4:Y:S02]  /*10510*/  SYNCS.PHASECHK.TRANS64.TRYWAIT P0, [R3+URZ+0x2e840], R2 ;  /* 0x02e84002030075a7 */ /* 0x008724000800017f */
[----:B----4-:R-:W-:Y:S05]  /*10520*/  @!P0 NANOSLEEP.SYNCS 0x989680 ;  /* 0x009896800000895d */ /* 0x010fea0003900000 */
[----:B------:R-:W4:Y:S02]  /*10530*/  @!P0 SYNCS.PHASECHK.TRANS64 P0, [R3+URZ+0x2e840], R2 ;  /* 0x02e84002030085a7 */ /* 0x000f24000800007f */
[----:B----4-:R-:W-:Y:S05]  /*10540*/  @!P0 BRA `(.L_x_51) ;  /* 0xfffffffc00f08947 */ /* 0x010fea000383ffff */
[----:B------:R-:W-:Y:S05]  /*10550*/  BRA `(.L_x_104) ;  /* 0xffffffd4000c7947 */ /* 0x000fea000383ffff */
.L_x_54:
[----:B------:R-:W-:Y:S02]  /*10560*/  IMAD.MOV.U32 R13, RZ, RZ, R6 ;  /* 0x000000ffff0d7224 */ /* 0x000fe400078e0006 */
[----:B------:R-:W-:Y:S02]  /*10570*/  IMAD.MOV.U32 R12, RZ, RZ, RZ ;  /* 0x000000ffff0c7224 */ /* 0x000fe400078e00ff */
[----:B------:R-:W-:Y:S02]  /*10580*/  IMAD.MOV.U32 R11, RZ, RZ, 0x181f ;  /* 0x0000181fff0b7424 */ /* 0x000fe400078e00ff */
[----:B------:R-:W-:Y:S02]  /*10590*/  IMAD.MOV.U32 R15, RZ, RZ, -0x1 ;  /* 0xffffffffff0f7424 */ /* 0x000fe400078e00ff */
[----:B------:R-:W-:-:S07]  /*105a0*/  IMAD.IADD R0, R17, 0x1, R0 ;  /* 0x0000000111007824 */ /* 0x000fce00078e0200 */
[----:B-----5:R-:W-:Y:S05]  /*105b0*/  WARPSYNC.COLLECTIVE R15, `(.L_x_105) ;  /* 0x000000000f087348 */ /* 0x020fea0003c00000 */
[----:B------:R0:W1:Y:S02]  /*105c0*/  SHFL.IDX P6, R14, R13, R12, R11 ;  /* 0x0000000c0d0e7389 */ /* 0x00006400000c000b */
[----:B01---5:R-:W-:Y:S01]  /*105d0*/  ENDCOLLECTIVE ;  /* 0x000000000000791b */ /* 0x023fe20003800000 */
.L_x_105:
[----:B------:R-:W-:Y:S01]  /*105e0*/  IADD3 R8, R0, 0x10, RZ ;  /* 0x0000001000087810 */ /* 0x000fe20007ffe0ff */
[----:B------:R-:W-:Y:S02]  /*105f0*/  IMAD.MOV.U32 R13, RZ, RZ, R4 ;  /* 0x000000ffff0d7224 */ /* 0x000fe400078e0004 */
[----:B------:R-:W-:-:S07]  /*10600*/  IMAD.MOV.U32 R2, RZ, RZ, R14 ;  /* 0x000000ffff027224 */ /* 0x000fce00078e000e */
[----:B------:R-:W-:Y:S05]  /*10610*/  WARPSYNC.COLLECTIVE R15, `(.L_x_106) ;  /* 0x000000000f087348 */ /* 0x000fea0003c00000 */
[----:B------:R0:W1:Y:S02]  /*10620*/  SHFL.IDX P6, R14, R13, R12, R11 ;  /* 0x0000000c0d0e7389 */ /* 0x00006400000c000b */
[----:B01----:R-:W-:Y:S01]  /*10630*/  ENDCOLLECTIVE ;  /* 0x000000000000791b */ /* 0x003fe20003800000 */
.L_x_106:
[----:B------:R-:W-:Y:S02]  /*10640*/  ULDC UR4, c[0x0][0x288] ;  /* 0x0000a20000047ab9 */ /* 0x000fe40000000800 */
[----:B------:R-:W-:-:S05]  /*10650*/  IMAD R5, R7, UR4, RZ ;  /* 0x0000000407057c24 */ /* 0x000fca000f8e02ff */
[-C--:B------:R-:W-:Y:S02]  /*10660*/  ISETP.GE.AND P1, PT, R0, R5.reuse, PT ;  /* 0x000000050000720c */ /* 0x080fe40003f26270 */
[----:B------:R-:W-:Y:S01]  /*10670*/  ISETP.GE.AND P2, PT, R8, R5, PT ;  /* 0x000000050800720c */ /* 0x000fe20003f46270 */
[----:B------:R-:W-:Y:S02]  /*10680*/  IMAD.MOV.U32 R13, RZ, RZ, R6 ;  /* 0x000000ffff0d7224 */ /* 0x000fe400078e0006 */
[----:B------:R-:W-:Y:S02]  /*10690*/  IMAD.MOV.U32 R12, RZ, RZ, 0x1 ;  /* 0x00000001ff0c7424 */ /* 0x000fe400078e00ff */
[----:B------:R-:W-:-:S08]  /*106a0*/  IMAD.MOV.U32 R3, RZ, RZ, R14 ;  /* 0x000000ffff037224 */ /* 0x000fd000078e000e */
[----:B------:R-:W-:Y:S05]  /*106b0*/  WARPSYNC.COLLECTIVE R15, `(.L_x_107) ;  /* 0x000000000f087348 */ /* 0x000fea0003c00000 */
[----:B------:R0:W1:Y:S02]  /*106c0*/  SHFL.IDX P6, R14, R13, R12, R11 ;  /* 0x0000000c0d0e7389 */ /* 0x00006400000c000b */
[----:B01----:R-:W-:Y:S01]  /*106d0*/  ENDCOLLECTIVE ;  /* 0x000000000000791b */ /* 0x003fe20003800000 */
.L_x_107:
[----:B------:R-:W-:-:S05]  /*106e0*/  @!P1 IADD3 R3, P3, R10, R3, RZ ;  /* 0x000000030a039210 */ /* 0x000fca0007f7e0ff */
[----:B------:R-:W-:-:S05]  /*106f0*/  @!P1 IMAD.X R2, RZ, RZ, R2, P3 ;  /* 0x000000ffff029224 */ /* 0x000fca00018e0602 */
[----:B------:R-:W-:Y:S01]  /*10700*/  @!P1 LOP3.LUT R3, R3, R2, RZ, 0x3c, !PT ;  /* 0x0000000203039212 */ /* 0x000fe200078e3cff */
[----:B------:R-:W-:-:S03]  /*10710*/  IMAD.MOV.U32 R13, RZ, RZ, R4 ;  /* 0x000000ffff0d7224 */ /* 0x000fc600078e0004 */
[----:B------:R-:W-:-:S04]  /*10720*/  @!P1 LOP3.LUT R2, R3, R2, RZ, 0x3c, !PT ;  /* 0x0000000203029212 */ /* 0x000fc800078e3cff */
[----:B------:R-:W-:Y:S01]  /*10730*/  @!P1 LOP3.LUT R3, R3, R2, RZ, 0x3c, !PT ;  /* 0x0000000203039212 */ /* 0x000fe200078e3cff */
[----:B------:R-:W-:-:S07]  /*10740*/  IMAD.MOV.U32 R7, RZ, RZ, R14 ;  /* 0x000000ffff077224 */ /* 0x000fce00078e000e */
[----:B------:R-:W-:Y:S05]  /*10750*/  WARPSYNC.COLLECTIVE R15, `(.L_x_108) ;  /* 0x000000000f087348 */ /* 0x000fea0003c00000 */
[----:B------:R0:W1:Y:S02]  /*10760*/  SHFL.IDX P6, R14, R13, R12, R11 ;  /* 0x0000000c0d0e7389 */ /* 0x00006400000c000b */
[----:B01----:R-:W-:Y:S01]  /*10770*/  ENDCOLLECTIVE ;  /* 0x000000000000791b */ /* 0x003fe20003800000 */
.L_x_108:
[----:B------:R-:W-:Y:S01]  /*10780*/  @!PT LDS RZ, [RZ] ;  /* 0x00000000fffff984 */ /* 0x000fe20000000800 */
[----:B------:R-:W-:Y:S01]  /*10790*/  @!PT LDS RZ, [RZ] ;  /* 0x00000000fffff984 */ /* 0x000fe20000000800 */
[----:B------:R-:W-:Y:S01]  /*107a0*/  @!PT LDS RZ, [RZ] ;  /* 0x00000000fffff984 */ /* 0x000fe20000000800 */
[----:B------:R0:W-:Y:S01]  /*107b0*/  @!P1 LDGSTS.E.BYPASS.LTC128B.128 [R9+0x1c400], desc[UR46][R2.64], !P0 ;  /* 0x1c40000002099fae */ /* 0x0001e2000c101d6e */
[----:B------:R-:W-:Y:S02]  /*107c0*/  IMAD.MOV.U32 R13, RZ, RZ, R6 ;  /* 0x000000ffff0d7224 */ /* 0x000fe400078e0006 */
[----:B------:R-:W-:Y:S02]  /*107d0*/  IMAD.MOV.U32 R12, RZ, RZ, 0x2 ;  /* 0x00000002ff0c7424 */ /* 0x000fe400078e00ff */
[----:B------:R-:W-:-:S07]  /*107e0*/  IMAD.MOV.U32 R8, RZ, RZ, R14 ;  /* 0x000000ffff087224 */ /* 0x000fce00078e000e */
[----:B0-----:R-:W-:Y:S05]  /*107f0*/  WARPSYNC.COLLECTIVE R15, `(.L_x_109) ;  /* 0x000000000f087348 */ /* 0x001fea0003c00000 */
[----:B------:R1:W2:Y:S02]  /*10800*/  SHFL.IDX P6, R14, R13, R12, R11 ;  /* 0x0000000c0d0e7389 */ /* 0x0002a400000c000b */
[----:B012---:R-:W-:Y:S01]  /*10810*/  ENDCOLLECTIVE ;  /* 0x000000000000791b */ /* 0x007fe20003800000 */
.L_x_109:
[----:B------:R-:W-:Y:S01]  /*10820*/  @!P2 IADD3 R2, P1, R10, R8, RZ ;  /* 0x000000080a02a210 */ /* 0x000fe20007f3e0ff */
[----:B------:R-:W-:-:S04]  /*10830*/  VIADD R8, R0, 0x20 ;  /* 0x0000002000087836 */ /* 0x000fc80000000000 */
[----:B------:R-:W-:Y:S01]  /*10840*/  @!P2 IMAD.X R3, RZ, RZ, R7, P1 ;  /* 0x000000ffff03a224 */ /* 0x000fe200008e0607 */
[----:B------:R-:W-:Y:S01]  /*10850*/  ISETP.GE.AND P1, PT, R8, R5, PT ;  /* 0x000000050800720c */ /* 0x000fe20003f26270 */
[----:B------:R-:W-:-:S03]  /*10860*/  VIADD R8, R0, 0x30 ;  /* 0x0000003000087836 */ /* 0x000fc60000000000 */
[----:B------:R-:W-:Y:S01]  /*10870*/  @!PT LDS RZ, [RZ] ;  /* 0x00000000fffff984 */ /* 0x000fe20000000800 */
[----:B------:R-:W-:Y:S01]  /*10880*/  @!PT LDS RZ, [RZ] ;  /* 0x00000000fffff984 */ /* 0x000fe20000000800 */
[----:B------:R-:W-:Y:S01]  /*10890*/  @!PT LDS RZ, [RZ] ;  /* 0x00000000fffff984 */ /* 0x000fe20000000800 */
[----:B------:R0:W-:Y:S01]  /*108a0*/  @!P2 LDGSTS.E.BYPASS.LTC128B.128 [R9+0x1cc00], desc[UR46][R2.64], !P0 ;  /* 0x1cc000000209afae */ /* 0x0001e2000c101d6e */
[----:B------:R-:W-:Y:S02]  /*108b0*/  IMAD.MOV.U32 R13, RZ, RZ, R4 ;  /* 0x000000ffff0d7224 */ /* 0x000fe400078e0004 */
[----:B0-----:R-:W-:-:S07]  /*108c0*/  IMAD.MOV.U32 R2, RZ, RZ, R14 ;  /* 0x000000ffff027224 */ /* 0x001fce00078e000e */
[----:B------:R-:W-:Y:S05]  /*108d0*/  WARPSYNC.COLLECTIVE R15, `(.L_x_110) ;  /* 0x000000000f087348 */ /* 0x000fea0003c00000 */
[----:B------:R0:W1:Y:S02]  /*108e0*/  SHFL.IDX P6, R14, R13, R12, R11 ;  /* 0x0000000c0d0e7389 */ /* 0x00006400000c000b */
[----:B01----:R-:W-:Y:S01]  /*108f0*/  ENDCOLLECTIVE ;  /* 0x000000000000791b */ /* 0x003fe20003800000 */
.L_x_110:
[----:B------:R-:W-:Y:S02]  /*10900*/  IMAD.MOV.U32 R13, RZ, RZ, R6 ;  /* 0x000000ffff0d7224 */ /* 0x000fe400078e0006 */
[----:B------:R-:W-:Y:S01]  /*10910*/  IMAD.MOV.U32 R12, RZ, RZ, 0x3 ;  /* 0x00000003ff0c7424 */ /* 0x000fe200078e00ff */
[----:B------:R-:W-:-:S07]  /*10920*/  MOV R3, R14 ;  /* 0x0000000e00037202 */ /* 0x000fce0000000f00 */
[----:B------:R-:W-:Y:S05]  /*10930*/  WARPSYNC.COLLECTIVE R15, `(.L_x_111) ;  /* 0x000000000f087348 */ /* 0x000fea0003c00000 */
[----:B------:R0:W1:Y:S02]  /*10940*/  SHFL.IDX P6, R14, R13, R12, R11 ;  /* 0x0000000c0d0e7389 */ /* 0x00006400000c000b */
[----:B01----:R-:W-:Y:S01]  /*10950*/  ENDCOLLECTIVE ;  /* 0x000000000000791b */ /* 0x003fe20003800000 */
.L_x_111:
[----:B------:R-:W-:-:S05]  /*10960*/  @!P1 IADD3 R3, P2, R10, R3, RZ ;  /* 0x000000030a039210 */ /* 0x000fca0007f5e0ff */
[----:B------:R-:W-:-:S05]  /*10970*/  @!P1 IMAD.X R2, RZ, RZ, R2, P2 ;  /* 0x000000ffff029224 */ /* 0x000fca00010e0602 */
[----:B------:R-:W-:Y:S01]  /*10980*/  @!P1 LOP3.LUT R3, R3, R2, RZ, 0x3c, !PT ;  /* 0x0000000203039212 */ /* 0x000fe200078e3cff */
[----:B------:R-:W-:-:S03]  /*10990*/  IMAD.MOV.U32 R13, RZ, RZ, R4 ;  /* 0x000000ffff0d7224 */ /* 0x000fc600078e0004 */
[----:B------:R-:W-:-:S04]  /*109a0*/  @!P1 LOP3.LUT R2, R3, R2, RZ, 0x3c, !PT ;  /* 0x0000000203029212 */ /* 0x000fc800078e3cff */
[----:B------:R-:W-:-:S05]  /*109b0*/  @!P1 LOP3.LUT R3, R3, R2, RZ, 0x3c, !PT ;  /* 0x0000000203039212 */ /* 0x000fca00078e3cff */
[----:B------:R-:W-:Y:S01]  /*109c0*/  @!PT LDS RZ, [RZ] ;  /* 0x00000000fffff984 */ /* 0x000fe20000000800 */
[----:B------:R-:W-:Y:S01]  /*109d0*/  @!PT LDS RZ, [RZ] ;  /* 0x00000000fffff984 */ /* 0x000fe20000000800 */
[----:B------:R-:W-:Y:S01]  /*109e0*/  @!PT LDS RZ, [RZ] ;  /* 0x00000000fffff984 */ /* 0x000fe20000000800 */
[----:B------:R0:W-:Y:S01]  /*109f0*/  @!P1 LDGSTS.E.BYPASS.LTC128B.128 [R9+0x1d400], desc[UR46][R2.64], !P0 ;  /* 0x1d40000002099fae */ /* 0x0001e2000c101d6e */
[----:B------:R-:W-:Y:S01]  /*10a00*/  ISETP.GE.AND P1, PT, R8, R5, PT ;  /* 0x000000050800720c */ /* 0x000fe20003f26270 */
[----:B------:R-:W-:Y:S02]  /*10a10*/  VIADD R8, R0, 0x40 ;  /* 0x0000004000087836 */ /* 0x000fe40000000000 */
[----:B0-----:R-:W-:-:S10]  /*10a20*/  IMAD.MOV.U32 R2, RZ, RZ, R14 ;  /* 0x000000ffff027224 */ /* 0x001fd400078e000e */
[----:B------:R-:W-:Y:S05]  /*10a30*/  WARPSYNC.COLLECTIVE R15, `(.L_x_112) ;  /* 0x000000000f087348 */ /* 0x000fea0003c00000 */
[----:B------:R0:W1:Y:S02]  /*10a40*/  SHFL.IDX P6, R14, R13, R12, R11 ;  /* 0x0000000c0d0e7389 */ /* 0x00006400000c000b */
[----:B01----:R-:W-:Y:S01]  /*10a50*/  ENDCOLLECTIVE ;  /* 0x000000000000791b */ /* 0x003fe20003800000 */
.L_x_112:
[----:B------:R-:W-:Y:S02]  /*10a60*/  IMAD.MOV.U32 R13, RZ, RZ, R6 ;  /* 0x000000ffff0d7224 */ /* 0x000fe400078e0006 */
[----:B------:R-:W-:Y:S02]  /*10a70*/  IMAD.MOV.U32 R12, RZ, RZ, 0x4 ;  /* 0x00000004ff0c7424 */ /* 0x000fe400078e00ff */
[----:B------:R-:W-:-:S07]  /*10a80*/  IMAD.MOV.U32 R3, RZ, RZ, R14 ;  /* 0x000000ffff037224 */ /* 0x000fce00078e000e */
[----:B------:R-:W-:Y:S05]  /*10a90*/  WARPSYNC.COLLECTIVE R15, `(.L_x_113) ;  /* 0x000000000f087348 */ /* 0x000fea0003c00000 */
[----:B------:R0:W1:Y:S02]  /*10aa0*/  SHFL.IDX P6, R14, R13, R12, R11 ;  /* 0x0000000c0d0e7389 */ /* 0x00006400000c000b */
[----:B01----:R-:W-:Y:S01]  /*10ab0*/  ENDCOLLECTIVE ;  /* 0x000000000000791b */ /* 0x003fe20003800000 */
.L_x_113:
        /* <DEDUP_REMOVED lines=11> */
[----:B------:R-:W-:Y:S01]  /*10b70*/  VIADD R8, R0, 0x50 ;  /* 0x0000005000087836 */ /* 0x000fe20000000000 */
[----:B0-----:R-:W-:-:S11]  /*10b80*/  MOV R2, R14 ;  /* 0x0000000e00027202 */ /* 0x001fd60000000f00 */
[----:B------:R-:W-:Y:S05]  /*10b90*/  WARPSYNC.COLLECTIVE R15, `(.L_x_114) ;  /* 0x000000000f087348 */ /* 0x000fea0003c00000 */
[----:B------:R0:W1:Y:S02]  /*10ba0*/  SHFL.IDX P6, R14, R13, R12, R11 ;  /* 0x0000000c0d0e7389 */ /* 0x00006400000c000b */
[----:B01----:R-:W-:Y:S01]  /*10bb0*/  ENDCOLLECTIVE ;  /* 0x000000000000791b */ /* 0x003fe20003800000 */
.L_x_114:
[----:B------:R-:W-:Y:S02]  /*10bc0*/  IMAD.MOV.U32 R13, RZ, RZ, R6 ;  /* 0x000000ffff0d7224 */ /* 0x000fe400078e0006 */
[----:B------:R-:W-:Y:S02]  /*10bd0*/  IMAD.MOV.U32 R12, RZ, RZ, 0x5 ;  /* 0x00000005ff0c7424 */ /* 0x000fe400078e00ff */
[----:B------:R-:W-:-:S07]  /*10be0*/  IMAD.MOV.U32 R3, RZ, RZ, R14 ;  /* 0x000000ffff037224 */ /* 0x000fce00078e000e */
[----:B------:R-:W-:Y:S05]  /*10bf0*/  WARPSYNC.COLLECTIVE R15, `(.L_x_115) ;  /* 0x000000000f087348 */ /* 0x000fea0003c00000 */
[----:B------:R0:W1:Y:S02]  /*10c00*/  SHFL.IDX P6, R14, R13, R12, R11 ;  /* 0x0000000c0d0e7389 */ /* 0x00006400000c000b */
[----:B01----:R-:W-:Y:S01]  /*10c10*/  ENDCOLLECTIVE ;  /* 0x000000000000791b */ /* 0x003fe20003800000 */
.L_x_115:
        /* <DEDUP_REMOVED lines=16> */
.L_x_116:
[----:B------:R-:W-:Y:S01]  /*10d20*/  IMAD.MOV.U32 R13, RZ, RZ, R6 ;  /* 0x000000ffff0d7224 */ /* 0x000fe200078e0006 */
[----:B------:R-:W-:Y:S01]  /*10d30*/  MOV R12, 0x6 ;  /* 0x00000006000c7802 */ /* 0x000fe20000000f00 */
[----:B------:R-:W-:-:S07]  /*10d40*/  IMAD.MOV.U32 R3, RZ, RZ, R14 ;  /* 0x000000ffff037224 */ /* 0x000fce00078e000e */
[----:B------:R-:W-:Y:S05]  /*10d50*/  WARPSYNC.COLLECTIVE R15, `(.L_x_117) ;  /* 0x000000000f087348 */ /* 0x000fea0003c00000 */
[----:B------:R0:W1:Y:S02]  /*10d60*/  SHFL.IDX P6, R14, R13, R12, R11 ;  /* 0x0000000c0d0e7389 */ /* 0x00006400000c000b */
[----:B01----:R-:W-:Y:S01]  /*10d70*/  ENDCOLLECTIVE ;  /* 0x000000000000791b */ /* 0x003fe20003800000 */
.L_x_117:
        /* <DEDUP_REMOVED lines=11> */
[----:B0-----:R-:W-:-:S12]  /*10e30*/  IMAD.MOV.U32 R2, RZ, RZ, R14 ;  /* 0x000000ffff027224 */ /* 0x001fd800078e000e */
[----:B------:R-:W-:Y:S05]  /*10e40*/  WARPSYNC.COLLECTIVE R15, `(.L_x_118) ;  /* 0x000000000f087348 */ /* 0x000fea0003c00000 */
[----:B------:R0:W1:Y:S02]  /*10e50*/  SHFL.IDX P6, R14, R13, R12, R11 ;  /* 0x0000000c0d0e7389 */ /* 0x00006400000c000b */
[----:B01----:R-:W-:Y:S01]  /*10e60*/  ENDCOLLECTIVE ;  /* 0x000000000000791b */ /* 0x003fe20003800000 */
.L_x_118:
[----:B------:R-:W-:Y:S02]  /*10e70*/  IMAD.MOV.U32 R13, RZ, RZ, R6 ;  /* 0x000000ffff0d7224 */ /* 0x000fe400078e0006 */
[----:B------:R-:W-:Y:S02]  /*10e80*/  IMAD.MOV.U32 R12, RZ, RZ, 0x7 ;  /* 0x00000007ff0c7424 */ /* 0x000fe400078e00ff */
[----:B------:R-:W-:-:S07]  /*10e90*/  IMAD.MOV.U32 R3, RZ, RZ, R14 ;  /* 0x000000ffff037224 */ /* 0x000fce00078e000e */
[----:B------:R-:W-:Y:S05]  /*10ea0*/  WARPSYNC.COLLECTIVE R15, `(.L_x_119) ;  /* 0x000000000f087348 */ /* 0x000fea0003c00000 */
[----:B------:R0:W1:Y:S02]  /*10eb0*/  SHFL.IDX P6, R14, R13, R12, R11 ;  /* 0x0000000c0d0e7389 */ /* 0x00006400000c000b */
[----:B01----:R-:W-:Y:S01]  /*10ec0*/  ENDCOLLECTIVE ;  /* 0x000000000000791b */ /* 0x003fe20003800000 */
.L_x_119:
[----:B------:R-:W-:-:S05]  /*10ed0*/  @!P1 IADD3 R3, P2, R10, R3, RZ ;  /* 0x000000030a039210 */ /* 0x000fca0007f5e0ff */
[----:B------:R-:W-:-:S05]  /*10ee0*/  @!P1 IMAD.X R2, RZ, RZ, R2, P2 ;  /* 0x000000ffff029224 */ /* 0x000fca00010e0602 */
[----:B------:R-:W-:Y:S01]  /*10ef0*/  @!P1 LOP3.LUT R3, R3, R2, RZ, 0x3c, !PT ;  /* 0x0000000203039212 */ /* 0x000fe200078e3cff */
[----:B------:R-:W-:-:S03]  /*10f00*/  IMAD.MOV.U32 R13, RZ, RZ, R4 ;  /* 0x000000ffff0d7224 */ /* 0x000fc600078e0004 */
[----:B------:R-:W-:-:S04]  /*10f10*/  @!P1 LOP3.LUT R2, R3, R2, RZ, 0x3c, !PT ;  /* 0x0000000203029212 */ /* 0x000fc800078e3cff */
[----:B------:R-:W-:Y:S01]  /*10f20*/  @!P1 LOP3.LUT R3, R3, R2, RZ, 0x3c, !PT ;  /* 0x0000000203039212 */ /* 0x000fe200078e3cff */
[----:B------:R-:W-:-:S04]  /*10f30*/  IMAD.MOV.U32 R6, RZ, RZ, R14 ;  /* 0x000000ffff067224 */ /* 0x000fc800078e000e */
[----:B------:R-:W-:Y:S01]  /*10f40*/  @!PT LDS RZ, [RZ] ;  /* 0x00000000fffff984 */ /* 0x000fe20000000800 */
[----:B------:R-:W-:Y:S01]  /*10f50*/  @!PT LDS RZ, [RZ] ;  /* 0x00000000fffff984 */ /* 0x000fe20000000800 */
[----:B------:R-:W-:Y:S01]  /*10f60*/  @!PT LDS RZ, [RZ] ;  /* 0x00000000fffff984 */ /* 0x000fe20000000800 */
[----:B------:R0:W-:Y:S03]  /*10f70*/  @!P1 LDGSTS.E.BYPASS.LTC128B.128 [R9+0x1f400], desc[UR46][R2.64], !P0 ;  /* 0x1f40000002099fae */ /* 0x0001e6000c101d6e */
[----:B0-----:R-:W-:Y:S05]  /*10f80*/  WARPSYNC.COLLECTIVE R15, `(.L_x_120) ;  /* 0x000000000f087348 */ /* 0x001fea0003c00000 */
[----:B------:R1:W2:Y:S02]  /*10f90*/  SHFL.IDX P6, R14, R13, R12, R11 ;  /* 0x0000000c0d0e7389 */ /* 0x0002a400000c000b */
[----:B012---:R-:W-:Y:S01]  /*10fa0*/  ENDCOLLECTIVE ;  /* 0x000000000000791b */ /* 0x007fe20003800000 */
.L_x_120:
[----:B------:R-:W-:Y:S05]  /*10fb0*/  BRA `(.L_x_121) ;  /* 0xffffffd400347947 */ /* 0x000fea000383ffff */
.L_x_55:
[----:B0-----:R-:W-:-:S04]  /*10fc0*/  IMAD.U32 R3, RZ, RZ, UR41 ;  /* 0x00000029ff037e24 */ /* 0x001fc8000f8e00ff */
[----:B------:R0:W1:Y:S03]  /*10fd0*/  SYNCS.PHASECHK.TRANS64.TRYWAIT P0, [R3+URZ+0x2e820], R0 ;  /* 0x02e82000030075a7 */ /* 0x000066000800017f */
[----:B-1----:R-:W-:Y:S05]  /*10fe0*/  @!P0 NANOSLEEP.SYNCS 0x989680 ;  /* 0x009896800000895d */ /* 0x002fea0003900000 */
[----:B------:R-:W1:Y:S02]  /*10ff0*/  @!P0 SYNCS.PHASECHK.TRANS64 P0, [R3+URZ+0x2e820], R0 ;  /* 0x02e82000030085a7 */ /* 0x000e64000800007f */
[----:B-1----:R-:W-:Y:S05]  /*11000*/  @!P0 BRA `(.L_x_55) ;  /* 0xfffffffc00ec8947 */ /* 0x002fea000383ffff */
[----:B------:R-:W-:Y:S05]  /*11010*/  BRA `(.L_x_122) ;  /* 0xffffffd400647947 */ /* 0x000fea000383ffff */
.L_x_61:
[----:B-1----:R1:W2:Y:S02]  /*11020*/  SYNCS.PHASECHK.TRANS64.TRYWAIT P0, [R5+URZ+0x2e880], R4 ;  /* 0x02e88004050075a7 */ /* 0x0022a4000800017f */
[----:B--2---:R-:W-:Y:S05]  /*11030*/  @!P0 NANOSLEEP.SYNCS 0x989680 ;  /* 0x009896800000895d */ /* 0x004fea0003900000 */
[----:B------:R-:W2:Y:S02]  /*11040*/  @!P0 SYNCS.PHASECHK.TRANS64 P0, [R5+URZ+0x2e880], R4 ;  /* 0x02e88004050085a7 */ /* 0x000ea4000800007f */
[----:B--2---:R-:W-:Y:S05]  /*11050*/  @!P0 BRA `(.L_x_61) ;  /* 0xfffffffc00f08947 */ /* 0x004fea000383ffff */
[----:B------:R-:W-:Y:S05]  /*11060*/  BRA `(.L_x_123) ;  /* 0xffffffd800107947 */ /* 0x000fea000383ffff */
.L_x_66:
[----:B--2---:R2:W3:Y:S02]  /*11070*/  SYNCS.PHASECHK.TRANS64.TRYWAIT P0, [R5+URZ+0x2e840], R4 ;  /* 0x02e84004050075a7 */ /* 0x0044e4000800017f */
[----:B---3--:R-:W-:Y:S05]  /*11080*/  @!P0 NANOSLEEP.SYNCS 0x989680 ;  /* 0x009896800000895d */ /* 0x008fea0003900000 */
[----:B------:R-:W3:Y:S02]  /*11090*/  @!P0 SYNCS.PHASECHK.TRANS64 P0, [R5+URZ+0x2e840], R4 ;  /* 0x02e84004050085a7 */ /* 0x000ee4000800007f */
[----:B---3--:R-:W-:Y:S05]  /*110a0*/  @!P0 BRA `(.L_x_66) ;  /* 0xfffffffc00f08947 */ /* 0x008fea000383ffff */
[----:B------:R-:W-:Y:S05]  /*110b0*/  BRA `(.L_x_124) ;  /* 0xffffffd8008c7947 */ /* 0x000fea000383ffff */
.L_x_72:
[----:B-1----:R1:W2:Y:S02]  /*110c0*/  SYNCS.PHASECHK.TRANS64.TRYWAIT P0, [R18+URZ+0x2e870], R3 ;  /* 0x02e87003120075a7 */ /* 0x0022a4000800017f */
[----:B--2---:R-:W-:Y:S05]  /*110d0*/  @!P0 NANOSLEEP.SYNCS 0x989680 ;  /* 0x009896800000895d */ /* 0x004fea0003900000 */
[----:B------:R-:W2:Y:S02]  /*110e0*/  @!P0 SYNCS.PHASECHK.TRANS64 P0, [R18+URZ+0x2e870], R3 ;  /* 0x02e87003120085a7 */ /* 0x000ea4000800007f */
[----:B--2---:R-:W-:Y:S05]  /*110f0*/  @!P0 BRA `(.L_x_72) ;  /* 0xfffffffc00f08947 */ /* 0x004fea000383ffff */
[----:B------:R-:W-:Y:S05]  /*11100*/  BRA `(.L_x_125) ;  /* 0xffffffdc00287947 */ /* 0x000fea000383ffff */
.L_x_74:
[----:B-1----:R1:W2:Y:S02]  /*11110*/  SYNCS.PHASECHK.TRANS64.TRYWAIT P0, [R18+URZ+0x2e860], R3 ;  /* 0x02e86003120075a7 */ /* 0x0022a4000800017f */
[----:B--2---:R-:W-:Y:S05]  /*11120*/  @!P0 NANOSLEEP.SYNCS 0x989680 ;  /* 0x009896800000895d */ /* 0x004fea0003900000 */
[----:B------:R-:W2:Y:S02]  /*11130*/  @!P0 SYNCS.PHASECHK.TRANS64 P0, [R18+URZ+0x2e860], R3 ;  /* 0x02e86003120085a7 */ /* 0x000ea4000800007f */
[----:B--2---:R-:W-:Y:S05]  /*11140*/  @!P0 BRA `(.L_x_74) ;  /* 0xfffffffc00f08947 */ /* 0x004fea000383ffff */
[----:B------:R-:W-:Y:S05]  /*11150*/  BRA `(.L_x_126) ;  /* 0xffffffdc00307947 */ /* 0x000fea000383ffff */
.L_x_79:
[----:B0-----:R0:W2:Y:S02]  /*11160*/  SYNCS.PHASECHK.TRANS64.TRYWAIT P0, [R16+URZ+0x2e870], R3 ;  /* 0x02e87003100075a7 */ /* 0x0010a4000800017f */
[----:B--2---:R-:W-:Y:S05]  /*11170*/  @!P0 NANOSLEEP.SYNCS 0x989680 ;  /* 0x009896800000895d */ /* 0x004fea0003900000 */
[----:B------:R-:W2:Y:S02]  /*11180*/  @!P0 SYNCS.PHASECHK.TRANS64 P0, [R16+URZ+0x2e870], R3 ;  /* 0x02e87003100085a7 */ /* 0x000ea4000800007f */
[----:B--2---:R-:W-:Y:S05]  /*11190*/  @!P0 BRA `(.L_x_79) ;  /* 0xfffffffc00f08947 */ /* 0x004fea000383ffff */
[----:B------:R-:W-:Y:S05]  /*111a0*/  BRA `(.L_x_127) ;  /* 0xffffffe400207947 */ /* 0x000fea000383ffff */
.L_x_81:
[----:B0-----:R0:W2:Y:S02]  /*111b0*/  SYNCS.PHASECHK.TRANS64.TRYWAIT P0, [R16+URZ+0x2e860], R3 ;  /* 0x02e86003100075a7 */ /* 0x0010a4000800017f */
[----:B--2---:R-:W-:Y:S05]  /*111c0*/  @!P0 NANOSLEEP.SYNCS 0x989680 ;  /* 0x009896800000895d */ /* 0x004fea0003900000 */
[----:B------:R-:W2:Y:S02]  /*111d0*/  @!P0 SYNCS.PHASECHK.TRANS64 P0, [R16+URZ+0x2e860], R3 ;  /* 0x02e86003100085a7 */ /* 0x000ea4000800007f */
[----:B--2---:R-:W-:Y:S05]  /*111e0*/  @!P0 BRA `(.L_x_81) ;  /* 0xfffffffc00f08947 */ /* 0x004fea000383ffff */
[----:B------:R-:W-:Y:S05]  /*111f0*/  BRA `(.L_x_128) ;  /* 0xffffffe400287947 */ /* 0x000fea000383ffff */
.L_x_84:
[----:B0-----:R0:W2:Y:S02]  /*11200*/  SYNCS.PHASECHK.TRANS64.TRYWAIT P0, [R8+URZ+0x2e820], R0 ;  /* 0x02e82000080075a7 */ /* 0x0010a4000800017f */
[----:B--2---:R-:W-:Y:S05]  /*11210*/  @!P0 NANOSLEEP.SYNCS 0x989680 ;  /* 0x009896800000895d */ /* 0x004fea0003900000 */
[----:B------:R-:W2:Y:S02]  /*11220*/  @!P0 SYNCS.PHASECHK.TRANS64 P0, [R8+URZ+0x2e820], R0 ;  /* 0x02e82000080085a7 */ /* 0x000ea4000800007f */
[----:B--2---:R-:W-:Y:S05]  /*11230*/  @!P0 BRA `(.L_x_84) ;  /* 0xfffffffc00f08947 */ /* 0x004fea000383ffff */
[----:B------:R-:W-:Y:S05]  /*11240*/  BRA `(.L_x_129) ;  /* 0xffffffec00247947 */ /* 0x000fea000383ffff */
.L_x_88:
[----:B0-----:R0:W2:Y:S02]  /*11250*/  SYNCS.PHASECHK.TRANS64.TRYWAIT P1, [R5+URZ], R4 ;  /* 0x00000004050075a7 */ /* 0x0010a4000802017f */
[----:B--2---:R-:W-:Y:S05]  /*11260*/  @!P1 NANOSLEEP.SYNCS 0x989680 ;  /* 0x009896800000995d */ /* 0x004fea0003900000 */
[----:B------:R-:W2:Y:S02]  /*11270*/  @!P1 SYNCS.PHASECHK.TRANS64 P1, [R5+URZ], R4 ;  /* 0x00000004050095a7 */ /* 0x000ea4000802007f */
[----:B--2---:R-:W-:Y:S05]  /*11280*/  @!P1 BRA `(.L_x_88) ;  /* 0xfffffffc00f09947 */ /* 0x004fea000383ffff */
[----:B------:R-:W-:Y:S05]  /*11290*/  BRA `(.L_x_130) ;  /* 0xffffffec007c7947 */ /* 0x000fea000383ffff */
.L_x_89:
[----:B--2---:R2:W3:Y:S02]  /*112a0*/  SYNCS.PHASECHK.TRANS64.TRYWAIT P1, [R7+URZ], R0 ;  /* 0x00000000070075a7 */ /* 0x0044e4000802017f */
[----:B---3--:R-:W-:Y:S05]  /*112b0*/  @!P1 NANOSLEEP.SYNCS 0x989680 ;  /* 0x009896800000995d */ /* 0x008fea0003900000 */
[----:B------:R-:W3:Y:S02]  /*112c0*/  @!P1 SYNCS.PHASECHK.TRANS64 P1, [R7+URZ], R0 ;  /* 0x00000000070095a7 */ /* 0x000ee4000802007f */
[----:B---3--:R-:W-:Y:S05]  /*112d0*/  @!P1 BRA `(.L_x_89) ;  /* 0xfffffffc00f09947 */ /* 0x008fea000383ffff */
[----:B------:R-:W-:Y:S05]  /*112e0*/  BRA `(.L_x_131) ;  /* 0xffffffec00707947 */ /* 0x000fea000383ffff */
.L_x_91:
[----:B---3--:R3:W4:Y:S02]  /*112f0*/  SYNCS.PHASECHK.TRANS64.TRYWAIT P1, [R19+URZ+0x2e860], R4 ;  /* 0x02e86004130075a7 */ /* 0x008724000802017f */
[----:B----4-:R-:W-:Y:S05]  /*11300*/  @!P1 NANOSLEEP.SYNCS 0x989680 ;  /* 0x009896800000995d */ /* 0x010fea0003900000 */
[----:B------:R-:W4:Y:S02]  /*11310*/  @!P1 SYNCS.PHASECHK.TRANS64 P1, [R19+URZ+0x2e860], R4 ;  /* 0x02e86004130095a7 */ /* 0x000f24000802007f */
[----:B----4-:R-:W-:Y:S05]  /*11320*/  @!P1 BRA `(.L_x_91) ;  /* 0xfffffffc00f09947 */ /* 0x010fea000383ffff */
[----:B------:R-:W-:Y:S05]  /*11330*/  BRA `(.L_x_132) ;  /* 0xffffffec00707947 */ /* 0x000fea000383ffff */
.L_x_93:
[----:B----4-:R4:W0:Y:S02]  /*11340*/  SYNCS.PHASECHK.TRANS64.TRYWAIT P1, [R3+URZ+0x2e860], R0 ;  /* 0x02e86000030075a7 */ /* 0x010824000802017f */
[----:B0-----:R-:W-:Y:S05]  /*11350*/  @!P1 NANOSLEEP.SYNCS 0x989680 ;  /* 0x009896800000995d */ /* 0x001fea0003900000 */
[----:B------:R-:W0:Y:S02]  /*11360*/  @!P1 SYNCS.PHASECHK.TRANS64 P1, [R3+URZ+0x2e860], R0 ;  /* 0x02e86000030095a7 */ /* 0x000e24000802007f */
[----:B0-----:R-:W-:Y:S05]  /*11370*/  @!P1 BRA `(.L_x_93) ;  /* 0xfffffffc00f09947 */ /* 0x001fea000383ffff */
[----:B------:R-:W-:Y:S05]  /*11380*/  BRA `(.L_x_133) ;  /* 0xffffffec00707947 */ /* 0x000fea000383ffff */
.L_x_95:
[----:B------:R0:W0:Y:S02]  /*11390*/  SYNCS.PHASECHK.TRANS64.TRYWAIT P0, [R19+URZ+0x2e880], R4 ;  /* 0x02e88004130075a7 */ /* 0x000024000800017f */
[----:B0-----:R-:W-:Y:S05]  /*113a0*/  @!P0 NANOSLEEP.SYNCS 0x989680 ;  /* 0x009896800000895d */ /* 0x001fea0003900000 */
[----:B------:R-:W0:Y:S02]  /*113b0*/  @!P0 SYNCS.PHASECHK.TRANS64 P0, [R19+URZ+0x2e880], R4 ;  /* 0x02e88004130085a7 */ /* 0x000e24000800007f */
[----:B0-----:R-:W-:Y:S05]  /*113c0*/  @!P0 BRA `(.L_x_95) ;  /* 0xfffffffc00f08947 */ /* 0x001fea000383ffff */
[----:B------:R-:W-:Y:S05]  /*113d0*/  BRA `(.L_x_96) ;  /* 0xffffffec006c7947 */ /* 0x000fea000383ffff */
.L_x_134:
[----:B------:R-:W-:-:S00]  /*113e0*/  BRA `(.L_x_134) ;  /* 0xfffffffc00fc7947 */ /* 0x000fc0000383ffff */
[----:B------:R-:W-:-:S00]  /*113f0*/  NOP ;  /* 0x0000000000007918 */ /* 0x000fc00000000000 */
        /* <DEDUP_REMOVED lines=8> */
.L_x_2677:


//--------------------- .text._ZN7cutlass13device_kernelIN5flash11enable_sm90INS1_16FlashAttnFwdSm90INS1_25CollectiveMainloopFwdSm90ILi2EN4cute5tupleIJNS5_1CILi1EEES8_S8_EEENS6_IJNS7_ILi128EEENS7_ILi224EEESA_EEELi128ENS_12float_e4m3_tEfNS_4arch4Sm90ELb0ELb0ELb1ELb1ELb0ELb0ELb0ELb1ELb1ELb1ELb0ELb0EEENS1_21CollectiveEpilogueFwdINS6_IJSA_SA_SB_EEES9_NS_10bfloat16_tESF_Li256ELb1ELb1ELb0ELb1EEENS1_36VarlenDynamicPersistentTileSchedulerILi128ELi224ELi256ELi128ELb0ELb1ELb1ELb0ELb1ELb1EEEEEEEEEvNT_6ParamsE --------------------------
	.section	.text._ZN7cutlass13device_kernelIN5flash11enable_sm90INS1_16FlashAttnFwdSm90INS1_25CollectiveMainloopFwdSm90ILi2EN4cute5tupleIJNS5_1CILi1EEES8_S8_EEENS6_IJNS7_ILi128EEENS7_ILi224EEESA_EEELi128ENS_12float_e4m3_tEfNS_4arch4Sm90ELb0ELb0ELb1ELb1ELb0ELb0ELb0ELb1ELb1ELb1ELb0ELb0EEENS1_21CollectiveEpilogueFwdINS6_IJSA_SA_SB_EEES9_NS_10bfloat16_tESF_Li256ELb1ELb1ELb0ELb1EEENS1_36VarlenDynamicPersistentTileSchedulerILi128ELi224ELi256ELi128ELb0ELb1ELb1ELb0ELb1ELb1EEEEEEEEEvNT_6ParamsE,"ax",@progbits
	.align	128
.text._ZN7cutlass13device_kernelIN5flash11enable_sm90INS1_16FlashAttnFwdSm90INS1_25CollectiveMainloopFwdSm90ILi2EN4cute5tupleIJNS5_1CILi1EEES8_S8_EEENS6_IJNS7_ILi128EEENS7_ILi224EEESA_EEELi128ENS_12float_e4m3_tEfNS_4arch4Sm90ELb0ELb0ELb1ELb1ELb0ELb0ELb0ELb1ELb1ELb1ELb0ELb0EEENS1_21CollectiveEpilogueFwdINS6_IJSA_SA_SB_EEES9_NS_10bfloat16_tESF_Li256ELb1ELb1ELb0ELb1EEENS1_36VarlenDynamicPersistentTileSchedulerILi128ELi224ELi256ELi128ELb0ELb1ELb1ELb0ELb1ELb1EEEEEEEEEvNT_6ParamsE:
        .type           _ZN7cutlass13device_kernelIN5flash11enable_sm90INS1_16FlashAttnFwdSm90INS1_25CollectiveMainloopFwdSm90ILi2EN4cute5tupleIJNS5_1CILi1EEES8_S8_EEENS6_IJNS7_ILi128EEENS7_ILi224EEESA_EEELi128ENS_12float_e4m3_tEfNS_4arch4Sm90ELb0ELb0ELb1ELb1ELb0ELb0ELb0ELb1ELb1ELb1ELb0ELb0EEENS1_21CollectiveEpilogueFwdINS6_IJSA_SA_SB_EEES9_NS_10bfloat16_tESF_Li256ELb1ELb1ELb0ELb1EEENS1_36VarlenDynamicPersistentTileSchedulerILi128ELi224ELi256ELi128ELb0ELb1ELb1ELb0ELb1ELb1EEEEEEEEEvNT_6ParamsE,@function
        .size           _ZN7cutlass13device_kernelIN5flash11enable_sm90INS1_16FlashAttnFwdSm90INS1_25CollectiveMainloopFwdSm90ILi2EN4cute5tupleIJNS5_1CILi1EEES8_S8_EEENS6_IJNS7_ILi128EEENS7_ILi224EEESA_EEELi128ENS_12float_e4m3_tEfNS_4arch4Sm90ELb0ELb0ELb1ELb1ELb0ELb0ELb0ELb1ELb1ELb1ELb0ELb0EEENS1_21CollectiveEpilogueFwdINS6_IJSA_SA_SB_EEES9_NS_10bfloat16_tESF_Li256ELb1ELb1ELb0ELb1EEENS1_36VarlenDynamicPersistentTileSchedulerILi128ELi224ELi256ELi128ELb0ELb1ELb1ELb0ELb1ELb1EEEEEEEEEvNT_6ParamsE,(.L_x_2678 - _ZN7cutlass13device_kernelIN5flash11enable_sm90INS1_16FlashAttnFwdSm90INS1_25CollectiveMainloopFwdSm90ILi2EN4cute5tupleIJNS5_1CILi1EEES8_S8_EEENS6_IJNS7_ILi128EEENS7_ILi224EEESA_EEELi128ENS_12float_e4m3_tEfNS_4arch4Sm90ELb0ELb0ELb1ELb1ELb0ELb0ELb0ELb1ELb1ELb1ELb0ELb0EEENS1_21CollectiveEpilogueFwdINS6_IJSA_SA_SB_EEES9_NS_10bfloat16_tESF_Li256ELb1ELb1ELb0ELb1EEENS1_36VarlenDynamicPersistentTileSchedulerILi128ELi224ELi256ELi128ELb0ELb1ELb1ELb0ELb1ELb1EEEEEEEEEvNT_6ParamsE)
        .other          _ZN7cutlass13device_kernelIN5flash11enable_sm90INS1_16FlashAttnFwdSm90INS1_25CollectiveMainloopFwdSm90ILi2EN4cute5tupleIJNS5_1CILi1EEES8_S8_EEENS6_IJNS7_ILi128EEENS7_ILi224EEESA_EEELi128ENS_12float_e4m3_tEfNS_4arch4Sm90ELb0ELb0ELb1ELb1ELb0ELb0ELb0ELb1ELb1ELb1ELb0ELb0EEENS1_21CollectiveEpilogueFwdINS6_IJSA_SA_SB_EEES9_NS_10bfloat16_tESF_Li256ELb1ELb1ELb0ELb1EEENS1_36VarlenDynamicPersistentTileSchedulerILi128ELi224ELi256ELi128ELb0ELb1ELb1ELb0ELb1ELb1EEEEEEEEEvNT_6ParamsE,@"STO_CUDA_ENTRY STV_DEFAULT"
_ZN7cutlass13device_kernelIN5flash11enable_sm90INS1_16FlashAttnFwdSm90INS1_25CollectiveMainloopFwdSm90ILi2EN4cute5tupleIJNS5_1CILi1EEES8_S8_EEENS6_IJNS7_ILi128EEENS7_ILi224EEESA_EEELi128ENS_12float_e4m3_tEfNS_4arch4Sm90ELb0ELb0ELb1ELb1ELb0ELb0ELb0ELb1ELb1ELb1ELb0ELb0EEENS1_21CollectiveEpilogueFwdINS6_IJSA_SA_SB_EEES9_NS_10bfloat16_tESF_Li256ELb1ELb1ELb0ELb1EEENS1_36VarlenDynamicPersistentTileSchedulerILi128ELi224ELi256ELi128ELb0ELb1ELb1ELb0ELb1ELb1EEEEEEEEEvNT_6ParamsE:
        /* <DEDUP_REMOVED lines=18> */
.L_x_136:
[----:B------:R-:W-:Y:S05]  /*0120*/  BSYNC B0 ;  /* 0x0000000000007941 */ /* 0x000fea0003800000 */
.L_x_135:
        /* <DEDUP_REMOVED lines=41> */
.L_x_137:
        /* <DEDUP_REMOVED lines=22> */
.L_x_138:
        /* <DEDUP_REMOVED lines=18> */
.L_x_139:
        /* <DEDUP_REMOVED lines=22> */
.L_x_140:
        /* <DEDUP_REMOVED lines=22> */
.L_x_141:
[----:B------:R-:W-:Y:S01]  /*0900*/  PLOP3.LUT P0, PT, PT, PT, UP0, 0x80, 0x0 ;  /* 0x000000000000781c */ /* 0x000fe20003f0f008 */
[----:B------:R-:W-:Y:S01]  /*0910*/  UMOV UR38, 0x1 ;  /* 0x0000000100267882 */ /* 0x000fe20000000000 */
[----:B------:R-:W-:Y:S01]  /*0920*/  NOP ;  /* 0x0000000000007918 */ /* 0x000fe20000000000 */
[----:B------:R-:W-:Y:S01]  /*0930*/  USEL UR38, UR38, 0x2, !UP0 ;  /* 0x0000000226267887 */ /* 0x000fe2000c000000 */
[----:B------:R-:W-:Y:S01]  /*0940*/  ULDC.64 UR46, c[0x0][0x208] ;  /* 0x00008200002e7ab9 */ /* 0x000fe20000000a00 */
[----:B012-4-:R-:W-:Y:S08]  /*0950*/  BAR.SYNC.DEFER_BLOCKING 0x0 ;  /* 0x0000000000007b1d */ /* 0x017ff00000010000 */
[----:B------:R-:W-:Y:S05]  /*0960*/  @!P0 BRA `(.L_x_142) ;  /* 0x000000d400548947 */ /* 0x000fea0003800000 */
.L_x_143:
[----:B------:R-:W-:-:S08]  /*0970*/  NOP ;  /* 0x0000000000007918 */ /* 0x000fd00000000000 */
[----:B------:R-:W0:Y:S02]  /*0980*/  USETMAXREG.TRY_ALLOC.CTAPOOL UP0, 0xf0 ;  /* 0x000000f0000079c8 */ /* 0x000e240008000600 */
[----:B0-----:R-:W-:-:S13]  /*0990*/  PLOP3.LUT P0, PT, PT, PT, UP0, 0x80, 0x0 ;  /* 0x000000000000781c */ /* 0x001fda0003f0f008 */
[----:B------:R-:W-:Y:S05]  /*09a0*/  @!P0 BRA `(.L_x_143) ;  /* 0xfffffffc00f08947 */ /* 0x000fea000383ffff */
[----:B------:R-:W0:Y:S01]  /*09b0*/  S2R R2, SR_TID.X ;  /* 0x0000000000027919 */ /* 0x000e220000002100 */
[----:B------:R-:W1:Y:S01]  /*09c0*/  S2UR UR5, SR_CgaCtaId ;  /* 0x00000000000579c3 */ /* 0x000e620000008800 */
[----:B------:R-:W-:-:S07]  /*09d0*/  UMOV UR4, 0x400 ;  /* 0x0000040000047882 */ /* 0x000fce0000000000 */
[----:B------:R-:W-:Y:S06]  /*09e0*/  BAR.ARV 0x8, 0x180 ;  /* 0x0206000000007b1d */ /* 0x000fec0000002000 */
[----:B-1----:R-:W-:Y:S01]  /*09f0*/  ULEA UR4, UR5, UR4, 0x18 ;  /* 0x0000000405047291 */ /* 0x002fe2000f8ec03f */
[----:B0-----:R-:W-:-:S04]  /*0a00*/  LOP3.LUT R0, R2, 0xffffff80, RZ, 0xc0, !PT ;  /* 0xffffff8002007812 */ /* 0x001fc800078ec0ff */
[----:B------:R-:W-:-:S13]  /*0a10*/  ISETP.NE.AND P0, PT, R0, 0x80, PT ;  /* 0x000000800000780c */ /* 0x000fda0003f05270 */
[----:B------:R-:W-:Y:S08]  /*0a20*/  @!P0 BAR.ARV 0x9, 0x100 ;  /* 0x0244000000008b1d */ /* 0x000ff00000002000 */
[----:B------:R-:W-:Y:S06]  /*0a30*/  BAR.SYNC.DEFER_BLOCKING 0x5, 0x180 ;  /* 0x0146000000007b1d */ /* 0x000fec0000010000 */
[----:B------:R-:W0:Y:S01]  /*0a40*/  LDS.128 R44, [UR4+0x2e8d0] ;  /* 0x02e8d004ff2c7984 */ /* 0x000e220008000c00 */
[----:B------:R-:W-:Y:S01]  /*0a50*/  ULDC UR4, c[0x0][0xc3c] ;  /* 0x00030f0000047ab9 */ /* 0x000fe20000000800 */
[----:B------:R-:W-:Y:S06]  /*0a60*/  BAR.ARV 0x4, 0x180 ;  /* 0x0106000000007b1d */ /* 0x000fec0000002000 */
[----:B0-----:R-:W-:-:S13]  /*0a70*/  ISETP.GE.AND P0, PT, R47, UR4, PT ;  /* 0x000000042f007c0c */ /* 0x001fda000bf06270 */
[----:B------:R-:W-:Y:S05]  /*0a80*/  @P0 EXIT ;  /* 0x000000000000094d */ /* 0x000fea0003800000 */
[----:B------:R-:W-:Y:S01]  /*0a90*/  VIADD R235, R2, 0xffffff80 ;  /* 0xffffff8002eb7836 */ /* 0x000fe20000000000 */
[----:B------:R-:W-:Y:S01]  /*0aa0*/  R2UR UR5, R45 ;  /* 0x000000002d0572ca */ /* 0x000fe200000e0000 */
[----:B------:R-:W-:Y:S01]  /*0ab0*/  IMAD.MOV.U32 R230, RZ, RZ, -0x2 ;  /* 0xfffffffeffe67424 */ /* 0x000fe200078e00ff */
[----:B------:R-:W-:Y:S01]  /*0ac0*/  R2UR UR45, R46 ;  /* 0x000000002e2d72ca */ /* 0x000fe200000e0000 */
[----:B------:R-:W-:Y:S01]  /*0ad0*/  ULOP3.LUT UR44, UR38, 0x1, URZ, 0xfc, !UPT ;  /* 0x00000001262c7892 */ /* 0x000fe2000f8efc3f */
[----:B------:R-:W-:Y:S01]  /*0ae0*/  SHF.R.S32.HI R0, RZ, 0x1f, R235 ;  /* 0x0000001fff007819 */ /* 0x000fe200000114eb */
[----:B------:R-:W-:Y:S01]  /*0af0*/  UMOV UR43, URZ ;  /* 0x0000003f002b7c82 */ /* 0x000fe20008000000 */
[----:B------:R-:W-:Y:S01]  /*0b00*/  UMOV UR42, URZ ;  /* 0x0000003f002a7c82 */ /* 0x000fe20008000000 */
[----:B------:R-:W-:Y:S01]  /*0b10*/  UMOV UR50, URZ ;  /* 0x0000003f00327c82 */ /* 0x000fe20008000000 */
[CC--:B------:R-:W-:Y:S02]  /*0b20*/  LEA.HI R3, R0.reuse, R235.reuse, RZ, 0x7 ;  /* 0x000000eb00037211 */ /* 0x0c0fe400078f38ff */
[----:B------:R-:W-:-:S02]  /*0b30*/  LEA.HI R4, R0, R235, RZ, 0x5 ;  /* 0x000000eb00047211 */ /* 0x000fc400078f28ff */
[----:B------:R-:W-:Y:S02]  /*0b40*/  LOP3.LUT R22, R3, 0xffffff80, RZ, 0xc0, !PT ;  /* 0xffffff8003167812 */ /* 0x000fe400078ec0ff */
[----:B------:R-:W-:Y:S01]  /*0b50*/  LEA.HI R2, R0, R235, RZ, 0x4 ;  /* 0x000000eb00027211 */ /* 0x000fe200078f20ff */
[----:B------:R-:W-:Y:S01]  /*0b60*/  IMAD.SHL.U32 R6, R4, 0x20, RZ ;  /* 0x0000002004067824 */ /* 0x000fe200078e00ff */
[----:B------:R-:W-:Y:S01]  /*0b70*/  SHF.R.S32.HI R228, RZ, 0x7, R3 ;  /* 0x00000007ffe47819 */ /* 0x000fe20000011403 */
[C---:B------:R-:W-:Y:S01]  /*0b80*/  IMAD.IADD R22, R235.reuse, 0x1, -R22 ;  /* 0x00000001eb167824 */ /* 0x040fe200078e0a16 */
[----:B------:R-:W-:Y:S02]  /*0b90*/  LOP3.LUT R4, R2, 0x3fffff0, RZ, 0xc0, !PT ;  /* 0x03fffff002047812 */ /* 0x000fe400078ec0ff */
[----:B------:R-:W-:Y:S02]  /*0ba0*/  LOP3.LUT R7, R6, 0xfffffc00, RZ, 0xc0, !PT ;  /* 0xfffffc0006077812 */ /* 0x000fe400078ec0ff */
[----:B------:R-:W-:Y:S01]  /*0bb0*/  SHF.R.S32.HI R9, RZ, 0x1f, R22 ;  /* 0x0000001fff097819 */ /* 0x000fe20000011416 */
[----:B------:R-:W-:Y:S01]  /*0bc0*/  IMAD.IADD R4, R235, 0x1, -R4 ;  /* 0x00000001eb047824 */ /* 0x000fe200078e0a04 */
[----:B------:R-:W-:-:S02]  /*0bd0*/  SHF.R.S32.HI R5, RZ, 0x4, R2 ;  /* 0x00000004ff057819 */ /* 0x000fc40000011402 */
[----:B------:R-:W-:Y:S01]  /*0be0*/  LEA.HI R8, R9, R22, RZ, 0x2 ;  /* 0x0000001609087211 */ /* 0x000fe200078f10ff */
[----:B------:R-:W-:Y:S01]  /*0bf0*/  IMAD R7, R4, 0x40, R7 ;  /* 0x0000004004077824 */ /* 0x000fe200078e0207 */
[----:B------:R-:W-:Y:S02]  /*0c00*/  LEA.HI R2, R2, R5, RZ, 0x1 ;  /* 0x0000000502027211 */ /* 0x000fe400078f08ff */
[----:B------:R-:W-:Y:S02]  /*0c10*/  LEA.HI R4, R0, R235, RZ, 0x2 ;  /* 0x000000eb00047211 */ /* 0x000fe400078f10ff */
[--C-:B------:R-:W-:Y:S02]  /*0c20*/  SHF.R.S32.HI R10, RZ, 0x2, R8.reuse ;  /* 0x00000002ff0a7819 */ /* 0x100fe40000011408 */
[----:B------:R-:W-:Y:S02]  /*0c30*/  SHF.R.S32.HI R11, RZ, 0x1f, R8 ;  /* 0x0000001fff0b7819 */ /* 0x000fe40000011408 */
[----:B------:R-:W-:-:S02]  /*0c40*/  LOP3.LUT R2, R2, 0x1ffffffe, RZ, 0xc0, !PT ;  /* 0x1ffffffe02027812 */ /* 0x000fc400078ec0ff */
[----:B------:R-:W-:Y:S02]  /*0c50*/  LOP3.LUT R4, R4, 0xfffffffc, RZ, 0xc0, !PT ;  /* 0xfffffffc04047812 */ /* 0x000fe400078ec0ff */
[----:B------:R-:W-:Y:S01]  /*0c60*/  LEA.HI R0, R0, R235, RZ, 0x3 ;  /* 0x000000eb00007211 */ /* 0x000fe200078f18ff */
[----:B------:R-:W-:Y:S01]  /*0c70*/  IMAD.IADD R2, R5, 0x1, -R2 ;  /* 0x0000000105027824 */ /* 0x000fe200078e0a02 */
[----:B------:R-:W-:Y:S01]  /*0c80*/  LEA.HI R11, R11, R10, RZ, 0x3 ;  /* 0x0000000a0b0b7211 */ /* 0x000fe200078f18ff */
[----:B------:R-:W-:Y:S01]  /*0c90*/  IMAD.IADD R4, R235, 0x1, -R4 ;  /* 0x00000001eb047824 */ /* 0x000fe200078e0a04 */
[----:B------:R-:W-:Y:S01]  /*0ca0*/  LOP3.LUT R18, R0, 0xfffffff8, RZ, 0xc0, !PT ;  /* 0xfffffff800127812 */ /* 0x000fe200078ec0ff */
[----:B------:R-:W-:Y:S01]  /*0cb0*/  IMAD R232, R2, 0x8, R7 ;  /* 0x0000000802e87824 */ /* 0x000fe200078e0207 */
[----:B------:R-:W-:Y:S02]  /*0cc0*/  LOP3.LUT R11, R11, 0xfffffff8, RZ, 0xc0, !PT ;  /* 0xfffffff80b0b7812 */ /* 0x000fe400078ec0ff */
[----:B------:R-:W-:Y:S01]  /*0cd0*/  LEA.HI R9, R9, R22, RZ, 0x5 ;  /* 0x0000001609097211 */ /* 0x000fe200078f28ff */
[----:B------:R-:W-:Y:S01]  /*0ce0*/  IMAD.IADD R18, R235, 0x1, -R18 ;  /* 0x00000001eb127824 */ /* 0x000fe200078e0a12 */
[----:B------:R-:W-:Y:S01]  /*0cf0*/  LEA.HI R3, R3, R228, RZ, 0x1 ;  /* 0x000000e403037211 */ /* 0x000fe200078f08ff */
[----:B------:R-:W-:Y:S01]  /*0d00*/  IMAD.IADD R10, R10, 0x1, -R11 ;  /* 0x000000010a0a7824 */ /* 0x000fe200078e0a0b */
[----:B------:R-:W-:Y:S01]  /*0d10*/  LEA.HI R2, R4, R4, RZ, 0x1 ;  /* 0x0000000404027211 */ /* 0x000fe200078f08ff */
[----:B------:R-:W-:Y:S01]  /*0d20*/  IMAD.SHL.U32 R16, R18, 0x8, RZ ;  /* 0x0000000812107824 */ /* 0x000fe200078e00ff */
[----:B------:R-:W-:-:S02]  /*0d30*/  SHF.R.S32.HI R9, RZ, 0x5, R9 ;  /* 0x00000005ff097819 */ /* 0x000fc40000011409 */
[----:B------:R-:W-:Y:S01]  /*0d40*/  LOP3.LUT R3, R3, 0x3fffffe, RZ, 0xc0, !PT ;  /* 0x03fffffe03037812 */ /* 0x000fe200078ec0ff */
[----:B------:R-:W-:Y:S01]  /*0d50*/  VIADD R17, R16, 0x40 ;  /* 0x0000004010117836 */ /* 0x000fe20000000000 */
[----:B------:R-:W-:Y:S01]  /*0d60*/  LOP3.LUT R7, R8, 0x7ffffffc, RZ, 0xc0, !PT ;  /* 0x7ffffffc08077812 */ /* 0x000fe200078ec0ff */
[----:B------:R-:W-:Y:S01]  /*0d70*/  IMAD R10, R9, 0x10, R10 ;  /* 0x00000010090a7824 */ /* 0x000fe200078e020a */
[----:B------:R-:W-:Y:S01]  /*0d80*/  LOP3.LUT R5, R2, 0x1ffffffe, RZ, 0xc0, !PT ;  /* 0x1ffffffe02057812 */ /* 0x000fe200078ec0ff */
[----:B------:R-:W-:Y:S01]  /*0d90*/  IMAD.IADD R3, R228, 0x1, -R3 ;  /* 0x00000001e4037824 */ /* 0x000fe200078e0a03 */
[----:B------:R-:W-:Y:S01]  /*0da0*/  SHF.R.S32.HI R19, RZ, 0x3, R0 ;  /* 0x00000003ff137819 */ /* 0x000fe20000011400 */
[----:B------:R-:W-:Y:S01]  /*0db0*/  IMAD.IADD R7, R22, 0x1, -R7 ;  /* 0x0000000116077824 */ /* 0x000fe200078e0a07 */
[----:B------:R-:W-:Y:S01]  /*0dc0*/  SHF.R.S32.HI R234, RZ, 0x1f, R16 ;  /* 0x0000001fffea7819 */ /* 0x000fe20000011410 */
[----:B------:R-:W-:Y:S01]  /*0dd0*/  IMAD.IADD R4, R4, 0x1, -R5 ;  /* 0x0000000104047824 */ /* 0x000fe200078e0a05 */
[----:B------:R-:W-:Y:S01]  /*0de0*/  SHF.R.S32.HI R233, RZ, 0x1f, R17 ;  /* 0x0000001fffe97819 */ /* 0x000fe20000011411 */
[----:B------:R-:W-:-:S02]  /*0df0*/  IMAD R229, R3, 0x40, R10 ;  /* 0x0000004003e57824 */ /* 0x000fc400078e020a */
[----:B------:R-:W-:Y:S02]  /*0e00*/  IMAD R230, R7, R230, 0xe0 ;  /* 0x000000e007e67424 */ /* 0x000fe400078e02e6 */
[----:B------:R-:W-:-:S07]  /*0e10*/  IMAD R231, R4, 0x8, R229 ;  /* 0x0000000804e77824 */ /* 0x000fce00078e02e5 */
.L_x_187:
[----:B012---:R-:W0:Y:S01]  /*0e20*/  LDC.64 R2, c[0x0][0xc88] ;  /* 0x00032200ff027b82 */ /* 0x007e220000000a00 */
[----:B------:R-:W-:Y:S01]  /*0e30*/  ULDC.64 UR6, c[0x0][0xa28] ;  /* 0x00028a0000067ab9 */ /* 0x000fe20000000a00 */
[----:B------:R-:W-:Y:S01]  /*0e40*/  ULDC.64 UR8, c[0x0][0xa20] ;  /* 0x0002880000087ab9 */ /* 0x000fe20000000a00 */
[----:B------:R-:W-:Y:S01]  /*0e50*/  ULDC UR4, c[0x0][0x424] ;  /* 0x0001090000047ab9 */ /* 0x000fe20000000800 */
[----:B0-----:R-:W-:-:S06]  /*0e60*/  IMAD.WIDE R2, R47, 0x4, R2 ;  /* 0x000000042f027825 */ /* 0x001fcc00078e0202 */
[----:B------:R-:W2:Y:S01]  /*0e70*/  LDG.E R2, desc[UR46][R2.64] ;  /* 0x0000002e02027981 */ /* 0x000ea2000c1e1900 */
[----:B------:R-:W-:Y:S02]  /*0e80*/  UISETP.NE.U32.AND UP0, UPT, UR6, URZ, UPT ;  /* 0x0000003f0600728c */ /* 0x000fe4000bf05070 */
[----:B------:R-:W-:Y:S02]  /*0e90*/  UISETP.NE.U32.AND UP1, UPT, UR8, URZ, UPT ;  /* 0x0000003f0800728c */ /* 0x000fe4000bf25070 */
[----:B------:R-:W-:Y:S02]  /*0ea0*/  UISETP.NE.AND.EX UP0, UPT, UR7, URZ, UPT, UP0 ;  /* 0x0000003f0700728c */ /* 0x000fe4000bf05300 */
[----:B------:R-:W-:-:S04]  /*0eb0*/  UISETP.NE.AND.EX UP1, UPT, UR9, URZ, UPT, UP1 ;  /* 0x0000003f0900728c */ /* 0x000fc8000bf25310 */
[----:B------:R-:W-:Y:S02]  /*0ec0*/  PLOP3.LUT P0, PT, PT, PT, UP0, 0x80, 0x0 ;  /* 0x000000000000781c */ /* 0x000fe40003f0f008 */
[----:B------:R-:W-:Y:S02]  /*0ed0*/  PLOP3.LUT P1, PT, PT, PT, UP1, 0x80, 0x0 ;  /* 0x000000000000781c */ /* 0x000fe40003f2f018 */
[----:B--2---:R-:W-:-:S13]  /*0ee0*/  R2UR UR36, R2 ;  /* 0x00000000022472ca */ /* 0x004fda00000e0000 */
[----:B------:R-:W-:Y:S02]  /*0ef0*/  USHF.R.S32.HI UR37, URZ, 0x1f, UR36 ;  /* 0x0000001f3f257899 */ /* 0x000fe40008011424 */
[----:B------:R-:W-:Y:S02]  /*0f00*/  @UP0 ULEA UR6, UP2, UR36, UR6, 0x2 ;  /* 0x0000000624060291 */ /* 0x000fe4000f84103f */
[----:B------:R-:W-:Y:S02]  /*0f10*/  @UP1 ULEA UR8, UP3, UR36, UR8, 0x2 ;  /* 0x0000000824081291 */ /* 0x000fe4000f86103f */
[----:B------:R-:W-:Y:S02]  /*0f20*/  @UP0 ULEA.HI.X UR7, UR36, UR7, UR37, 0x2, UP2 ;  /* 0x0000000724070291 */ /* 0x000fe400090f1425 */
[----:B------:R-:W-:Y:S01]  /*0f30*/  @UP1 ULEA.HI.X UR9, UR36, UR9, UR37, 0x2, UP3 ;  /* 0x0000000924091291 */ /* 0x000fe200098f1425 */
[----:B------:R-:W-:Y:S02]  /*0f40*/  IMAD.U32 R2, RZ, RZ, UR6 ;  /* 0x00000006ff027e24 */ /* 0x000fe4000f8e00ff */
[----:B------:R-:W-:-:S02]  /*0f50*/  IMAD.U32 R4, RZ, RZ, UR8 ;  /* 0x00000008ff047e24 */ /* 0x000fc4000f8e00ff */
[----:B------:R-:W-:Y:S01]  /*0f60*/  IMAD.U32 R3, RZ, RZ, UR7 ;  /* 0x00000007ff037e24 */ /* 0x000fe2000f8e00ff */
[----:B------:R-:W-:Y:S01]  /*0f70*/  ULDC.64 UR6, c[0x0][0x418] ;  /* 0x0001060000067ab9 */ /* 0x000fe20000000a00 */
[----:B------:R-:W-:-:S03]  /*0f80*/  IMAD.U32 R5, RZ, RZ, UR9 ;  /* 0x00000009ff057e24 */ /* 0x000fc6000f8e00ff */
[----:B------:R-:W2:Y:S04]  /*0f90*/  @P0 LDG.E R2, desc[UR46][R2.64] ;  /* 0x0000002e02020981 */ /* 0x000ea8000c1e1900 */
[----:B---3--:R-:W3:Y:S01]  /*0fa0*/  @P1 LDG.E R4, desc[UR46][R4.64] ;  /* 0x0000002e04041981 */ /* 0x008ee2000c1e1900 */
[----:B------:R-:W-:Y:S01]  /*0fb0*/  UISETP.NE.U32.AND UP0, UPT, UR6, URZ, UPT ;  /* 0x0000003f0600728c */ /* 0x000fe2000bf05070 */
[----:B------:R-:W-:Y:S01]  /*0fc0*/  IMAD.MOV.U32 R0, RZ, RZ, RZ ;  /* 0x000000ffff007224 */ /* 0x000fe200078e00ff */
[----:B------:R-:W-:Y:S01]  /*0fd0*/  UMOV UR49, URZ ;  /* 0x0000003f00317c82 */ /* 0x000fe20008000000 */
[----:B------:R-:W-:Y:S01]  /*0fe0*/  ULDC UR6, c[0x0][0x2f0] ;  /* 0x0000bc0000067ab9 */ /* 0x000fe20000000800 */
[----:B------:R-:W-:Y:S01]  /*0ff0*/  UISETP.NE.AND.EX UP0, UPT, UR7, URZ, UPT, UP0 ;  /* 0x0000003f0700728c */ /* 0x000fe2000bf05300 */
[----:B------:R-:W-:Y:S01]  /*1000*/  IMAD.MOV.U32 R87, RZ, RZ, RZ ;  /* 0x000000ffff577224 */ /* 0x000fe200078e00ff */
[----:B------:R-:W-:Y:S01]  /*1010*/  UMOV UR39, UR5 ;  /* 0x0000000500277c82 */ /* 0x000fe20008000000 */
[----:B------:R-:W-:Y:S01]  /*1020*/  CS2R R6, SRZ ;  /* 0x0000000000067805 */ /* 0x000fe2000001ff00 */
[----:B------:R-:W-:Y:S01]  /*1030*/  USEL UR4, UR4, 0x1, UP0 ;  /* 0x0000000104047887 */ /* 0x000fe20008000000 */
[----:B------:R-:W-:-:S02]  /*1040*/  CS2R R8, SRZ ;  /* 0x0000000000087805 */ /* 0x000fc4000001ff00 */
[----:B------:R-:W-:Y:S02]  /*1050*/  CS2R R10, SRZ ;  /* 0x00000000000a7805 */ /* 0x000fe4000001ff00 */
[----:B------:R-:W-:Y:S01]  /*1060*/  CS2R R12, SRZ ;  /* 0x00000000000c7805 */ /* 0x000fe2000001ff00 */
[----:B------:R-:W-:Y:S01]  /*1070*/  UIMAD UR4, UR4, UR6, URZ ;  /* 0x00000006040472a4 */ /* 0x000fe2000f8e023f */
        /* <DEDUP_REMOVED lines=13> */
[----:B------:R-:W-:Y:S01]  /*1150*/  CS2R R88, SRZ ;  /* 0x0000000000587805 */ /* 0x000fe2000001ff00 */
[----:B------:R-:W-:Y:S01]  /*1160*/  IMAD.MOV.U32 R50, RZ, RZ, RZ ;  /* 0x000000ffff327224 */ /* 0x000fe200078e00ff */
[----:B------:R-:W-:Y:S02]  /*1170*/  CS2R R52, SRZ ;  /* 0x0000000000347805 */ /* 0x000fe4000001ff00 */
[----:B------:R-:W-:-:S02]  /*1180*/  CS2R R56, SRZ ;  /* 0x0000000000387805 */ /* 0x000fc4000001ff00 */
[----:B------:R-:W-:Y:S01]  /*1190*/  CS2R R90, SRZ ;  /* 0x00000000005a7805 */ /* 0x000fe2000001ff00 */
[----:B------:R-:W-:Y:S01]  /*11a0*/  IMAD.MOV.U32 R60, RZ, RZ, RZ ;  /* 0x000000ffff3c7224 */ /* 0x000fe200078e00ff */
[----:B--2---:R-:W-:Y:S01]  /*11b0*/  @P0 R2UR UR49, R2 ;  /* 0x00000000023102ca */ /* 0x004fe200000e0000 */
[----:B------:R-:W-:Y:S01]  /*11c0*/  IMAD.MOV.U32 R2, RZ, RZ, RZ ;  /* 0x000000ffff027224 */ /* 0x000fe200078e00ff */
[----:B------:R-:W-:Y:S02]  /*11d0*/  PLOP3.LUT P0, PT, PT, PT, PT, 0x80, 0x0 ;  /* 0x000000000000781c */ /* 0x000fe40003f0f070 */
[----:B---3--:R-:W-:Y:S01]  /*11e0*/  @P1 R2UR UR4, R4 ;  /* 0x00000000040412ca */ /* 0x008fe200000e0000 */
[----:B----4-:R-:W-:-:S14]  /*11f0*/  @P1 BRA `(.L_x_144) ;  /* 0x0000000000341947 */ /* 0x010fdc0003800000 */
[----:B------:R-:W-:Y:S02]  /*1200*/  ULDC.64 UR6, c[0x0][0xa08] ;  /* 0x0002820000067ab9 */ /* 0x000fe40000000a00 */
[----:B------:R-:W-:-:S04]  /*1210*/  ISETP.NE.U32.AND P1, PT, RZ, UR6, PT ;  /* 0x00000006ff007c0c */ /* 0x000fc8000bf25070 */
[----:B------:R-:W-:-:S13]  /*1220*/  ISETP.NE.AND.EX P1, PT, RZ, UR7, PT, P1 ;  /* 0x00000007ff007c0c */ /* 0x000fda000bf25310 */
[----:B------:R-:W-:Y:S05]  /*1230*/  @!P1 BRA `(.L_x_144) ;  /* 0x0000000000249947 */ /* 0x000fea0003800000 */
[----:B------:R-:W-:Y:S02]  /*1240*/  ULDC.64 UR4, c[0x0][0xa08] ;  /* 0x0002820000047ab9 */ /* 0x000fe40000000a00 */
[----:B------:R-:W-:-:S06]  /*1250*/  UIMAD.WIDE UR4, UR36, 0x4, UR4 ;  /* 0x00000004240478a5 */ /* 0x000fcc000f8e0204 */
[----:B------:R-:W-:Y:S02]  /*1260*/  IMAD.U32 R4, RZ, RZ, UR4 ;  /* 0x00000004ff047e24 */ /* 0x000fe4000f8e00ff */
[----:B------:R-:W-:-:S05]  /*1270*/  IMAD.U32 R5, RZ, RZ, UR5 ;  /* 0x00000005ff057e24 */ /* 0x000fca000f8e00ff */
[----:B------:R-:W2:Y:S04]  /*1280*/  LDG.E R44, desc[UR46][R4.64] ;  /* 0x0000002e042c7981 */ /* 0x000ea8000c1e1900 */
[----:B------:R-:W3:Y:S01]  /*1290*/  LDG.E R3, desc[UR46][R4.64+0x4] ;  /* 0x0000042e04037981 */ /* 0x000ee2000c1e1900 */
[----:B--2---:R-:W-:Y:S02]  /*12a0*/  R2UR UR4, R44 ;  /* 0x000000002c0472ca */ /* 0x004fe400000e0000 */
[----:B---3--:R-:W-:-:S13]  /*12b0*/  R2UR UR5, R3 ;  /* 0x00000000030572ca */ /* 0x008fda00000e0000 */
[----:B------:R-:W-:-:S12]  /*12c0*/  UIADD3 UR4, -UR4, UR5, URZ ;  /* 0x0000000504047290 */ /* 0x000fd8000fffe13f */
.L_x_144:
[----:B------:R-:W-:Y:S01]  /*12d0*/  UIADD3 UR49, -UR49, UR4, URZ ;  /* 0x0000000431317290 */ /* 0x000fe2000fffe13f */
[----:B------:R-:W-:Y:S01]  /*12e0*/  IMAD.MOV.U32 R61, RZ, RZ, RZ ;  /* 0x000000ffff3d7224 */ /* 0x000fe200078e00ff */
[----:B------:R-:W-:Y:S01]  /*12f0*/  UMOV UR40, UR45 ;  /* 0x0000002d00287c82 */ /* 0x000fe20008000000 */
[----:B------:R-:W-:Y:S01]  /*1300*/  UMOV UR4, URZ ;  /* 0x0000003f00047c82 */ /* 0x000fe20008000000 */
[----:B------:R-:W-:Y:S01]  /*1310*/  UISETP.GE.AND UP0, UPT, UR49, 0x1, UPT ;  /* 0x000000013100788c */ /* 0x000fe2000bf06270 */
[----:B------:R-:W-:Y:S01]  /*1320*/  CS2R R92, SRZ ;  /* 0x00000000005c7805 */ /* 0x000fe2000001ff00 */
[----:B------:R-:W-:Y:S01]  /*1330*/  UIADD3 UR5, UR49, 0xdf, URZ ;  /* 0x000000df31057890 */ /* 0x000fe2000fffe03f */
[----:B------:R-:W-:Y:S02]  /*1340*/  CS2R R64, SRZ ;  /* 0x0000000000407805 */ /* 0x000fe4000001ff00 */
[----:B------:R-:W-:Y:S02]  /*1350*/  CS2R R94, SRZ ;  /* 0x00000000005e7805 */ /* 0x000fe4000001ff00 */
[----:B------:R-:W-:-:S02]  /*1360*/  CS2R R68, SRZ ;  /* 0x0000000000447805 */ /* 0x000fc4000001ff00 */
[----:B------:R-:W-:Y:S01]  /*1370*/  PLOP3.LUT P1, PT, PT, PT, UP0, 0x80, 0x0 ;  /* 0x000000000000781c */ /* 0x000fe20003f2f008 */
[----:B------:R-:W-:Y:S01]  /*1380*/  UIMAD.WIDE UR4, UR5, -0x6db6db6d, UR4 ;  /* 0x92492493050478a5 */ /* 0x000fe2000f8e0204 */
[----:B------:R-:W-:Y:S02]  /*1390*/  CS2R R96, SRZ ;  /* 0x0000000000607805 */ /* 0x000fe4000001ff00 */
[----:B------:R-:W-:Y:S02]  /*13a0*/  CS2R R72, SRZ ;  /* 0x0000000000487805 */ /* 0x000fe4000001ff00 */
[----:B------:R-:W-:Y:S01]  /*13b0*/  CS2R R98, SRZ ;  /* 0x0000000000627805 */ /* 0x000fe2000001ff00 */
[----:B------:R-:W-:Y:S01]  /*13c0*/  USHF.R.U32.HI UR48, URZ, 0x1f, UR5 ;  /* 0x0000001f3f307899 */ /* 0x000fe20008011605 */
[----:B------:R-:W-:Y:S02]  /*13d0*/  CS2R R76, SRZ ;  /* 0x00000000004c7805 */ /* 0x000fe4000001ff00 */
[----:B------:R-:W-:Y:S01]  /*13e0*/  CS2R R100, SRZ ;  /* 0x0000000000647805 */ /* 0x000fe2000001ff00 */
[----:B------:R-:W-:-:S02]  /*13f0*/  ULEA.HI.SX32 UR48, UR5, UR48, 0x19 ;  /* 0x0000003005307291 */ /* 0x000fc4000f8fca3f */
[----:B------:R-:W-:Y:S10]  /*1400*/  @!P1 BRA `(.L_x_145) ;  /* 0x000000a000989947 */ /* 0x000ff40003800000 */
[----:B------:R-:W0:Y:S01]  /*1410*/  SHFL.IDX PT, R0, R228, RZ, 0x1f ;  /* 0x00001fffe4007589 */ /* 0x000e2200000e0000 */
[----:B------:R-:W1:Y:S01]  /*1420*/  S2UR UR6, SR_CgaCtaId ;  /* 0x00000000000679c3 */ /* 0x000e620000008800 */
[----:B------:R-:W-:Y:S01]  /*1430*/  UMOV UR5, 0x400 ;  /* 0x0000040000057882 */ /* 0x000fe20000000000 */
[----:B0-----:R-:W-:Y:S01]  /*1440*/  R2UR UR41, R0 ;  /* 0x00000000002972ca */ /* 0x001fe200000e0000 */
[----:B-1----:R-:W-:-:S04]  /*1450*/  ULEA UR5, UR6, UR5, 0x18 ;  /* 0x0000000506057291 */ /* 0x002fc8000f8ec03f */
[----:B------:R-:W-:-:S04]  /*1460*/  UIADD3 UR5, UR5, 0x1c400, URZ ;  /* 0x0001c40005057890 */ /* 0x000fc8000fffe03f */
[----:B------:R-:W-:-:S04]  /*1470*/  ULOP3.LUT UP0, URZ, UR5, 0x9f, URZ, 0xc0, !UPT ;  /* 0x0000009f053f7892 */ /* 0x000fc8000f80c03f */
[----:B------:R-:W-:Y:S02]  /*1480*/  ULEA.HI UR4, UR41, UR41, URZ, 0x1 ;  /* 0x0000002929047291 */ /* 0x000fe4000f8f083f */
[----:B------:R-:W-:Y:S02]  /*1490*/  PLOP3.LUT P0, PT, PT, PT, UP0, 0x80, 0x0 ;  /* 0x000000000000781c */ /* 0x000fe40003f0f008 */
[----:B------:R-:W-:-:S04]  /*14a0*/  ULOP3.LUT UR4, UR4, 0x1e, URZ, 0xc0, !UPT ;  /* 0x0000001e04047892 */ /* 0x000fc8000f8ec03f */
[----:B------:R-:W-:-:S04]  /*14b0*/  UIADD3 UR4, UR41, -UR4, URZ ;  /* 0x8000000429047290 */ /* 0x000fc8000fffe03f */
[----:B------:R-:W-:-:S04]  /*14c0*/  ULEA UR4, UR4, UR5, 0xd ;  /* 0x0000000504047291 */ /* 0x000fc8000f8e683f */
[----:B------:R-:W-:-:S04]  /*14d0*/  USHF.R.U32.HI UR4, URZ, 0x4, UR4 ;  /* 0x000000043f047899 */ /* 0x000fc80008011604 */
[----:B------:R-:W-:Y:S01]  /*14e0*/  ULOP3.LUT UR51, UR4, 0x3fff, URZ, 0xc0, !UPT ;  /* 0x00003fff04337892 */ /* 0x000fe2000f8ec03f */
[----:B------:R-:W-:Y:S11]  /*14f0*/  @!P0 BRA `(.L_x_146) ;  /* 0x0000000000408947 */ /* 0x000ff60003800000 */
[----:B------:R-:W-:Y:S01]  /*1500*/  MOV R0, 0x0 ;  /* 0x0000000000007802 */ /* 0x000fe20000000f00 */
[----:B------:R-:W-:Y:S01]  /*1510*/  ULDC.64 UR4, c[0x4][0xc0] ;  /* 0x0100300000047ab9 */ /* 0x000fe20000000a00 */
[----:B------:R-:W-:Y:S01]  /*1520*/  ULDC.64 UR6, c[0x4][0x30] ;  /* 0x01000c0000067ab9 */ /* 0x000fe20000000a00 */
[----:B------:R-:W-:Y:S01]  /*1530*/  IMAD.U32 R4, RZ, RZ, UR4 ;  /* 0x00000004ff047e24 */ /* 0x000fe2000f8e00ff */
[----:B------:R0:W1:Y:S01]  /*1540*/  LDC.64 R2, c[0x4][R0] ;  /* 0x0100000000027b82 */ /* 0x0000620000000a00 */
[----:B------:R-:W-:Y:S01]  /*1550*/  IMAD.U32 R5, RZ, RZ, UR5 ;  /* 0x00000005ff057e24 */ /* 0x000fe2000f8e00ff */
[----:B------:R-:W-:Y:S01]  /*1560*/  ULDC.64 UR4, c[0x4][0xc8] ;  /* 0x0100320000047ab9 */ /* 0x000fe20000000a00 */
[----:B------:R-:W-:Y:S02]  /*1570*/  IMAD.U32 R10, RZ, RZ, UR6 ;  /* 0x00000006ff0a7e24 */ /* 0x000fe4000f8e00ff */
[----:B------:R-:W-:Y:S02]  /*1580*/  IMAD.U32 R6, RZ, RZ, UR4 ;  /* 0x00000004ff067e24 */ /* 0x000fe4000f8e00ff */
[----:B------:R-:W-:-:S02]  /*1590*/  IMAD.U32 R7, RZ, RZ, UR5 ;  /* 0x00000005ff077e24 */ /* 0x000fc4000f8e00ff */
[----:B------:R-:W-:Y:S02]  /*15a0*/  IMAD.U32 R11, RZ, RZ, UR7 ;  /* 0x00000007ff0b7e24 */ /* 0x000fe4000f8e00ff */
[----:B------:R-:W-:Y:S02]  /*15b0*/  IMAD.MOV.U32 R8, RZ, RZ, 0x70 ;  /* 0x00000070ff087424 */ /* 0x000fe400078e00ff */
[----:B------:R-:W-:Y:S02]  /*15c0*/  IMAD.MOV.U32 R12, RZ, RZ, 0x1 ;  /* 0x00000001ff0c7424 */ /* 0x000fe400078e00ff */
[----:B0-----:R-:W-:-:S07]  /*15d0*/  IMAD.MOV.U32 R13, RZ, RZ, RZ ;  /* 0x000000ffff0d7224 */ /* 0x001fce00078e00ff */
[----:B------:R-:W-:-:S07]  /*15e0*/  LEPC R20, `(.L_x_146) ;  /* 0x000000001014794e */ /* 0x000fce0000000000 */
[----:B-1----:R-:W-:Y:S05]  /*15f0*/  CALL.ABS.NOINC R2 ;  /* 0x0000000002007343 */ /* 0x002fea0003c00000 */
.L_x_146:
        /* <DEDUP_REMOVED lines=10> */
[----:B------:R-:W-:Y:S02]  /*16a0*/  @UP0 ULDC.64 UR16, c[0x0][0x9a8] ;  /* 0x00026a0000100ab9 */ /* 0x000fe40000000a00 */
[----:B------:R-:W-:Y:S01]  /*16b0*/  @UP1 ULDC.64 UR14, c[0x0][0x9b8] ;  /* 0x00026e00000e1ab9 */ /* 0x000fe20000000a00 */
[----:B------:R-:W-:Y:S02]  /*16c0*/  @UP0 UIMAD UR8, UR37, UR16, URZ ;  /* 0x00000010250802a4 */ /* 0x000fe4000f8e023f */
[----:B------:R-:W-:Y:S02]  /*16d0*/  @UP1 UIMAD UR10, UR37, UR14, URZ ;  /* 0x0000000e250a12a4 */ /* 0x000fe4000f8e023f */
        /* <DEDUP_REMOVED lines=26> */
[----:B------:R0:W2:Y:S04]  /*1880*/  @P0 LDG.E R9, desc[UR46][R4.64] ;  /* 0x0000002e04090981 */ /* 0x0000a8000c1e1900 */
[----:B------:R-:W2:Y:S01]  /*1890*/  @P1 LDG.E R0, desc[UR46][R6.64] ;  /* 0x0000002e06001981 */ /* 0x000ea2000c1e1900 */
[----:B------:R-:W1:Y:S01]  /*18a0*/  S2UR UR5, SR_CgaCtaId ;  /* 0x00000000000579c3 */ /* 0x000e620000008800 */
[----:B------:R-:W-:Y:S01]  /*18b0*/  ULEA.HI UR4, UR43, UR43, URZ, 0x1 ;  /* 0x0000002b2b047291 */ /* 0x000fe2000f8f083f */
[----:B------:R-:W-:-:S03]  /*18c0*/  MOV R2, 0x400 ;  /* 0x0000040000027802 */ /* 0x000fc60000000f00 */
[----:B------:R-:W-:Y:S01]  /*18d0*/  ULOP3.LUT UR4, UR4, 0xfffffffe, URZ, 0xc0, !UPT ;  /* 0xfffffffe04047892 */ /* 0x000fe2000f8ec03f */
[----:B0-----:R-:W-:-:S03]  /*18e0*/  IMAD.U32 R4, RZ, RZ, UR44 ;  /* 0x0000002cff047e24 */ /* 0x001fc6000f8e00ff */
[----:B------:R-:W-:Y:S02]  /*18f0*/  UIADD3 UR4, UR43, -UR4, URZ ;  /* 0x800000042b047290 */ /* 0x000fe4000fffe03f */
[----:B------:R-:W-:-:S04]  /*1900*/  ISETP.NE.AND P0, PT, R4, 0x3, PT ;  /* 0x000000030400780c */ /* 0x000fc80003f05270 */
[----:B------:R-:W-:Y:S01]  /*1910*/  IMAD.U32 R11, RZ, RZ, UR4 ;  /* 0x00000004ff0b7e24 */ /* 0x000fe2000f8e00ff */
[----:B------:R-:W-:-:S04]  /*1920*/  ULDC UR4, c[0x0][0x9d8] ;  /* 0x0002760000047ab9 */ /* 0x000fc80000000800 */
[----:B------:R-:W-:Y:S01]  /*1930*/  SHF.L.U32 R11, R11, 0x1f, RZ ;  /* 0x0000001f0b0b7819 */ /* 0x000fe200000006ff */
[----:B-1----:R-:W-:-:S05]  /*1940*/  IMAD.U32 R3, RZ, RZ, UR5 ;  /* 0x00000005ff037e24 */ /* 0x002fca000f8e00ff */
[----:B------:R-:W-:-:S04]  /*1950*/  LEA R2, R3, R2, 0x18 ;  /* 0x0000000203027211 */ /* 0x000fc800078ec0ff */
[----:B------:R-:W0:Y:S01]  /*1960*/  SYNCS.PHASECHK.TRANS64.TRYWAIT P1, [R2+URZ+0x2e800], R11 ;  /* 0x02e8000b020075a7 */ /* 0x000e22000802017f */
[----:B--2---:R-:W-:-:S04]  /*1970*/  FMUL.FTZ R0, R9, R0 ;  /* 0x0000000009007220 */ /* 0x004fc80000410000 */
[----:B------:R-:W-:Y:S01]  /*1980*/  FMUL.FTZ R0, R0, UR4 ;  /* 0x0000000400007c20 */ /* 0x000fe20008410000 */
[----:B0-----:R-:W-:Y:S06]  /*1990*/  @!P1 BRA `(.L_x_147) ;  /* 0x0000011800949947 */ /* 0x001fec0003800000 */
.L_x_281:
[----:B------:R-:W-:Y:S05]  /*19a0*/  @!P0 BRA `(.L_x_148) ;  /* 0x0000000000048947 */ /* 0x000fea0003800000 */
[----:B------:R-:W-:Y:S01]  /*19b0*/  BPT.TRAP 0x1 ;  /* 0x000000040000795c */ /* 0x000fe20000300000 */
.L_x_148:
[----:B------:R-:W-:Y:S02]  /*19c0*/  IMAD.U32 R6, RZ, RZ, UR42 ;  /* 0x0000002aff067e24 */ /* 0x000fe4000f8e00ff */
[----:B------:R-:W-:-:S03]  /*19d0*/  IMAD.U32 R5, RZ, RZ, UR50 ;  /* 0x00000032ff057e24 */ /* 0x000fc6000f8e00ff */
[----:B------:R-:W-:Y:S01]  /*19e0*/  SHF.L.U32 R6, R6, 0x1f, RZ ;  /* 0x0000001f06067819 */ /* 0x000fe200000006ff */
[----:B------:R-:W-:-:S04]  /*19f0*/  IMAD R5, R5, 0x8, R2 ;  /* 0x0000000805057824 */ /* 0x000fc800078e0202 */
[----:B------:R1:W2:Y:S01]  /*1a00*/  SYNCS.PHASECHK.TRANS64.TRYWAIT P1, [R5+URZ+0x2e830], R6 ;  /* 0x02e83006050075a7 */ /* 0x0002a2000802017f */
[----:B------:R-:W-:Y:S05]  /*1a10*/  @!P0 BRA `(.L_x_149) ;  /* 0x0000000000048947 */ /* 0x000fea0003800000 */
[----:B------:R-:W-:Y:S01]  /*1a20*/  BPT.TRAP 0x1 ;  /* 0x000000040000795c */ /* 0x000fe20000300000 */
.L_x_149:
[----:B------:R-:W3:Y:S01]  /*1a30*/  S2R R7, SR_TID.X ;  /* 0x0000000000077919 */ /* 0x000ee20000002100 */
[----:B------:R-:W-:-:S05]  /*1a40*/  VIADD R4, R2, 0x20400 ;  /* 0x0002040002047836 */ /* 0x000fca0000000000 */
[----:B------:R-:W-:-:S04]  /*1a50*/  SHF.R.U32.HI R4, RZ, 0x4, R4 ;  /* 0x00000004ff047819 */ /* 0x000fc80000011604 */
[----:B------:R-:W-:Y:S02]  /*1a60*/  LOP3.LUT R4, R4, 0x3fff, RZ, 0xc0, !PT ;  /* 0x00003fff04047812 */ /* 0x000fe400078ec0ff */
[----:B---3--:R-:W-:Y:S01]  /*1a70*/  LOP3.LUT P2, RZ, R7, 0x7f, RZ, 0xc0, !PT ;  /* 0x0000007f07ff7812 */ /* 0x008fe2000784c0ff */
[----:B--2---:R-:W-:-:S12]  /*1a80*/  @P1 BRA `(.L_x_150) ;  /* 0x0000000000081947 */ /* 0x004fd80003800000 */
[----:B------:R-:W2:Y:S02]  /*1a90*/  SYNCS.PHASECHK.TRANS64.TRYWAIT P1, [R5+URZ+0x2e830], R6 ;  /* 0x02e83006050075a7 */ /* 0x000ea4000802017f */
[----:B--2---:R-:W-:Y:S05]  /*1aa0*/  @!P1 BRA `(.L_x_151) ;  /* 0x0000011800649947 */ /* 0x004fea0003800000 */
.L_x_150:
[----:B------:R-:W-:Y:S05]  /*1ab0*/  WARPSYNC.ALL ;  /* 0x0000000000007948 */ /* 0x000fea0003800000 */
[----:B------:R-:W-:Y:S01]  /*1ac0*/  IMAD.MOV.U32 R87, RZ, RZ, RZ ;  /* 0x000000ffff577224 */ /* 0x000fe200078e00ff */
[----:B------:R-:W-:-:S04]  /*1ad0*/  LOP3.LUT R4, R4, 0x10000, RZ, 0xfc, !PT ;  /* 0x0001000004047812 */ /* 0x000fc800078efcff */
[----:B------:R-:W-:Y:S01]  /*1ae0*/  R2UR UR20, R4 ;  /* 0x00000000041472ca */ /* 0x000fe200000e0000 */
[----:B------:R-:W-:Y:S01]  /*1af0*/  ULOP3.LUT UR12, UR51, 0x10000, URZ, 0xfc, !UPT ;  /* 0x00010000330c7892 */ /* 0x000fe2000f8efc3f */
[----:B------:R-:W-:Y:S01]  /*1b00*/  WARPGROUP.ARRIVE ;  /* 0x00000000000079c5 */ /* 0x000fe20000000000 */
[----:B------:R-:W-:Y:S01]  /*1b10*/  UMOV UR17, 0x40000040 ;  /* 0x4000004000117882 */ /* 0x000fe20000000000 */
[----:B------:R-:W-:Y:S01]  /*1b20*/  UMOV UR19, 0x40000040 ;  /* 0x4000004000137882 */ /* 0x000fe20000000000 */
[----:B------:R-:W-:Y:S01]  /*1b30*/  UIADD3 UR7, UR12, 0x2, URZ ;  /* 0x000000020c077890 */ /* 0x000fe2000fffe03f */
[----:B-12---:R-:W-:Y:S01]  /*1b40*/  VIADD R6, R230, UR49 ;  /* 0x00000031e6067c36 */ /* 0x006fe20008000000 */
[----:B------:R-:W-:Y:S01]  /*1b50*/  UIADD3 UR11, UR12, 0x4, URZ ;  /* 0x000000040c0b7890 */ /* 0x000fe2000fffe03f */
[----:B------:R-:W1:Y:S01]  /*1b60*/  S2R R152, SR_TID.X ;  /* 0x0000000000987919 */ /* 0x000e620000002100 */
[----:B------:R-:W-:Y:S01]  /*1b70*/  UMOV UR16, UR12 ;  /* 0x0000000c00107c82 */ /* 0x000fe20008000000 */
[----:B------:R-:W-:Y:S01]  /*1b80*/  UIADD3 UR14, UR12, 0x6, URZ ;  /* 0x000000060c0e7890 */ /* 0x000fe2000fffe03f */
[----:B------:R-:W-:-:S02]  /*1b90*/  UMOV UR13, 0x40000040 ;  /* 0x40000040000d7882 */ /* 0x000fc40000000000 */
        /* <DEDUP_REMOVED lines=138> */
[C---:B0-----:R-:W-:Y:S01]  /*2440*/  FMUL.FTZ R11, R0.reuse, R141 ;  /* 0x0000008d000b7220 */ /* 0x041fe20000410000 */
[C---:B------:R-:W-:Y:S01]  /*2450*/  FMUL.FTZ R7, R0.reuse, R138 ;  /* 0x0000008a00077220 */ /* 0x040fe20000410000 */
[----:B------:R-:W-:Y:S01]  /*2460*/  QGMMA.64x32x32.F32.E4M3.E4M3 R120, gdesc[UR12], R120, gsb0 ;  /* 0x006000000c7879f3 */ /* 0x000fe20008000878 */
[----:B------:R-:W-:Y:S01]  /*2470*/  UIADD3 UR14, UR20, 0x206, URZ ;  /* 0x00000206140e7890 */ /* 0x000fe2000fffe03f */
[----:B------:R-:W-:Y:S01]  /*2480*/  MUFU.TANH R8, R8 ;  /* 0x0000000800087308 */ /* 0x000fe20000002400 */
[----:B------:R-:W-:Y:S01]  /*2490*/  UMOV UR15, 0x40000040 ;  /* 0x40000040000f7882 */ /* 0x000fe20000000000 */
[C---:B------:R-:W-:Y:S01]  /*24a0*/  FMUL.FTZ R73, R0.reuse, R146 ;  /* 0x0000009200497220 */ /* 0x040fe20000410000 */
[C---:B------:R-:W-:Y:S01]  /*24b0*/  FMUL.FTZ R14, R0.reuse, R144 ;  /* 0x00000090000e7220 */ /* 0x040fe20000410000 */
[C---:B------:R-:W-:Y:S01]  /*24c0*/  FMUL.FTZ R12, R0.reuse, R139 ;  /* 0x0000008b000c7220 */ /* 0x040fe20000410000 */
[C---:B------:R-:W-:Y:S01]  /*24d0*/  FMUL.FTZ R74, R0.reuse, R147 ;  /* 0x00000093004a7220 */ /* 0x040fe20000410000 */
[C---:B------:R-:W-:Y:S01]  /*24e0*/  FMUL.FTZ R13, R0.reuse, R145 ;  /* 0x00000091000d7220 */ /* 0x040fe20000410000 */
[C---:B------:R-:W-:Y:S01]  /*24f0*/  FMUL.FTZ R20, R0.reuse, R142 ;  /* 0x0000008e00147220 */ /* 0x040fe20000410000 */
[----:B------:R-:W0:Y:S01]  /*2500*/  MUFU.TANH R9, R9 ;  /* 0x0000000900097308 */ /* 0x000e220000002400 */
        /* <DEDUP_REMOVED lines=9> */
[----:B------:R-:W1:Y:S08]  /*25a0*/  MUFU.TANH R14, R14 ;  /* 0x0000000e000e7308 */ /* 0x000e700000002400 */
[----:B------:R-:W-:Y:S01]  /*25b0*/  MUFU.TANH R12, R12 ;  /* 0x0000000c000c7308 */ /* 0x000fe20000002400 */
        /* <DEDUP_REMOVED lines=17> */
[----:B------:R-:W-:Y:S01]  /*26d0*/  MUFU.TANH R13, R13 ;  /* 0x0000000d000d7308 */ /* 0x000fe20000002400 */
[C---:B------:R-:W-:Y:S01]  /*26e0*/  FMUL.FTZ R81, R0.reuse, R123 ;  /* 0x0000007b00517220 */ /* 0x040fe20000410000 */
[C---:B------:R-:W-:Y:S01]  /*26f0*/  FMUL.FTZ R85, R0.reuse, R126 ;  /* 0x0000007e00557220 */ /* 0x040fe20000410000 */
[C---:B------:R-:W-:Y:S01]  /*2700*/  FMUL.FTZ R123, R0.reuse, R130 ;  /* 0x00000082007b7220 */ /* 0x040fe20000410000 */
[C---:B------:R-:W-:Y:S01]  /*2710*/  FMUL.FTZ R122, R0.reuse, R131 ;  /* 0x00000083007a7220 */ /* 0x040fe20000410000 */
[----:B------:R-:W-:-:S03]  /*2720*/  FMUL.FTZ R126, R0, R134 ;  /* 0x00000086007e7220 */ /* 0x000fc60000410000 */
[----:B------:R-:W1:Y:S08]  /*2730*/  MUFU.TANH R20, R20 ;  /* 0x0000001400147308 */ /* 0x000e700000002400 */
[----:B------:R-:W-:Y:S08]  /*2740*/  MUFU.TANH R72, R72 ;  /* 0x0000004800487308 */ /* 0x000ff00000002400 */
[----:B------:R-:W1:Y:S08]  /*2750*/  MUFU.TANH R15, R15 ;  /* 0x0000000f000f7308 */ /* 0x000e700000002400 */
[----:B------:R-:W1:Y:S08]  /*2760*/  MUFU.TANH R77, R77 ;  /* 0x0000004d004d7308 */ /* 0x000e700000002400 */
[----:B------:R-:W1:Y:S08]  /*2770*/  MUFU.TANH R21, R21 ;  /* 0x0000001500157308 */ /* 0x000e700000002400 */
[----:B------:R-:W1:Y:S01]  /*2780*/  MUFU.TANH R75, R75 ;  /* 0x0000004b004b7308 */ /* 0x000e620000002400 */
        /* <DEDUP_REMOVED lines=20> */
[C---:B------:R-:W-:Y:S01]  /*28d0*/  FMUL.FTZ R114, R0.reuse, R114 ;  /* 0x0000007200727220 */ /* 0x040fe20000410000 */
[----:B------:R-:W-:-:S02]  /*28e0*/  FMUL.FTZ R117, R0, R118 ;  /* 0x0000007600757220 */ /* 0x000fc40000410000 */
[----:B------:R-:W-:Y:S08]  /*28f0*/  MUFU.TANH R78, R78 ;  /* 0x0000004e004e7308 */ /* 0x000ff00000002400 */
[----:B------:R-:W-:Y:S08]  /*2900*/  MUFU.TANH R80, R80 ;  /* 0x0000005000507308 */ /* 0x000ff00000002400 */
[----:B------:R-:W-:Y:S08]  /*2910*/  MUFU.TANH R79, R79 ;  /* 0x0000004f004f7308 */ /* 0x000ff00000002400 */
        /* <DEDUP_REMOVED lines=25> */
[----:B------:R-:W1:Y:S08]  /*2ab0*/  MUFU.TANH R85, R85 ;  /* 0x0000005500557308 */ /* 0x000e700000002400 */
[----:B------:R-:W1:Y:S08]  /*2ac0*/  MUFU.TANH R121, R121 ;  /* 0x0000007900797308 */ /* 0x000e700000002400 */
[----:B------:R-:W1:Y:S08]  /*2ad0*/  MUFU.TANH R86, R86 ;  /* 0x0000005600567308 */ /* 0x000e700000002400 */
[----:B------:R-:W1:Y:S08]  /*2ae0*/  MUFU.TANH R120, R120 ;  /* 0x0000007800787308 */ /* 0x000e700000002400 */
[----:B------:R-:W1:Y:S08]  /*2af0*/  MUFU.TANH R123, R123 ;  /* 0x0000007b007b7308 */ /* 0x000e700000002400 */
[----:B------:R-:W1:Y:S01]  /*2b00*/  MUFU.TANH R124, R124 ;  /* 0x0000007c007c7308 */ /* 0x000e620000002400 */
        /* <DEDUP_REMOVED lines=11> */
[----:B------:R-:W1:Y:S01]  /*2bc0*/  MUFU.TANH R122, R122 ;  /* 0x0000007a007a7308 */ /* 0x000e620000002400 */
[----:B------:R-:W-:Y:S01]  /*2bd0*/  FMUL.FTZ R134, R0, R63 ;  /* 0x0000003f00867220 */ /* 0x000fe20000410000 */
[C---:B------:R-:W-:Y:S01]  /*2be0*/  ISETP.GT.AND P5, PT, R6.reuse, RZ, PT ;  /* 0x000000ff0600720c */ /* 0x040fe20003fa4270 */
[----:B------:R-:W-:Y:S01]  /*2bf0*/  UIADD3 UR14, UR20, 0x606, URZ ;  /* 0x00000606140e7890 */ /* 0x000fe2000fffe03f */
[C---:B------:R-:W-:Y:S01]  /*2c00*/  ISETP.GT.AND P1, PT, R6.reuse, 0x1, PT ;  /* 0x000000010600780c */ /* 0x040fe20003f24270 */
[----:B------:R-:W-:Y:S01]  /*2c10*/  UMOV UR15, 0x40000040 ;  /* 0x40000040000f7882 */ /* 0x000fe20000000000 */
[----:B------:R-:W-:Y:S01]  /*2c20*/  ISETP.GT.AND P2, PT, R6, 0x8, PT ;  /* 0x000000080600780c */ /* 0x000fe20003f44270 */
[----:B------:R-:W-:Y:S01]  /*2c30*/  FMUL.FTZ R130, R0, R58 ;  /* 0x0000003a00827220 */ /* 0x000fe20000410000 */
[----:B0-----:R-:W-:Y:S01]  /*2c40*/  FSEL R70, R9, -INF , P1 ;  /* 0xff80000009467808 */ /* 0x001fe20000800000 */
[----:B------:R-:W0:Y:S01]  /*2c50*/  MUFU.TANH R104, R104 ;  /* 0x0000006800687308 */ /* 0x000e220000002400 */
[----:B------:R-:W-:Y:S01]  /*2c60*/  ISETP.GT.AND P3, PT, R6, 0x9, PT ;  /* 0x000000090600780c */ /* 0x000fe20003f64270 */
[----:B------:R-:W-:Y:S01]  /*2c70*/  FMUL.FTZ R131, R0, R60 ;  /* 0x0000003c00837220 */ /* 0x000fe20000410000 */
[----:B--2---:R-:W-:Y:S01]  /*2c80*/  FSEL R71, R10, -INF , P2 ;  /* 0xff8000000a477808 */ /* 0x004fe20001000000 */
[----:B------:R-:W-:Y:S01]  /*2c90*/  FMUL.FTZ R101, R0, R56 ;  /* 0x0000003800657220 */ /* 0x000fe20000410000 */
[----:B------:R-:W-:Y:S01]  /*2ca0*/  ISETP.GT.AND P4, PT, R6, 0x10, PT ;  /* 0x000000100600780c */ /* 0x000fe20003f84270 */
[C---:B------:R-:W-:Y:S01]  /*2cb0*/  FMUL.FTZ R64, R0.reuse, R64 ;  /* 0x0000004000407220 */ /* 0x040fe20000410000 */
[----:B---3--:R-:W-:Y:S01]  /*2cc0*/  FSEL R103, R11, -INF , P3 ;  /* 0xff8000000b677808 */ /* 0x008fe20001800000 */
[----:B------:R-:W2:Y:S01]  /*2cd0*/  MUFU.TANH R126, R126 ;  /* 0x0000007e007e7308 */ /* 0x000ea20000002400 */
[----:B----4-:R-:W-:Y:S01]  /*2ce0*/  FSEL R7, R7, -INF , P5 ;  /* 0xff80000007077808 */ /* 0x010fe20002800000 */
[C---:B------:R-:W-:Y:S01]  /*2cf0*/  FMUL.FTZ R56, R0.reuse, R68 ;  /* 0x0000004400387220 */ /* 0x040fe20000410000 */
[----:B-----5:R-:W-:Y:S01]  /*2d00*/  FSEL R11, R73, -INF , P4 ;  /* 0xff800000490b7808 */ /* 0x020fe20002000000 */
[----:B------:R-:W-:Y:S01]  /*2d10*/  FMUL.FTZ R65, R0, R65 ;  /* 0x0000004100417220 */ /* 0x000fe20000410000 */
[----:B-1----:R-:W-:Y:S01]  /*2d20*/  FSEL R73, R14, -INF , P4 ;  /* 0xff8000000e497808 */ /* 0x002fe20002000000 */
[----:B------:R-:W-:Y:S01]  /*2d30*/  FMUL.FTZ R68, R0, R69 ;  /* 0x0000004500447220 */ /* 0x000fe20000410000 */
[----:B------:R-:W-:Y:S01]  /*2d40*/  FSEL R9, R20, -INF , P2 ;  /* 0xff80000014097808 */ /* 0x000fe20001000000 */
[----:B------:R-:W1:Y:S01]  /*2d50*/  MUFU.TANH R106, R106 ;  /* 0x0000006a006a7308 */ /* 0x000e620000002400 */
[----:B------:R-:W-:Y:S01]  /*2d60*/  ISETP.GT.AND P2, PT, R6, 0x19, PT ;  /* 0x000000190600780c */ /* 0x000fe20003f44270 */
[C---:B------:R-:W-:Y:S01]  /*2d70*/  FMUL.FTZ R66, R0.reuse, R66 ;  /* 0x0000004200427220 */ /* 0x040fe20000410000 */
[----:B------:R-:W-:Y:S01]  /*2d80*/  FSEL R10, R15, -INF , P3 ;  /* 0xff8000000f0a7808 */ /* 0x000fe20001800000 */
[----:B------:R-:W-:Y:S01]  /*2d90*/  FMUL.FTZ R67, R0, R67 ;  /* 0x0000004300437220 */ /* 0x000fe20000410000 */
[----:B------:R-:W-:-:S02]  /*2da0*/  FSEL R14, R77, -INF , P2 ;  /* 0xff8000004d0e7808 */ /* 0x000fc40001000000 */
[C---:B------:R-:W-:Y:S01]  /*2db0*/  ISETP.GT.AND P3, PT, R6.reuse, 0x20, PT ;  /* 0x000000200600780c */ /* 0x040fe20003f64270 */
        /* <DEDUP_REMOVED lines=8> */
[C---:B------:R-:W-:Y:S02]  /*2e40*/  ISETP.GT.AND P3, PT, R6.reuse, 0x31, PT ;  /* 0x000000310600780c */ /* 0x040fe40003f64270 */
[----:B------:R-:W-:Y:S01]  /*2e50*/  FSEL R83, R83, -INF , P2 ;  /* 0xff80000053537808 */ /* 0x000fe20001000000 */
[----:B------:R-:W5:Y:S01]  /*2e60*/  MUFU.TANH R127, R127 ;  /* 0x0000007f007f7308 */ /* 0x000f620000002400 */
[----:B------:R-:W-:Y:S02]  /*2e70*/  FSEL R20, R81, -INF , P4 ;  /* 0xff80000051147808 */ /* 0x000fe40002000000 */
[----:B------:R-:W-:Y:S02]  /*2e80*/  ISETP.GT.AND P4, PT, R6, 0x38, PT ;  /* 0x000000380600780c */ /* 0x000fe40003f84270 */
[----:B------:R-:W-:Y:S01]  /*2e90*/  FSEL R84, R84, -INF , P3 ;  /* 0xff80000054547808 */ /* 0x000fe20001800000 */
[----:B------:R-:W-:-:S02]  /*2ea0*/  WARPGROUP.DEPBAR.LE gsb0, 0x0 ;  /* 0x00008000000079c5 */ /* 0x000fc40000010000 */
[----:B------:R-:W-:Y:S01]  /*2eb0*/  FMUL.FTZ R62, R0, R47 ;  /* 0x0000002f003e7220 */ /* 0x000fe20000410000 */
[----:B------:R-:W-:Y:S01]  /*2ec0*/  FSEL R47, R8, -INF , P5 ;  /* 0xff800000082f7808 */ /* 0x000fe20002800000 */
[C---:B------:R-:W-:Y:S01]  /*2ed0*/  FMUL.FTZ R59, R0.reuse, R44 ;  /* 0x0000002c003b7220 */ /* 0x040fe20000410000 */
[----:B------:R-:W-:Y:S01]  /*2ee0*/  FMUL.FTZ R61, R0, R46 ;  /* 0x0000002e003d7220 */ /* 0x000fe20000410000 */
[----:B------:R-:W-:Y:S01]  /*2ef0*/  ISETP.GT.AND P5, PT, R6, 0x11, PT ;  /* 0x000000110600780c */ /* 0x000fe20003fa4270 */
[C---:B------:R-:W-:Y:S01]  /*2f00*/  FMUL.FTZ R141, R0.reuse, R49 ;  /* 0x00000031008d7220 */ /* 0x040fe20000410000 */
[----:B------:R-:W-:Y:S01]  /*2f10*/  FMNMX.FTZ R44, R47, R70, !PT ;  /* 0x000000462f2c7209 */ /* 0x000fe20007810000 */
[----:B------:R-:W-:Y:S01]  /*2f20*/  FMUL.FTZ R140, R0, R48 ;  /* 0x00000030008c7220 */ /* 0x000fe20000410000 */
[----:B------:R-:W-:Y:S01]  /*2f30*/  FSEL R8, R12, -INF , P1 ;  /* 0xff8000000c087808 */ /* 0x000fe20000800000 */
[C---:B------:R-:W-:Y:S01]  /*2f40*/  FMUL.FTZ R142, R0.reuse, R50 ;  /* 0x00000032008e7220 */ /* 0x040fe20000410000 */
[----:B------:R-:W-:Y:S01]  /*2f50*/  FMNMX.FTZ R44, R71, R44, !PT ;  /* 0x0000002c472c7209 */ /* 0x000fe20007810000 */
[----:B------:R-:W-:Y:S01]  /*2f60*/  FMUL.FTZ R143, R0, R51 ;  /* 0x00000033008f7220 */ /* 0x000fe20000410000 */
[----:B------:R-:W-:Y:S01]  /*2f70*/  FSEL R12, R74, -INF , P5 ;  /* 0xff8000004a0c7808 */ /* 0x000fe20002800000 */
[C---:B------:R-:W-:Y:S01]  /*2f80*/  FMUL.FTZ R144, R0.reuse, R52 ;  /* 0x0000003400907220 */ /* 0x040fe20000410000 */
[----:B------:R-:W-:Y:S01]  /*2f90*/  FMNMX.FTZ R46, R103, R44, !PT ;  /* 0x0000002c672e7209 */ /* 0x000fe20007810000 */
[----:B------:R-:W-:Y:S01]  /*2fa0*/  FMUL.FTZ R145, R0, R53 ;  /* 0x0000003500917220 */ /* 0x000fe20000410000 */
[----:B------:R-:W-:Y:S01]  /*2fb0*/  ISETP.GT.AND P1, PT, R6, 0x18, PT ;  /* 0x000000180600780c */ /* 0x000fe20003f24270 */
[C---:B------:R-:W-:Y:S01]  /*2fc0*/  FMUL.FTZ R63, R0.reuse, R54 ;  /* 0x00000036003f7220 */ /* 0x040fe20000410000 */
        /* <DEDUP_REMOVED lines=9> */
[----:B------:R-:W-:Y:S01]  /*3060*/  FMUL.FTZ R57, R0, R42 ;  /* 0x0000002a00397220 */ /* 0x000fe20000410000 */
[----:B------:R-:W-:Y:S01]  /*3070*/  FMNMX.FTZ R48, R72, R49, !PT ;  /* 0x0000003148307209 */ /* 0x000fe20007810000 */
[----:B------:R-:W-:Y:S01]  /*3080*/  WARPGROUP.ARRIVE ;  /* 0x00000000000079c5 */ /* 0x000fe20000000000 */
        /* <DEDUP_REMOVED lines=12> */
[----:B------:R-:W-:Y:S02]  /*3150*/  FMNMX.FTZ R52, R80, R51, !PT ;  /* 0x0000003350347209 */ /* 0x000fe40007810000 */
[----:B------:R-:W-:Y:S02]  /*3160*/  FSEL R21, R85, -INF , P5 ;  /* 0xff80000055157808 */ /* 0x000fe40002800000 */
[----:B------:R-:W-:Y:S01]  /*3170*/  FMNMX.FTZ R52, R79, R52, !PT ;  /* 0x000000344f347209 */ /* 0x000fe20007810000 */
[----:B------:R-:W5:Y:S01]  /*3180*/  MUFU.TANH R128, R128 ;  /* 0x0000008000807308 */ /* 0x000f620000002400 */
[----:B------:R-:W-:-:S02]  /*3190*/  ISETP.GT.AND P5, PT, R6, 0x39, PT ;  /* 0x000000390600780c */ /* 0x000fc40003fa4270 */
[----:B------:R-:W-:Y:S02]  /*31a0*/  FMNMX.FTZ R53, R83, R52, !PT ;  /* 0x0000003453357209 */ /* 0x000fe40007810000 */
        /* <DEDUP_REMOVED lines=13> */
[----:B------:R-:W-:-:S02]  /*3280*/  FSEL R42, R122, -INF , P3 ;  /* 0xff8000007a2a7808 */ /* 0x000fc40001800000 */
[----:B------:R-:W-:Y:S02]  /*3290*/  ISETP.GT.AND P3, PT, R6, 0x48, PT ;  /* 0x000000480600780c */ /* 0x000fe40003f64270 */
[----:B0-----:R-:W-:Y:S02]  /*32a0*/  FSEL R104, R104, -INF , P2 ;  /* 0xff80000068687808 */ /* 0x001fe40001000000 */
[----:B--2---:R-:W-:Y:S01]  /*32b0*/  FSEL R43, R126, -INF , P4 ;  /* 0xff8000007e2b7808 */ /* 0x004fe20002000000 */
[----:B------:R-:W0:Y:S01]  /*32c0*/  MUFU.TANH R111, R111 ;  /* 0x0000006f006f7308 */ /* 0x000e220000002400 */
[----:B-1----:R-:W-:Y:S02]  /*32d0*/  FMNMX.FTZ R57, R124, R55, !PT ;  /* 0x000000377c397209 */ /* 0x002fe40007810000 */
[----:B------:R-:W-:Y:S02]  /*32e0*/  ISETP.GT.AND P4, PT, R6, 0x49, PT ;  /* 0x000000490600780c */ /* 0x000fe40003f84270 */
[----:B------:R-:W-:-:S02]  /*32f0*/  FSEL R106, R106, -INF , P3 ;  /* 0xff8000006a6a7808 */ /* 0x000fc40001800000 */
[----:B------:R-:W-:Y:S01]  /*3300*/  FMNMX.FTZ R57, R104, R57, !PT ;  /* 0x0000003968397209 */ /* 0x000fe20007810000 */
[----:B------:R1:W-:Y:S01]  /*3310*/  MUFU.TANH R122, R58 ;  /* 0x0000003a007a7308 */ /* 0x0003e20000002400 */
[----:B---3--:R-:W-:Y:S02]  /*3320*/  FSEL R44, R125, -INF , P5 ;  /* 0xff8000007d2c7808 */ /* 0x008fe40002800000 */
[----:B------:R-:W-:Y:S02]  /*3330*/  ISETP.GT.AND P5, PT, R6, 0x50, PT ;  /* 0x000000500600780c */ /* 0x000fe40003fa4270 */
[----:B----4-:R-:W-:Y:S01]  /*3340*/  FSEL R105, R105, -INF , P4 ;  /* 0xff80000069697808 */ /* 0x010fe20002000000 */
[----:B------:R-:W-:Y:S02]  /*3350*/  WARPGROUP.DEPBAR.LE gsb0, 0x0 ;  /* 0x00008000000079c5 */ /* 0x000fe40000010000 */
[----:B------:R-:W2:Y:S01]  /*3360*/  MUFU.TANH R114, R114 ;  /* 0x0000007200727308 */ /* 0x000ea20000002400 */
[----:B-1----:R-:W-:Y:S01]  /*3370*/  FMNMX.FTZ R58, R106, R57, !PT ;  /* 0x000000396a3a7209 */ /* 0x002fe20007810000 */
[----:B------:R-:W-:Y:S01]  /*3380*/  FMUL.FTZ R86, R0, R26 ;  /* 0x0000001a00567220 */ /* 0x000fe20000410000 */
[----:B-----5:R-:W-:-:S02]  /*3390*/  FSEL R45, R127, -INF , P1 ;  /* 0xff8000007f2d7808 */ /* 0x020fc40000800000 */
[----:B------:R-:W-:Y:S02]  /*33a0*/  ISETP.GT.AND P1, PT, R6, 0x51, PT ;  /* 0x000000510600780c */ /* 0x000fe40003f24270 */
[----:B------:R-:W-:Y:S01]  /*33b0*/  FSEL R108, R108, -INF , P5 ;  /* 0xff8000006c6c7808 */ /* 0x000fe20002800000 */
[----:B------:R-:W1:Y:S01]  /*33c0*/  MUFU.TANH R115, R115 ;  /* 0x0000007300737308 */ /* 0x000e620000002400 */
[----:B------:R-:W-:Y:S02]  /*33d0*/  FSEL R46, R107, -INF , P2 ;  /* 0xff8000006b2e7808 */ /* 0x000fe40001000000 */
[----:B------:R-:W-:Y:S02]  /*33e0*/  ISETP.GT.AND P2, PT, R6, 0x58, PT ;  /* 0x000000580600780c */ /* 0x000fe40003f44270 */
[----:B------:R-:W-:Y:S02]  /*33f0*/  FSEL R109, R109, -INF , P1 ;  /* 0xff8000006d6d7808 */ /* 0x000fe40000800000 */
[----:B------:R-:W-:Y:S01]  /*3400*/  FSEL R48, R128, -INF , P3 ;  /* 0xff80000080307808 */ /* 0x000fe20001800000 */
[----:B------:R3:W-:Y:S01]  /*3410*/  MUFU.TANH R125, R59 ;  /* 0x0000003b007d7308 */ /* 0x0007e20000002400 */
[----:B------:R-:W-:-:S02]  /*3420*/  ISETP.GT.AND P3, PT, R6, 0x59, PT ;  /* 0x000000590600780c */ /* 0x000fc40003f64270 */
[----:B------:R-:W-:Y:S02]  /*3430*/  FSEL R112, R112, -INF , P2 ;  /* 0xff80000070707808 */ /* 0x000fe40001000000 */
[----:B------:R-:W-:Y:S02]  /*3440*/  FSEL R49, R110, -INF , P4 ;  /* 0xff8000006e317808 */ /* 0x000fe40002000000 */
[----:B------:R-:W-:Y:S01]  /*3450*/  ISETP.GT.AND P4, PT, R6, 0x60, PT ;  /* 0x000000600600780c */ /* 0x000fe20003f84270 */
[----:B------:R-:W4:Y:S01]  /*3460*/  MUFU.TANH R113, R113 ;  /* 0x0000007100717308 */ /* 0x000f220000002400 */
[----:B---3--:R-:W-:Y:S02]  /*3470*/  FMNMX.FTZ R59, R105, R58, !PT ;  /* 0x0000003a693b7209 */ /* 0x008fe40007810000 */
[----:B0-----:R-:W-:Y:S02]  /*3480*/  FSEL R111, R111, -INF , P3 ;  /* 0xff8000006f6f7808 */ /* 0x001fe40001800000 */
[----:B--2---:R-:W-:-:S02]  /*3490*/  FSEL R50, R114, -INF , P5 ;  /* 0xff80000072327808 */ /* 0x004fc40002800000 */
[----:B------:R-:W-:Y:S01]  /*34a0*/  ISETP.GT.AND P5, PT, R6, 0x61, PT ;  /* 0x000000610600780c */ /* 0x000fe20003fa4270 */
[----:B------:R-:W0:Y:S01]  /*34b0*/  MUFU.TANH R88, R88 ;  /* 0x0000005800587308 */ /* 0x000e220000002400 */
[----:B-1----:R-:W-:-:S07]  /*34c0*/  FSEL R115, R115, -INF , P4 ;  /* 0xff80000073737808 */ /* 0x002fce0002000000 */
[----:B------:R1:W-:Y:S01]  /*34d0*/  MUFU.TANH R107, R60 ;  /* 0x0000003c006b7308 */ /* 0x0003e20000002400 */
[----:B----4-:R-:W-:Y:S02]  /*34e0*/  FSEL R51, R113, -INF , P1 ;  /* 0xff80000071337808 */ /* 0x010fe40000800000 */
[----:B------:R-:W-:-:S05]  /*34f0*/  ISETP.GT.AND P1, PT, R6, 0x68, PT ;  /* 0x000000680600780c */ /* 0x000fca0003f24270 */
[----:B------:R-:W2:Y:S01]  /*3500*/  MUFU.TANH R117, R117 ;  /* 0x0000007500757308 */ /* 0x000ea20000002400 */
[----:B-1----:R-:W-:Y:S02]  /*3510*/  FMNMX.FTZ R60, R108, R59, !PT ;  /* 0x0000003b6c3c7209 */ /* 0x002fe40007810000 */
[----:B0-----:R-:W-:-:S05]  /*3520*/  FSEL R88, R88, -INF , P5 ;  /* 0xff80000058587808 */ /* 0x001fca0002800000 */
[----:B------:R-:W0:Y:S08]  /*3530*/  MUFU.TANH R89, R89 ;  /* 0x0000005900597308 */ /* 0x000e300000002400 */
[----:B------:R1:W-:Y:S01]  /*3540*/  MUFU.TANH R126, R61 ;  /* 0x0000003d007e7308 */ /* 0x0003e20000002400 */
[----:B--2---:R-:W-:Y:S02]  /*3550*/  FSEL R52, R117, -INF , P2 ;  /* 0xff80000075347808 */ /* 0x004fe40001000000 */
        /* <DEDUP_REMOVED lines=10> */
[----:B0-----:R-:W-:Y:S02]  /*3600*/  FSEL R78, R90, -INF , P2 ;  /* 0xff8000005a4e7808 */ /* 0x001fe40001000000 */
[----:B------:R-:W-:-:S03]  /*3610*/  FMNMX.FTZ R62, R111, R62, !PT ;  /* 0x0000003e6f3e7209 */ /* 0x000fc60007810000 */
[----:B------:R-:W0:Y:S01]  /*3620*/  MUFU.TANH R92, R92 ;  /* 0x0000005c005c7308 */ /* 0x000e220000002400 */
[----:B------:R-:W-:-:S04]  /*3630*/  FMNMX.FTZ R81, R115, R62, !PT ;  /* 0x0000003e73517209 */ /* 0x000fc80007810000 */
[----:B------:R-:W-:Y:S01]  /*3640*/  FMNMX.FTZ R82, R88, R81, !PT ;  /* 0x0000005158527209 */ /* 0x000fe20007810000 */
[----:B------:R-:W-:Y:S02]  /*3650*/  FMUL.FTZ R81, R0, R24 ;  /* 0x0000001800517220 */ /* 0x000fe40000410000 */
[----:B------:R-:W1:Y:S01]  /*3660*/  MUFU.TANH R91, R91 ;  /* 0x0000005b005b7308 */ /* 0x000e620000002400 */
[----:B------:R-:W-:Y:S02]  /*3670*/  FMNMX.FTZ R85, R89, R82, !PT ;  /* 0x0000005259557209 */ /* 0x000fe40007810000 */
[----:B--2---:R-:W-:Y:S01]  /*3680*/  FSEL R54, R118, -INF , P4 ;  /* 0xff80000076367808 */ /* 0x004fe20002000000 */
[----:B------:R-:W-:Y:S01]  /*3690*/  FMUL.FTZ R118, R0, R32 ;  /* 0x0000002000767220 */ /* 0x000fe20000410000 */
[----:B------:R-:W-:Y:S02]  /*36a0*/  ISETP.GT.AND P4, PT, R6, 0x71, PT ;  /* 0x000000710600780c */ /* 0x000fe40003f84270 */
[----:B------:R-:W-:Y:S01]  /*36b0*/  FMNMX.FTZ R85, R78, R85, !PT ;  /* 0x000000554e557209 */ /* 0x000fe20007810000 */
[----:B------:R-:W2:Y:S01]  /*36c0*/  MUFU.TANH R93, R93 ;  /* 0x0000005d005d7308 */ /* 0x000ea20000002400 */
[----:B0-----:R-:W-:-:S04]  /*36d0*/  FSEL R92, R92, -INF , P3 ;  /* 0xff8000005c5c7808 */ /* 0x001fc80001800000 */
[----:B------:R-:W-:Y:S01]  /*36e0*/  FMNMX.FTZ R82, R92, R85, !PT ;  /* 0x000000555c527209 */ /* 0x000fe20007810000 */
[----:B------:R-:W-:Y:S02]  /*36f0*/  FMUL.FTZ R85, R0, R25 ;  /* 0x0000001900557220 */ /* 0x000fe40000410000 */
[----:B------:R-:W-:Y:S01]  /*3700*/  MUFU.TANH R119, R119 ;  /* 0x0000007700777308 */ /* 0x000fe20000002400 */
[----:B-1----:R-:W-:Y:S02]  /*3710*/  FSEL R55, R91, -INF , P5 ;  /* 0xff8000005b377808 */ /* 0x002fe40002800000 */
[----:B------:R-:W-:-:S05]  /*3720*/  ISETP.GT.AND P5, PT, R6, 0x78, PT ;  /* 0x000000780600780c */ /* 0x000fca0003fa4270 */
[----:B------:R-:W0:Y:S01]  /*3730*/  MUFU.TANH R95, R95 ;  /* 0x0000005f005f7308 */ /* 0x000e220000002400 */
[----:B--2---:R-:W-:-:S04]  /*3740*/  FSEL R93, R93, -INF , P4 ;  /* 0xff8000005d5d7808 */ /* 0x004fc80002000000 */
[----:B------:R-:W-:-:S03]  /*3750*/  FMNMX.FTZ R82, R93, R82, !PT ;  /* 0x000000525d527209 */ /* 0x000fc60007810000 */
[----:B------:R-:W1:Y:S08]  /*3760*/  MUFU.TANH R94, R94 ;  /* 0x0000005e005e7308 */ /* 0x000e700000002400 */
[----:B------:R-:W-:Y:S01]  /*3770*/  MUFU.TANH R97, R97 ;  /* 0x0000006100617308 */ /* 0x000fe20000002400 */
[----:B0-----:R-:W-:-:S04]  /*3780*/  FSEL R95, R95, -INF , P5 ;  /* 0xff8000005f5f7808 */ /* 0x001fc80002800000 */
[----:B------:R-:W-:-:S03]  /*3790*/  FMNMX.FTZ R82, R95, R82, !PT ;  /* 0x000000525f527209 */ /* 0x000fc60007810000 */
[----:B------:R-:W0:Y:S01]  /*37a0*/  MUFU.TANH R96, R96 ;  /* 0x0000006000607308 */ /* 0x000e220000002400 */
[----:B-1----:R-:W-:Y:S02]  /*37b0*/  FSEL R57, R94, -INF , P2 ;  /* 0xff8000005e397808 */ /* 0x002fe40001000000 */
[----:B------:R-:W-:-:S05]  /*37c0*/  ISETP.GT.AND P2, PT, R6, 0x80, PT ;  /* 0x000000800600780c */ /* 0x000fca0003f44270 */
[----:B------:R-:W1:Y:S08]  /*37d0*/  MUFU.TANH R101, R101 ;  /* 0x0000006500657308 */ /* 0x000e700000002400 */
[----:B------:R-:W-:Y:S01]  /*37e0*/  MUFU.TANH R99, R99 ;  /* 0x0000006300637308 */ /* 0x000fe20000002400 */
[----:B0-----:R-:W-:Y:S02]  /*37f0*/  FSEL R58, R96, -INF , P3 ;  /* 0xff800000603a7808 */ /* 0x001fe40001800000 */
[----:B------:R-:W-:-:S05]  /*3800*/  ISETP.GT.AND P3, PT, R6, 0x81, PT ;  /* 0x000000810600780c */ /* 0x000fca0003f64270 */
[----:B------:R-:W0:Y:S01]  /*3810*/  MUFU.TANH R98, R98 ;  /* 0x0000006200627308 */ /* 0x000e220000002400 */
[----:B-1----:R-:W-:-:S07]  /*3820*/  FSEL R101, R101, -INF , P2 ;  /* 0xff80000065657808 */ /* 0x002fce0001000000 */
[----:B------:R-:W1:Y:S08]  /*3830*/  MUFU.TANH R102, R102 ;  /* 0x0000006600667308 */ /* 0x000e700000002400 */
[----:B------:R-:W2:Y:S01]  /*3840*/  MUFU.TANH R130, R130 ;  /* 0x0000008200827308 */ /* 0x000ea20000002400 */
[----:B0-----:R-:W-:Y:S02]  /*3850*/  FSEL R59, R98, -INF , P4 ;  /* 0xff800000623b7808 */ /* 0x001fe40002000000 */
[----:B------:R-:W-:-:S05]  /*3860*/  ISETP.GT.AND P4, PT, R6, 0x88, PT ;  /* 0x000000880600780c */ /* 0x000fca0003f84270 */
[----:B------:R-:W0:Y:S01]  /*3870*/  MUFU.TANH R100, R100 ;  /* 0x0000006400647308 */ /* 0x000e220000002400 */
[----:B-1----:R-:W-:-:S07]  /*3880*/  FSEL R102, R102, -INF , P3 ;  /* 0xff80000066667808 */ /* 0x002fce0001800000 */
[----:B------:R-:W-:Y:S01]  /*3890*/  MUFU.TANH R64, R64 ;  /* 0x0000004000407308 */ /* 0x000fe20000002400 */
[----:B--2---:R-:W-:Y:S01]  /*38a0*/  FSEL R62, R130, -INF , P2 ;  /* 0xff800000823e7808 */ /* 0x004fe20001000000 */
[----:B------:R-:W-:Y:S01]  /*38b0*/  FMUL.FTZ R130, R0, R31 ;  /* 0x0000001f00827220 */ /* 0x000fe20000410000 */
[----:B------:R-:W-:-:S05]  /*38c0*/  ISETP.GT.AND P2, PT, R6, 0x91, PT ;  /* 0x000000910600780c */ /* 0x000fca0003f44270 */
[----:B------:R1:W-:Y:S01]  /*38d0*/  MUFU.TANH R69, R56 ;  /* 0x0000003800457308 */ /* 0x0003e20000002400 */
[----:B0-----:R-:W-:Y:S02]  /*38e0*/  FSEL R60, R100, -INF , P5 ;  /* 0xff800000643c7808 */ /* 0x001fe40002800000 */
[----:B------:R-:W-:-:S05]  /*38f0*/  ISETP.GT.AND P5, PT, R6, 0x89, PT ;  /* 0x000000890600780c */ /* 0x000fca0003fa4270 */
[----:B------:R-:W0:Y:S01]  /*3900*/  MUFU.TANH R131, R131 ;  /* 0x0000008300837308 */ /* 0x000e220000002400 */
[----:B-1----:R-:W-:Y:S02]  /*3910*/  FSEL R56, R119, -INF , P1 ;  /* 0xff80000077387808 */ /* 0x002fe40000800000 */
[----:B------:R-:W-:-:S04]  /*3920*/  ISETP.GT.AND P1, PT, R6, 0x79, PT ;  /* 0x000000790600780c */ /* 0x000fc80003f24270 */
[----:B------:R-:W-:Y:S01]  /*3930*/  FSEL R97, R97, -INF , P1 ;  /* 0xff80000061617808 */ /* 0x000fe20000800000 */
[----:B------:R-:W1:Y:S01]  /*3940*/  MUFU.TANH R65, R65 ;  /* 0x0000004100417308 */ /* 0x000e620000002400 */
[----:B------:R-:W-:Y:S02]  /*3950*/  FSEL R61, R99, -INF , P1 ;  /* 0xff800000633d7808 */ /* 0x000fe40000800000 */
[----:B------:R-:W-:Y:S02]  /*3960*/  FMNMX.FTZ R82, R97, R82, !PT ;  /* 0x0000005261527209 */ /* 0x000fe40007810000 */
[----:B------:R-:W-:Y:S02]  /*3970*/  ISETP.GT.AND P1, PT, R6, 0x90, PT ;  /* 0x000000900600780c */ /* 0x000fe40003f24270 */
[----:B------:R-:W-:Y:S01]  /*3980*/  FMNMX.FTZ R91, R101, R82, !PT ;  /* 0x00000052655b7209 */ /* 0x000fe20007810000 */
[----:B------:R-:W2:Y:S01]  /*3990*/  MUFU.TANH R132, R132 ;  /* 0x0000008400847308 */ /* 0x000ea20000002400 */
[----:B0-----:R-:W-:-:S07]  /*39a0*/  FSEL R131, R131, -INF , P4 ;  /* 0xff80000083837808 */ /* 0x001fce0002000000 */
[----:B------:R-:W0:Y:S01]  /*39b0*/  MUFU.TANH R129, R129 ;  /* 0x0000008100817308 */ /* 0x000e220000002400 */
[----:B-1----:R-:W-:-:S07]  /*39c0*/  FSEL R82, R65, -INF , P2 ;  /* 0xff80000041527808 */ /* 0x002fce0001000000 */
[----:B------:R-:W1:Y:S01]  /*39d0*/  MUFU.TANH R66, R66 ;  /* 0x0000004200427308 */ /* 0x000e620000002400 */
[----:B--2---:R-:W-:-:S07]  /*39e0*/  FSEL R132, R132, -INF , P5 ;  /* 0xff80000084847808 */ /* 0x004fce0002800000 */
[----:B------:R-:W-:Y:S01]  /*39f0*/  MUFU.TANH R133, R133 ;  /* 0x0000008500857308 */ /* 0x000fe20000002400 */
[----:B0-----:R-:W-:Y:S01]  /*3a00*/  FSEL R24, R129, -INF , P3 ;  /* 0xff80000081187808 */ /* 0x001fe20001800000 */
[----:B------:R-:W-:Y:S01]  /*3a10*/  FMUL.FTZ R129, R0, R38 ;  /* 0x0000002600817220 */ /* 0x000fe20000410000 */
[----:B------:R-:W-:-:S05]  /*3a20*/  ISETP.GT.AND P3, PT, R6, 0x98, PT ;  /* 0x000000980600780c */ /* 0x000fca0003f64270 */
[----:B------:R0:W-:Y:S01]  /*3a30*/  MUFU.TANH R114, R81 ;  /* 0x0000005100727308 */ /* 0x0001e20000002400 */
[----:B-1----:R-:W-:Y:S01]  /*3a40*/  FSEL R26, R66, -INF , P1 ;  /* 0xff800000421a7808 */ /* 0x002fe20000800000 */
[----:B------:R-:W-:-:S06]  /*3a50*/  FMUL.FTZ R66, R0, R27 ;  /* 0x0000001b00427220 */ /* 0x000fcc0000410000 */
[----:B------:R-:W1:Y:S01]  /*3a60*/  MUFU.TANH R134, R134 ;  /* 0x0000008600867308 */ /* 0x000e620000002400 */
[----:B0-----:R-:W-:Y:S02]  /*3a70*/  FSEL R81, R64, -INF , P1 ;  /* 0xff80000040517808 */ /* 0x001fe40000800000 */
[----:B------:R-:W-:Y:S02]  /*3a80*/  FMNMX.FTZ R64, R102, R91, !PT ;  /* 0x0000005b66407209 */ /* 0x000fe40007810000 */
[----:B------:R-:W-:Y:S02]  /*3a90*/  ISETP.GT.AND P1, PT, R6, 0xa1, PT ;  /* 0x000000a10600780c */ /* 0x000fe40003f24270 */
[----:B------:R-:W-:Y:S01]  /*3aa0*/  FMNMX.FTZ R65, R131, R64, !PT ;  /* 0x0000004083417209 */ /* 0x000fe20007810000 */
[----:B------:R-:W-:Y:S03]  /*3ab0*/  MUFU.TANH R68, R68 ;  /* 0x0000004400447308 */ /* 0x000fe60000002400 */
[----:B------:R-:W-:-:S04]  /*3ac0*/  FMNMX.FTZ R94, R132, R65, !PT ;  /* 0x00000041845e7209 */ /* 0x000fc80007810000 */
[----:B------:R-:W-:Y:S01]  /*3ad0*/  FMNMX.FTZ R65, R81, R94, !PT ;  /* 0x0000005e51417209 */ /* 0x000fe20007810000 */
[----:B------:R-:W0:Y:S01]  /*3ae0*/  MUFU.TANH R137, R137 ;  /* 0x0000008900897308 */ /* 0x000e220000002400 */
[----:B-1----:R-:W-:Y:S02]  /*3af0*/  FSEL R25, R134, -INF , P5 ;  /* 0xff80000086197808 */ /* 0x002fe40002800000 */
[----:B------:R-:W-:-:S05]  /*3b00*/  ISETP.GT.AND P5, PT, R6, 0xa0, PT ;  /* 0x000000a00600780c */ /* 0x000fca0003fa4270 */
[----:B------:R-:W1:Y:S08]  /*3b10*/  MUFU.TANH R67, R67 ;  /* 0x0000004300437308 */ /* 0x000e700000002400 */
[----:B------:R-:W2:Y:S01]  /*3b20*/  MUFU.TANH R138, R138 ;  /* 0x0000008a008a7308 */ /* 0x000ea20000002400 */
[----:B0-----:R-:W-:-:S07]  /*3b30*/  FSEL R91, R137, -INF , P5 ;  /* 0xff800000895b7808 */ /* 0x001fce0002800000 */
[----:B------:R-:W0:Y:S01]  /*3b40*/  MUFU.TANH R135, R135 ;  /* 0x0000008700877308 */ /* 0x000e220000002400 */
[----:B-1----:R-:W-:Y:S01]  /*3b50*/  FSEL R27, R67, -INF , P2 ;  /* 0xff800000431b7808 */ /* 0x002fe20001000000 */
[----:B------:R-:W-:Y:S01]  /*3b60*/  FMUL.FTZ R67, R0, R28 ;  /* 0x0000001c00437220 */ /* 0x000fe20000410000 */
[----:B------:R-:W-:-:S04]  /*3b70*/  ISETP.GT.AND P2, PT, R6, 0xa8, PT ;  /* 0x000000a80600780c */ /* 0x000fc80003f44270 */
[----:B------:R-:W-:Y:S01]  /*3b80*/  FSEL R96, R125, -INF , P2 ;  /* 0xff8000007d607808 */ /* 0x000fe20001000000 */
[----:B------:R1:W-:Y:S01]  /*3b90*/  MUFU.TANH R116, R85 ;  /* 0x0000005500747308 */ /* 0x0003e20000002400 */
[----:B--2---:R-:W-:-:S07]  /*3ba0*/  FSEL R94, R138, -INF , P1 ;  /* 0xff8000008a5e7808 */ /* 0x004fce0000800000 */
[----:B------:R2:W-:Y:S01]  /*3bb0*/  MUFU.TANH R90, R63 ;  /* 0x0000003f005a7308 */ /* 0x0005e20000002400 */
[----:B-1----:R-:W-:Y:S02]  /*3bc0*/  FSEL R85, R69, -INF , P3 ;  /* 0xff80000045557808 */ /* 0x002fe40001800000 */
[----:B0-----:R-:W-:Y:S02]  /*3bd0*/  FSEL R64, R135, -INF , P3 ;  /* 0xff80000087407808 */ /* 0x001fe40001800000 */
[----:B------:R-:W-:-:S03]  /*3be0*/  ISETP.GT.AND P3, PT, R6, 0xa9, PT ;  /* 0x000000a90600780c */ /* 0x000fc60003f64270 */
[----:B------:R0:W-:Y:S01]  /*3bf0*/  MUFU.TANH R69, R66 ;  /* 0x0000004200457308 */ /* 0x0001e20000002400 */
[----:B--2---:R-:W-:Y:S01]  /*3c00*/  FSEL R63, R133, -INF , P4 ;  /* 0xff800000853f7808 */ /* 0x004fe20002000000 */
[----:B------:R-:W-:Y:S01]  /*3c10*/  FMUL.FTZ R133, R0, R34 ;  /* 0x0000002200857220 */ /* 0x000fe20000410000 */
[----:B------:R-:W-:Y:S02]  /*3c20*/  ISETP.GT.AND P4, PT, R6, 0x99, PT ;  /* 0x000000990600780c */ /* 0x000fe40003f84270 */
[----:B------:R-:W-:-:S03]  /*3c30*/  FSEL R98, R107, -INF , P3 ;  /* 0xff8000006b627808 */ /* 0x000fc60001800000 */
[----:B------:R-:W1:Y:S01]  /*3c40*/  MUFU.TANH R136, R136 ;  /* 0x0000008800887308 */ /* 0x000e620000002400 */
[----:B0-----:R-:W-:Y:S02]  /*3c50*/  FMNMX.FTZ R66, R82, R65, !PT ;  /* 0x0000004152427209 */ /* 0x001fe40007810000 */
[----:B------:R-:W-:Y:S02]  /*3c60*/  FSEL R65, R122, -INF , P1 ;  /* 0xff8000007a417808 */ /* 0x000fe40000800000 */
[----:B------:R-:W-:Y:S02]  /*3c70*/  FMNMX.FTZ R99, R85, R66, !PT ;  /* 0x0000004255637209 */ /* 0x000fe40007810000 */
[----:B------:R-:W-:Y:S01]  /*3c80*/  ISETP.GT.AND P1, PT, R6, 0xb8, PT ;  /* 0x000000b80600780c */ /* 0x000fe20003f24270 */
[----:B------:R0:W-:Y:S08]  /*3c90*/  MUFU.TANH R100, R86 ;  /* 0x0000005600647308 */ /* 0x0001f00000002400 */
[----:B------:R-:W2:Y:S01]  /*3ca0*/  MUFU.TANH R140, R140 ;  /* 0x0000008c008c7308 */ /* 0x000ea20000002400 */
[----:B0-----:R-:W-:Y:S01]  /*3cb0*/  FSEL R86, R68, -INF , P4 ;  /* 0xff80000044567808 */ /* 0x001fe20002000000 */
[----:B------:R-:W-:Y:S01]  /*3cc0*/  FMUL.FTZ R68, R0, R29 ;  /* 0x0000001d00447220 */ /* 0x000fe20000410000 */
[----:B-1----:R-:W-:-:S02]  /*3cd0*/  FSEL R28, R136, -INF , P4 ;  /* 0xff800000881c7808 */ /* 0x002fc40002000000 */
[----:B------:R-:W-:Y:S02]  /*3ce0*/  FMNMX.FTZ R66, R86, R99, !PT ;  /* 0x0000006356427209 */ /* 0x000fe40007810000 */
[----:B------:R-:W-:Y:S01]  /*3cf0*/  ISETP.GT.AND P4, PT, R6, 0xb0, PT ;  /* 0x000000b00600780c */ /* 0x000fe20003f84270 */
[----:B------:R-:W0:Y:S01]  /*3d00*/  MUFU.TANH R141, R141 ;  /* 0x0000008d008d7308 */ /* 0x000e220000002400 */
[----:B------:R-:W-:Y:S02]  /*3d10*/  FMNMX.FTZ R99, R91, R66, !PT ;  /* 0x000000425b637209 */ /* 0x000fe40007810000 */
[----:B------:R-:W-:Y:S02]  /*3d20*/  FSEL R29, R123, -INF , P5 ;  /* 0xff8000007b1d7808 */ /* 0x000fe40002800000 */
[----:B------:R-:W-:Y:S02]  /*3d30*/  FMNMX.FTZ R99, R94, R99, !PT ;  /* 0x000000635e637209 */ /* 0x000fe40007810000 */
[----:B------:R-:W-:Y:S01]  /*3d40*/  FSEL R66, R110, -INF , P3 ;  /* 0xff8000006e427808 */ /* 0x000fe20001800000 */
[----:B------:R-:W1:Y:S01]  /*3d50*/  MUFU.TANH R144, R144 ;  /* 0x0000009000907308 */ /* 0x000e620000002400 */
[----:B------:R-:W-:-:S02]  /*3d60*/  FMNMX.FTZ R107, R96, R99, !PT ;  /* 0x00000063606b7209 */ /* 0x000fc40007810000 */
[----:B------:R-:W-:Y:S02]  /*3d70*/  ISETP.GT.AND P5, PT, R6, 0xb1, PT ;  /* 0x000000b10600780c */ /* 0x000fe40003fa4270 */
[----:B--2---:R-:W-:Y:S02]  /*3d80*/  FSEL R99, R140, -INF , P4 ;  /* 0xff8000008c637808 */ /* 0x004fe40002000000 */
[----:B------:R-:W-:Y:S01]  /*3d90*/  FMNMX.FTZ R110, R98, R107, !PT ;  /* 0x0000006b626e7209 */ /* 0x000fe20007810000 */
[----:B------:R-:W2:Y:S01]  /*3da0*/  MUFU.TANH R113, R145 ;  /* 0x0000009100717308 */ /* 0x000ea20000002400 */
[----:B0-----:R-:W-:Y:S02]  /*3db0*/  FSEL R107, R141, -INF , P5 ;  /* 0xff8000008d6b7808 */ /* 0x001fe40002800000 */
[----:B------:R-:W-:-:S04]  /*3dc0*/  ISETP.GT.AND P3, PT, R6, 0xc0, PT ;  /* 0x000000c00600780c */ /* 0x000fc80003f64270 */
[----:B------:R-:W-:Y:S01]  /*3dd0*/  FSEL R114, R114, -INF , P3 ;  /* 0xff80000072727808 */ /* 0x000fe20001800000 */
[----:B------:R-:W0:Y:S08]  /*3de0*/  MUFU.TANH R142, R142 ;  /* 0x0000008e008e7308 */ /* 0x000e300000002400 */
[----:B------:R3:W-:Y:S08]  /*3df0*/  MUFU.TANH R117, R67 ;  /* 0x0000004300757308 */ /* 0x0007f00000002400 */
[----:B------:R-:W4:Y:S01]  /*3e00*/  MUFU.TANH R143, R143 ;  /* 0x0000008f008f7308 */ /* 0x000f220000002400 */
[----:B---3--:R-:W-:Y:S01]  /*3e10*/  FMUL.FTZ R67, R0, R30 ;  /* 0x0000001e00437220 */ /* 0x008fe20000410000 */
[----:B------:R-:W-:-:S02]  /*3e20*/  FSEL R30, R126, -INF , P2 ;  /* 0xff8000007e1e7808 */ /* 0x000fc40001000000 */
[----:B------:R-:W-:Y:S02]  /*3e30*/  FMNMX.FTZ R126, R99, R110, !PT ;  /* 0x0000006e637e7209 */ /* 0x000fe40007810000 */
[----:B------:R-:W-:Y:S02]  /*3e40*/  ISETP.GT.AND P2, PT, R6, 0xb9, PT ;  /* 0x000000b90600780c */ /* 0x000fe40003f44270 */
[----:B-1----:R-:W-:Y:S01]  /*3e50*/  FSEL R110, R144, -INF , P1 ;  /* 0xff800000906e7808 */ /* 0x002fe20000800000 */
[----:B------:R-:W-:Y:S01]  /*3e60*/  MUFU.TANH R139, R139 ;  /* 0x0000008b008b7308 */ /* 0x000fe20000002400 */
[----:B------:R-:W-:Y:S02]  /*3e70*/  FMNMX.FTZ R125, R107, R126, !PT ;  /* 0x0000007e6b7d7209 */ /* 0x000fe40007810000 */
[----:B--2---:R-:W-:Y:S02]  /*3e80*/  FSEL R113, R113, -INF , P2 ;  /* 0xff80000071717808 */ /* 0x004fe40001000000 */
[----:B------:R-:W-:Y:S01]  /*3e90*/  FMNMX.FTZ R126, R110, R125, !PT ;  /* 0x0000007d6e7e7209 */ /* 0x000fe20007810000 */
[----:B------:R-:W-:Y:S01]  /*3ea0*/  FMUL.FTZ R125, R0, R36 ;  /* 0x00000024007d7220 */ /* 0x000fe20000410000 */
[----:B0-----:R-:W-:Y:S01]  /*3eb0*/  FSEL R32, R142, -INF , P4 ;  /* 0xff8000008e207808 */ /* 0x001fe20002000000 */
[----:B------:R-:W0:Y:S01]  /*3ec0*/  MUFU.TANH R68, R68 ;  /* 0x0000004400447308 */ /* 0x000e220000002400 */
[----:B------:R-:W-:-:S02]  /*3ed0*/  ISETP.GT.AND P4, PT, R6, 0xc1, PT ;  /* 0x000000c10600780c */ /* 0x000fc40003f84270 */
[----:B------:R-:W-:Y:S02]  /*3ee0*/  FMNMX.FTZ R127, R113, R126, !PT ;  /* 0x0000007e717f7209 */ /* 0x000fe40007810000 */
[----:B------:R-:W-:Y:S01]  /*3ef0*/  FSEL R36, R90, -INF , P1 ;  /* 0xff8000005a247808 */ /* 0x000fe20000800000 */
[----:B------:R-:W-:Y:S01]  /*3f00*/  FMUL.FTZ R90, R0, R37 ;  /* 0x00000025005a7220 */ /* 0x000fe20000410000 */
[----:B------:R-:W-:Y:S01]  /*3f10*/  FSEL R116, R116, -INF , P4 ;  /* 0xff80000074747808 */ /* 0x000fe20002000000 */
[----:B------:R1:W-:Y:S01]  /*3f20*/  MUFU.TANH R123, R67 ;  /* 0x00000043007b7308 */ /* 0x0003e20000002400 */
[----:B------:R-:W-:Y:S02]  /*3f30*/  FMNMX.FTZ R127, R114, R127, !PT ;  /* 0x0000007f727f7209 */ /* 0x000fe40007810000 */
[----:B------:R-:W-:Y:S02]  /*3f40*/  ISETP.GT.AND P1, PT, R6, 0xc9, PT ;  /* 0x000000c90600780c */ /* 0x000fe40003f24270 */
[----:B------:R-:W-:-:S03]  /*3f50*/  FMNMX.FTZ R126, R116, R127, !PT ;  /* 0x0000007f747e7209 */ /* 0x000fc60007810000 */
[----:B------:R0:W2:Y:S01]  /*3f60*/  MUFU.TANH R122, R118 ;  /* 0x00000076007a7308 */ /* 0x0000a20000002400 */
[----:B-1----:R-:W-:Y:S01]  /*3f70*/  FMUL.FTZ R67, R0, R33 ;  /* 0x0000002100437220 */ /* 0x002fe20000410000 */
[----:B----4-:R-:W-:Y:S02]  /*3f80*/  FSEL R33, R143, -INF , P5 ;  /* 0xff8000008f217808 */ /* 0x010fe40002800000 */
[----:B------:R-:W-:-:S04]  /*3f90*/  ISETP.GT.AND P5, PT, R6, 0xc8, PT ;  /* 0x000000c80600780c */ /* 0x000fc80003fa4270 */
[----:B------:R1:W3:Y:S01]  /*3fa0*/  MUFU.TANH R119, R67 ;  /* 0x0000004300777308 */ /* 0x0002e20000002400 */
[----:B------:R-:W-:Y:S02]  /*3fb0*/  FSEL R117, R117, -INF , P5 ;  /* 0xff80000075757808 */ /* 0x000fe40002800000 */
[----:B0-----:R-:W-:Y:S02]  /*3fc0*/  FSEL R118, R68, -INF , P1 ;  /* 0xff80000044767808 */ /* 0x001fe40000800000 */
[----:B------:R-:W-:Y:S02]  /*3fd0*/  FMNMX.FTZ R37, R117, R126, !PT ;  /* 0x0000007e75257209 */ /* 0x000fe40007810000 */
[----:B------:R-:W-:Y:S01]  /*3fe0*/  FSEL R68, R100, -INF , P3 ;  /* 0xff80000064447808 */ /* 0x000fe20001800000 */
[----:B------:R-:W0:Y:S01]  /*3ff0*/  MUFU.TANH R125, R125 ;  /* 0x0000007d007d7308 */ /* 0x000e220000002400 */
[----:B-1----:R-:W-:Y:S02]  /*4000*/  FSEL R67, R139, -INF , P2 ;  /* 0xff8000008b437808 */ /* 0x002fe40001000000 */
[----:B------:R-:W-:-:S02]  /*4010*/  ISETP.GT.AND P2, PT, R6, 0xd0, PT ;  /* 0x000000d00600780c */ /* 0x000fc40003f44270 */
[----:B------:R-:W-:Y:S02]  /*4020*/  ISETP.GT.AND P3, PT, R6, 0xd1, PT ;  /* 0x000000d10600780c */ /* 0x000fe40003f64270 */
[----:B--2---:R-:W-:Y:S01]  /*4030*/  FSEL R122, R122, -INF , P2 ;  /* 0xff8000007a7a7808 */ /* 0x004fe20001000000 */
[----:B------:R-:W1:Y:S01]  /*4040*/  MUFU.TANH R90, R90 ;  /* 0x0000005a005a7308 */ /* 0x000e620000002400 */
[----:B------:R-:W-:Y:S02]  /*4050*/  FMNMX.FTZ R127, R118, R37, !PT ;  /* 0x00000025767f7209 */ /* 0x000fe40007810000 */
[----:B------:R-:W-:Y:S02]  /*4060*/  FSEL R37, R69, -INF , P4 ;  /* 0xff80000045257808 */ /* 0x000fe40002000000 */
[----:B------:R-:W-:Y:S02]  /*4070*/  ISETP.GT.AND P4, PT, R6, 0xd8, PT ;  /* 0x000000d80600780c */ /* 0x000fe40003f84270 */
[----:B---3--:R-:W-:Y:S01]  /*4080*/  FSEL R119, R119, -INF , P3 ;  /* 0xff80000077777808 */ /* 0x008fe20001800000 */
[----:B------:R-:W2:Y:S01]  /*4090*/  MUFU.TANH R130, R130 ;  /* 0x0000008200827308 */ /* 0x000ea20000002400 */
[----:B------:R-:W-:Y:S01]  /*40a0*/  FMNMX.FTZ R100, R122, R127, !PT ;  /* 0x0000007f7a647209 */ /* 0x000fe20007810000 */
[----:B------:R-:W-:Y:S01]  /*40b0*/  FMUL.FTZ R127, R0, R35 ;  /* 0x00000023007f7220 */ /* 0x000fe20000410000 */
[----:B------:R-:W-:-:S02]  /*40c0*/  FSEL R69, R123, -INF , P5 ;  /* 0xff8000007b457808 */ /* 0x000fc40002800000 */
[----:B------:R-:W-:Y:S02]  /*40d0*/  ISETP.GT.AND P5, PT, R6, 0xd9, PT ;  /* 0x000000d90600780c */ /* 0x000fe40003fa4270 */
[----:B0-----:R-:W-:Y:S01]  /*40e0*/  FSEL R126, R125, -INF , P4 ;  /* 0xff8000007d7e7808 */ /* 0x001fe20002000000 */
[----:B------:R-:W-:Y:S01]  /*40f0*/  FMUL.FTZ R125, R0, R39 ;  /* 0x00000027007d7220 */ /* 0x000fe20000410000 */
[----:B------:R-:W-:Y:S01]  /*4100*/  FMNMX.FTZ R123, R119, R100, !PT ;  /* 0x00000064777b7209 */ /* 0x000fe20007810000 */
[----:B------:R-:W0:Y:S01]  /*4110*/  MUFU.TANH R133, R133 ;  /* 0x0000008500857308 */ /* 0x000e220000002400 */
[----:B-1----:R-:W-:Y:S02]  /*4120*/  FSEL R128, R90, -INF , P5 ;  /* 0xff8000005a807808 */ /* 0x002fe40002800000 */
[----:B------:R-:W-:-:S04]  /*4130*/  FMNMX.FTZ R123, R126, R123, !PT ;  /* 0x0000007b7e7b7209 */ /* 0x000fc80007810000 */
[----:B------:R-:W-:Y:S01]  /*4140*/  FMNMX.FTZ R6, R128, R123, !PT ;  /* 0x0000007b80067209 */ /* 0x000fe20007810000 */
[----:B------:R-:W1:Y:S01]  /*4150*/  MUFU.TANH R127, R127 ;  /* 0x0000007f007f7308 */ /* 0x000e620000002400 */
[----:B--2---:R-:W-:-:S03]  /*4160*/  FSEL R130, R130, -INF , P1 ;  /* 0xff80000082827808 */ /* 0x004fc60000800000 */
[----:B------:R-:W2:Y:S04]  /*4170*/  SHFL.BFLY PT, R123, R6, 0x2, 0x1f ;  /* 0x0c401f00067b7f89 */ /* 0x000ea800000e0000 */
[----:B------:R-:W3:Y:S01]  /*4180*/  MUFU.TANH R129, R129 ;  /* 0x0000008100817308 */ /* 0x000ee20000002400 */
[----:B0-----:R-:W-:-:S07]  /*4190*/  FSEL R133, R133, -INF , P2 ;  /* 0xff80000085857808 */ /* 0x001fce0001000000 */
[----:B------:R-:W0:Y:S01]  /*41a0*/  MUFU.TANH R125, R125 ;  /* 0x0000007d007d7308 */ /* 0x000e220000002400 */
[----:B-1----:R-:W-:Y:S02]  /*41b0*/  FSEL R127, R127, -INF , P3 ;  /* 0xff8000007f7f7808 */ /* 0x002fe40001800000 */
[----:B---3--:R-:W-:Y:S02]  /*41c0*/  FSEL R129, R129, -INF , P4 ;  /* 0xff80000081817808 */ /* 0x008fe40002000000 */
[----:B--2---:R-:W-:-:S05]  /*41d0*/  FMNMX.FTZ R100, R6, R123, !PT ;  /* 0x0000007b06647209 */ /* 0x004fca0007810000 */
[----:B------:R-:W1:Y:S01]  /*41e0*/  SHFL.BFLY PT, R123, R100, 0x1, 0x1f ;  /* 0x0c201f00647b7f89 */ /* 0x000e6200000e0000 */
[----:B0-----:R-:W-:Y:S02]  /*41f0*/  FSEL R125, R125, -INF , P5 ;  /* 0xff8000007d7d7808 */ /* 0x001fe40002800000 */
[----:B-1----:R-:W-:Y:S01]  /*4200*/  FMNMX.FTZ R90, R100, R123, !PT ;  /* 0x0000007b645a7209 */ /* 0x002fe20007810000 */
[----:B------:R-:W-:-:S03]  /*4210*/  IMAD.U32 R123, RZ, RZ, UR10 ;  /* 0x0000000aff7b7e24 */ /* 0x000fc6000f8e00ff */
[C---:B------:R-:W-:Y:S01]  /*4220*/  FSETP.NEU.FTZ.AND P6, PT, R90.reuse, -INF , PT ;  /* 0xff8000005a00780b */ /* 0x040fe20003fdd000 */
[----:B------:R-:W-:-:S05]  /*4230*/  FFMA.FTZ R123, R90, R123, -8 ;  /* 0xc10000005a7b7423 */ /* 0x000fca000001007b */
[----:B------:R-:W-:Y:S02]  /*4240*/  FSEL R123, R123, RZ, P6 ;  /* 0x000000ff7b7b7208 */ /* 0x000fe40003000000 */
[----:B------:R-:W-:-:S03]  /*4250*/  LOP3.LUT P6, RZ, R152, 0x7f, RZ, 0xc0, !PT ;  /* 0x0000007f98ff7812 */ /* 0x000fc600078cc0ff */
[--C-:B------:R-:W-:Y:S01]  /*4260*/  FFMA.FTZ R31, R70, UR10, -R123.reuse ;  /* 0x0000000a461f7c23 */ /* 0x100fe2000801087b */
        /* <DEDUP_REMOVED lines=45> */
[----:B------:R-:W-:Y:S01]  /*4540*/  MUFU.EX2 R6, R6 ;  /* 0x0000000600067308 */ /* 0x000fe20000000800 */
[----:B------:R-:W-:Y:S01]  /*4550*/  @!P6 VIADD R5, R5, 0x2e840 ;  /* 0x0002e8400505e836 */ /* 0x000fe20000000000 */
[----:B------:R-:W-:-:S04]  /*4560*/  FMNMX.FTZ R105, R41, R100, !PT ;  /* 0x0000006429697209 */ /* 0x000fc80007810000 */
[----:B------:R-:W-:Y:S02]  /*4570*/  FMNMX.FTZ R100, R42, R105, !PT ;  /* 0x000000692a647209 */ /* 0x000fe40007810000 */
[----:B------:R-:W-:Y:S02]  /*4580*/  MUFU.EX2 R31, R31 ;  /* 0x0000001f001f7308 */ /* 0x000fe40000000800 */
        /* <DEDUP_REMOVED lines=11> */
[----:B------:R0:W-:Y:S02]  /*4640*/  MUFU.EX2 R105, R115 ;  /* 0x0000007300697308 */ /* 0x0001e40000000800 */
[----:B------:R-:W-:-:S04]  /*4650*/  FMNMX.FTZ R108, R52, R111, !PT ;  /* 0x0000006f346c7209 */ /* 0x000fc80007810000 */
[----:B------:R-:W-:Y:S01]  /*4660*/  FMNMX.FTZ R111, R53, R108, !PT ;  /* 0x0000006c356f7209 */ /* 0x000fe20007810000 */
[----:B------:R-:W-:-:S01]  /*4670*/  FFMA.FTZ R108, R89, UR10, -R123 ;  /* 0x0000000a596c7c23 */ /* 0x000fc2000801087b */
[----:B------:R-:W-:Y:S01]  /*4680*/  MUFU.EX2 R34, R34 ;  /* 0x0000002200227308 */ /* 0x000fe20000000800 */
[----:B0-----:R-:W-:-:S01]  /*4690*/  FFMA.FTZ R115, R93, UR10, -R123 ;  /* 0x0000000a5d737c23 */ /* 0x001fc2000801087b */
[----:B------:R-:W-:Y:S01]  /*46a0*/  FMNMX.FTZ R112, R54, R111, !PT ;  /* 0x0000006f36707209 */ /* 0x000fe20007810000 */
[----:B------:R-:W-:-:S03]  /*46b0*/  FFMA.FTZ R111, R78, UR10, -R123 ;  /* 0x0000000a4e6f7c23 */ /* 0x000fc6000801087b */
[----:B------:R-:W-:Y:S01]  /*46c0*/  FMNMX.FTZ R89, R55, R112, !PT ;  /* 0x0000007037597209 */ /* 0x000fe20007810000 */
[----:B------:R-:W-:-:S01]  /*46d0*/  FFMA.FTZ R112, R97, UR10, -R123 ;  /* 0x0000000a61707c23 */ /* 0x000fc2000801087b */
[----:B------:R-:W-:Y:S01]  /*46e0*/  FFMA.FTZ R97, R102, UR10, -R123 ;  /* 0x0000000a66617c23 */ /* 0x000fe2000801087b */
[----:B------:R-:W0:Y:S01]  /*46f0*/  MUFU.EX2 R39, R39 ;  /* 0x0000002700277308 */ /* 0x000e220000000800 */
[----:B------:R-:W-:-:S04]  /*4700*/  FMNMX.FTZ R78, R56, R89, !PT ;  /* 0x00000059384e7209 */ /* 0x000fc80007810000 */
[----:B------:R-:W-:Y:S01]  /*4710*/  FMNMX.FTZ R89, R57, R78, !PT ;  /* 0x0000004e39597209 */ /* 0x000fe20007810000 */
[----:B------:R-:W-:-:S02]  /*4720*/  FFMA.FTZ R78, R92, UR10, -R123 ;  /* 0x0000000a5c4e7c23 */ /* 0x000fc4000801087b */
        /* <DEDUP_REMOVED lines=8> */
[----:B------:R0:W-:Y:S01]  /*47b0*/  MUFU.EX2 R89, R115 ;  /* 0x0000007300597308 */ /* 0x0001e20000000800 */
[----:B------:R-:W-:-:S04]  /*47c0*/  FMNMX.FTZ R95, R62, R93, !PT ;  /* 0x0000005d3e5f7209 */ /* 0x000fc80007810000 */
[----:B------:R-:W-:-:S03]  /*47d0*/  FMNMX.FTZ R92, R24, R95, !PT ;  /* 0x0000005f185c7209 */ /* 0x000fc60007810000 */
[----:B------:R-:W-:Y:S01]  /*47e0*/  MUFU.EX2 R93, R121 ;  /* 0x00000079005d7308 */ /* 0x000fe20000000800 */
[----:B------:R-:W-:Y:S01]  /*47f0*/  FMNMX.FTZ R92, R63, R92, !PT ;  /* 0x0000005c3f5c7209 */ /* 0x000fe20007810000 */
[--C-:B0-----:R-:W-:Y:S01]  /*4800*/  FFMA.FTZ R115, R98, UR10, -R123.reuse ;  /* 0x0000000a62737c23 */ /* 0x101fe2000801087b */
        /* <DEDUP_REMOVED lines=9> */
[--C-:B------:R-:W-:Y:S01]  /*48a0*/  FFMA.FTZ R117, R118, UR10, -R123.reuse ;  /* 0x0000000a76757c23 */ /* 0x100fe2000801087b */
[----:B------:R-:W-:Y:S01]  /*48b0*/  FMNMX.FTZ R95, R27, R120, !PT ;  /* 0x000000781b5f7209 */ /* 0x000fe20007810000 */
[----:B------:R-:W-:Y:S01]  /*48c0*/  FFMA.FTZ R118, R122, UR10, -R123 ;  /* 0x0000000a7a767c23 */ /* 0x000fe2000801087b */
[----:B------:R-:W-:-:S02]  /*48d0*/  IMAD.U32 R122, RZ, RZ, UR10 ;  /* 0x0000000aff7a7e24 */ /* 0x000fc4000f8e00ff */
[--C-:B------:R-:W-:Y:S01]  /*48e0*/  FFMA.FTZ R92, R101, UR10, -R123.reuse ;  /* 0x0000000a655c7c23 */ /* 0x100fe2000801087b */
[----:B------:R-:W-:Y:S01]  /*48f0*/  FMNMX.FTZ R95, R64, R95, !PT ;  /* 0x0000005f405f7209 */ /* 0x000fe20007810000 */
[----:B------:R-:W-:Y:S01]  /*4900*/  FFMA.FTZ R101, R131, UR10, -R123 ;  /* 0x0000000a83657c23 */ /* 0x000fe2000801087b */
[----:B------:R-:W-:Y:S02]  /*4910*/  MUFU.EX2 R70, R70 ;  /* 0x0000004600467308 */ /* 0x000fe40000000800 */
[----:B------:R-:W-:-:S04]  /*4920*/  FMNMX.FTZ R102, R28, R95, !PT ;  /* 0x0000005f1c667209 */ /* 0x000fc80007810000 */
[----:B------:R-:W-:Y:S02]  /*4930*/  FMNMX.FTZ R102, R29, R102, !PT ;  /* 0x000000661d667209 */ /* 0x000fe40007810000 */
[----:B------:R-:W0:Y:S02]  /*4940*/  MUFU.EX2 R71, R71 ;  /* 0x0000004700477308 */ /* 0x000e240000000800 */
[----:B------:R-:W-:Y:S01]  /*4950*/  FMNMX.FTZ R95, R65, R102, !PT ;  /* 0x00000066415f7209 */ /* 0x000fe20007810000 */
[----:B------:R-:W-:-:S03]  /*4960*/  FFMA.FTZ R102, R132, UR10, -R123 ;  /* 0x0000000a84667c23 */ /* 0x000fc6000801087b */
[----:B------:R-:W-:Y:S02]  /*4970*/  FMNMX.FTZ R95, R30, R95, !PT ;  /* 0x0000005f1e5f7209 */ /* 0x000fe40007810000 */
[----:B------:R-:W-:Y:S02]  /*4980*/  MUFU.EX2 R47, R47 ;  /* 0x0000002f002f7308 */ /* 0x000fe40000000800 */
[----:B------:R-:W-:-:S04]  /*4990*/  FMNMX.FTZ R95, R66, R95, !PT ;  /* 0x0000005f425f7209 */ /* 0x000fc80007810000 */
[----:B------:R-:W-:Y:S02]  /*49a0*/  FMNMX.FTZ R120, R32, R95, !PT ;  /* 0x0000005f20787209 */ /* 0x000fe40007810000 */
[----:B------:R-:W-:Y:S01]  /*49b0*/  MUFU.EX2 R72, R72 ;  /* 0x0000004800487308 */ /* 0x000fe20000000800 */
[----:B0-----:R-:W-:Y:S02]  /*49c0*/  F2FP.SATFINITE.E4M3.F32.PACK_AB_MERGE_C R202, R71, R70, RZ ;  /* 0x0000004647ca723e */ /* 0x001fe400048070ff */
[----:B------:R-:W-:Y:S02]  /*49d0*/  FMNMX.FTZ R95, R33, R120, !PT ;  /* 0x00000078215f7209 */ /* 0x000fe40007810000 */
[----:B------:R-:W-:Y:S02]  /*49e0*/  F2FP.SATFINITE.E4M3.F32.PACK_AB_MERGE_C R202, R38, R35, R202 ;  /* 0x0000002326ca723e */ /* 0x000fe400048070ca */
[----:B------:R-:W-:Y:S01]  /*49f0*/  FMNMX.FTZ R120, R36, R95, !PT ;  /* 0x0000005f24787209 */ /* 0x000fe20007810000 */
[----:B------:R-:W-:Y:S03]  /*4a00*/  MUFU.EX2 R75, R75 ;  /* 0x0000004b004b7308 */ /* 0x000fe60000000800 */
[----:B------:R-:W-:-:S04]  /*4a10*/  FMNMX.FTZ R95, R67, R120, !PT ;  /* 0x00000078435f7209 */ /* 0x000fc80007810000 */
[----:B------:R-:W-:Y:S01]  /*4a20*/  FMNMX.FTZ R120, R68, R95, !PT ;  /* 0x0000005f44787209 */ /* 0x000fe20007810000 */
[----:B------:R-:W0:Y:S03]  /*4a30*/  MUFU.EX2 R80, R80 ;  /* 0x0000005000507308 */ /* 0x000e260000000800 */
[----:B------:R-:W-:-:S04]  /*4a40*/  FMNMX.FTZ R120, R37, R120, !PT ;  /* 0x0000007825787209 */ /* 0x000fc80007810000 */
[----:B------:R-:W-:Y:S01]  /*4a50*/  FMNMX.FTZ R95, R69, R120, !PT ;  /* 0x00000078455f7209 */ /* 0x000fe20007810000 */
[----:B------:R-:W-:Y:S03]  /*4a60*/  MUFU.EX2 R73, R73 ;  /* 0x0000004900497308 */ /* 0x000fe60000000800 */
[----:B------:R-:W-:-:S04]  /*4a70*/  FMNMX.FTZ R120, R130, R95, !PT ;  /* 0x0000005f82787209 */ /* 0x000fc80007810000 */
[----:B------:R-:W-:Y:S01]  /*4a80*/  FMNMX.FTZ R120, R133, R120, !PT ;  /* 0x0000007885787209 */ /* 0x000fe20007810000 */
[----:B------:R-:W-:Y:S01]  /*4a90*/  MUFU.EX2 R74, R74 ;  /* 0x0000004a004a7308 */ /* 0x000fe20000000800 */
[----:B0-----:R-:W-:Y:S02]  /*4aa0*/  F2FP.SATFINITE.E4M3.F32.PACK_AB_MERGE_C R204, R80, R75, RZ ;  /* 0x0000004b50cc723e */ /* 0x001fe400048070ff */
[----:B------:R-:W-:Y:S02]  /*4ab0*/  FMNMX.FTZ R120, R127, R120, !PT ;  /* 0x000000787f787209 */ /* 0x000fe40007810000 */
[----:B------:R-:W-:Y:S02]  /*4ac0*/  F2FP.SATFINITE.E4M3.F32.PACK_AB_MERGE_C R204, R72, R47, R204 ;  /* 0x0000002f48cc723e */ /* 0x000fe400048070cc */
[----:B------:R-:W-:Y:S01]  /*4ad0*/  FMNMX.FTZ R120, R129, R120, !PT ;  /* 0x0000007881787209 */ /* 0x000fe20007810000 */
[----:B------:R-:W-:Y:S03]  /*4ae0*/  MUFU.EX2 R77, R77 ;  /* 0x0000004d004d7308 */ /* 0x000fe60000000800 */
[----:B------:R-:W-:-:S05]  /*4af0*/  FMNMX.FTZ R120, R125, R120, !PT ;  /* 0x000000787d787209 */ /* 0x000fca0007810000 */
[----:B------:R-:W0:Y:S01]  /*4b00*/  SHFL.BFLY PT, R95, R120, 0x2, 0x1f ;  /* 0x0c401f00785f7f89 */ /* 0x000e2200000e0000 */
[----:B------:R-:W1:Y:S08]  /*4b10*/  MUFU.EX2 R84, R84 ;  /* 0x0000005400547308 */ /* 0x000e700000000800 */
[----:B------:R-:W-:Y:S08]  /*4b20*/  MUFU.EX2 R79, R79 ;  /* 0x0000004f004f7308 */ /* 0x000ff00000000800 */
[----:B------:R-:W-:Y:S01]  /*4b30*/  MUFU.EX2 R103, R103 ;  /* 0x0000006700677308 */ /* 0x000fe20000000800 */
[----:B-1----:R-:W-:-:S04]  /*4b40*/  F2FP.SATFINITE.E4M3.F32.PACK_AB_MERGE_C R206, R84, R77, RZ ;  /* 0x0000004d54ce723e */ /* 0x002fc800048070ff */
[----:B------:R-:W-:Y:S02]  /*4b50*/  F2FP.SATFINITE.E4M3.F32.PACK_AB_MERGE_C R206, R74, R73, R206 ;  /* 0x000000494ace723e */ /* 0x000fe400048070ce */
[----:B0-----:R-:W-:Y:S01]  /*4b60*/  FMNMX.FTZ R121, R120, R95, !PT ;  /* 0x0000005f78797209 */ /* 0x001fe20007810000 */
[----:B------:R-:W0:Y:S04]  /*4b70*/  MUFU.EX2 R104, R104 ;  /* 0x0000006800687308 */ /* 0x000e280000000800 */
[----:B------:R-:W1:Y:S04]  /*4b80*/  SHFL.BFLY PT, R120, R121, 0x1, 0x1f ;  /* 0x0c201f0079787f89 */ /* 0x000e6800000e0000 */
[----:B------:R-:W-:Y:S08]  /*4b90*/  MUFU.EX2 R83, R83 ;  /* 0x0000005300537308 */ /* 0x000ff00000000800 */
[----:B------:R-:W-:Y:S01]  /*4ba0*/  MUFU.EX2 R109, R109 ;  /* 0x0000006d006d7308 */ /* 0x000fe20000000800 */
[----:B0-----:R-:W-:-:S04]  /*4bb0*/  F2FP.SATFINITE.E4M3.F32.PACK_AB_MERGE_C R208, R104, R103, RZ ;  /* 0x0000006768d0723e */ /* 0x001fc800048070ff */
[----:B------:R-:W-:-:S03]  /*4bc0*/  F2FP.SATFINITE.E4M3.F32.PACK_AB_MERGE_C R208, R79, R76, R208 ;  /* 0x0000004c4fd0723e */ /* 0x000fc600048070d0 */
[----:B------:R-:W-:Y:S01]  /*4bd0*/  MUFU.EX2 R88, R88 ;  /* 0x0000005800587308 */ /* 0x000fe20000000800 */
[----:B-1----:R-:W-:Y:S01]  /*4be0*/  FMNMX.FTZ R95, R121, R120, !PT ;  /* 0x00000078795f7209 */ /* 0x002fe20007810000 */
[--C-:B------:R-:W-:Y:S01]  /*4bf0*/  FFMA.FTZ R120, R126, UR10, -R123.reuse ;  /* 0x0000000a7e787c23 */ /* 0x100fe2000801087b */
[----:B------:R-:W-:-:S02]  /*4c00*/  FFMA.FTZ R121, R128, UR10, -R123 ;  /* 0x0000000a80797c23 */ /* 0x000fc4000801087b */
[C---:B------:R-:W-:Y:S01]  /*4c10*/  FSETP.NEU.FTZ.AND P1, PT, R95.reuse, -INF , PT ;  /* 0xff8000005f00780b */ /* 0x040fe20003f3d000 */
[----:B------:R-:W-:-:S02]  /*4c20*/  FFMA.FTZ R122, R95, R122, -8 ;  /* 0xc10000005f7a7423 */ /* 0x000fc4000001007a */
[----:B------:R-:W-:Y:S03]  /*4c30*/  MUFU.EX2 R108, R108 ;  /* 0x0000006c006c7308 */ /* 0x000fe60000000800 */
[----:B------:R-:W-:-:S02]  /*4c40*/  FSEL R122, R122, RZ, P1 ;  /* 0x000000ff7a7a7208 */ /* 0x000fc40000800000 */
        /* <DEDUP_REMOVED lines=19> */
[----:B------:R-:W-:Y:S01]  /*4d80*/  FADD.FTZ R57, R6, R31 ;  /* 0x0000001f06397221 */ /* 0x000fe20000010000 */
[----:B------:R-:W-:-:S01]  /*4d90*/  FFMA.FTZ R12, R20, UR10, -R122 ;  /* 0x0000000a140c7c23 */ /* 0x000fc2000801087a */
[--C-:B------:R-:W-:Y:S01]  /*4da0*/  FFMA.FTZ R131, R14, UR10, -R122.reuse ;  /* 0x0000000a0e837c23 */ /* 0x100fe2000801087a */
[----:B------:R-:W-:-:S01]  /*4db0*/  FFMA.FTZ R20, R46, UR10, -R122 ;  /* 0x0000000a2e147c23 */ /* 0x000fc2000801087a */
[----:B------:R-:W-:Y:S01]  /*4dc0*/  FFMA.FTZ R46, R58, UR10, -R122 ;  /* 0x0000000a3a2e7c23 */ /* 0x000fe2000801087a */
[----:B------:R-:W-:-:S01]  /*4dd0*/  FADD.FTZ R58, R34, R57 ;  /* 0x00000039223a7221 */ /* 0x000fc20000010000 */
[----:B------:R-:W1:Y:S01]  /*4de0*/  MUFU.EX2 R123, R123 ;  /* 0x0000007b007b7308 */ /* 0x000e620000000800 */
[----:B------:R-:W-:-:S01]  /*4df0*/  FFMA.FTZ R14, R42, UR10, -R122 ;  /* 0x0000000a2a0e7c23 */ /* 0x000fc2000801087a */
[--C-:B------:R-:W-:Y:S01]  /*4e00*/  FFMA.FTZ R11, R15, UR10, -R122.reuse ;  /* 0x0000000a0f0b7c23 */ /* 0x100fe2000801087a */
[----:B------:R-:W-:-:S01]  /*4e10*/  FFMA.FTZ R42, R43, UR10, -R122 ;  /* 0x0000000a2b2a7c23 */ /* 0x000fc2000801087a */
[--C-:B------:R-:W-:Y:S01]  /*4e20*/  FFMA.FTZ R43, R54, UR10, -R122.reuse ;  /* 0x0000000a362b7c23 */ /* 0x100fe2000801087a */
[----:B------:R-:W-:-:S01]  /*4e30*/  FFMA.FTZ R54, R60, UR10, -R122 ;  /* 0x0000000a3c367c23 */ /* 0x000fc2000801087a */
[----:B------:R-:W-:Y:S01]  /*4e40*/  FADD.FTZ R58, R39, R58 ;  /* 0x0000003a273a7221 */ /* 0x000fe20000010000 */
        /* <DEDUP_REMOVED lines=14> */
[----:B------:R-:W-:Y:S01]  /*4f30*/  @!P6 PRMT R56, RZ, 0x654, R5 ;  /* 0x00000654ff38e816 */ /* 0x000fe20000000005 */
[--C-:B------:R-:W-:Y:S01]  /*4f40*/  FFMA.FTZ R63, R63, UR10, -R122.reuse ;  /* 0x0000000a3f3f7c23 */ /* 0x100fe2000801087a */
[----:B------:R-:W-:-:S01]  /*4f50*/  FFMA.FTZ R64, R64, UR10, -R122 ;  /* 0x0000000a40407c23 */ /* 0x000fc2000801087a */
[----:B------:R-:W1:Y:S01]  /*4f60*/  MUFU.EX2 R10, R10 ;  /* 0x0000000a000a7308 */ /* 0x000e620000000800 */
[----:B--2---:R-:W-:-:S01]  /*4f70*/  FADD.FTZ R60, R124, R57 ;  /* 0x000000397c3c7221 */ /* 0x004fc20000010000 */
[----:B------:R-:W-:Y:S01]  /*4f80*/  FADD.FTZ R57, R35, R58 ;  /* 0x0000003a23397221 */ /* 0x000fe20000010000 */
[----:B------:R2:W-:Y:S01]  /*4f90*/  @!P6 SYNCS.ARRIVE.TRANS64.RED.A1T0 RZ, [R56+URZ], RZ ;  /* 0x000000ff38ffe9a7 */ /* 0x0005e2000810043f */
[----:B------:R-:W-:Y:S01]  /*4fa0*/  F2FP.SATFINITE.E4M3.F32.PACK_AB_MERGE_C R201, R124, R123, RZ ;  /* 0x0000007b7cc9723e */ /* 0x000fe200048070ff */
[----:B------:R-:W-:Y:S01]  /*4fb0*/  FFMA.FTZ R30, R30, UR10, -R122 ;  /* 0x0000000a1e1e7c23 */ /* 0x000fe2000801087a */
[----:B------:R-:W-:-:S01]  /*4fc0*/  FADD.FTZ R57, R38, R57 ;  /* 0x0000003926397221 */ /* 0x000fc20000010000 */
[----:B------:R-:W-:Y:S01]  /*4fd0*/  FFMA.FTZ R66, R66, UR10, -R122 ;  /* 0x0000000a42427c23 */ /* 0x000fe2000801087a */
[----:B------:R-:W3:Y:S01]  /*4fe0*/  MUFU.EX2 R126, R126 ;  /* 0x0000007e007e7308 */ /* 0x000ee20000000800 */
[----:B0-----:R-:W-:-:S01]  /*4ff0*/  FADD.FTZ R59, R9, R60 ;  /* 0x0000003c093b7221 */ /* 0x001fc20000010000 */
[----:B------:R-:W-:Y:S01]  /*5000*/  FADD.FTZ R58, R70, R57 ;  /* 0x00000039463a7221 */ /* 0x000fe20000010000 */
[----:B--2---:R-:W-:-:S01]  /*5010*/  FFMA.FTZ R56, R25, UR10, -R122 ;  /* 0x0000000a19387c23 */ /* 0x004fc2000801087a */
[--C-:B------:R-:W-:Y:S01]  /*5020*/  FFMA.FTZ R25, R26, UR10, -R122.reuse ;  /* 0x0000000a1a197c23 */ /* 0x100fe2000801087a */
[----:B------:R-:W-:-:S01]  /*5030*/  FFMA.FTZ R26, R27, UR10, -R122 ;  /* 0x0000000a1b1a7c23 */ /* 0x000fc2000801087a */
[----:B------:R-:W-:Y:S01]  /*5040*/  FADD.FTZ R58, R71, R58 ;  /* 0x0000003a473a7221 */ /* 0x000fe20000010000 */
[----:B------:R-:W-:-:S01]  /*5050*/  FFMA.FTZ R57, R28, UR10, -R122 ;  /* 0x0000000a1c397c23 */ /* 0x000fc2000801087a */
[----:B------:R-:W0:Y:S01]  /*5060*/  MUFU.EX2 R131, R131 ;  /* 0x0000008300837308 */ /* 0x000e220000000800 */
[----:B-1----:R-:W-:-:S01]  /*5070*/  FADD.FTZ R59, R10, R59 ;  /* 0x0000003b0a3b7221 */ /* 0x002fc20000010000 */
[----:B------:R-:W-:Y:S01]  /*5080*/  F2FP.SATFINITE.E4M3.F32.PACK_AB_MERGE_C R201, R8, R7, R201 ;  /* 0x0000000708c9723e */ /* 0x000fe200048070c9 */
[----:B------:R-:W-:-:S01]  /*5090*/  FFMA.FTZ R28, R29, UR10, -R122 ;  /* 0x0000000a1d1c7c23 */ /* 0x000fc2000801087a */
[--C-:B------:R-:W-:Y:S01]  /*50a0*/  FFMA.FTZ R29, R65, UR10, -R122.reuse ;  /* 0x0000000a411d7c23 */ /* 0x100fe2000801087a */
[----:B------:R-:W-:-:S01]  /*50b0*/  FFMA.FTZ R32, R32, UR10, -R122 ;  /* 0x0000000a20207c23 */ /* 0x000fc2000801087a */
[--C-:B------:R-:W-:Y:S01]  /*50c0*/  FFMA.FTZ R33, R33, UR10, -R122.reuse ;  /* 0x0000000a21217c23 */ /* 0x100fe2000801087a */
[----:B------:R-:W-:-:S01]  /*50d0*/  FFMA.FTZ R36, R36, UR10, -R122 ;  /* 0x0000000a24247c23 */ /* 0x000fc2000801087a */
[----:B------:R-:W1:Y:S01]  /*50e0*/  MUFU.EX2 R11, R11 ;  /* 0x0000000b000b7308 */ /* 0x000e620000000800 */
[----:B---3--:R-:W-:-:S01]  /*50f0*/  FADD.FTZ R60, R126, R59 ;  /* 0x0000003b7e3c7221 */ /* 0x008fc20000010000 */
[----:B------:R-:W-:Y:S01]  /*5100*/  FADD.FTZ R59, R47, R58 ;  /* 0x0000003a2f3b7221 */ /* 0x000fe20000010000 */
[----:B------:R-:W-:-:S01]  /*5110*/  FFMA.FTZ R67, R67, UR10, -R122 ;  /* 0x0000000a43437c23 */ /* 0x000fc2000801087a */
[--C-:B------:R-:W-:Y:S01]  /*5120*/  FFMA.FTZ R68, R68, UR10, -R122.reuse ;  /* 0x0000000a44447c23 */ /* 0x100fe2000801087a */
[----:B------:R-:W-:-:S01]  /*5130*/  FFMA.FTZ R37, R37, UR10, -R122 ;  /* 0x0000000a25257c23 */ /* 0x000fc2000801087a */
[----:B------:R-:W-:Y:S01]  /*5140*/  FADD.FTZ R58, R72, R59 ;  /* 0x0000003b483a7221 */ /* 0x000fe20000010000 */
[----:B------:R-:W-:-:S01]  /*5150*/  FFMA.FTZ R69, R69, UR10, -R122 ;  /* 0x0000000a45457c23 */ /* 0x000fc2000801087a */
[----:B------:R-:W2:Y:S01]  /*5160*/  MUFU.EX2 R12, R12 ;  /* 0x0000000c000c7308 */ /* 0x000ea20000000800 */
[----:B0-----:R-:W-:-:S01]  /*5170*/  FADD.FTZ R60, R131, R60 ;  /* 0x0000003c833c7221 */ /* 0x001fc20000010000 */
[----:B------:R-:W-:Y:S01]  /*5180*/  FADD.FTZ R59, R75, R58 ;  /* 0x0000003a4b3b7221 */ /* 0x000fe20000010000 */
[----:B------:R-:W-:Y:S01]  /*5190*/  F2FP.SATFINITE.E4M3.F32.PACK_AB_MERGE_C R203, R131, R126, RZ ;  /* 0x0000007e83cb723e */ /* 0x000fe200048070ff */
[--C-:B------:R-:W-:Y:S01]  /*51a0*/  FFMA.FTZ R130, R130, UR10, -R122.reuse ;  /* 0x0000000a82827c23 */ /* 0x100fe2000801087a */
[----:B------:R-:W-:-:S01]  /*51b0*/  FFMA.FTZ R133, R133, UR10, -R122 ;  /* 0x0000000a85857c23 */ /* 0x000fc2000801087a */
[----:B------:R-:W-:Y:S01]  /*51c0*/  FADD.FTZ R58, R80, R59 ;  /* 0x0000003b503a7221 */ /* 0x000fe20000010000 */
[----:B------:R-:W-:Y:S01]  /*51d0*/  F2FP.SATFINITE.E4M3.F32.PACK_AB_MERGE_C R203, R10, R9, R203 ;  /* 0x000000090acb723e */ /* 0x000fe200048070cb */
[----:B------:R-:W0:Y:S01]  /*51e0*/  MUFU.EX2 R21, R21 ;  /* 0x0000001500157308 */ /* 0x000e220000000800 */
[----:B-1----:R-:W-:-:S01]  /*51f0*/  FADD.FTZ R61, R11, R60 ;  /* 0x0000003c0b3d7221 */ /* 0x002fc20000010000 */
[----:B------:R-:W-:Y:S01]  /*5200*/  FADD.FTZ R59, R73, R58 ;  /* 0x0000003a493b7221 */ /* 0x000fe20000010000 */
[----:B------:R-:W-:-:S01]  /*5210*/  FFMA.FTZ R127, R127, UR10, -R122 ;  /* 0x0000000a7f7f7c23 */ /* 0x000fc2000801087a */
[--C-:B------:R-:W-:Y:S01]  /*5220*/  FFMA.FTZ R129, R129, UR10, -R122.reuse ;  /* 0x0000000a81817c23 */ /* 0x100fe2000801087a */
[----:B------:R-:W-:-:S01]  /*5230*/  FFMA.FTZ R122, R125, UR10, -R122 ;  /* 0x0000000a7d7a7c23 */ /* 0x000fc2000801087a */
[----:B------:R-:W-:Y:S01]  /*5240*/  FADD.FTZ R58, R74, R59 ;  /* 0x0000003b4a3a7221 */ /* 0x000fe20000010000 */
[----:B------:R-:W-:Y:S01]  /*5250*/  IMAD.MOV.U32 R80, RZ, RZ, R87 ;  /* 0x000000ffff507224 */ /* 0x000fe200078e0057 */
[----:B------:R-:W1:Y:S01]  /*5260*/  MUFU.EX2 R128, R128 ;  /* 0x0000008000807308 */ /* 0x000e620000000800 */
[----:B--2---:R-:W-:-:S01]  /*5270*/  FADD.FTZ R60, R12, R61 ;  /* 0x0000003d0c3c7221 */ /* 0x004fc20000010000 */
[----:B------:R-:W-:Y:S01]  /*5280*/  FADD.FTZ R59, R77, R58 ;  /* 0x0000003a4d3b7221 */ /* 0x000fe20000010000 */
[----:B------:R-:W-:-:S02]  /*5290*/  IMAD.MOV.U32 R77, RZ, RZ, R87 ;  /* 0x000000ffff4d7224 */ /* 0x000fc400078e0057 */
[----:B------:R-:W-:Y:S02]  /*52a0*/  IMAD.MOV.U32 R75, RZ, RZ, R87 ;  /* 0x000000ffff4b7224 */ /* 0x000fe400078e0057 */
[----:B------:R-:W-:-:S01]  /*52b0*/  FADD.FTZ R59, R84, R59 ;  /* 0x0000003b543b7221 */ /* 0x000fc20000010000 */
[----:B------:R-:W-:Y:S01]  /*52c0*/  IMAD.MOV.U32 R84, RZ, RZ, R87 ;  /* 0x000000ffff547224 */ /* 0x000fe200078e0057 */
[----:B------:R-:W2:Y:S01]  /*52d0*/  MUFU.EX2 R13, R13 ;  /* 0x0000000d000d7308 */ /* 0x000ea20000000800 */
[----:B0-----:R-:W-:-:S01]  /*52e0*/  FADD.FTZ R61, R21, R60 ;  /* 0x0000003c153d7221 */ /* 0x001fc20000010000 */
[--C-:B------:R-:W-:Y:S02]  /*52f0*/  IMAD.MOV.U32 R74, RZ, RZ, R87.reuse ;  /* 0x000000ffff4a7224 */ /* 0x100fe400078e0057 */
[--C-:B------:R-:W-:Y:S02]  /*5300*/  IMAD.MOV.U32 R73, RZ, RZ, R87.reuse ;  /* 0x000000ffff497224 */ /* 0x100fe400078e0057 */
[----:B------:R-:W-:-:S02]  /*5310*/  IMAD.MOV.U32 R72, RZ, RZ, R87 ;  /* 0x000000ffff487224 */ /* 0x000fc400078e0057 */
[----:B------:R-:W0:Y:S01]  /*5320*/  MUFU.EX2 R14, R14 ;  /* 0x0000000e000e7308 */ /* 0x000e220000000800 */
[----:B-1----:R-:W-:-:S01]  /*5330*/  FADD.FTZ R60, R128, R61 ;  /* 0x0000003d803c7221 */ /* 0x002fc20000010000 */
[----:B------:R-:W-:Y:S01]  /*5340*/  F2FP.SATFINITE.E4M3.F32.PACK_AB_MERGE_C R205, R128, R21, RZ ;  /* 0x0000001580cd723e */ /* 0x000fe200048070ff */
[--C-:B------:R-:W-:Y:S02]  /*5350*/  IMAD.MOV.U32 R71, RZ, RZ, R87.reuse ;  /* 0x000000ffff477224 */ /* 0x100fe400078e0057 */
[----:B------:R-:W-:Y:S01]  /*5360*/  IMAD.MOV.U32 R70, RZ, RZ, R87 ;  /* 0x000000ffff467224 */ /* 0x000fe200078e0057 */
[----:B------:R-:W-:Y:S01]  /*5370*/  F2FP.SATFINITE.E4M3.F32.PACK_AB_MERGE_C R205, R12, R11, R205 ;  /* 0x0000000b0ccd723e */ /* 0x000fe200048070cd */
        /* <DEDUP_REMOVED lines=15> */
[----:B--2---:R-:W-:-:S01]  /*5470*/  FADD.FTZ R58, R135, R58 ;  /* 0x0000003a873a7221 */ /* 0x004fc20000010000 */
[----:B------:R-:W-:-:S04]  /*5480*/  F2FP.SATFINITE.E4M3.F32.PACK_AB_MERGE_C R207, R135, R42, RZ ;  /* 0x0000002a87cf723e */ /* 0x000fc800048070ff */
[----:B------:R-:W-:Y:S02]  /*5490*/  F2FP.SATFINITE.E4M3.F32.PACK_AB_MERGE_C R207, R14, R13, R207 ;  /* 0x0000000d0ecf723e */ /* 0x000fe400048070cf */
[----:B------:R-:W2:Y:S01]  /*54a0*/  MUFU.EX2 R45, R45 ;  /* 0x0000002d002d7308 */ /* 0x000ea20000000800 */
[----:B0-----:R-:W-:-:S07]  /*54b0*/  FADD.FTZ R59, R15, R58 ;  /* 0x0000003a0f3b7221 */ /* 0x001fce0000010000 */
[----:B------:R-:W0:Y:S01]  /*54c0*/  MUFU.EX2 R48, R48 ;  /* 0x0000003000307308 */ /* 0x000e220000000800 */
[----:B-1----:R-:W-:-:S01]  /*54d0*/  FADD.FTZ R58, R20, R59 ;  /* 0x0000003b143a7221 */ /* 0x002fc20000010000 */
[----:B------:R-:W-:Y:S01]  /*54e0*/  FADD.FTZ R59, R103, R60 ;  /* 0x0000003c673b7221 */ /* 0x000fe20000010000 */
[----:B------:R-:W-:-:S05]  /*54f0*/  IMAD.MOV.U32 R60, RZ, RZ, R87 ;  /* 0x000000ffff3c7224 */ /* 0x000fca00078e0057 */
[----:B------:R-:W1:Y:S01]  /*5500*/  MUFU.EX2 R40, R40 ;  /* 0x0000002800287308 */ /* 0x000e620000000800 */
[----:B--2---:R-:W-:-:S01]  /*5510*/  FADD.FTZ R61, R45, R58 ;  /* 0x0000003a2d3d7221 */ /* 0x004fc20000010000 */
[----:B------:R-:W-:-:S04]  /*5520*/  FADD.FTZ R58, R104, R59 ;  /* 0x0000003b683a7221 */ /* 0x000fc80000010000 */
[----:B------:R-:W-:Y:S02]  /*5530*/  FADD.FTZ R59, R83, R58 ;  /* 0x0000003a533b7221 */ /* 0x000fe40000010000 */
[----:B------:R-:W2:Y:S01]  /*5540*/  MUFU.EX2 R41, R41 ;  /* 0x0000002900297308 */ /* 0x000ea20000000800 */
[----:B0-----:R-:W-:-:S01]  /*5550*/  FADD.FTZ R61, R48, R61 ;  /* 0x0000003d303d7221 */ /* 0x001fc20000010000 */
[----:B------:R-:W-:Y:S01]  /*5560*/  FADD.FTZ R59, R100, R59 ;  /* 0x0000003b643b7221 */ /* 0x000fe20000010000 */
[----:B------:R-:W-:Y:S01]  /*5570*/  F2FP.SATFINITE.E4M3.F32.PACK_AB_MERGE_C R209, R48, R45, RZ ;  /* 0x0000002d30d1723e */ /* 0x000fe200048070ff */
[----:B------:R-:W-:-:S03]  /*5580*/  IMAD.MOV.U32 R48, RZ, RZ, R87 ;  /* 0x000000ffff307224 */ /* 0x000fc600078e0057 */
[----:B------:R-:W-:Y:S01]  /*5590*/  F2FP.SATFINITE.E4M3.F32.PACK_AB_MERGE_C R209, R20, R15, R209 ;  /* 0x0000000f14d1723e */ /* 0x000fe200048070d1 */
[----:B------:R-:W0:Y:S01]  /*55a0*/  MUFU.EX2 R50, R50 ;  /* 0x0000003200327308 */ /* 0x000e220000000800 */
[----:B-1----:R-:W-:-:S01]  /*55b0*/  FADD.FTZ R34, R40, R61 ;  /* 0x0000003d28227221 */ /* 0x002fc20000010000 */
[----:B------:R-:W-:-:S06]  /*55c0*/  IMAD.MOV.U32 R61, RZ, RZ, R87 ;  /* 0x000000ffff3d7224 */ /* 0x000fcc00078e0057 */
[----:B------:R-:W1:Y:S01]  /*55d0*/  MUFU.EX2 R51, R51 ;  /* 0x0000003300337308 */ /* 0x000e620000000800 */
[----:B--2---:R-:W-:-:S01]  /*55e0*/  FADD.FTZ R39, R41, R34 ;  /* 0x0000002229277221 */ /* 0x004fc20000010000 */
[----:B------:R-:W-:Y:S01]  /*55f0*/  FADD.FTZ R34, R106, R59 ;  /* 0x0000003b6a227221 */ /* 0x000fe20000010000 */
[----:B------:R-:W-:-:S03]  /*5600*/  F2FP.SATFINITE.E4M3.F32.PACK_AB_MERGE_C R106, R109, R106, RZ ;  /* 0x0000006a6d6a723e */ /* 0x000fc600048070ff */
[----:B------:R-:W-:Y:S01]  /*5610*/  FADD.FTZ R34, R109, R34 ;  /* 0x000000226d227221 */ /* 0x000fe20000010000 */
[----:B------:R-:W-:Y:S01]  /*5620*/  F2FP.SATFINITE.E4M3.F32.PACK_AB_MERGE_C R210, R100, R83, R106 ;  /* 0x0000005364d2723e */ /* 0x000fe2000480706a */
[----:B------:R-:W2:Y:S01]  /*5630*/  MUFU.EX2 R43, R43 ;  /* 0x0000002b002b7308 */ /* 0x000ea20000000800 */
[----:B0-----:R-:W-:-:S01]  /*5640*/  FADD.FTZ R58, R50, R39 ;  /* 0x00000027323a7221 */ /* 0x001fc20000010000 */
[----:B------:R-:W-:Y:S01]  /*5650*/  FADD.FTZ R39, R105, R34 ;  /* 0x0000002269277221 */ /* 0x000fe20000010000 */
[----:B------:R-:W-:-:S03]  /*5660*/  IMAD.MOV.U32 R83, RZ, RZ, R87 ;  /* 0x000000ffff537224 */ /* 0x000fc600078e0057 */
[----:B------:R-:W-:Y:S02]  /*5670*/  FADD.FTZ R39, R88, R39 ;  /* 0x0000002758277221 */ /* 0x000fe40000010000 */
[----:B------:R-:W0:Y:S01]  /*5680*/  MUFU.EX2 R44, R44 ;  /* 0x0000002c002c7308 */ /* 0x000e220000000800 */
[----:B-1----:R-:W-:-:S01]  /*5690*/  FADD.FTZ R58, R51, R58 ;  /* 0x0000003a333a7221 */ /* 0x002fc20000010000 */
[----:B------:R-:W-:Y:S01]  /*56a0*/  FADD.FTZ R34, R108, R39 ;  /* 0x000000276c227221 */ /* 0x000fe20000010000 */
[----:B------:R-:W-:Y:S01]  /*56b0*/  F2FP.SATFINITE.E4M3.F32.PACK_AB_MERGE_C R50, R51, R50, RZ ;  /* 0x000000323332723e */ /* 0x000fe200048070ff */
[----:B------:R-:W-:Y:S01]  /*56c0*/  IMAD.MOV.U32 R51, RZ, RZ, R87 ;  /* 0x000000ffff337224 */ /* 0x000fe200078e0057 */
[C---:B------:R-:W-:Y:S01]  /*56d0*/  F2FP.SATFINITE.E4M3.F32.PACK_AB_MERGE_C R108, R111.reuse, R108, RZ ;  /* 0x0000006c6f6c723e */ /* 0x040fe200048070ff */
[----:B------:R-:W-:Y:S01]  /*56e0*/  FADD.FTZ R39, R111, R34 ;  /* 0x000000226f277221 */ /* 0x000fe20000010000 */
[----:B------:R-:W-:Y:S01]  /*56f0*/  F2FP.SATFINITE.E4M3.F32.PACK_AB_MERGE_C R211, R41, R40, R50 ;  /* 0x0000002829d3723e */ /* 0x000fe20004807032 */
[----:B------:R-:W1:Y:S01]  /*5700*/  MUFU.EX2 R52, R52 ;  /* 0x0000003400347308 */ /* 0x000e620000000800 */
[----:B--2---:R-:W-:-:S01]  /*5710*/  FADD.FTZ R59, R43, R58 ;  /* 0x0000003a2b3b7221 */ /* 0x004fc20000010000 */
[----:B------:R-:W-:Y:S01]  /*5720*/  F2FP.SATFINITE.E4M3.F32.PACK_AB_MERGE_C R212, R88, R105, R108 ;  /* 0x0000006958d4723e */ /* 0x000fe2000480706c */
[----:B------:R-:W-:-:S02]  /*5730*/  IMAD.MOV.U32 R58, RZ, RZ, R87 ;  /* 0x000000ffff3a7224 */ /* 0x000fc400078e0057 */
[--C-:B------:R-:W-:Y:S02]  /*5740*/  IMAD.MOV.U32 R50, RZ, RZ, R87.reuse ;  /* 0x000000ffff327224 */ /* 0x100fe400078e0057 */
[----:B------:R-:W-:Y:S01]  /*5750*/  IMAD.MOV.U32 R41, RZ, RZ, R87 ;  /* 0x000000ffff297224 */ /* 0x000fe200078e0057 */
[----:B------:R-:W2:Y:S01]  /*5760*/  MUFU.EX2 R53, R53 ;  /* 0x0000003500357308 */ /* 0x000ea20000000800 */
[----:B0-----:R-:W-:-:S01]  /*5770*/  FADD.FTZ R59, R44, R59 ;  /* 0x0000003b2c3b7221 */ /* 0x001fc20000010000 */
[----:B------:R-:W-:-:S06]  /*5780*/  IMAD.MOV.U32 R40, RZ, RZ, R87 ;  /* 0x000000ffff287224 */ /* 0x000fcc00078e0057 */
[----:B------:R-:W0:Y:S01]  /*5790*/  MUFU.EX2 R78, R78 ;  /* 0x0000004e004e7308 */ /* 0x000e220000000800 */
[----:B-1----:R-:W-:-:S01]  /*57a0*/  FADD.FTZ R42, R52, R59 ;  /* 0x0000003b342a7221 */ /* 0x002fc20000010000 */
[----:B------:R-:W-:-:S06]  /*57b0*/  IMAD.MOV.U32 R59, RZ, RZ, R87 ;  /* 0x000000ffff3b7224 */ /* 0x000fcc00078e0057 */
[----:B------:R-:W1:Y:S01]  /*57c0*/  MUFU.EX2 R46, R46 ;  /* 0x0000002e002e7308 */ /* 0x000e620000000800 */
[----:B--2---:R-:W-:-:S01]  /*57d0*/  FADD.FTZ R45, R53, R42 ;  /* 0x0000002a352d7221 */ /* 0x004fc20000010000 */
[----:B------:R-:W-:Y:S01]  /*57e0*/  F2FP.SATFINITE.E4M3.F32.PACK_AB_MERGE_C R52, R53, R52, RZ ;  /* 0x000000343534723e */ /* 0x000fe200048070ff */
[----:B------:R-:W-:-:S03]  /*57f0*/  IMAD.MOV.U32 R53, RZ, RZ, R87 ;  /* 0x000000ffff357224 */ /* 0x000fc600078e0057 */
[----:B------:R-:W-:Y:S01]  /*5800*/  F2FP.SATFINITE.E4M3.F32.PACK_AB_MERGE_C R213, R44, R43, R52 ;  /* 0x0000002b2cd5723e */ /* 0x000fe20004807034 */
[----:B------:R-:W-:Y:S01]  /*5810*/  IMAD.MOV.U32 R52, RZ, RZ, R87 ;  /* 0x000000ffff347224 */ /* 0x000fe200078e0057 */
[----:B------:R-:W2:Y:S01]  /*5820*/  MUFU.EX2 R49, R49 ;  /* 0x0000003100317308 */ /* 0x000ea20000000800 */
[----:B0-----:R-:W-:-:S01]  /*5830*/  FADD.FTZ R34, R78, R39 ;  /* 0x000000274e227221 */ /* 0x001fc20000010000 */
[--C-:B------:R-:W-:Y:S02]  /*5840*/  IMAD.MOV.U32 R44, RZ, RZ, R87.reuse ;  /* 0x000000ffff2c7224 */ /* 0x100fe400078e0057 */
[----:B------:R-:W-:Y:S02]  /*5850*/  IMAD.MOV.U32 R43, RZ, RZ, R87 ;  /* 0x000000ffff2b7224 */ /* 0x000fe400078e0057 */
[----:B------:R-:W-:Y:S02]  /*5860*/  FADD.FTZ R34, R89, R34 ;  /* 0x0000002259227221 */ /* 0x000fe40000010000 */
[----:B------:R-:W0:Y:S01]  /*5870*/  MUFU.EX2 R54, R54 ;  /* 0x0000003600367308 */ /* 0x000e220000000800 */
[----:B-1----:R-:W-:-:S01]  /*5880*/  FADD.FTZ R42, R46, R45 ;  /* 0x0000002d2e2a7221 */ /* 0x002fc20000010000 */
[----:B------:R-:W-:Y:S01]  /*5890*/  FADD.FTZ R39, R93, R34 ;  /* 0x000000225d277221 */ /* 0x000fe20000010000 */
[----:B------:R-:W-:-:S05]  /*58a0*/  IMAD.MOV.U32 R45, RZ, RZ, R87 ;  /* 0x000000ffff2d7224 */ /* 0x000fca00078e0057 */
[----:B------:R-:W1:Y:S01]  /*58b0*/  MUFU.EX2 R112, R112 ;  /* 0x0000007000707308 */ /* 0x000e620000000800 */
[----:B--2---:R-:W-:-:S01]  /*58c0*/  FADD.FTZ R31, R49, R42 ;  /* 0x0000002a311f7221 */ /* 0x004fc20000010000 */
[----:B------:R-:W-:-:S06]  /*58d0*/  IMAD.MOV.U32 R42, RZ, RZ, R87 ;  /* 0x000000ffff2a7224 */ /* 0x000fcc00078e0057 */
[----:B------:R-:W2:Y:S01]  /*58e0*/  MUFU.EX2 R55, R55 ;  /* 0x0000003700377308 */ /* 0x000ea20000000800 */
[----:B0-----:R-:W-:-:S07]  /*58f0*/  FADD.FTZ R6, R54, R31 ;  /* 0x0000001f36067221 */ /* 0x001fce0000010000 */
[----:B------:R-:W0:Y:S01]  /*5900*/  MUFU.EX2 R92, R92 ;  /* 0x0000005c005c7308 */ /* 0x000e220000000800 */
[----:B-1----:R-:W-:-:S01]  /*5910*/  FADD.FTZ R39, R112, R39 ;  /* 0x0000002770277221 */ /* 0x002fc20000010000 */
[----:B------:R-:W-:-:S04]  /*5920*/  F2FP.SATFINITE.E4M3.F32.PACK_AB_MERGE_C R93, R112, R93, RZ ;  /* 0x0000005d705d723e */ /* 0x000fc800048070ff */
[----:B------:R-:W-:Y:S01]  /*5930*/  F2FP.SATFINITE.E4M3.F32.PACK_AB_MERGE_C R214, R89, R78, R93 ;  /* 0x0000004e59d6723e */ /* 0x000fe2000480705d */
[----:B------:R-:W-:Y:S01]  /*5940*/  IMAD.MOV.U32 R78, RZ, RZ, R87 ;  /* 0x000000ffff4e7224 */ /* 0x000fe200078e0057 */
[----:B------:R1:W3:Y:S01]  /*5950*/  MUFU.EX2 R5, R62 ;  /* 0x0000003e00057308 */ /* 0x0002e20000000800 */
[----:B--2---:R-:W-:-:S01]  /*5960*/  FADD.FTZ R6, R55, R6 ;  /* 0x0000000637067221 */ /* 0x004fc20000010000 */
[----:B------:R-:W-:Y:S01]  /*5970*/  F2FP.SATFINITE.E4M3.F32.PACK_AB_MERGE_C R54, R55, R54, RZ ;  /* 0x000000363736723e */ /* 0x000fe200048070ff */
[----:B------:R-:W-:-:S03]  /*5980*/  IMAD.MOV.U32 R55, RZ, RZ, R87 ;  /* 0x000000ffff377224 */ /* 0x000fc600078e0057 */
[----:B------:R-:W-:Y:S01]  /*5990*/  F2FP.SATFINITE.E4M3.F32.PACK_AB_MERGE_C R215, R49, R46, R54 ;  /* 0x0000002e31d7723e */ /* 0x000fe20004807036 */
[----:B------:R-:W-:Y:S01]  /*59a0*/  IMAD.MOV.U32 R54, RZ, RZ, R87 ;  /* 0x000000ffff367224 */ /* 0x000fe200078e0057 */
[----:B------:R-:W2:Y:S01]  /*59b0*/  MUFU.EX2 R97, R97 ;  /* 0x0000006100617308 */ /* 0x000ea20000000800 */
[----:B0-----:R-:W-:-:S01]  /*59c0*/  FADD.FTZ R34, R92, R39 ;  /* 0x000000275c227221 */ /* 0x001fc20000010000 */
[--C-:B-1----:R-:W-:Y:S02]  /*59d0*/  IMAD.MOV.U32 R62, RZ, RZ, R87.reuse ;  /* 0x000000ffff3e7224 */ /* 0x102fe400078e0057 */
[--C-:B------:R-:W-:Y:S02]  /*59e0*/  IMAD.MOV.U32 R49, RZ, RZ, R87.reuse ;  /* 0x000000ffff317224 */ /* 0x100fe400078e0057 */
[----:B------:R-:W-:Y:S02]  /*59f0*/  IMAD.MOV.U32 R46, RZ, RZ, R87 ;  /* 0x000000ffff2e7224 */ /* 0x000fe400078e0057 */
[----:B------:R-:W0:Y:S01]  /*5a00*/  MUFU.EX2 R24, R24 ;  /* 0x0000001800187308 */ /* 0x000e220000000800 */
[----:B---3--:R-:W-:-:S01]  /*5a10*/  FADD.FTZ R31, R5, R6 ;  /* 0x00000006051f7221 */ /* 0x008fc20000010000 */
[----:B------:R-:W-:-:S06]  /*5a20*/  IMAD.MOV.U32 R39, RZ, RZ, R87 ;  /* 0x000000ffff277224 */ /* 0x000fcc00078e0057 */
[----:B------:R-:W1:Y:S01]  /*5a30*/  MUFU.EX2 R101, R101 ;  /* 0x0000006500657308 */ /* 0x000e620000000800 */
[----:B--2---:R-:W-:-:S07]  /*5a40*/  FADD.FTZ R34, R97, R34 ;  /* 0x0000002261227221 */ /* 0x004fce0000010000 */
[----:B------:R2:W3:Y:S01]  /*5a50*/  MUFU.EX2 R27, R63 ;  /* 0x0000003f001b7308 */ /* 0x0004e20000000800 */
[----:B0-----:R-:W-:-:S01]  /*5a60*/  FADD.FTZ R6, R24, R31 ;  /* 0x0000001f18067221 */ /* 0x001fc20000010000 */
[----:B------:R-:W-:-:S06]  /*5a70*/  IMAD.MOV.U32 R31, RZ, RZ, R87 ;  /* 0x000000ffff1f7224 */ /* 0x000fcc00078e0057 */
[----:B------:R-:W0:Y:S01]  /*5a80*/  MUFU.EX2 R102, R102 ;  /* 0x0000006600667308 */ /* 0x000e220000000800 */
[----:B-1----:R-:W-:-:S01]  /*5a90*/  FADD.FTZ R7, R101, R34 ;  /* 0x0000002265077221 */ /* 0x002fc20000010000 */
[--C-:B--2---:R-:W-:Y:S02]  /*5aa0*/  IMAD.MOV.U32 R63, RZ, RZ, R87.reuse ;  /* 0x000000ffff3f7224 */ /* 0x104fe400078e0057 */
[----:B------:R-:W-:-:S04]  /*5ab0*/  IMAD.MOV.U32 R34, RZ, RZ, R87 ;  /* 0x000000ffff227224 */ /* 0x000fc800078e0057 */
[----:B------:R-:W1:Y:S01]  /*5ac0*/  MUFU.EX2 R56, R56 ;  /* 0x0000003800387308 */ /* 0x000e620000000800 */
[----:B---3--:R-:W-:-:S07]  /*5ad0*/  FADD.FTZ R9, R27, R6 ;  /* 0x000000061b097221 */ /* 0x008fce0000010000 */
        /* <DEDUP_REMOVED lines=8> */
[----:B------:R-:W-:Y:S02]  /*5b60*/  IMAD.MOV.U32 R27, RZ, RZ, R87 ;  /* 0x000000ffff1b7224 */ /* 0x000fe400078e0057 */
        /* <DEDUP_REMOVED lines=17> */
[----:B------:R-:W-:Y:S01]  /*5c80*/  F2FP.SATFINITE.E4M3.F32.PACK_AB_MERGE_C R218, R82, R81, R85 ;  /* 0x0000005152da723e */ /* 0x000fe20004807055 */
[--C-:B------:R-:W-:Y:S02]  /*5c90*/  IMAD.MOV.U32 R85, RZ, RZ, R87.reuse ;  /* 0x000000ffff557224 */ /* 0x100fe400078e0057 */
[----:B------:R-:W2:Y:S01]  /*5ca0*/  MUFU.EX2 R28, R28 ;  /* 0x0000001c001c7308 */ /* 0x000ea20000000800 */
[C---:B0-----:R-:W-:Y:S01]  /*5cb0*/  F2FP.SATFINITE.E4M3.F32.PACK_AB_MERGE_C R64, R57.reuse, R64, RZ ;  /* 0x000000403940723e */ /* 0x041fe200048070ff */
[----:B------:R-:W-:Y:S01]  /*5cc0*/  FADD.FTZ R57, R57, R6 ;  /* 0x0000000639397221 */ /* 0x000fe20000010000 */
[--C-:B------:R-:W-:Y:S02]  /*5cd0*/  IMAD.MOV.U32 R82, RZ, RZ, R87.reuse ;  /* 0x000000ffff527224 */ /* 0x100fe400078e0057 */
[----:B------:R-:W-:Y:S01]  /*5ce0*/  F2FP.SATFINITE.E4M3.F32.PACK_AB_MERGE_C R219, R26, R25, R64 ;  /* 0x000000191adb723e */ /* 0x000fe20004807040 */
[----:B------:R-:W-:Y:S02]  /*5cf0*/  IMAD.MOV.U32 R81, RZ, RZ, R87 ;  /* 0x000000ffff517224 */ /* 0x000fe400078e0057 */
[----:B------:R-:W0:Y:S01]  /*5d00*/  MUFU.EX2 R94, R94 ;  /* 0x0000005e005e7308 */ /* 0x000e220000000800 */
[----:B-1----:R-:W-:-:S01]  /*5d10*/  FADD.FTZ R7, R91, R86 ;  /* 0x000000565b077221 */ /* 0x002fc20000010000 */
[----:B------:R-:W-:-:S02]  /*5d20*/  IMAD.MOV.U32 R86, RZ, RZ, R87 ;  /* 0x000000ffff567224 */ /* 0x000fc400078e0057 */
[--C-:B------:R-:W-:Y:S02]  /*5d30*/  IMAD.MOV.U32 R64, RZ, RZ, R87.reuse ;  /* 0x000000ffff407224 */ /* 0x100fe400078e0057 */
[----:B------:R-:W-:Y:S02]  /*5d40*/  IMAD.MOV.U32 R26, RZ, RZ, R87 ;  /* 0x000000ffff1a7224 */ /* 0x000fe400078e0057 */
[----:B------:R-:W1:Y:S01]  /*5d50*/  MUFU.EX2 R29, R29 ;  /* 0x0000001d001d7308 */ /* 0x000e620000000800 */
[----:B--2---:R-:W-:-:S01]  /*5d60*/  FADD.FTZ R6, R28, R57 ;  /* 0x000000391c067221 */ /* 0x004fc20000010000 */
[--C-:B------:R-:W-:Y:S02]  /*5d70*/  IMAD.MOV.U32 R57, RZ, RZ, R87.reuse ;  /* 0x000000ffff397224 */ /* 0x100fe400078e0057 */
[----:B------:R-:W-:-:S04]  /*5d80*/  IMAD.MOV.U32 R25, RZ, RZ, R87 ;  /* 0x000000ffff197224 */ /* 0x000fc800078e0057 */
[----:B------:R-:W2:Y:S01]  /*5d90*/  MUFU.EX2 R96, R96 ;  /* 0x0000006000607308 */ /* 0x000ea20000000800 */
[----:B0-----:R-:W-:-:S07]  /*5da0*/  FADD.FTZ R7, R94, R7 ;  /* 0x000000075e077221 */ /* 0x001fce0000010000 */
[----:B------:R-:W0:Y:S01]  /*5db0*/  MUFU.EX2 R30, R30 ;  /* 0x0000001e001e7308 */ /* 0x000e220000000800 */
[----:B-1----:R-:W-:-:S07]  /*5dc0*/  FADD.FTZ R9, R29, R6 ;  /* 0x000000061d097221 */ /* 0x002fce0000010000 */
[----:B------:R-:W1:Y:S01]  /*5dd0*/  MUFU.EX2 R115, R115 ;  /* 0x0000007300737308 */ /* 0x000e620000000800 */
[----:B--2---:R-:W-:-:S07]  /*5de0*/  FADD.FTZ R6, R96, R7 ;  /* 0x0000000760067221 */ /* 0x004fce0000010000 */
[----:B------:R2:W3:Y:S01]  /*5df0*/  MUFU.EX2 R21, R66 ;  /* 0x0000004200157308 */ /* 0x0004e20000000800 */
[----:B0-----:R-:W-:-:S07]  /*5e00*/  FADD.FTZ R8, R30, R9 ;  /* 0x000000091e087221 */ /* 0x001fce0000010000 */
[----:B------:R-:W0:Y:S01]  /*5e10*/  MUFU.EX2 R98, R98 ;  /* 0x0000006200627308 */ /* 0x000e220000000800 */
[C---:B-1----:R-:W-:Y:S01]  /*5e20*/  F2FP.SATFINITE.E4M3.F32.PACK_AB_MERGE_C R96, R115.reuse, R96, RZ ;  /* 0x000000607360723e */ /* 0x042fe200048070ff */
[----:B------:R-:W-:Y:S01]  /*5e30*/  FADD.FTZ R115, R115, R6 ;  /* 0x0000000673737221 */ /* 0x000fe20000010000 */
[----:B--2---:R-:W-:Y:S02]  /*5e40*/  IMAD.MOV.U32 R66, RZ, RZ, R87 ;  /* 0x000000ffff427224 */ /* 0x004fe400078e0057 */
[----:B------:R-:W-:-:S03]  /*5e50*/  F2FP.SATFINITE.E4M3.F32.PACK_AB_MERGE_C R220, R94, R91, R96 ;  /* 0x0000005b5edc723e */ /* 0x000fc60004807060 */
[----:B------:R-:W1:Y:S01]  /*5e60*/  MUFU.EX2 R32, R32 ;  /* 0x0000002000207308 */ /* 0x000e620000000800 */
[C---:B---3--:R-:W-:Y:S01]  /*5e70*/  F2FP.SATFINITE.E4M3.F32.PACK_AB_MERGE_C R30, R21.reuse, R30, RZ ;  /* 0x0000001e151e723e */ /* 0x048fe200048070ff */
[----:B------:R-:W-:-:S03]  /*5e80*/  FADD.FTZ R21, R21, R8 ;  /* 0x0000000815157221 */ /* 0x000fc60000010000 */
[----:B------:R-:W-:Y:S01]  /*5e90*/  F2FP.SATFINITE.E4M3.F32.PACK_AB_MERGE_C R221, R29, R28, R30 ;  /* 0x0000001c1ddd723e */ /* 0x000fe2000480701e */
[----:B------:R-:W-:Y:S02]  /*5ea0*/  IMAD.MOV.U32 R30, RZ, RZ, R87 ;  /* 0x000000ffff1e7224 */ /* 0x000fe400078e0057 */
        /* <DEDUP_REMOVED lines=25> */
[--C-:B------:R-:W-:Y:S02]  /*6040*/  IMAD.MOV.U32 R33, RZ, RZ, R87.reuse ;  /* 0x000000ffff217224 */ /* 0x100fe400078e0057 */
[----:B------:R-:W-:-:S04]  /*6050*/  IMAD.MOV.U32 R32, RZ, RZ, R87 ;  /* 0x000000ffff207224 */ /* 0x000fc800078e0057 */
        /* <DEDUP_REMOVED lines=24> */
[----:B------:R-:W1:Y:S01]  /*61e0*/  MUFU.EX2 R6, R127 ;  /* 0x0000007f00067308 */ /* 0x000e620000000800 */
[----:B--2---:R-:W-:-:S07]  /*61f0*/  FADD.FTZ R5, R133, R130 ;  /* 0x0000008285057221 */ /* 0x004fce0000010000 */
[----:B------:R-:W-:Y:S01]  /*6200*/  MUFU.EX2 R120, R120 ;  /* 0x0000007800787308 */ /* 0x000fe20000000800 */
[----:B0-----:R-:W-:-:S07]  /*6210*/  FADD.FTZ R7, R119, R8 ;  /* 0x0000000877077221 */ /* 0x001fce0000010000 */
[----:B------:R-:W0:Y:S01]  /*6220*/  MUFU.EX2 R121, R121 ;  /* 0x0000007900797308 */ /* 0x000e220000000800 */
[----:B-1----:R-:W-:-:S07]  /*6230*/  FADD.FTZ R8, R6, R5 ;  /* 0x0000000506087221 */ /* 0x002fce0000010000 */
[----:B------:R-:W-:Y:S08]  /*6240*/  MUFU.EX2 R129, R129 ;  /* 0x0000008100817308 */ /* 0x000ff00000000800 */
[----:B------:R-:W1:Y:S01]  /*6250*/  MUFU.EX2 R122, R122 ;  /* 0x0000007a007a7308 */ /* 0x000e620000000800 */
[----:B0-----:R-:W-:Y:S01]  /*6260*/  F2FP.SATFINITE.E4M3.F32.PACK_AB_MERGE_C R5, R121, R120, RZ ;  /* 0x000000787905723e */ /* 0x001fe200048070ff */
[----:B------:R-:W-:-:S03]  /*6270*/  FADD.FTZ R120, R120, R7 ;  /* 0x0000000778787221 */ /* 0x000fc60000010000 */
[----:B------:R-:W-:Y:S01]  /*6280*/  F2FP.SATFINITE.E4M3.F32.PACK_AB_MERGE_C R226, R119, R118, R5 ;  /* 0x0000007677e2723e */ /* 0x000fe20004807005 */
[----:B------:R-:W-:-:S01]  /*6290*/  FADD.FTZ R7, R121, R120 ;  /* 0x0000007879077221 */ /* 0x000fc20000010000 */
[----:B-1----:R-:W-:Y:S01]  /*62a0*/  F2FP.SATFINITE.E4M3.F32.PACK_AB_MERGE_C R9, R122, R129, RZ ;  /* 0x000000817a09723e */ /* 0x002fe200048070ff */
[----:B------:R-:W-:-:S03]  /*62b0*/  FADD.FTZ R129, R129, R8 ;  /* 0x0000000881817221 */ /* 0x000fc60000010000 */
[----:B------:R-:W-:Y:S01]  /*62c0*/  F2FP.SATFINITE.E4M3.F32.PACK_AB_MERGE_C R227, R6, R133, R9 ;  /* 0x0000008506e3723e */ /* 0x000fe20004807009 */
[----:B------:R-:W-:-:S01]  /*62d0*/  FADD.FTZ R6, R122, R129 ;  /* 0x000000817a067221 */ /* 0x000fc20000010000 */
        /* <DEDUP_REMOVED lines=39> */
.L_x_162:
[----:B------:R-:W-:Y:S01]  /*6550*/  ISETP.NE.AND P2, PT, RZ, UR41, PT ;  /* 0x00000029ff007c0c */ /* 0x000fe2000bf45270 */
[----:B------:R-:W-:-:S04]  /*6560*/  UISETP.NE.AND UP0, UPT, UR51, 0x1, UPT ;  /* 0x000000013300788c */ /* 0x000fc8000bf05270 */
[----:B------:R-:W-:-:S04]  /*6570*/  USEL UR42, URZ, 0x1, UP0 ;  /* 0x000000013f2a7887 */ /* 0x000fc80008000000 */
[----:B------:R-:W-:-:S04]  /*6580*/  ULOP3.LUT UR42, UR52, UR42, URZ, 0x3c, !UPT ;  /* 0x0000002a342a7292 */ /* 0x000fc8000f8e3c3f */
[----:B------:R-:W-:Y:S08]  /*6590*/  @P2 BRA `(.L_x_153) ;  /* 0x0000000000442947 */ /* 0x000ff00003800000 */
[----:B------:R-:W-:Y:S05]  /*65a0*/  @!P0 BRA `(.L_x_154) ;  /* 0x0000000000048947 */ /* 0x000fea0003800000 */
[----:B------:R-:W-:Y:S01]  /*65b0*/  BPT.TRAP 0x1 ;  /* 0x000000040000795c */ /* 0x000fe20000300000 */
.L_x_154:
[----:B------:R-:W0:Y:S01]  /*65c0*/  S2UR UR10, SR_CgaCtaId ;  /* 0x00000000000a79c3 */ /* 0x000e220000008800 */
[----:B------:R-:W-:Y:S01]  /*65d0*/  UIADD3 UR6, UR51, 0x1, URZ ;  /* 0x0000000133067890 */ /* 0x000fe2000fffe03f */
[----:B------:R-:W-:Y:S01]  /*65e0*/  IMAD.U32 R2, RZ, RZ, UR42 ;  /* 0x0000002aff027e24 */ /* 0x000fe2000f8e00ff */
[----:B------:R-:W-:Y:S02]  /*65f0*/  UMOV UR7, 0x400 ;  /* 0x0000040000077882 */ /* 0x000fe40000000000 */
[----:B------:R-:W-:Y:S02]  /*6600*/  UISETP.NE.AND UP0, UPT, UR6, 0x2, UPT ;  /* 0x000000020600788c */ /* 0x000fe4000bf05270 */
[----:B------:R-:W-:Y:S02]  /*6610*/  SHF.L.U32 R2, R2, 0x1f, RZ ;  /* 0x0000001f02027819 */ /* 0x000fe400000006ff */
[----:B------:R-:W-:Y:S02]  /*6620*/  USEL UR6, UR6, URZ, UP0 ;  /* 0x0000003f06067287 */ /* 0x000fe40008000000 */
[----:B0-----:R-:W-:-:S04]  /*6630*/  ULEA UR7, UR10, UR7, 0x18 ;  /* 0x000000070a077291 */ /* 0x001fc8000f8ec03f */
[----:B------:R-:W-:-:S09]  /*6640*/  ULEA UR6, UR6, UR7, 0x3 ;  /* 0x0000000706067291 */ /* 0x000fd2000f8e183f */
[----:B------:R0:W1:Y:S01]  /*6650*/  SYNCS.PHASECHK.TRANS64.TRYWAIT P1, [UR6+0x2e830], R2 ;  /* 0x02e83002ff0075a7 */ /* 0x0000620008020146 */
[----:B------:R-:W-:Y:S05]  /*6660*/  @!P0 BRA `(.L_x_155) ;  /* 0x0000000000048947 */ /* 0x000fea0003800000 */
[----:B------:R-:W-:Y:S01]  /*6670*/  BPT.TRAP 0x1 ;  /* 0x000000040000795c */ /* 0x000fe20000300000 */
.L_x_155:
[----:B-1----:R-:W-:Y:S05]  /*6680*/  @P1 BRA `(.L_x_153) ;  /* 0x0000000000081947 */ /* 0x002fea0003800000 */
[----:B------:R-:W1:Y:S02]  /*6690*/  SYNCS.PHASECHK.TRANS64.TRYWAIT P1, [UR6+0x2e830], R2 ;  /* 0x02e83002ff0075a7 */ /* 0x000e640008020146 */
[----:B-1----:R-:W-:Y:S05]  /*66a0*/  @!P1 BRA `(.L_x_156) ;  /* 0x000000cc00789947 */ /* 0x002fea0003800000 */
.L_x_153:
        /* <DEDUP_REMOVED lines=186> */
.L_x_158:
[----:B------:R-:W0:Y:S01]  /*7250*/  S2UR UR7, SR_CgaCtaId ;  /* 0x00000000000779c3 */ /* 0x000e220000008800 */
[----:B------:R-:W-:Y:S01]  /*7260*/  UMOV UR6, 0x400 ;  /* 0x0000040000067882 */ /* 0x000fe20000000000 */
[----:B------:R-:W-:-:S05]  /*7270*/  IMAD.U32 R2, RZ, RZ, UR52 ;  /* 0x00000034ff027e24 */ /* 0x000fca000f8e00ff */
[----:B------:R-:W-:Y:S01]  /*7280*/  SHF.L.U32 R2, R2, 0x1f, RZ ;  /* 0x0000001f02027819 */ /* 0x000fe200000006ff */
[----:B0-----:R-:W-:-:S04]  /*7290*/  ULEA UR6, UR7, UR6, 0x18 ;  /* 0x0000000607067291 */ /* 0x001fc8000f8ec03f */
[----:B------:R-:W-:-:S09]  /*72a0*/  ULEA UR6, UR51, UR6, 0x3 ;  /* 0x0000000633067291 */ /* 0x000fd2000f8e183f */
[----:B------:R0:W1:Y:S01]  /*72b0*/  SYNCS.PHASECHK.TRANS64.TRYWAIT P1, [UR6+0x2e850], R2 ;  /* 0x02e85002ff0075a7 */ /* 0x0000620008020146 */
[----:B------:R-:W-:Y:S05]  /*72c0*/  @!P0 BRA `(.L_x_159) ;  /* 0x0000000000048947 */ /* 0x000fea0003800000 */
[----:B------:R-:W-:Y:S01]  /*72d0*/  BPT.TRAP 0x1 ;  /* 0x000000040000795c */ /* 0x000fe20000300000 */
.L_x_159:
[----:B-1----:R-:W-:Y:S05]  /*72e0*/  @P1 BRA `(.L_x_157) ;  /* 0x0000000000081947 */ /* 0x002fea0003800000 */
[----:B------:R-:W1:Y:S02]  /*72f0*/  SYNCS.PHASECHK.TRANS64.TRYWAIT P1, [UR6+0x2e850], R2 ;  /* 0x02e85002ff0075a7 */ /* 0x000e640008020146 */
[----:B-1----:R-:W-:Y:S05]  /*7300*/  @!P1 BRA `(.L_x_160) ;  /* 0x000000c000789947 */ /* 0x002fea0003800000 */
.L_x_157:
[----:B------:R-:W2:Y:S01]  /*7310*/  S2UR UR6, SR_CgaCtaId ;  /* 0x00000000000679c3 */ /* 0x000ea20000008800 */
[----:B01----:R-:W-:Y:S01]  /*7320*/  MOV R2, 0x400 ;  /* 0x0000040000027802 */ /* 0x003fe20000000f00 */
[----:B------:R-:W-:Y:S01]  /*7330*/  WARPGROUP.ARRIVE ;  /* 0x00000000000079c5 */ /* 0x000fe20000000000 */
        /* <DEDUP_REMOVED lines=20> */
[----:B------:R-:W-:Y:S01]  /*7480*/  FMUL.FTZ R170, R0, R170 ;  /* 0x000000aa00aa7220 */ /* 0x000fe20000410000 */
[----:B--2---:R-:W-:-:S02]  /*7490*/  IMAD.U32 R3, RZ, RZ, UR6 ;  /* 0x00000006ff037e24 */ /* 0x004fc4000f8e00ff */
[----:B------:R-:W-:Y:S01]  /*74a0*/  FMUL.FTZ R169, R0, R169 ;  /* 0x000000a900a97220 */ /* 0x000fe20000410000 */
[----:B------:R-:W2:Y:S01]  /*74b0*/  MUFU.TANH R9, R9 ;  /* 0x0000000900097308 */ /* 0x000ea20000002400 */
[----:B0-----:R-:W-:Y:S01]  /*74c0*/  FMNMX.FTZ R192, R10, R5, !PT ;  /* 0x000000050ac07209 */ /* 0x001fe20007810000 */
[C---:B------:R-:W-:Y:S01]  /*74d0*/  FMUL.FTZ R171, R0.reuse, R171 ;  /* 0x000000ab00ab7220 */ /* 0x040fe20000410000 */
[----:B------:R-:W-:Y:S01]  /*74e0*/  LEA R2, R3, R2, 0x18 ;  /* 0x0000000203027211 */ /* 0x000fe200078ec0ff */
[C---:B------:R-:W-:Y:S01]  /*74f0*/  FMUL.FTZ R172, R0.reuse, R172 ;  /* 0x000000ac00ac7220 */ /* 0x040fe20000410000 */
[C---:B------:R-:W-:Y:S01]  /*7500*/  FMUL.FTZ R174, R0.reuse, R174 ;  /* 0x000000ae00ae7220 */ /* 0x040fe20000410000 */
[----:B------:R-:W-:Y:S01]  /*7510*/  FMUL.FTZ R173, R0, R173 ;  /* 0x000000ad00ad7220 */ /* 0x000fe20000410000 */
[----:B------:R-:W-:Y:S01]  /*7520*/  R2UR UR6, R2 ;  /* 0x00000000020672ca */ /* 0x000fe200000e0000 */
        /* <DEDUP_REMOVED lines=12> */
[----:B------:R-:W-:Y:S01]  /*75f0*/  UIADD3 UR6, UR6, 0x400, URZ ;  /* 0x0000040006067890 */ /* 0x000fe2000fffe03f */
[C---:B------:R-:W-:Y:S01]  /*7600*/  FMUL.FTZ R183, R0.reuse, R183 ;  /* 0x000000b700b77220 */ /* 0x040fe20000410000 */
[C---:B------:R-:W-:Y:S01]  /*7610*/  FMUL.FTZ R152, R0.reuse, R152 ;  /* 0x0000009800987220 */ /* 0x040fe20000410000 */
[----:B------:R-:W-:Y:S01]  /*7620*/  FMUL.FTZ R154, R0, R154 ;  /* 0x0000009a009a7220 */ /* 0x000fe20000410000 */
[----:B------:R-:W-:Y:S01]  /*7630*/  USHF.R.U32.HI UR6, URZ, 0x4, UR6 ;  /* 0x000000043f067899 */ /* 0x000fe20008011606 */
[----:B------:R-:W2:Y:S01]  /*7640*/  MUFU.TANH R15, R15 ;  /* 0x0000000f000f7308 */ /* 0x000ea20000002400 */
[----:B0-----:R-:W-:Y:S01]  /*7650*/  FMNMX.FTZ R194, R12, R191, !PT ;  /* 0x000000bf0cc27209 */ /* 0x001fe20007810000 */
[C---:B------:R-:W-:Y:S01]  /*7660*/  FMUL.FTZ R153, R0.reuse, R153 ;  /* 0x0000009900997220 */ /* 0x040fe20000410000 */
[----:B------:R-:W-:Y:S01]  /*7670*/  ULOP3.LUT UR6, UR6, 0x3fff, URZ, 0xc0, !UPT ;  /* 0x00003fff06067892 */ /* 0x000fe2000f8ec03f */
[C---:B------:R-:W-:Y:S01]  /*7680*/  FMUL.FTZ R155, R0.reuse, R155 ;  /* 0x0000009b009b7220 */ /* 0x040fe20000410000 */
[C---:B------:R-:W-:Y:S01]  /*7690*/  FMUL.FTZ R156, R0.reuse, R156 ;  /* 0x0000009c009c7220 */ /* 0x040fe20000410000 */
[C---:B------:R-:W-:Y:S01]  /*76a0*/  FMUL.FTZ R158, R0.reuse, R158 ;  /* 0x0000009e009e7220 */ /* 0x040fe20000410000 */
[----:B------:R-:W-:Y:S01]  /*76b0*/  ULOP3.LUT UR6, UR6, 0x10000, URZ, 0xfc, !UPT ;  /* 0x0001000006067892 */ /* 0x000fe2000f8efc3f */
[----:B------:R-:W0:Y:S01]  /*76c0*/  MUFU.TANH R14, R14 ;  /* 0x0000000e000e7308 */ /* 0x000e220000002400 */
[----:B-1----:R-:W-:Y:S01]  /*76d0*/  FMNMX.FTZ R191, R13, R192, !PT ;  /* 0x000000c00dbf7209 */ /* 0x002fe20007810000 */
[C---:B------:R-:W-:Y:S01]  /*76e0*/  FMUL.FTZ R157, R0.reuse, R157 ;  /* 0x0000009d009d7220 */ /* 0x040fe20000410000 */
[----:B------:R-:W-:Y:S01]  /*76f0*/  UIMAD UR11, UR51, 0x700, UR6 ;  /* 0x00000700330b78a4 */ /* 0x000fe2000f8e0206 */
[C---:B------:R-:W-:Y:S01]  /*7700*/  FMUL.FTZ R159, R0.reuse, R159 ;  /* 0x0000009f009f7220 */ /* 0x040fe20000410000 */
[C---:B------:R-:W-:Y:S01]  /*7710*/  FMUL.FTZ R160, R0.reuse, R160 ;  /* 0x000000a000a07220 */ /* 0x040fe20000410000 */
[C---:B------:R-:W-:Y:S01]  /*7720*/  FMUL.FTZ R162, R0.reuse, R162 ;  /* 0x000000a200a27220 */ /* 0x040fe20000410000 */
[C---:B------:R-:W-:Y:S01]  /*7730*/  FMUL.FTZ R161, R0.reuse, R161 ;  /* 0x000000a100a17220 */ /* 0x040fe20000410000 */
[----:B------:R-:W1:Y:S01]  /*7740*/  MUFU.TANH R20, R20 ;  /* 0x0000001400147308 */ /* 0x000e620000002400 */
[----:B--2---:R-:W-:Y:S01]  /*7750*/  FMNMX.FTZ R193, R15, R194, !PT ;  /* 0x000000c20fc17209 */ /* 0x004fe20007810000 */
[----:B------:R-:W-:Y:S01]  /*7760*/  UMOV UR6, UR11 ;  /* 0x0000000b00067c82 */ /* 0x000fe20008000000 */
[C---:B------:R-:W-:Y:S01]  /*7770*/  FMUL.FTZ R163, R0.reuse, R163 ;  /* 0x000000a300a37220 */ /* 0x040fe20000410000 */
[----:B------:R-:W-:Y:S01]  /*7780*/  QGMMA.64x128x32.F32.E4M3.E4M3 R24, R200, gdesc[UR4], R24, gsb0 ;  /* 0x01e00004c8187df3 */ /* 0x000fe20008000818 */
[----:B------:R-:W-:Y:S01]  /*7790*/  UIADD3 UR6, UR11, 0x100, URZ ;  /* 0x000001000b067890 */ /* 0x000fe2000fffe03f */
[----:B------:R-:W-:Y:S01]  /*77a0*/  FMUL.FTZ R164, R0, R164 ;  /* 0x000000a400a47220 */ /* 0x000fe20000410000 */
[----:B------:R-:W-:Y:S01]  /*77b0*/  UMOV UR7, 0xc0000010 ;  /* 0xc000001000077882 */ /* 0x000fe20000000000 */
        /* <DEDUP_REMOVED lines=86> */
[----:B------:R-:W-:Y:S01]  /*7d20*/  FMUL.FTZ R103, R0, R103 ;  /* 0x0000006700677220 */ /* 0x000fe20000410000 */
[----:B------:R-:W-:Y:S01]  /*7d30*/  UMOV UR10, UR49 ;  /* 0x00000031000a7c82 */ /* 0x000fe20008000000 */
[----:B------:R-:W1:Y:S01]  /*7d40*/  MUFU.TANH R171, R171 ;  /* 0x000000ab00ab7308 */ /* 0x000e620000002400 */
[----:B--2---:R-:W-:Y:S01]  /*7d50*/  FMNMX.FTZ R194, R170, R193, !PT ;  /* 0x000000c1aac27209 */ /* 0x004fe20007810000 */
[----:B------:R-:W-:-:S06]  /*7d60*/  IMAD.U32 R197, RZ, RZ, UR50 ;  /* 0x00000032ffc57e24 */ /* 0x000fcc000f8e00ff */
[----:B------:R-:W2:Y:S01]  /*7d70*/  MUFU.TANH R172, R172 ;  /* 0x000000ac00ac7308 */ /* 0x000ea20000002400 */
[----:B0-----:R-:W-:-:S07]  /*7d80*/  FMNMX.FTZ R191, R169, R192, !PT ;  /* 0x000000c0a9bf7209 */ /* 0x001fce0007810000 */
[----:B------:R-:W0:Y:S01]  /*7d90*/  MUFU.TANH R174, R174 ;  /* 0x000000ae00ae7308 */ /* 0x000e220000002400 */
[----:B-1----:R-:W-:-:S07]  /*7da0*/  FMNMX.FTZ R193, R171, R194, !PT ;  /* 0x000000c2abc17209 */ /* 0x002fce0007810000 */
[----:B------:R-:W1:Y:S01]  /*7db0*/  MUFU.TANH R173, R173 ;  /* 0x000000ad00ad7308 */ /* 0x000e620000002400 */
[----:B--2---:R-:W-:-:S07]  /*7dc0*/  FMNMX.FTZ R192, R172, R191, !PT ;  /* 0x000000bfacc07209 */ /* 0x004fce0007810000 */
[----:B------:R-:W2:Y:S01]  /*7dd0*/  MUFU.TANH R175, R175 ;  /* 0x000000af00af7308 */ /* 0x000ea20000002400 */
[----:B0-----:R-:W-:-:S07]  /*7de0*/  FMNMX.FTZ R194, R174, R193, !PT ;  /* 0x000000c1aec27209 */ /* 0x001fce0007810000 */
[----:B------:R-:W0:Y:S01]  /*7df0*/  MUFU.TANH R176, R176 ;  /* 0x000000b000b07308 */ /* 0x000e220000002400 */
[----:B-1----:R-:W-:-:S07]  /*7e00*/  FMNMX.FTZ R191, R173, R192, !PT ;  /* 0x000000c0adbf7209 */ /* 0x002fce0007810000 */
[----:B------:R-:W1:Y:S01]  /*7e10*/  MUFU.TANH R178, R178 ;  /* 0x000000b200b27308 */ /* 0x000e620000002400 */
[----:B--2---:R-:W-:Y:S01]  /*7e20*/  FMNMX.FTZ R193, R175, R194, !PT ;  /* 0x000000c2afc17209 */ /* 0x004fe20007810000 */
[----:B------:R-:W-:Y:S02]  /*7e30*/  WARPGROUP.DEPBAR.LE gsb0, 0x0 ;  /* 0x00008000000079c5 */ /* 0x000fe40000010000 */
[----:B------:R-:W-:-:S06]  /*7e40*/  WARPGROUP.ARRIVE ;  /* 0x00000000000079c5 */ /* 0x000fcc0000000000 */
[----:B------:R-:W2:Y:S01]  /*7e50*/  S2R R203, SR_TID.X ;  /* 0x0000000000cb7919 */ /* 0x000ea20000002100 */
[----:B------:R-:W3:Y:S01]  /*7e60*/  MUFU.TANH R177, R177 ;  /* 0x000000b100b17308 */ /* 0x000ee20000002400 */
[----:B0-----:R-:W-:Y:S01]  /*7e70*/  FMNMX.FTZ R192, R176, R191, !PT ;  /* 0x000000bfb0c07209 */ /* 0x001fe20007810000 */
[----:B------:R-:W-:Y:S01]  /*7e80*/  QGMMA.64x128x32.F32.E4M3.E4M3 R24, R204, gdesc[UR4], R24, gsb0 ;  /* 0x01e00004cc187df3 */ /* 0x000fe20008000818 */
[----:B------:R-:W-:Y:S01]  /*7e90*/  UIADD3 UR6, UR11, 0x200, URZ ;  /* 0x000002000b067890 */ /* 0x000fe2000fffe03f */
[----:B------:R-:W-:-:S04]  /*7ea0*/  UMOV UR7, 0xc0000010 ;  /* 0xc000001000077882 */ /* 0x000fc80000000000 */
[----:B------:R-:W0:Y:S01]  /*7eb0*/  MUFU.TANH R179, R179 ;  /* 0x000000b300b37308 */ /* 0x000e220000002400 */
[----:B-1----:R-:W-:-:S07]  /*7ec0*/  FMNMX.FTZ R194, R178, R193, !PT ;  /* 0x000000c1b2c27209 */ /* 0x002fce0007810000 */
[----:B------:R-:W1:Y:S01]  /*7ed0*/  MUFU.TANH R180, R180 ;  /* 0x000000b400b47308 */ /* 0x000e620000002400 */
[----:B---3--:R-:W-:-:S07]  /*7ee0*/  FMNMX.FTZ R191, R177, R192, !PT ;  /* 0x000000c0b1bf7209 */ /* 0x008fce0007810000 */
[----:B------:R-:W3:Y:S01]  /*7ef0*/  MUFU.TANH R182, R182 ;  /* 0x000000b600b67308 */ /* 0x000ee20000002400 */
[----:B0-----:R-:W-:Y:S02]  /*7f00*/  FMNMX.FTZ R193, R179, R194, !PT ;  /* 0x000000c2b3c17209 */ /* 0x001fe40007810000 */
[----:B--2---:R-:W-:-:S05]  /*7f10*/  LOP3.LUT P1, RZ, R203, 0x7f, RZ, 0xc0, !PT ;  /* 0x0000007fcbff7812 */ /* 0x004fca000782c0ff */
[----:B------:R-:W0:Y:S01]  /*7f20*/  MUFU.TANH R181, R181 ;  /* 0x000000b500b57308 */ /* 0x000e220000002400 */
[----:B-1----:R-:W-:-:S07]  /*7f30*/  FMNMX.FTZ R192, R180, R191, !PT ;  /* 0x000000bfb4c07209 */ /* 0x002fce0007810000 */
[----:B------:R-:W1:Y:S01]  /*7f40*/  MUFU.TANH R183, R183 ;  /* 0x000000b700b77308 */ /* 0x000e620000002400 */
[----:B---3--:R-:W-:Y:S01]  /*7f50*/  FMNMX.FTZ R194, R182, R193, !PT ;  /* 0x000000c1b6c27209 */ /* 0x008fe20007810000 */
[----:B------:R-:W-:-:S06]  /*7f60*/  @!P1 IMAD R197, R197, 0x8, R2 ;  /* 0x00000008c5c59824 */ /* 0x000fcc00078e0202 */
        /* <DEDUP_REMOVED lines=25> */
[----:B------:R-:W-:-:S04]  /*8100*/  WARPGROUP.ARRIVE ;  /* 0x00000000000079c5 */ /* 0x000fc80000000000 */
[----:B------:R-:W2:Y:S01]  /*8110*/  MUFU.TANH R164, R164 ;  /* 0x000000a400a47308 */ /* 0x000ea20000002400 */
[----:B0-----:R-:W-:Y:S01]  /*8120*/  FMNMX.FTZ R191, R161, R192, !PT ;  /* 0x000000c0a1bf7209 */ /* 0x001fe20007810000 */
[----:B------:R-:W-:Y:S01]  /*8130*/  QGMMA.64x128x32.F32.E4M3.E4M3 R24, R208, gdesc[UR4], R24, gsb0 ;  /* 0x01e00004d0187df3 */ /* 0x000fe20008000818 */
[----:B-1----:R-:W-:Y:S01]  /*8140*/  FMNMX.FTZ R193, R163, R194, !PT ;  /* 0x000000c2a3c17209 */ /* 0x002fe20007810000 */
[----:B------:R-:W-:-:S04]  /*8150*/  UIADD3 UR6, UR11, 0x300, URZ ;  /* 0x000003000b067890 */ /* 0x000fc8000fffe03f */
[----:B------:R-:W0:Y:S01]  /*8160*/  MUFU.TANH R166, R166 ;  /* 0x000000a600a67308 */ /* 0x000e220000002400 */
[----:B------:R-:W-:-:S07]  /*8170*/  UMOV UR7, 0xc0000010 ;  /* 0xc000001000077882 */ /* 0x000fce0000000000 */
        /* <DEDUP_REMOVED lines=9> */
[----:B0-----:R-:W-:Y:S01]  /*8210*/  FMNMX.FTZ R192, R136, R191, !PT ;  /* 0x000000bf88c07209 */ /* 0x001fe20007810000 */
[----:B------:R-:W-:-:S06]  /*8220*/  FMUL.FTZ R191, R0, R90 ;  /* 0x0000005a00bf7220 */ /* 0x000fcc0000410000 */
        /* <DEDUP_REMOVED lines=24> */
[----:B------:R-:W-:Y:S02]  /*83b0*/  WARPGROUP.DEPBAR.LE gsb0, 0x0 ;  /* 0x00008000000079c5 */ /* 0x000fe40000010000 */
[----:B------:R-:W-:-:S04]  /*83c0*/  WARPGROUP.ARRIVE ;  /* 0x00000000000079c5 */ /* 0x000fc80000000000 */
[----:B------:R-:W0:Y:S01]  /*83d0*/  MUFU.TANH R151, R151 ;  /* 0x0000009700977308 */ /* 0x000e220000002400 */
[----:B-1----:R-:W-:Y:S01]  /*83e0*/  FMNMX.FTZ R192, R150, R195, !PT ;  /* 0x000000c396c07209 */ /* 0x002fe20007810000 */
[----:B------:R-:W-:Y:S01]  /*83f0*/  QGMMA.64x128x32.F32.E4M3.E4M3 R24, R212, gdesc[UR4], R24, gsb0 ;  /* 0x01e00004d4187df3 */ /* 0x000fe20008000818 */
[----:B------:R-:W-:Y:S01]  /*8400*/  UIADD3 UR6, UR11, 0x400, URZ ;  /* 0x000004000b067890 */ /* 0x000fe2000fffe03f */
[----:B------:R-:W-:-:S04]  /*8410*/  UMOV UR7, 0xc0000010 ;  /* 0xc000001000077882 */ /* 0x000fc80000000000 */
        /* <DEDUP_REMOVED lines=11> */
[----:B-1----:R-:W-:Y:S01]  /*84d0*/  FMNMX.FTZ R195, R123, R192, !PT ;  /* 0x000000c07bc37209 */ /* 0x002fe20007810000 */
[----:B------:R-:W-:-:S06]  /*84e0*/  FMUL.FTZ R192, R0, R95 ;  /* 0x0000005f00c07220 */ /* 0x000fcc0000410000 */
        /* <DEDUP_REMOVED lines=24> */
[----:B------:R-:W-:Y:S02]  /*8670*/  WARPGROUP.DEPBAR.LE gsb0, 0x0 ;  /* 0x00008000000079c5 */ /* 0x000fe40000010000 */
[----:B------:R-:W-:-:S04]  /*8680*/  WARPGROUP.ARRIVE ;  /* 0x00000000000079c5 */ /* 0x000fc80000000000 */
[----:B------:R-:W1:Y:S01]  /*8690*/  MUFU.TANH R105, R105 ;  /* 0x0000006900697308 */ /* 0x000e620000002400 */
[----:B--2---:R-:W-:Y:S01]  /*86a0*/  FMNMX.FTZ R90, R104, R95, !PT ;  /* 0x0000005f685a7209 */ /* 0x004fe20007810000 */
[----:B------:R-:W-:Y:S01]  /*86b0*/  QGMMA.64x128x32.F32.E4M3.E4M3 R24, R216, gdesc[UR4], R24, gsb0 ;  /* 0x01e00004d8187df3 */ /* 0x000fe20008000818 */
[----:B------:R-:W-:Y:S01]  /*86c0*/  UIADD3 UR6, UR11, 0x500, URZ ;  /* 0x000005000b067890 */ /* 0x000fe2000fffe03f */
[----:B------:R-:W-:-:S04]  /*86d0*/  UMOV UR7, 0xc0000010 ;  /* 0xc000001000077882 */ /* 0x000fc80000000000 */
        /* <DEDUP_REMOVED lines=62> */
[----:B-1----:R-:W-:Y:S02]  /*8ac0*/  FMNMX.FTZ R194, R102, R193, !PT ;  /* 0x000000c166c27209 */ /* 0x002fe40007810000 */
[----:B--2---:R-:W-:-:S05]  /*8ad0*/  FMNMX.FTZ R193, R101, R90, !PT ;  /* 0x0000005a65c17209 */ /* 0x004fca0007810000 */
[----:B------:R-:W1:Y:S01]  /*8ae0*/  SHFL.BFLY PT, R90, R193, 0x2, 0x1f ;  /* 0x0c401f00c15a7f89 */ /* 0x000e6200000e0000 */
[----:B0-----:R-:W-:-:S05]  /*8af0*/  FMNMX.FTZ R194, R103, R194, !PT ;  /* 0x000000c267c27209 */ /* 0x001fca0007810000 */
[----:B------:R-:W0:Y:S01]  /*8b00*/  SHFL.BFLY PT, R95, R194, 0x2, 0x1f ;  /* 0x0c401f00c25f7f89 */ /* 0x000e2200000e0000 */
[----:B-1----:R-:W-:Y:S01]  /*8b10*/  FMNMX.FTZ R195, R193, R90, !PT ;  /* 0x0000005ac1c37209 */ /* 0x002fe20007810000 */
[----:B------:R-:W-:-:S04]  /*8b20*/  IMAD.U32 R193, RZ, RZ, UR10 ;  /* 0x0000000affc17e24 */ /* 0x000fc8000f8e00ff */
[----:B------:R-:W1:Y:S01]  /*8b30*/  SHFL.BFLY PT, R90, R195, 0x1, 0x1f ;  /* 0x0c201f00c35a7f89 */ /* 0x000e6200000e0000 */
[----:B0-----:R-:W-:-:S05]  /*8b40*/  FMNMX.FTZ R196, R194, R95, !PT ;  /* 0x0000005fc2c47209 */ /* 0x001fca0007810000 */
[----:B------:R-:W0:Y:S01]  /*8b50*/  SHFL.BFLY PT, R95, R196, 0x1, 0x1f ;  /* 0x0c201f00c45f7f89 */ /* 0x000e2200000e0000 */
[----:B------:R-:W-:Y:S02]  /*8b60*/  WARPGROUP.DEPBAR.LE gsb0, 0x0 ;  /* 0x00008000000079c5 */ /* 0x000fe40000010000 */
[----:B------:R-:W-:Y:S01]  /*8b70*/  WARPGROUP.ARRIVE ;  /* 0x00000000000079c5 */ /* 0x000fe20000000000 */
[----:B-1----:R-:W-:-:S05]  /*8b80*/  FMNMX.FTZ R90, R195, R90, !PT ;  /* 0x0000005ac35a7209 */ /* 0x002fca0007810000 */
[C---:B------:R-:W-:Y:S01]  /*8b90*/  FADD.FTZ R5, -R90.reuse, R5 ;  /* 0x000000055a057221 */ /* 0x040fe20000010100 */
[----:B------:R-:W-:-:S01]  /*8ba0*/  FFMA.FTZ R193, R90, R193, -8 ;  /* 0xc10000005ac17423 */ /* 0x000fc200000100c1 */
[----:B------:R-:W-:Y:S01]  /*8bb0*/  QGMMA.64x128x32.F32.E4M3.E4M3 R24, R224, gdesc[UR4], R24, gsb0 ;  /* 0x01e00004e0187df3 */ /* 0x000fe20008000818 */
[----:B0-----:R-:W-:Y:S01]  /*8bc0*/  FMNMX.FTZ R95, R196, R95, !PT ;  /* 0x0000005fc45f7209 */ /* 0x001fe20007810000 */
[----:B------:R-:W-:Y:S01]  /*8bd0*/  FMUL.FTZ R194, R5, UR10 ;  /* 0x0000000a05c27c20 */ /* 0x000fe20008410000 */
[----:B------:R-:W-:-:S01]  /*8be0*/  FFMA.FTZ R195, R10, UR10, -R193 ;  /* 0x0000000a0ac37c23 */ /* 0x000fc200080108c1 */
[--C-:B------:R-:W-:Y:S01]  /*8bf0*/  FFMA.FTZ R10, R9, UR10, -R193.reuse ;  /* 0x0000000a090a7c23 */ /* 0x100fe200080108c1 */
[----:B------:R-:W-:-:S01]  /*8c00*/  FFMA.FTZ R9, R13, UR10, -R193 ;  /* 0x0000000a0d097c23 */ /* 0x000fc200080108c1 */
[----:B------:R-:W-:Y:S01]  /*8c10*/  FADD.FTZ R5, -R95, R8 ;  /* 0x000000085f057221 */ /* 0x000fe20000010100 */
[----:B------:R-:W-:-:S01]  /*8c20*/  FFMA.FTZ R13, R21, UR10, -R193 ;  /* 0x0000000a150d7c23 */ /* 0x000fc200080108c1 */
        /* <DEDUP_REMOVED lines=258> */
[----:B------:R-:W-:-:S06]  /*9c50*/  FFMA.FTZ R190, R191, UR10, -R187 ;  /* 0x0000000abfbe7c23 */ /* 0x000fcc00080108bb */
        /* <DEDUP_REMOVED lines=19> */
[----:B-1----:R-:W-:-:S01]  /*9d90*/  FADD.FTZ R196, R106, R191 ;  /* 0x000000bf6ac47221 */ /* 0x002fc20000010000 */
[----:B------:R-:W-:-:S06]  /*9da0*/  FFMA.FTZ R191, R192, UR10, -R187 ;  /* 0x0000000ac0bf7c23 */ /* 0x000fcc00080108bb */
        /* <DEDUP_REMOVED lines=65> */
.L_x_161:
[----:B------:R-:W-:Y:S01]  /*a1c0*/  F2FP.SATFINITE.E4M3.F32.PACK_AB_MERGE_C R9, R14, R9, RZ ;  /* 0x000000090e09723e */ /* 0x000fe200048070ff */
[----:B------:R-:W-:Y:S02]  /*a1d0*/  UIADD3 UR6, UR48, -0x1, URZ ;  /* 0xffffffff30067890 */ /* 0x000fe4000fffe03f */
[----:B------:R-:W-:Y:S01]  /*a1e0*/  ISETP.LT.AND P1, PT, RZ, UR48, PT ;  /* 0x00000030ff007c0c */ /* 0x000fe2000bf21270 */
[----:B------:R-:W-:Y:S01]  /*a1f0*/  UMOV UR52, UR42 ;  /* 0x0000002a00347c82 */ /* 0x000fe20008000000 */
[----:B------:R-:W-:Y:S01]  /*a200*/  F2FP.SATFINITE.E4M3.F32.PACK_AB_MERGE_C R200, R10, R195, R9 ;  /* 0x000000c30ac8723e */ /* 0x000fe20004807009 */
[----:B------:R-:W-:Y:S01]  /*a210*/  IMAD.U32 R9, RZ, RZ, UR51 ;  /* 0x00000033ff097e24 */ /* 0x000fe2000f8e00ff */
[----:B------:R-:W-:Y:S01]  /*a220*/  F2FP.SATFINITE.E4M3.F32.PACK_AB_MERGE_C R12, R15, R12, RZ ;  /* 0x0000000c0f0c723e */ /* 0x000fe200048070ff */
[----:B------:R-:W-:Y:S01]  /*a230*/  UMOV UR51, UR50 ;  /* 0x0000003200337c82 */ /* 0x000fe20008000000 */
[----:B------:R-:W-:Y:S01]  /*a240*/  F2FP.SATFINITE.E4M3.F32.PACK_AB_MERGE_C R21, R188, R21, RZ ;  /* 0x00000015bc15723e */ /* 0x000fe200048070ff */
[----:B------:R-:W-:Y:S01]  /*a250*/  IMAD R10, R9, 0x8, R2 ;  /* 0x00000008090a7824 */ /* 0x000fe200078e0202 */
[----:B------:R-:W-:Y:S01]  /*a260*/  F2FP.SATFINITE.E4M3.F32.PACK_AB_MERGE_C R186, R189, R186, RZ ;  /* 0x000000babdba723e */ /* 0x000fe200048070ff */
[----:B------:R-:W-:Y:S01]  /*a270*/  UMOV UR48, UR6 ;  /* 0x0000000600307c82 */ /* 0x000fe20008000000 */
[----:B------:R-:W-:Y:S01]  /*a280*/  F2FP.SATFINITE.E4M3.F32.PACK_AB_MERGE_C R172, R173, R172, RZ ;  /* 0x000000acadac723e */ /* 0x000fe200048070ff */
[----:B------:R-:W-:Y:S01]  /*a290*/  VIADD R10, R10, 0x2e860 ;  /* 0x0002e8600a0a7836 */ /* 0x000fe20000000000 */
[----:B------:R-:W-:Y:S01]  /*a2a0*/  F2FP.SATFINITE.E4M3.F32.PACK_AB_MERGE_C R174, R175, R174, RZ ;  /* 0x000000aeafae723e */ /* 0x000fe200048070ff */
[----:B------:R-:W-:Y:S01]  /*a2b0*/  FMUL.FTZ R24, R24, R8 ;  /* 0x0000000818187220 */ /* 0x000fe20000410000 */
[----:B------:R-:W-:Y:S01]  /*a2c0*/  F2FP.SATFINITE.E4M3.F32.PACK_AB_MERGE_C R180, R181, R180, RZ ;  /* 0x000000b4b5b4723e */ /* 0x000fe200048070ff */
[-C--:B------:R-:W-:Y:S01]  /*a2d0*/  FMUL.FTZ R25, R25, R8.reuse ;  /* 0x0000000819197220 */ /* 0x080fe20000410000 */
[----:B------:R-:W-:Y:S01]  /*a2e0*/  PRMT R10, R3, 0x654, R10 ;  /* 0x00000654030a7816 */ /* 0x000fe2000000000a */
[----:B------:R-:W-:Y:S01]  /*a2f0*/  FMUL.FTZ R28, R28, R8 ;  /* 0x000000081c1c7220 */ /* 0x000fe20000410000 */
[----:B------:R-:W-:Y:S01]  /*a300*/  F2FP.SATFINITE.E4M3.F32.PACK_AB_MERGE_C R182, R183, R182, RZ ;  /* 0x000000b6b7b6723e */ /* 0x000fe200048070ff */
[----:B------:R-:W-:Y:S01]  /*a310*/  FMUL.FTZ R29, R29, R8 ;  /* 0x000000081d1d7220 */ /* 0x000fe20000410000 */
[----:B------:R-:W-:Y:S01]  /*a320*/  F2FP.SATFINITE.E4M3.F32.PACK_AB_MERGE_C R156, R157, R156, RZ ;  /* 0x0000009c9d9c723e */ /* 0x000fe200048070ff */
[----:B------:R0:W-:Y:S01]  /*a330*/  SYNCS.ARRIVE.TRANS64.RED.A1T0 RZ, [R10+URZ], RZ ;  /* 0x000000ff0aff79a7 */ /* 0x0001e2000810043f */
        /* <DEDUP_REMOVED lines=107> */
[----:B------:R-:W-:Y:S01]  /*a9f0*/  F2FP.SATFINITE.E4M3.F32.PACK_AB_MERGE_C R227, R99, R98, R102 ;  /* 0x0000006263e3723e */ /* 0x000fe20004807066 */
[----:B0-----:R-:W-:Y:S06]  /*aa00*/  @P1 BRA `(.L_x_162) ;  /* 0xffffffb800d01947 */ /* 0x001fec000383ffff */
.L_x_152:
[----:B------:R-:W-:Y:S06]  /*aa10*/  BAR.ARV 0x8, 0x180 ;  /* 0x0206000000007b1d */ /* 0x000fec0000002000 */
[----:B------:R-:W-:Y:S05]  /*aa20*/  @!P0 BRA `(.L_x_163) ;  /* 0x0000000000048947 */ /* 0x000fea0003800000 */
[----:B------:R-:W-:Y:S01]  /*aa30*/  BPT.TRAP 0x1 ;  /* 0x000000040000795c */ /* 0x000fe20000300000 */
.L_x_163:
[----:B------:R-:W-:Y:S02]  /*aa40*/  IMAD.U32 R0, RZ, RZ, UR42 ;  /* 0x0000002aff007e24 */ /* 0x000fe4000f8e00ff */
[----:B------:R-:W-:-:S03]  /*aa50*/  IMAD.U32 R13, RZ, RZ, UR50 ;  /* 0x00000032ff0d7e24 */ /* 0x000fc6000f8e00ff */
[----:B------:R-:W-:Y:S01]  /*aa60*/  SHF.L.U32 R0, R0, 0x1f, RZ ;  /* 0x0000001f00007819 */ /* 0x000fe200000006ff */
[----:B------:R-:W-:-:S04]  /*aa70*/  IMAD R13, R13, 0x8, R2 ;  /* 0x000000080d0d7824 */ /* 0x000fc800078e0202 */
[----:B------:R0:W1:Y:S01]  /*aa80*/  SYNCS.PHASECHK.TRANS64.TRYWAIT P1, [R13+URZ+0x2e850], R0 ;  /* 0x02e850000d0075a7 */ /* 0x000062000802017f */
[----:B------:R-:W-:Y:S05]  /*aa90*/  @!P0 BRA `(.L_x_164) ;  /* 0x0000000000048947 */ /* 0x000fea0003800000 */
[----:B------:R-:W-:Y:S01]  /*aaa0*/  BPT.TRAP 0x1 ;  /* 0x000000040000795c */ /* 0x000fe20000300000 */
.L_x_164:
[----:B------:R-:W-:Y:S02]  /*aab0*/  VIADD R2, R2, 0x400 ;  /* 0x0000040002027836 */ /* 0x000fe40000000000 */
[----:B------:R-:W-:-:S03]  /*aac0*/  IMAD.U32 R5, RZ, RZ, UR50 ;  /* 0x00000032ff057e24 */ /* 0x000fc6000f8e00ff */
[----:B------:R-:W-:-:S04]  /*aad0*/  SHF.R.U32.HI R2, RZ, 0x4, R2 ;  /* 0x00000004ff027819 */ /* 0x000fc80000011602 */
[----:B------:R-:W-:-:S04]  /*aae0*/  LOP3.LUT R2, R2, 0x3fff, RZ, 0xc0, !PT ;  /* 0x00003fff02027812 */ /* 0x000fc800078ec0ff */
[----:B------:R-:W-:Y:S01]  /*aaf0*/  LOP3.LUT R2, R2, 0x10000, RZ, 0xfc, !PT ;  /* 0x0001000002027812 */ /* 0x000fe200078efcff */
[----:B-1----:R-:W-:Y:S06]  /*ab00*/  @P1 BRA `(.L_x_165) ;  /* 0x0000000000081947 */ /* 0x002fec0003800000 */
[----:B------:R-:W1:Y:S02]  /*ab10*/  SYNCS.PHASECHK.TRANS64.TRYWAIT P1, [R13+URZ+0x2e850], R0 ;  /* 0x02e850000d0075a7 */ /* 0x000e64000802017f */
[----:B-1----:R-:W-:Y:S05]  /*ab20*/  @!P1 BRA `(.L_x_166) ;  /* 0x0000008800889947 */ /* 0x002fea0003800000 */
.L_x_165:
[----:B------:R-:W-:Y:S01]  /*ab30*/  IMAD R4, R5, 0x700, R2 ;  /* 0x0000070005047824 */ /* 0x000fe200078e0202 */
[----:B------:R-:W-:Y:S05]  /*ab40*/  WARPSYNC.ALL ;  /* 0x0000000000007948 */ /* 0x000fea0003800000 */
[----:B------:R-:W-:Y:S01]  /*ab50*/  IMAD.MOV.U32 R5, RZ, RZ, -0x3ffffff0 ;  /* 0xc0000010ff057424 */ /* 0x000fe200078e00ff */
[C---:B------:R-:W-:Y:S01]  /*ab60*/  R2UR UR6, R4.reuse ;  /* 0x00000000040672ca */ /* 0x040fe200000e0000 */
[----:B------:R-:W-:Y:S01]  /*ab70*/  WARPGROUP.ARRIVE ;  /* 0x00000000000079c5 */ /* 0x000fe20000000000 */
[----:B------:R-:W-:Y:S01]  /*ab80*/  VIADD R8, R4, 0x100 ;  /* 0x0000010004087836 */ /* 0x000fe20000000000 */
[----:B------:R-:W-:Y:S01]  /*ab90*/  ULDC.64 UR8, c[0x0][0x9a0] ;  /* 0x0002680000087ab9 */ /* 0x000fe20000000a00 */
[----:B------:R-:W-:Y:S01]  /*aba0*/  R2UR UR7, R5 ;  /* 0x00000000050772ca */ /* 0x000fe200000e0000 */
[----:B------:R-:W-:Y:S01]  /*abb0*/  IMAD.MOV.U32 R9, RZ, RZ, -0x3ffffff0 ;  /* 0xc0000010ff097424 */ /* 0x000fe200078e00ff */
[----:B------:R-:W-:Y:S01]  /*abc0*/  UISETP.NE.U32.AND UP0, UPT, UR8, URZ, UPT ;  /* 0x0000003f0800728c */ /* 0x000fe2000bf05070 */
[----:B------:R-:W-:-:S03]  /*abd0*/  IMAD.MOV.U32 R12, RZ, RZ, 0x3f800000 ;  /* 0x3f800000ff0c7424 */ /* 0x000fc600078e00ff */
[----:B------:R-:W-:-:S06]  /*abe0*/  UISETP.NE.AND.EX UP0, UPT, UR9, URZ, UPT, UP0 ;  /* 0x0000003f0900728c */ /* 0x000fcc000bf05300 */
[----:B------:R-:W-:Y:S01]  /*abf0*/  PLOP3.LUT P1, PT, PT, PT, UP0, 0x80, 0x0 ;  /* 0x000000000000781c */ /* 0x000fe20003f2f008 */
[----:B------:R-:W-:Y:S01]  /*ac00*/  QGMMA.64x128x32.F32.E4M3.E4M3 R24, R200, gdesc[UR4], R24, gsb0 ;  /* 0x01e00004c8187df3 */ /* 0x000fe20008000818 */
[----:B------:R-:W-:Y:S01]  /*ac10*/  R2UR UR6, R8 ;  /* 0x00000000080672ca */ /* 0x000fe200000e0000 */
[----:B------:R-:W-:Y:S01]  /*ac20*/  VIADD R8, R4, 0x200 ;  /* 0x0000020004087836 */ /* 0x000fe20000000000 */
[----:B------:R-:W-:Y:S01]  /*ac30*/  R2UR UR7, R9 ;  /* 0x00000000090772ca */ /* 0x000fe200000e0000 */
[----:B------:R-:W-:Y:S01]  /*ac40*/  IMAD.MOV.U32 R9, RZ, RZ, -0x3ffffff0 ;  /* 0xc0000010ff097424 */ /* 0x000fe200078e00ff */
[----:B------:R-:W-:Y:S02]  /*ac50*/  @UP0 ULDC.64 UR12, c[0x0][0x9c8] ;  /* 0x00027200000c0ab9 */ /* 0x000fe40000000a00 */
[----:B------:R-:W-:Y:S01]  /*ac60*/  @UP0 UIMAD.WIDE.U32 UR4, UR36, UR12, URZ ;  /* 0x0000000c240402a5 */ /* 0x000fe2000f8e003f */
[----:B------:R-:W-:Y:S02]  /*ac70*/  WARPGROUP.DEPBAR.LE gsb0, 0x0 ;  /* 0x00008000000079c5 */ /* 0x000fe40000010000 */
[----:B------:R-:W-:-:S06]  /*ac80*/  WARPGROUP.ARRIVE ;  /* 0x00000000000079c5 */ /* 0x000fcc0000000000 */
[----:B------:R-:W-:Y:S01]  /*ac90*/  QGMMA.64x128x32.F32.E4M3.E4M3 R24, R204, gdesc[UR4], R24, gsb0 ;  /* 0x01e00004cc187df3 */ /* 0x000fe20008000818 */
[----:B------:R-:W-:Y:S01]  /*aca0*/  R2UR UR6, R8 ;  /* 0x00000000080672ca */ /* 0x000fe200000e0000 */
[----:B------:R-:W-:Y:S01]  /*acb0*/  VIADD R8, R4, 0x300 ;  /* 0x0000030004087836 */ /* 0x000fe20000000000 */
[----:B------:R-:W-:Y:S01]  /*acc0*/  R2UR UR7, R9 ;  /* 0x00000000090772ca */ /* 0x000fe200000e0000 */
[----:B------:R-:W-:Y:S01]  /*acd0*/  IMAD.MOV.U32 R9, RZ, RZ, -0x3ffffff0 ;  /* 0xc0000010ff097424 */ /* 0x000fe200078e00ff */
[----:B------:R-:W-:Y:S02]  /*ace0*/  WARPGROUP.DEPBAR.LE gsb0, 0x0 ;  /* 0x00008000000079c5 */ /* 0x000fe40000010000 */
[----:B------:R-:W-:-:S09]  /*acf0*/  WARPGROUP.ARRIVE ;  /* 0x00000000000079c5 */ /* 0x000fd20000000000 */
        /* <DEDUP_REMOVED lines=8> */
[----:B------:R-:W-:Y:S02]  /*ad80*/  @UP0 UIMAD UR6, UR37, UR12, URZ ;  /* 0x0000000c250602a4 */ /* 0x000fe4000f8e023f */
[----:B------:R-:W-:Y:S02]  /*ad90*/  @UP0 USHF.R.S32.HI UR7, URZ, 0x1f, UR45 ;  /* 0x0000001f3f070899 */ /* 0x000fe4000801142d */
[----:B------:R-:W-:-:S03]  /*ada0*/  @UP0 UIMAD UR6, UR36, UR13, UR6 ;  /* 0x0000000d240602a4 */ /* 0x000fc6000f8e0206 */
[----:B------:R-:W-:Y:S01]  /*adb0*/  @UP0 ULDC.64 UR12, c[0x0][0x9d0] ;  /* 0x00027400000c0ab9 */ /* 0x000fe20000000a00 */
[----:B------:R-:W-:Y:S02]  /*adc0*/  @UP0 UIADD3 UR5, UR5, UR6, URZ ;  /* 0x0000000605050290 */ /* 0x000fe4000fffe03f */
[----:B------:R-:W-:Y:S02]  /*add0*/  @UP0 UIMAD UR6, UR7, UR12, URZ ;  /* 0x0000000c070602a4 */ /* 0x000fe4000f8e023f */
[----:B------:R-:W-:Y:S02]  /*ade0*/  @UP0 UIMAD.WIDE.U32 UR4, UR45, UR12, UR4 ;  /* 0x0000000c2d0402a5 */ /* 0x000fe4000f8e0004 */
[----:B------:R-:W-:-:S04]  /*adf0*/  @UP0 UIMAD UR6, UR45, UR13, UR6 ;  /* 0x0000000d2d0602a4 */ /* 0x000fc8000f8e0206 */
[----:B------:R-:W-:Y:S02]  /*ae00*/  @UP0 UIADD3 UR5, UR5, UR6, URZ ;  /* 0x0000000605050290 */ /* 0x000fe4000fffe03f */
[----:B------:R-:W-:Y:S01]  /*ae10*/  @UP0 ULEA UR6, UP1, UR4, UR8, 0x2 ;  /* 0x0000000804060291 */ /* 0x000fe2000f82103f */
[----:B------:R-:W-:-:S03]  /*ae20*/  R2UR UR7, R9 ;  /* 0x00000000090772ca */ /* 0x000fc600000e0000 */
[----:B------:R-:W-:-:S03]  /*ae30*/  @UP0 ULEA.HI.X UR5, UR4, UR9, UR5, 0x2, UP1 ;  /* 0x0000000904050291 */ /* 0x000fc600088f1405 */
[----:B------:R-:W-:Y:S01]  /*ae40*/  @UP0 UMOV UR4, UR6 ;  /* 0x0000000600040c82 */ /* 0x000fe20008000000 */
[----:B------:R-:W-:Y:S01]  /*ae50*/  R2UR UR6, R8 ;  /* 0x00000000080672ca */ /* 0x000fe200000e0000 */
[----:B------:R-:W-:Y:S02]  /*ae60*/  IMAD.U32 R10, RZ, RZ, UR4 ;  /* 0x00000004ff0a7e24 */ /* 0x000fe4000f8e00ff */
[----:B------:R-:W-:-:S05]  /*ae70*/  IMAD.U32 R11, RZ, RZ, UR5 ;  /* 0x00000005ff0b7e24 */ /* 0x000fca000f8e00ff */
[----:B------:R2:W3:Y:S01]  /*ae80*/  @P1 LDG.E R12, desc[UR46][R10.64] ;  /* 0x0000002e0a0c1981 */ /* 0x0004e2000c1e1900 */
[----:B------:R-:W-:Y:S02]  /*ae90*/  VIADD R8, R4, 0x500 ;  /* 0x0000050004087836 */ /* 0x000fe40000000000 */
[----:B------:R-:W-:Y:S01]  /*aea0*/  IMAD.MOV.U32 R9, RZ, RZ, -0x3ffffff0 ;  /* 0xc0000010ff097424 */ /* 0x000fe200078e00ff */
[----:B------:R-:W-:Y:S02]  /*aeb0*/  WARPGROUP.DEPBAR.LE gsb0, 0x0 ;  /* 0x00008000000079c5 */ /* 0x000fe40000010000 */
[----:B------:R-:W-:-:S06]  /*aec0*/  WARPGROUP.ARRIVE ;  /* 0x00000000000079c5 */ /* 0x000fcc0000000000 */
[----:B------:R-:W-:Y:S01]  /*aed0*/  QGMMA.64x128x32.F32.E4M3.E4M3 R24, R216, gdesc[UR4], R24, gsb0 ;  /* 0x01e00004d8187df3 */ /* 0x000fe20008000818 */
[----:B------:R-:W-:Y:S02]  /*aee0*/  R2UR UR6, R8 ;  /* 0x00000000080672ca */ /* 0x000fe400000e0000 */
[----:B------:R-:W-:Y:S01]  /*aef0*/  R2UR UR7, R9 ;  /* 0x00000000090772ca */ /* 0x000fe200000e0000 */
[----:B------:R-:W-:Y:S02]  /*af00*/  VIADD R4, R4, 0x600 ;  /* 0x0000060004047836 */ /* 0x000fe40000000000 */
[----:B------:R-:W-:Y:S01]  /*af10*/  IMAD.MOV.U32 R5, RZ, RZ, -0x3ffffff0 ;  /* 0xc0000010ff057424 */ /* 0x000fe200078e00ff */
[----:B01----:R-:W0:Y:S04]  /*af20*/  SHFL.BFLY PT, R0, R7, 0x2, 0x1f ;  /* 0x0c401f0007007f89 */ /* 0x003e2800000e0000 */
[----:B------:R-:W1:Y:S01]  /*af30*/  SHFL.BFLY PT, R9, R6, 0x2, 0x1f ;  /* 0x0c401f0006097f89 */ /* 0x000e6200000e0000 */
[----:B------:R-:W-:-:S02]  /*af40*/  WARPGROUP.DEPBAR.LE gsb0, 0x0 ;  /* 0x00008000000079c5 */ /* 0x000fc40000010000 */
[----:B------:R-:W-:-:S06]  /*af50*/  WARPGROUP.ARRIVE ;  /* 0x00000000000079c5 */ /* 0x000fcc0000000000 */
[----:B------:R-:W-:Y:S01]  /*af60*/  QGMMA.64x128x32.F32.E4M3.E4M3 R24, R220, gdesc[UR4], R24, gsb0 ;  /* 0x01e00004dc187df3 */ /* 0x000fe20008000818 */
[----:B------:R-:W-:Y:S02]  /*af70*/  R2UR UR6, R4 ;  /* 0x00000000040672ca */ /* 0x000fe400000e0000 */
[----:B------:R-:W-:Y:S01]  /*af80*/  R2UR UR7, R5 ;  /* 0x00000000050772ca */ /* 0x000fe200000e0000 */
[----:B0-----:R-:W-:-:S01]  /*af90*/  FADD.FTZ R0, R0, R7 ;  /* 0x0000000700007221 */ /* 0x001fc20000010000 */
[----:B-1----:R-:W-:-:S04]  /*afa0*/  FADD.FTZ R9, R9, R6 ;  /* 0x0000000609097221 */ /* 0x002fc80000010000 */
[----:B------:R-:W0:Y:S04]  /*afb0*/  SHFL.BFLY PT, R5, R0, 0x1, 0x1f ;  /* 0x0c201f0000057f89 */ /* 0x000e2800000e0000 */
[----:B------:R-:W2:Y:S01]  /*afc0*/  SHFL.BFLY PT, R2, R9, 0x1, 0x1f ;  /* 0x0c201f0009027f89 */ /* 0x000ea200000e0000 */
[----:B0-----:R-:W-:-:S01]  /*afd0*/  FADD.FTZ R8, R0, R5 ;  /* 0x0000000500087221 */ /* 0x001fc20000010000 */
[----:B--2---:R-:W-:-:S04]  /*afe0*/  FADD.FTZ R10, R9, R2 ;  /* 0x00000002090a7221 */ /* 0x004fc80000010000 */
        /* <DEDUP_REMOVED lines=14> */
[----:B------:R-:W2:Y:S01]  /*b0d0*/  @P1 MUFU.RCP R9, R10 ;  /* 0x0000000a00091308 */ /* 0x000ea20000001000 */
[----:B------:R-:W-:-:S02]  /*b0e0*/  IMAD.U32 R7, RZ, RZ, UR10 ;  /* 0x0000000aff077e24 */ /* 0x000fc4000f8e00ff */
[----:B------:R-:W-:Y:S02]  /*b0f0*/  IMAD.U32 R15, RZ, RZ, UR10 ;  /* 0x0000000aff0f7e24 */ /* 0x000fe4000f8e00ff */
[----:B0-----:R-:W-:Y:S01]  /*b100*/  @P2 FMUL.FTZ R4, R4, 0.69314718246459960938 ;  /* 0x3f31721804042820 */ /* 0x001fe20000410000 */
[----:B------:R-:W-:Y:S01]  /*b110*/  @P2 FMUL.FTZ R7, R7, 0.69314718246459960938 ;  /* 0x3f31721807072820 */ /* 0x000fe20000410000 */
[----:B------:R-:W-:Y:S01]  /*b120*/  @P3 FMUL.FTZ R15, R15, 0.69314718246459960938 ;  /* 0x3f3172180f0f3820 */ /* 0x000fe20000410000 */
[----:B-1----:R-:W-:Y:S01]  /*b130*/  @P3 FMUL.FTZ R6, R6, 0.69314718246459960938 ;  /* 0x3f31721806063820 */ /* 0x002fe20000410000 */
[----:B------:R-:W-:Y:S02]  /*b140*/  IMAD.MOV.U32 R2, RZ, RZ, -0x800000 ;  /* 0xff800000ff027424 */ /* 0x000fe400078e00ff */
[----:B------:R-:W-:Y:S01]  /*b150*/  @P2 FFMA.FTZ R2, R7, R90, R4 ;  /* 0x0000005a07022223 */ /* 0x000fe20000010004 */
[----:B------:R-:W-:Y:S02]  /*b160*/  IMAD.MOV.U32 R0, RZ, RZ, -0x800000 ;  /* 0xff800000ff007424 */ /* 0x000fe400078e00ff */
[----:B------:R-:W-:Y:S01]  /*b170*/  @P3 FFMA.FTZ R0, R15, R95, R6 ;  /* 0x0000005f0f003223 */ /* 0x000fe20000010006 */
[-C--:B---3--:R-:W-:Y:S01]  /*b180*/  FMUL.FTZ R5, R5, R12.reuse ;  /* 0x0000000c05057220 */ /* 0x088fe20000410000 */
[----:B--2---:R-:W-:Y:S01]  /*b190*/  FMUL.FTZ R102, R9, R12 ;  /* 0x0000000c09667220 */ /* 0x004fe20000410000 */
[----:B------:R-:W-:-:S02]  /*b1a0*/  WARPGROUP.DEPBAR.LE gsb0, 0x0 ;  /* 0x00008000000079c5 */ /* 0x000fc40000010000 */
[----:B------:R-:W-:Y:S05]  /*b1b0*/  @!P0 BRA `(.L_x_167) ;  /* 0x0000000000048947 */ /* 0x000fea0003800000 */
[----:B------:R-:W-:Y:S01]  /*b1c0*/  BPT.TRAP 0x1 ;  /* 0x000000040000795c */ /* 0x000fe20000300000 */
.L_x_167:
[----:B------:R-:W-:Y:S01]  /*b1d0*/  VIADD R4, R13, 0x2e860 ;  /* 0x0002e8600d047836 */ /* 0x000fe20000000000 */
[----:B------:R-:W-:Y:S01]  /*b1e0*/  UIADD3 UR50, UR50, 0x1, URZ ;  /* 0x0000000132327890 */ /* 0x000fe2000fffe03f */
[-C--:B------:R-:W-:Y:S01]  /*b1f0*/  FMUL.FTZ R99, R25, R5.reuse ;  /* 0x0000000519637220 */ /* 0x080fe20000410000 */
[-C--:B------:R-:W-:Y:S01]  /*b200*/  FMUL.FTZ R100, R28, R5.reuse ;  /* 0x000000051c647220 */ /* 0x080fe20000410000 */
[-C--:B------:R-:W-:Y:S01]  /*b210*/  FMUL.FTZ R98, R29, R5.reuse ;  /* 0x000000051d627220 */ /* 0x080fe20000410000 */
[----:B------:R-:W-:Y:S01]  /*b220*/  PRMT R4, R3, 0x654, R4 ;  /* 0x0000065403047816 */ /* 0x000fe20000000004 */
[----:B------:R-:W-:Y:S01]  /*b230*/  UISETP.NE.AND UP0, UPT, UR50, 0x2, UPT ;  /* 0x000000023200788c */ /* 0x000fe2000bf05270 */
[-C--:B------:R-:W-:Y:S01]  /*b240*/  FMUL.FTZ R97, R32, R5.reuse ;  /* 0x0000000520617220 */ /* 0x080fe20000410000 */
[-C--:B------:R-:W-:Y:S01]  /*b250*/  FMUL.FTZ R95, R33, R5.reuse ;  /* 0x00000005215f7220 */ /* 0x080fe20000410000 */
[----:B------:R0:W-:Y:S01]  /*b260*/  SYNCS.ARRIVE.TRANS64.RED.A1T0 RZ, [R4+URZ], RZ ;  /* 0x000000ff04ff79a7 */ /* 0x0001e2000810043f */
        /* <DEDUP_REMOVED lines=31> */
[----:B------:R-:W-:Y:S01]  /*b460*/  USEL UR4, URZ, 0x1, UP0 ;  /* 0x000000013f047887 */ /* 0x000fe20008000000 */
        /* <DEDUP_REMOVED lines=23> */
[----:B------:R-:W-:Y:S01]  /*b5e0*/  PLOP3.LUT P0, PT, PT, PT, PT, 0x8, 0x0 ;  /* 0x000000000000781c */ /* 0x000fe20003f0e170 */
[-C--:B------:R-:W-:Y:S01]  /*b5f0*/  FMUL.FTZ R13, R79, R102.reuse ;  /* 0x000000664f0d7220 */ /* 0x080fe20000410000 */
[-C--:B------:R-:W-:Y:S01]  /*b600*/  FMUL.FTZ R10, R82, R102.reuse ;  /* 0x00000066520a7220 */ /* 0x080fe20000410000 */
[-C--:B------:R-:W-:Y:S01]  /*b610*/  FMUL.FTZ R6, R83, R102.reuse ;  /* 0x0000006653067220 */ /* 0x080fe20000410000 */
[-C--:B------:R-:W-:Y:S01]  /*b620*/  FMUL.FTZ R9, R86, R102.reuse ;  /* 0x0000006656097220 */ /* 0x080fe20000410000 */
[----:B------:R-:W-:Y:S01]  /*b630*/  FMUL.FTZ R87, R87, R102 ;  /* 0x0000006657577220 */ /* 0x000fe20000410000 */
[----:B------:R-:W-:-:S02]  /*b640*/  UIADD3 UR43, UR43, 0x1, URZ ;  /* 0x000000012b2b7890 */ /* 0x000fc4000fffe03f */
[----:B------:R-:W-:Y:S02]  /*b650*/  USEL UR50, UR50, URZ, UP0 ;  /* 0x0000003f32327287 */ /* 0x000fe40008000000 */
[----:B0-----:R-:W-:-:S12]  /*b660*/  ULOP3.LUT UR42, UR42, UR4, URZ, 0x3c, !UPT ;  /* 0x000000042a2a7292 */ /* 0x001fd8000f8e3c3f */
.L_x_145:
[----:B------:R-:W0:Y:S01]  /*b670*/  S2R R4, SR_CgaCtaId ;  /* 0x0000000000047919 */ /* 0x000e220000008800 */
[----:B------:R-:W-:Y:S01]  /*b680*/  MOV R3, 0x400 ;  /* 0x0000040000037802 */ /* 0x000fe20000000f00 */
[----:B------:R-:W-:Y:S01]  /*b690*/  BSSY B0, `(.L_x_168) ;  /* 0x000027e000007945 */ /* 0x000fe20003800000 */
[----:B------:R-:W-:Y:S02]  /*b6a0*/  BAR.SYNC.DEFER_BLOCKING 0x5, 0x180 ;  /* 0x0146000000007b1d */ /* 0x000fe40000010000 */
[----:B0-----:R-:W-:-:S05]  /*b6b0*/  LEA R3, R4, R3, 0x18 ;  /* 0x0000000304037211 */ /* 0x001fca00078ec0ff */
[----:B------:R-:W0:Y:S02]  /*b6c0*/  LDS.128 R44, [R3+0x2e8d0] ;  /* 0x02e8d000032c7984 */ /* 0x000e240000000c00 */
[----:B0-----:R-:W-:Y:S02]  /*b6d0*/  R2UR UR5, R45 ;  /* 0x000000002d0572ca */ /* 0x001fe400000e0000 */
[----:B------:R-:W-:Y:S01]  /*b6e0*/  R2UR UR45, R46 ;  /* 0x000000002e2d72ca */ /* 0x000fe200000e0000 */
[----:B------:R-:W-:Y:S06]  /*b6f0*/  BAR.ARV 0x4, 0x180 ;  /* 0x0106000000007b1d */ /* 0x000fec0000002000 */
[----:B------:R-:W-:Y:S08]  /*b700*/  @P0 BRA `(.L_x_169) ;  /* 0x0000001800f00947 */ /* 0x000ff00003800000 */
[----:B------:R-:W0:Y:S01]  /*b710*/  S2R R51, SR_TID.X ;  /* 0x0000000000337919 */ /* 0x000e220000002100 */
[----:B------:R-:W-:Y:S01]  /*b720*/  ULDC.64 UR6, c[0x4][0x38] ;  /* 0x01000e0000067ab9 */ /* 0x000fe20000000a00 */
[----:B0-----:R-:W-:-:S05]  /*b730*/  IMAD.SHL.U32 R4, R51, 0x4, RZ ;  /* 0x0000000433047824 */ /* 0x001fca00078e00ff */
[----:B------:R-:W-:-:S04]  /*b740*/  LOP3.LUT R4, R4, 0xc, RZ, 0xc0, !PT ;  /* 0x0000000c04047812 */ /* 0x000fc800078ec0ff */
[----:B------:R-:W-:-:S05]  /*b750*/  IADD3 R4, P0, R4, UR6, RZ ;  /* 0x0000000604047c10 */ /* 0x000fca000ff1e0ff */
[----:B------:R-:W-:Y:S01]  /*b760*/  IMAD.X R5, RZ, RZ, UR7, P0 ;  /* 0x00000007ff057e24 */ /* 0x000fe200080e06ff */
[----:B------:R-:W-:Y:S02]  /*b770*/  F2FP.BF16.F32.PACK_AB R11, R11, R12 ;  /* 0x0000000c0b0b723e */ /* 0x000fe400000010ff */
[----:B------:R-:W-:Y:S02]  /*b780*/  F2FP.BF16.F32.PACK_AB R8, R7, R8 ;  /* 0x000000080708723e */ /* 0x000fe400000010ff */
[----:B------:R-:W-:Y:S01]  /*b790*/  F2FP.BF16.F32.PACK_AB R60, R60, R61 ;  /* 0x0000003d3c3c723e */ /* 0x000fe200000010ff */
[----:B------:R0:W2:Y:S01]  /*b7a0*/  LDG.E.CONSTANT R44, desc[UR46][R4.64] ;  /* 0x0000002e042c7981 */ /* 0x0000a2000c1e9900 */
[----:B------:R-:W-:Y:S01]  /*b7b0*/  F2FP.BF16.F32.PACK_AB R10, R9, R10 ;  /* 0x0000000a090a723e */ /* 0x000fe200000010ff */
[----:B------:R-:W-:Y:S01]  /*b7c0*/  USHF.L.U32 UR8, UR36, 0x2, URZ ;  /* 0x0000000224087899 */ /* 0x000fe2000800063f */
[----:B------:R-:W-:Y:S01]  /*b7d0*/  F2FP.BF16.F32.PACK_AB R52, R52, R89 ;  /* 0x000000593434723e */ /* 0x000fe200000010ff */
[----:B------:R-:W-:Y:S01]  /*b7e0*/  ULDC.64 UR6, c[0x0][0xc00] ;  /* 0x0003000000067ab9 */ /* 0x000fe20000000a00 */
[----:B------:R-:W-:Y:S01]  /*b7f0*/  F2FP.BF16.F32.PACK_AB R87, R87, R6 ;  /* 0x000000065757723e */ /* 0x000fe200000010ff */
[----:B------:R-:W-:Y:S01]  /*b800*/  USHF.L.U64.HI UR9, UR36, 0x2, UR37 ;  /* 0x0000000224097899 */ /* 0x000fe20008010225 */
[----:B------:R-:W-:Y:S01]  /*b810*/  F2FP.BF16.F32.PACK_AB R92, R92, R93 ;  /* 0x0000005d5c5c723e */ /* 0x000fe200000010ff */
[----:B------:R-:W-:Y:S01]  /*b820*/  UIADD3 UR4, UP1, UR8, UR6, URZ ;  /* 0x0000000608047290 */ /* 0x000fe2000ff3e03f */
[----:B------:R-:W-:Y:S01]  /*b830*/  F2FP.BF16.F32.PACK_AB R100, R100, R101 ;  /* 0x000000656464723e */ /* 0x000fe200000010ff */
[----:B0-----:R-:W0:Y:S01]  /*b840*/  S2R R4, SR_SWINHI ;  /* 0x0000000000047919 */ /* 0x001e220000002f00 */
[----:B------:R-:W-:Y:S01]  /*b850*/  LOP3.LUT P0, R5, R51, 0x3, RZ, 0xc0, !PT ;  /* 0x0000000333057812 */ /* 0x000fe2000780c0ff */
[----:B------:R-:W-:Y:S01]  /*b860*/  UISETP.NE.U32.AND UP0, UPT, UR6, URZ, UPT ;  /* 0x0000003f0600728c */ /* 0x000fe2000bf05070 */
[----:B------:R-:W-:Y:S01]  /*b870*/  F2FP.BF16.F32.PACK_AB R96, R96, R97 ;  /* 0x000000616060723e */ /* 0x000fe200000010ff */
[----:B------:R-:W-:Y:S01]  /*b880*/  UIADD3.X UR6, UR9, UR7, URZ, UP1, !UPT ;  /* 0x0000000709067290 */ /* 0x000fe20008ffe43f */
[----:B------:R-:W-:Y:S01]  /*b890*/  ISETP.EQ.OR P0, PT, R5, 0x3, !P0 ;  /* 0x000000030500780c */ /* 0x000fe20004702670 */
[----:B------:R-:W-:Y:S01]  /*b8a0*/  UISETP.NE.AND.EX UP0, UPT, UR7, URZ, UPT, UP0 ;  /* 0x0000003f0700728c */ /* 0x000fe2000bf05300 */
[----:B------:R-:W-:-:S02]  /*b8b0*/  F2FP.BF16.F32.PACK_AB R27, R26, R27 ;  /* 0x0000001b1a1b723e */ /* 0x000fc400000010ff */
[----:B------:R-:W-:Y:S02]  /*b8c0*/  SEL R59, R11, R8, P0 ;  /* 0x000000080b3b7207 */ /* 0x000fe40000000000 */
[----:B------:R-:W-:Y:S02]  /*b8d0*/  SEL R61, R8, R11, P0 ;  /* 0x0000000b083d7207 */ /* 0x000fe40000000000 */
[----:B------:R-:W-:Y:S02]  /*b8e0*/  SEL R85, R10, R87, P0 ;  /* 0x000000570a557207 */ /* 0x000fe40000000000 */
[----:B------:R-:W-:Y:S02]  /*b8f0*/  SEL R87, R87, R10, P0 ;  /* 0x0000000a57577207 */ /* 0x000fe40000000000 */
[----:B------:R-:W-:Y:S02]  /*b900*/  F2FP.BF16.F32.PACK_AB R21, R21, R24 ;  /* 0x000000181515723e */ /* 0x000fe400000010ff */
[----:B------:R-:W-:-:S02]  /*b910*/  F2FP.BF16.F32.PACK_AB R25, R25, R28 ;  /* 0x0000001c1919723e */ /* 0x000fc400000010ff */
[----:B------:R-:W-:Y:S02]  /*b920*/  F2FP.BF16.F32.PACK_AB R14, R13, R14 ;  /* 0x0000000e0d0e723e */ /* 0x000fe400000010ff */
[----:B------:R-:W-:Y:S02]  /*b930*/  F2FP.BF16.F32.PACK_AB R20, R15, R20 ;  /* 0x000000140f14723e */ /* 0x000fe400000010ff */
[----:B------:R-:W-:Y:S02]  /*b940*/  F2FP.BF16.F32.PACK_AB R57, R56, R57 ;  /* 0x000000393839723e */ /* 0x000fe400000010ff */
[----:B------:R-:W-:Y:S02]  /*b950*/  SEL R81, R21, R14, P0 ;  /* 0x0000000e15517207 */ /* 0x000fe40000000000 */
[----:B------:R-:W-:Y:S02]  /*b960*/  SEL R83, R14, R21, P0 ;  /* 0x000000150e537207 */ /* 0x000fe40000000000 */
[----:B------:R-:W-:-:S02]  /*b970*/  F2FP.BF16.F32.PACK_AB R99, R98, R99 ;  /* 0x000000636263723e */ /* 0x000fc400000010ff */
[----:B------:R-:W-:Y:S02]  /*b980*/  MOV R8, R3 ;  /* 0x0000000300087202 */ /* 0x000fe40000000f00 */
[----:B0-----:R-:W-:Y:S02]  /*b990*/  MOV R9, R4 ;  /* 0x0000000400097202 */ /* 0x001fe40000000f00 */
[----:B------:R-:W-:Y:S02]  /*b9a0*/  F2FP.BF16.F32.PACK_AB R50, R50, R53 ;  /* 0x000000353232723e */ /* 0x000fe400000010ff */
[----:B------:R-:W-:Y:S01]  /*b9b0*/  F2FP.BF16.F32.PACK_AB R68, R68, R69 ;  /* 0x000000454444723e */ /* 0x000fe200000010ff */
[----:B------:R-:W-:Y:S01]  /*b9c0*/  IMAD.WIDE R4, R232, 0x2, R8 ;  /* 0x00000002e8047825 */ /* 0x000fe200078e0208 */
[----:B------:R-:W-:Y:S02]  /*b9d0*/  SEL R53, R25, R20, P0 ;  /* 0x0000001419357207 */ /* 0x000fe40000000000 */
[----:B------:R-:W-:-:S02]  /*b9e0*/  SEL R55, R20, R25, P0 ;  /* 0x0000001914377207 */ /* 0x000fc40000000000 */
[C---:B------:R-:W-:Y:S02]  /*b9f0*/  IADD3 R89, P6, R4.reuse, 0x20, RZ ;  /* 0x0000002004597810 */ /* 0x040fe40007fde0ff */
[----:B------:R-:W-:Y:S02]  /*ba00*/  IADD3 R93, P1, R4, 0x40, RZ ;  /* 0x00000040045d7810 */ /* 0x000fe40007f3e0ff */
[----:B------:R-:W-:Y:S02]  /*ba10*/  LOP3.LUT R6, R89, 0x380, RZ, 0xc0, !PT ;  /* 0x0000038059067812 */ /* 0x000fe400078ec0ff */
[----:B------:R-:W-:Y:S01]  /*ba20*/  LOP3.LUT R10, R93, 0x380, RZ, 0xc0, !PT ;  /* 0x000003805d0a7812 */ /* 0x000fe200078ec0ff */
[----:B------:R-:W-:Y:S01]  /*ba30*/  IMAD.X R25, RZ, RZ, R5, P1 ;  /* 0x000000ffff197224 */ /* 0x000fe200008e0605 */
[----:B------:R-:W-:Y:S02]  /*ba40*/  SHF.R.U64 R6, R6, 0x3, RZ ;  /* 0x0000000306067819 */ /* 0x000fe400000012ff */
[----:B------:R-:W-:-:S02]  /*ba50*/  IADD3 R101, P3, R4, 0x4000, RZ ;  /* 0x0000400004657810 */ /* 0x000fc40007f7e0ff */
[----:B------:R-:W-:Y:S02]  /*ba60*/  IADD3 R97, P2, R4, 0x60, RZ ;  /* 0x0000006004617810 */ /* 0x000fe40007f5e0ff */
[----:B------:R-:W-:Y:S01]  /*ba70*/  SHF.R.U64 R10, R10, 0x3, RZ ;  /* 0x000000030a0a7819 */ /* 0x000fe200000012ff */
[--C-:B------:R-:W-:Y:S01]  /*ba80*/  IMAD.X R15, RZ, RZ, R5.reuse, P3 ;  /* 0x000000ffff0f7224 */ /* 0x100fe200018e0605 */
[----:B------:R-:W-:Y:S01]  /*ba90*/  IADD3 R103, P4, R4, 0x4020, RZ ;  /* 0x0000402004677810 */ /* 0x000fe20007f9e0ff */
[--C-:B------:R-:W-:Y:S01]  /*baa0*/  IMAD.X R21, RZ, RZ, R5.reuse, P2 ;  /* 0x000000ffff157224 */ /* 0x100fe200010e0605 */
[----:B------:R-:W-:Y:S02]  /*bab0*/  LOP3.LUT R26, R6, R89, RZ, 0x3c, !PT ;  /* 0x00000059061a7212 */ /* 0x000fe400078e3cff */
[----:B------:R-:W-:Y:S01]  /*bac0*/  IADD3 R105, P5, R4, 0x4040, RZ ;  /* 0x0000404004697810 */ /* 0x000fe20007fbe0ff */
[----:B------:R-:W-:Y:S01]  /*bad0*/  IMAD.X R13, RZ, RZ, R5, P4 ;  /* 0x000000ffff0d7224 */ /* 0x000fe200020e0605 */
[----:B------:R-:W-:-:S02]  /*bae0*/  LOP3.LUT R6, R101, 0x380, RZ, 0xc0, !PT ;  /* 0x0000038065067812 */ /* 0x000fc400078ec0ff */
[----:B------:R-:W-:Y:S01]  /*baf0*/  LOP3.LUT R12, R97, 0x380, RZ, 0xc0, !PT ;  /* 0x00000380610c7812 */ /* 0x000fe200078ec0ff */
[----:B------:R-:W-:Y:S01]  /*bb00*/  IMAD.X R11, RZ, RZ, R5, P5 ;  /* 0x000000ffff0b7224 */ /* 0x000fe200028e0605 */
[----:B------:R-:W-:Y:S02]  /*bb10*/  LOP3.LUT R24, R10, R93, RZ, 0x3c, !PT ;  /* 0x0000005d0a187212 */ /* 0x000fe400078e3cff */
[----:B------:R-:W-:Y:S02]  /*bb20*/  LOP3.LUT R10, R103, 0x380, RZ, 0xc0, !PT ;  /* 0x00000380670a7812 */ /* 0x000fe400078ec0ff */
[----:B------:R-:W-:Y:S02]  /*bb30*/  LOP3.LUT R28, R105, 0x380, RZ, 0xc0, !PT ;  /* 0x00000380691c7812 */ /* 0x000fe400078ec0ff */
[----:B------:R-:W-:Y:S02]  /*bb40*/  SHF.R.U64 R6, R6, 0x3, RZ ;  /* 0x0000000306067819 */ /* 0x000fe400000012ff */
[----:B------:R-:W-:-:S02]  /*bb50*/  SHF.R.U64 R12, R12, 0x3, RZ ;  /* 0x000000030c0c7819 */ /* 0x000fc400000012ff */
[----:B------:R-:W-:Y:S02]  /*bb60*/  SHF.R.U64 R10, R10, 0x3, RZ ;  /* 0x000000030a0a7819 */ /* 0x000fe400000012ff */
[----:B------:R-:W-:Y:S02]  /*bb70*/  SHF.R.U64 R28, R28, 0x3, RZ ;  /* 0x000000031c1c7819 */ /* 0x000fe400000012ff */
[----:B------:R-:W-:Y:S02]  /*bb80*/  LOP3.LUT R14, R6, R101, RZ, 0x3c, !PT ;  /* 0x00000065060e7212 */ /* 0x000fe400078e3cff */
[----:B------:R-:W-:Y:S02]  /*bb90*/  SEL R69, R60, R57, P0 ;  /* 0x000000393c457207 */ /* 0x000fe40000000000 */
[----:B------:R-:W-:Y:S02]  /*bba0*/  LOP3.LUT R20, R12, R97, RZ, 0x3c, !PT ;  /* 0x000000610c147212 */ /* 0x000fe400078e3cff */
[----:B------:R-:W-:-:S02]  /*bbb0*/  F2FP.BF16.F32.PACK_AB R32, R29, R32 ;  /* 0x000000201d20723e */ /* 0x000fc400000010ff */
[----:B------:R-:W-:Y:S02]  /*bbc0*/  SEL R57, R57, R60, P0 ;  /* 0x0000003c39397207 */ /* 0x000fe40000000000 */
[----:B------:R-:W-:Y:S02]  /*bbd0*/  LOP3.LUT R12, R10, R103, RZ, 0x3c, !PT ;  /* 0x000000670a0c7212 */ /* 0x000fe400078e3cff */
[----:B------:R-:W-:Y:S02]  /*bbe0*/  SEL R29, R100, R99, P0 ;  /* 0x00000063641d7207 */ /* 0x000fe40000000000 */
[----:B------:R-:W-:Y:S02]  /*bbf0*/  LOP3.LUT R10, R28, R105, RZ, 0x3c, !PT ;  /* 0x000000691c0a7212 */ /* 0x000fe400078e3cff */
[----:B------:R-:W-:Y:S02]  /*bc00*/  MOV R60, R14 ;  /* 0x0000000e003c7202 */ /* 0x000fe40000000f00 */
[----:B------:R-:W-:-:S02]  /*bc10*/  SEL R99, R99, R100, P0 ;  /* 0x0000006463637207 */ /* 0x000fc40000000000 */
[----:B------:R-:W-:Y:S02]  /*bc20*/  MOV R62, R20 ;  /* 0x00000014003e7202 */ /* 0x000fe40000000f00 */
[----:B------:R-:W-:Y:S02]  /*bc30*/  MOV R21, R10 ;  /* 0x0000000a00157202 */ /* 0x000fe40000000f00 */
[----:B------:R-:W-:Y:S02]  /*bc40*/  F2FP.BF16.F32.PACK_AB R30, R30, R31 ;  /* 0x0000001f1e1e723e */ /* 0x000fe400000010ff */
[----:B------:R-:W-:Y:S02]  /*bc50*/  F2FP.BF16.F32.PACK_AB R76, R76, R77 ;  /* 0x0000004d4c4c723e */ /* 0x000fe400000010ff */
[----:B------:R-:W-:Y:S02]  /*bc60*/  SEL R77, R30, R27, P0 ;  /* 0x0000001b1e4d7207 */ /* 0x000fe40000000000 */
[----:B------:R-:W-:Y:S01]  /*bc70*/  SEL R79, R27, R30, P0 ;  /* 0x0000001e1b4f7207 */ /* 0x000fe20000000000 */
[----:B------:R-:W-:Y:S01]  /*bc80*/  IMAD.X R27, RZ, RZ, R5, P6 ;  /* 0x000000ffff1b7224 */ /* 0x000fe200030e0605 */
[----:B------:R-:W-:-:S02]  /*bc90*/  IADD3 R107, P6, R4, 0x4060, RZ ;  /* 0x00004060046b7810 */ /* 0x000fc40007fde0ff */
[----:B------:R-:W-:Y:S02]  /*bca0*/  LOP3.LUT R7, R4, 0x380, RZ, 0xc0, !PT ;  /* 0x0000038004077812 */ /* 0x000fe400078ec0ff */
[----:B------:R-:W-:Y:S02]  /*bcb0*/  F2FP.BF16.F32.PACK_AB R73, R72, R73 ;  /* 0x000000494849723e */ /* 0x000fe400000010ff */
[----:B------:R-:W-:Y:S02]  /*bcc0*/  LOP3.LUT R30, R107, 0x380, RZ, 0xc0, !PT ;  /* 0x000003806b1e7812 */ /* 0x000fe400078ec0ff */
[----:B------:R-:W-:Y:S02]  /*bcd0*/  F2FP.BF16.F32.PACK_AB R95, R94, R95 ;  /* 0x0000005f5e5f723e */ /* 0x000fe400000010ff */
[----:B------:R-:W-:Y:S02]  /*bce0*/  F2FP.BF16.F32.PACK_AB R65, R64, R65 ;  /* 0x000000414041723e */ /* 0x000fe400000010ff */
[----:B------:R-:W-:-:S02]  /*bcf0*/  F2FP.BF16.F32.PACK_AB R91, R90, R91 ;  /* 0x0000005b5a5b723e */ /* 0x000fc400000010ff */
[----:B------:R-:W-:Y:S02]  /*bd00*/  F2FP.BF16.F32.PACK_AB R49, R49, R88 ;  /* 0x000000583131723e */ /* 0x000fe400000010ff */
[----:B------:R-:W-:Y:S02]  /*bd10*/  SHF.R.U64 R7, R7, 0x3, RZ ;  /* 0x0000000307077819 */ /* 0x000fe400000012ff */
[----:B------:R-:W-:Y:S02]  /*bd20*/  F2FP.BF16.F32.PACK_AB R43, R42, R43 ;  /* 0x0000002b2a2b723e */ /* 0x000fe400000010ff */
[----:B------:R-:W-:Y:S02]  /*bd30*/  F2FP.BF16.F32.PACK_AB R41, R41, R48 ;  /* 0x000000302929723e */ /* 0x000fe400000010ff */
[----:B------:R-:W-:Y:S02]  /*bd40*/  F2FP.BF16.F32.PACK_AB R38, R38, R39 ;  /* 0x000000272626723e */ /* 0x000fe400000010ff */
[----:B------:R-:W-:-:S02]  /*bd50*/  F2FP.BF16.F32.PACK_AB R40, R37, R40 ;  /* 0x000000282528723e */ /* 0x000fc400000010ff */
[----:B------:R-:W-:Y:S02]  /*bd60*/  F2FP.BF16.F32.PACK_AB R35, R34, R35 ;  /* 0x000000232223723e */ /* 0x000fe400000010ff */
[----:B------:R-:W-:Y:S02]  /*bd70*/  F2FP.BF16.F32.PACK_AB R33, R33, R36 ;  /* 0x000000242121723e */ /* 0x000fe400000010ff */
[----:B------:R-:W-:Y:S02]  /*bd80*/  SEL R63, R76, R73, P0 ;  /* 0x000000494c3f7207 */ /* 0x000fe40000000000 */
[----:B------:R-:W-:Y:S02]  /*bd90*/  SHF.R.U64 R30, R30, 0x3, RZ ;  /* 0x000000031e1e7819 */ /* 0x000fe400000012ff */
[----:B------:R-:W-:Y:S02]  /*bda0*/  SEL R31, R96, R95, P0 ;  /* 0x0000005f601f7207 */ /* 0x000fe40000000000 */
[----:B------:R-:W-:-:S02]  /*bdb0*/  SEL R73, R73, R76, P0 ;  /* 0x0000004c49497207 */ /* 0x000fc40000000000 */
[----:B------:R-:W-:Y:S02]  /*bdc0*/  SEL R67, R68, R65, P0 ;  /* 0x0000004144437207 */ /* 0x000fe40000000000 */
[----:B------:R-:W-:Y:S02]  /*bdd0*/  SEL R95, R95, R96, P0 ;  /* 0x000000605f5f7207 */ /* 0x000fe40000000000 */
[----:B------:R-:W-:Y:S02]  /*bde0*/  SEL R37, R92, R91, P0 ;  /* 0x0000005b5c257207 */ /* 0x000fe40000000000 */
[----:B------:R-:W-:Y:S02]  /*bdf0*/  SEL R39, R52, R49, P0 ;  /* 0x0000003134277207 */ /* 0x000fe40000000000 */
[----:B------:R-:W-:Y:S02]  /*be00*/  SEL R65, R65, R68, P0 ;  /* 0x0000004441417207 */ /* 0x000fe40000000000 */
[----:B------:R-:W-:Y:S01]  /*be10*/  LOP3.LUT R4, R7, R4, RZ, 0x3c, !PT ;  /* 0x0000000407047212 */ /* 0x000fe200078e3cff */
[----:B------:R-:W-:Y:S01]  /*be20*/  IMAD.X R7, RZ, RZ, R5, P6 ;  /* 0x000000ffff077224 */ /* 0x000fe200030e0605 */
[----:B------:R-:W-:-:S02]  /*be30*/  SEL R91, R91, R92, P0 ;  /* 0x0000005c5b5b7207 */ /* 0x000fc40000000000 */
[----:B------:R-:W-:Y:S02]  /*be40*/  SEL R49, R49, R52, P0 ;  /* 0x0000003431317207 */ /* 0x000fe40000000000 */
[----:B------:R-:W-:Y:S02]  /*be50*/  SEL R45, R41, R40, P0 ;  /* 0x00000028292d7207 */ /* 0x000fe40000000000 */
[----:B------:R-:W-:Y:S02]  /*be60*/  SEL R51, R33, R32, P0 ;  /* 0x0000002021337207 */ /* 0x000fe40000000000 */
[----:B------:R-:W-:Y:S02]  /*be70*/  SEL R71, R50, R43, P0 ;  /* 0x0000002b32477207 */ /* 0x000fe40000000000 */
[----:B------:R-:W-:Y:S02]  /*be80*/  SEL R75, R38, R35, P0 ;  /* 0x00000023264b7207 */ /* 0x000fe40000000000 */
[----:B------:R-:W-:-:S02]  /*be90*/  SEL R43, R43, R50, P0 ;  /* 0x000000322b2b7207 */ /* 0x000fc40000000000 */
[----:B------:R-:W-:Y:S02]  /*bea0*/  LOP3.LUT R6, R30, R107, RZ, 0x3c, !PT ;  /* 0x0000006b1e067212 */ /* 0x000fe400078e3cff */
[----:B------:R-:W-:Y:S02]  /*beb0*/  SEL R41, R40, R41, P0 ;  /* 0x0000002928297207 */ /* 0x000fe40000000000 */
[----:B------:R-:W-:Y:S02]  /*bec0*/  SEL R33, R32, R33, P0 ;  /* 0x0000002120217207 */ /* 0x000fe40000000000 */
[----:B------:R-:W-:Y:S02]  /*bed0*/  SEL R35, R35, R38, P0 ;  /* 0x0000002623237207 */ /* 0x000fe40000000000 */
[----:B------:R-:W-:Y:S02]  /*bee0*/  MOV R64, R24 ;  /* 0x0000001800407202 */ /* 0x000fe40000000f00 */
[----:B------:R-:W-:-:S02]  /*bef0*/  MOV R58, R12 ;  /* 0x0000000c003a7202 */ /* 0x000fc40000000f00 */
[----:B------:R-:W-:Y:S02]  /*bf00*/  MOV R68, R4 ;  /* 0x0000000400447202 */ /* 0x000fe40000000f00 */
[----:B------:R-:W-:Y:S02]  /*bf10*/  MOV R11, R6 ;  /* 0x00000006000b7202 */ /* 0x000fe40000000f00 */
[----:B------:R-:W-:Y:S02]  /*bf20*/  MOV R66, R26 ;  /* 0x0000001a00427202 */ /* 0x000fe40000000f00 */
[----:B------:R-:W-:Y:S02]  /*bf30*/  PLOP3.LUT P2, PT, PT, PT, UP0, 0x80, 0x0 ;  /* 0x000000000000781c */ /* 0x000fe40003f4f008 */
[----:B--2---:R-:W-:Y:S01]  /*bf40*/  LOP3.LUT R14, R44, 0x2, RZ, 0x3c, !PT ;  /* 0x000000022c0e7812 */ /* 0x004fe200078e3cff */
[----:B------:R-:W-:Y:S04]  /*bf50*/  SHFL.IDX PT, R29, R29, R44, 0x1c1f ;  /* 0x001c1f2c1d1d7589 */ /* 0x000fe800000e0000 */
[----:B------:R-:W0:Y:S04]  /*bf60*/  SHFL.IDX PT, R10, R99, R14, 0x1c1f ;  /* 0x001c1f0e630a7589 */ /* 0x000e2800000e0000 */
[----:B------:R-:W-:Y:S04]  /*bf70*/  SHFL.IDX PT, R63, R63, R44, 0x1c1f ;  /* 0x001c1f2c3f3f7589 */ /* 0x000fe800000e0000 */
[----:B------:R-:W1:Y:S04]  /*bf80*/  SHFL.IDX PT, R24, R73, R14, 0x1c1f ;  /* 0x001c1f0e49187589 */ /* 0x000e6800000e0000 */
[----:B------:R-:W-:Y:S04]  /*bf90*/  SHFL.IDX PT, R31, R31, R44, 0x1c1f ;  /* 0x001c1f2c1f1f7589 */ /* 0x000fe800000e0000 */
[----:B------:R-:W-:Y:S04]  /*bfa0*/  SHFL.IDX PT, R67, R67, R44, 0x1c1f ;  /* 0x001c1f2c43437589 */ /* 0x000fe800000e0000 */
[----:B------:R-:W2:Y:S04]  /*bfb0*/  SHFL.IDX PT, R12, R95, R14, 0x1c1f ;  /* 0x001c1f0e5f0c7589 */ /* 0x000ea800000e0000 */
[----:B------:R-:W3:Y:S01]  /*bfc0*/  SHFL.IDX PT, R46, R65, R14, 0x1c1f ;  /* 0x001c1f0e412e7589 */ /* 0x000ee200000e0000 */
[----:B0-----:R-:W-:-:S02]  /*bfd0*/  SEL R4, R29, R10, P0 ;  /* 0x0000000a1d047207 */ /* 0x001fc40000000000 */
[----:B------:R-:W-:Y:S01]  /*bfe0*/  SEL R6, R10, R29, P0 ;  /* 0x0000001d0a067207 */ /* 0x000fe20000000000 */
[----:B------:R-:W-:Y:S04]  /*bff0*/  SHFL.IDX PT, R37, R37, R44, 0x1c1f ;  /* 0x001c1f2c25257589 */ /* 0x000fe800000e0000 */
[----:B------:R-:W-:Y:S01]  /*c000*/  SHFL.IDX PT, R39, R39, R44, 0x1c1f ;  /* 0x001c1f2c27277589 */ /* 0x000fe200000e0000 */
[----:B-1----:R-:W-:Y:S02]  /*c010*/  SEL R5, R63, R24, P0 ;  /* 0x000000183f057207 */ /* 0x002fe40000000000 */
[----:B------:R-:W-:Y:S01]  /*c020*/  SEL R7, R24, R63, P0 ;  /* 0x0000003f18077207 */ /* 0x000fe20000000000 */
[----:B------:R-:W-:Y:S04]  /*c030*/  SHFL.IDX PT, R69, R69, R44, 0x1c1f ;  /* 0x001c1f2c45457589 */ /* 0x000fe800000e0000 */
[----:B------:R-:W0:Y:S04]  /*c040*/  SHFL.IDX PT, R20, R91, R14, 0x1c1f ;  /* 0x001c1f0e5b147589 */ /* 0x000e2800000e0000 */
[----:B------:R-:W1:Y:S01]  /*c050*/  SHFL.IDX PT, R32, R49, R14, 0x1c1f ;  /* 0x001c1f0e31207589 */ /* 0x000e6200000e0000 */
[----:B--2---:R-:W-:-:S02]  /*c060*/  SEL R24, R31, R12, P0 ;  /* 0x0000000c1f187207 */ /* 0x004fc40000000000 */
[----:B------:R-:W-:Y:S01]  /*c070*/  SEL R26, R12, R31, P0 ;  /* 0x0000001f0c1a7207 */ /* 0x000fe20000000000 */
[----:B------:R-:W2:Y:S01]  /*c080*/  SHFL.IDX PT, R48, R57, R14, 0x1c1f ;  /* 0x001c1f0e39307589 */ /* 0x000ea200000e0000 */
[----:B---3--:R-:W-:Y:S02]  /*c090*/  SEL R25, R67, R46, P0 ;  /* 0x0000002e43197207 */ /* 0x008fe40000000000 */
[----:B------:R-:W-:Y:S01]  /*c0a0*/  SEL R27, R46, R67, P0 ;  /* 0x000000432e1b7207 */ /* 0x000fe20000000000 */
[----:B------:R-:W-:Y:S01]  /*c0b0*/  SHFL.IDX PT, R45, R45, R44, 0x1c1f ;  /* 0x001c1f2c2d2d7589 */ /* 0x000fe200000e0000 */
[----:B------:R-:W3:Y:S03]  /*c0c0*/  LDC R46, c[0x0][0xbe8] ;  /* 0x0002fa00ff2e7b82 */ /* 0x000ee60000000800 */
[----:B------:R-:W-:Y:S04]  /*c0d0*/  SHFL.IDX PT, R51, R51, R44, 0x1c1f ;  /* 0x001c1f2c33337589 */ /* 0x000fe800000e0000 */
[----:B------:R-:W-:Y:S04]  /*c0e0*/  SHFL.IDX PT, R53, R53, R44, 0x1c1f ;  /* 0x001c1f2c35357589 */ /* 0x000fe800000e0000 */
[----:B------:R-:W-:Y:S01]  /*c0f0*/  SHFL.IDX PT, R59, R59, R44, 0x1c1f ;  /* 0x001c1f2c3b3b7589 */ /* 0x000fe200000e0000 */
[----:B0-----:R-:W-:-:S02]  /*c100*/  SEL R28, R37, R20, P0 ;  /* 0x00000014251c7207 */ /* 0x001fc40000000000 */
[----:B------:R-:W-:Y:S01]  /*c110*/  SEL R30, R20, R37, P0 ;  /* 0x00000025141e7207 */ /* 0x000fe20000000000 */
[----:B------:R-:W-:Y:S01]  /*c120*/  SHFL.IDX PT, R71, R71, R44, 0x1c1f ;  /* 0x001c1f2c47477589 */ /* 0x000fe200000e0000 */
[----:B-1----:R-:W-:Y:S02]  /*c130*/  SEL R36, R39, R32, P0 ;  /* 0x0000002027247207 */ /* 0x002fe40000000000 */
[----:B------:R-:W-:Y:S01]  /*c140*/  SEL R38, R32, R39, P0 ;  /* 0x0000002720267207 */ /* 0x000fe20000000000 */
[----:B------:R-:W-:Y:S01]  /*c150*/  SHFL.IDX PT, R75, R75, R44, 0x1c1f ;  /* 0x001c1f2c4b4b7589 */ /* 0x000fe200000e0000 */
[----:B--2---:R-:W-:Y:S02]  /*c160*/  SEL R29, R69, R48, P0 ;  /* 0x00000030451d7207 */ /* 0x004fe40000000000 */
[----:B------:R-:W-:Y:S01]  /*c170*/  SEL R31, R48, R69, P0 ;  /* 0x00000045301f7207 */ /* 0x000fe20000000000 */
[----:B------:R-:W-:Y:S04]  /*c180*/  SHFL.IDX PT, R77, R77, R44, 0x1c1f ;  /* 0x001c1f2c4d4d7589 */ /* 0x000fe800000e0000 */
[----:B------:R-:W-:Y:S04]  /*c190*/  SHFL.IDX PT, R81, R81, R44, 0x1c1f ;  /* 0x001c1f2c51517589 */ /* 0x000fe800000e0000 */
[----:B------:R-:W-:Y:S04]  /*c1a0*/  SHFL.IDX PT, R85, R85, R44, 0x1c1f ;  /* 0x001c1f2c55557589 */ /* 0x000fe800000e0000 */
[----:B------:R-:W0:Y:S04]  /*c1b0*/  SHFL.IDX PT, R50, R43, R14, 0x1c1f ;  /* 0x001c1f0e2b327589 */ /* 0x000e2800000e0000 */
[----:B------:R-:W1:Y:S04]  /*c1c0*/  SHFL.IDX PT, R10, R41, R14, 0x1c1f ;  /* 0x001c1f0e290a7589 */ /* 0x000e6800000e0000 */
[----:B------:R-:W2:Y:S04]  /*c1d0*/  SHFL.IDX PT, R34, R33, R14, 0x1c1f ;  /* 0x001c1f0e21227589 */ /* 0x000ea800000e0000 */
[----:B------:R-:W4:Y:S04]  /*c1e0*/  SHFL.IDX PT, R44, R35, R14, 0x1c1f ;  /* 0x001c1f0e232c7589 */ /* 0x000f2800000e0000 */
[----:B------:R-:W3:Y:S04]  /*c1f0*/  SHFL.IDX PT, R40, R55, R14, 0x1c1f ;  /* 0x001c1f0e37287589 */ /* 0x000ee800000e0000 */
[----:B------:R-:W3:Y:S01]  /*c200*/  SHFL.IDX PT, R52, R79, R14, 0x1c1f ;  /* 0x001c1f0e4f347589 */ /* 0x000ee200000e0000 */
[----:B------:R-:W-:Y:S01]  /*c210*/  BAR.SYNC.DEFER_BLOCKING 0x1, 0x100 ;  /* 0x0044000000007b1d */ /* 0x000fe20000010000 */
[----:B0-----:R-:W-:-:S02]  /*c220*/  SEL R37, R71, R50, P0 ;  /* 0x0000003247257207 */ /* 0x001fc40000000000 */
[----:B------:R-:W-:Y:S02]  /*c230*/  SEL R39, R50, R71, P0 ;  /* 0x0000004732277207 */ /* 0x000fe40000000000 */
[----:B-1----:R-:W-:Y:S01]  /*c240*/  SEL R12, R45, R10, P0 ;  /* 0x0000000a2d0c7207 */ /* 0x002fe20000000000 */
[----:B------:R-:W0:Y:S01]  /*c250*/  SHFL.IDX PT, R42, R61, R14, 0x1c1f ;  /* 0x001c1f0e3d2a7589 */ /* 0x000e2200000e0000 */
[----:B--2---:R-:W-:Y:S02]  /*c260*/  SEL R32, R51, R34, P0 ;  /* 0x0000002233207207 */ /* 0x004fe40000000000 */
[----:B------:R-:W-:Y:S01]  /*c270*/  SEL R34, R34, R51, P0 ;  /* 0x0000003322227207 */ /* 0x000fe20000000000 */
[----:B------:R-:W1:Y:S01]  /*c280*/  SHFL.IDX PT, R54, R83, R14, 0x1c1f ;  /* 0x001c1f0e53367589 */ /* 0x000e6200000e0000 */
[----:B----4-:R-:W-:Y:S02]  /*c290*/  SEL R13, R75, R44, P0 ;  /* 0x0000002c4b0d7207 */ /* 0x010fe40000000000 */
[----:B------:R-:W-:Y:S01]  /*c2a0*/  SEL R15, R44, R75, P0 ;  /* 0x0000004b2c0f7207 */ /* 0x000fe20000000000 */
[----:B------:R2:W4:Y:S01]  /*c2b0*/  SHFL.IDX PT, R56, R87, R14, 0x1c1f ;  /* 0x001c1f0e57387589 */ /* 0x00052200000e0000 */
[----:B---3--:R-:W-:-:S02]  /*c2c0*/  SEL R48, R53, R40, P0 ;  /* 0x0000002835307207 */ /* 0x008fc40000000000 */
[----:B------:R-:W-:Y:S02]  /*c2d0*/  SEL R50, R40, R53, P0 ;  /* 0x0000003528327207 */ /* 0x000fe40000000000 */
[----:B------:R-:W-:Y:S02]  /*c2e0*/  SEL R33, R77, R52, P0 ;  /* 0x000000344d217207 */ /* 0x000fe40000000000 */
[----:B------:R-:W-:Y:S01]  /*c2f0*/  SEL R35, R52, R77, P0 ;  /* 0x0000004d34237207 */ /* 0x000fe20000000000 */
[----:B------:R3:W-:Y:S01]  /*c300*/  STSM.16.M88.4 [R68], R4 ;  /* 0x0000000444007844 */ /* 0x0007e20000000200 */
[----:B--2---:R-:W-:-:S03]  /*c310*/  SEL R14, R10, R45, P0 ;  /* 0x0000002d0a0e7207 */ /* 0x004fc60000000000 */
[----:B------:R-:W-:Y:S01]  /*c320*/  STSM.16.M88.4 [R66], R24 ;  /* 0x0000001842007844 */ /* 0x000fe20000000200 */
[----:B0-----:R-:W-:-:S03]  /*c330*/  SEL R40, R59, R42, P0 ;  /* 0x0000002a3b287207 */ /* 0x001fc60000000000 */
[----:B------:R-:W-:Y:S01]  /*c340*/  STSM.16.M88.4 [R64], R28 ;  /* 0x0000001c40007844 */ /* 0x000fe20000000200 */
[----:B------:R-:W-:Y:S02]  /*c350*/  SEL R42, R42, R59, P0 ;  /* 0x0000003b2a2a7207 */ /* 0x000fe40000000000 */
[----:B-1----:R-:W-:Y:S01]  /*c360*/  SEL R49, R81, R54, P0 ;  /* 0x0000003651317207 */ /* 0x002fe20000000000 */
[----:B------:R-:W-:Y:S01]  /*c370*/  STSM.16.M88.4 [R62], R36 ;  /* 0x000000243e007844 */ /* 0x000fe20000000200 */
[----:B------:R-:W-:Y:S02]  /*c380*/  SEL R51, R54, R81, P0 ;  /* 0x0000005136337207 */ /* 0x000fe40000000000 */
[----:B----4-:R-:W-:Y:S01]  /*c390*/  SEL R41, R85, R56, P0 ;  /* 0x0000003855297207 */ /* 0x010fe20000000000 */
[----:B------:R-:W-:Y:S01]  /*c3a0*/  STSM.16.M88.4 [R60], R12 ;  /* 0x0000000c3c007844 */ /* 0x000fe20000000200 */
[----:B------:R-:W-:Y:S01]  /*c3b0*/  SEL R43, R56, R85, P0 ;  /* 0x00000055382b7207 */ /* 0x000fe20000000000 */
[----:B---3--:R-:W-:Y:S01]  /*c3c0*/  IMAD.U32 R5, RZ, RZ, UR6 ;  /* 0x00000006ff057e24 */ /* 0x008fe2000f8e00ff */
[----:B------:R-:W-:Y:S01]  /*c3d0*/  ULDC.64 UR6, c[0x0][0xc08] ;  /* 0x0003020000067ab9 */ /* 0x000fe20000000a00 */
[----:B------:R-:W-:Y:S01]  /*c3e0*/  STSM.16.M88.4 [R58], R32 ;  /* 0x000000203a007844 */ /* 0x000fe20000000200 */
[----:B------:R-:W-:Y:S01]  /*c3f0*/  UISETP.NE.U32.AND UP1, UPT, UR6, URZ, UPT ;  /* 0x0000003f0600728c */ /* 0x000fe2000bf25070 */
[----:B------:R-:W-:-:S02]  /*c400*/  IMAD.U32 R4, RZ, RZ, UR4 ;  /* 0x00000004ff047e24 */ /* 0x000fc4000f8e00ff */
[----:B------:R0:W-:Y:S04]  /*c410*/  STSM.16.M88.4 [R21], R48 ;  /* 0x0000003015007844 */ /* 0x0001e80000000200 */
[----:B------:R1:W-:Y:S01]  /*c420*/  STSM.16.M88.4 [R11], R40 ;  /* 0x000000280b007844 */ /* 0x0003e20000000200 */
[----:B------:R-:W-:Y:S01]  /*c430*/  BAR.SYNC.DEFER_BLOCKING 0x1, 0x100 ;  /* 0x0044000000007b1d */ /* 0x000fe20000010000 */
[----:B------:R-:W-:-:S06]  /*c440*/  UISETP.NE.AND.EX UP1, UPT, UR7, URZ, UPT, UP1 ;  /* 0x0000003f0700728c */ /* 0x000fcc000bf25310 */
[----:B------:R-:W-:-:S05]  /*c450*/  PLOP3.LUT P0, PT, PT, PT, UP1, 0x80, 0x0 ;  /* 0x000000000000781c */ /* 0x000fca0003f0f018 */
[----:B------:R-:W-:-:S04]  /*c460*/  @UP1 UIADD3 UR6, UP2, UR8, UR6, URZ ;  /* 0x0000000608061290 */ /* 0x000fc8000ff5e03f */
[----:B------:R-:W-:Y:S01]  /*c470*/  @UP1 UIADD3.X UR7, UR9, UR7, URZ, UP2, !UPT ;  /* 0x0000000709071290 */ /* 0x000fe200097fe43f */
[----:B------:R-:W-:Y:S01]  /*c480*/  ULDC UR8, c[0x0][0xa88] ;  /* 0x0002a20000087ab9 */ /* 0x000fe20000000800 */
[----:B------:R-:W-:Y:S02]  /*c490*/  IMAD.U32 R20, RZ, RZ, UR6 ;  /* 0x00000006ff147e24 */ /* 0x000fe4000f8e00ff */
[----:B------:R-:W-:Y:S01]  /*c4a0*/  IMAD.U32 R7, RZ, RZ, UR8 ;  /* 0x00000008ff077e24 */ /* 0x000fe2000f8e00ff */
[----:B------:R-:W2:Y:S01]  /*c4b0*/  @P2 LDG.E R6, desc[UR46][R4.64] ;  /* 0x0000002e04062981 */ /* 0x000ea2000c1e1900 */
[----:B0-----:R-:W-:Y:S01]  /*c4c0*/  IMAD.U32 R21, RZ, RZ, UR7 ;  /* 0x00000007ff157e24 */ /* 0x001fe2000f8e00ff */
[----:B------:R-:W-:Y:S01]  /*c4d0*/  ISETP.NE.AND P1, PT, R46, 0x1, PT ;  /* 0x000000012e00780c */ /* 0x000fe20003f25270 */
[----:B------:R-:W-:Y:S01]  /*c4e0*/  UMOV UR4, URZ ;  /* 0x0000003f00047c82 */ /* 0x000fe20008000000 */
[----:B------:R-:W-:Y:S02]  /*c4f0*/  IMAD.U32 R14, RZ, RZ, UR39 ;  /* 0x00000027ff0e7e24 */ /* 0x000fe4000f8e00ff */
[----:B------:R1:W5:Y:S09]  /*c500*/  @P0 LDG.E R7, desc[UR46][R20.64] ;  /* 0x0000002e14070981 */ /* 0x000372000c1e1900 */
[----:B------:R-:W0:Y:S08]  /*c510*/  @P1 LDC R10, c[0x0][0xbec] ;  /* 0x0002fb00ff0a1b82 */ /* 0x000e300000000800 */
[----:B------:R-:W3:Y:S01]  /*c520*/  @P1 LDC R12, c[0x0][0xbf0] ;  /* 0x0002fc00ff0c1b82 */ /* 0x000ee20000000800 */
[----:B--2---:R-:W-:Y:S01]  /*c530*/  @P2 R2UR UR4, R6 ;  /* 0x00000000060422ca */ /* 0x004fe200000e0000 */
[----:B01-3--:R-:W-:-:S14]  /*c540*/  @P0 BRA `(.L_x_170) ;  /* 0x0000000000100947 */ /* 0x00bfdc0003800000 */
[----:B------:R-:W-:Y:S05]  /*c550*/  @!P2 BRA `(.L_x_170) ;  /* 0x00000000000ca947 */ /* 0x000fea0003800000 */
[----:B------:R-:W2:Y:S04]  /*c560*/  LDG.E R6, desc[UR46][R4.64] ;  /* 0x0000002e04067981 */ /* 0x000ea8000c1e1900 */
[----:B-----5:R-:W2:Y:S02]  /*c570*/  LDG.E R7, desc[UR46][R4.64+0x4] ;  /* 0x0000042e04077981 */ /* 0x020ea4000c1e1900 */
[----:B--2---:R-:W-:-:S07]  /*c580*/  IMAD.IADD R7, R7, 0x1, -R6 ;  /* 0x0000000107077824 */ /* 0x004fce00078e0a06 */
.L_x_170:
[----:B------:R-:W-:Y:S01]  /*c590*/  USHF.R.S32.HI UR14, URZ, 0x1f, UR40 ;  /* 0x0000001f3f0e7899 */ /* 0x000fe20008011428 */
[----:B------:R-:W-:Y:S01]  /*c5a0*/  IMAD R13, R14, 0x80, R231 ;  /* 0x000000800e0d7824 */ /* 0x000fe200078e02e7 */
[----:B------:R-:W-:Y:S01]  /*c5b0*/  ULDC.64 UR12, c[0x0][0xb90] ;  /* 0x0002e400000c7ab9 */ /* 0x000fe20000000a00 */
[----:B------:R-:W-:Y:S01]  /*c5c0*/  USHF.R.S32.HI UR9, URZ, 0x1f, UR4 ;  /* 0x0000001f3f097899 */ /* 0x000fe20008011404 */
[----:B------:R-:W-:Y:S01]  /*c5d0*/  IMAD.U32 R24, RZ, RZ, UR39 ;  /* 0x00000027ff187e24 */ /* 0x000fe2000f8e00ff */
[----:B------:R-:W-:Y:S01]  /*c5e0*/  UIMAD UR10, UR14, UR12, URZ ;  /* 0x0000000c0e0a72a4 */ /* 0x000fe2000f8e023f */
[----:B------:R-:W-:Y:S01]  /*c5f0*/  @P1 IMAD.HI.U32 R5, R13, R10, RZ ;  /* 0x0000000a0d051227 */ /* 0x000fe200078e00ff */
[----:B------:R-:W-:Y:S01]  /*c600*/  UMOV UR8, UR4 ;  /* 0x0000000400087c82 */ /* 0x000fe20008000000 */
[----:B------:R-:W-:Y:S01]  /*c610*/  USEL UR37, UR37, URZ, !UP0 ;  /* 0x0000003f25257287 */ /* 0x000fe2000c000000 */
[----:B------:R-:W0:Y:S01]  /*c620*/  @P1 LDC R49, c[0x0][0xbf0] ;  /* 0x0002fc00ff311b82 */ /* 0x000e220000000800 */
[----:B------:R-:W-:Y:S01]  /*c630*/  UIMAD.WIDE.U32 UR6, UR40, UR12, UR8 ;  /* 0x0000000c280672a5 */ /* 0x000fe2000f8e0008 */
[----:B------:R-:W-:Y:S01]  /*c640*/  IMAD.MOV.U32 R4, RZ, RZ, R13 ;  /* 0x000000ffff047224 */ /* 0x000fe200078e000d */
[----:B------:R-:W-:Y:S01]  /*c650*/  UIMAD UR10, UR40, UR13, UR10 ;  /* 0x0000000d280a72a4 */ /* 0x000fe2000f8e020a */
[----:B------:R-:W-:Y:S01]  /*c660*/  @P1 SHF.R.U32.HI R4, RZ, R12, R5 ;  /* 0x0000000cff041219 */ /* 0x000fe20000011605 */
[----:B------:R-:W-:Y:S01]  /*c670*/  USEL UR36, UR36, URZ, !UP0 ;  /* 0x0000003f24247287 */ /* 0x000fe2000c000000 */
[----:B------:R-:W-:Y:S01]  /*c680*/  IMAD R5, R19, 0x40, R16 ;  /* 0x0000004013057824 */ /* 0x000fe200078e0210 */
[----:B------:R-:W-:Y:S01]  /*c690*/  ULDC.64 UR12, c[0x0][0xb98] ;  /* 0x0002e600000c7ab9 */ /* 0x000fe20000000a00 */
[----:B------:R-:W-:Y:S01]  /*c6a0*/  UIADD3 UR7, UR7, UR10, URZ ;  /* 0x0000000a07077290 */ /* 0x000fe2000fffe03f */
[----:B------:R-:W-:Y:S01]  /*c6b0*/  IMAD.MOV R11, RZ, RZ, -R4 ;  /* 0x000000ffff0b7224 */ /* 0x000fe200078e0a04 */
[----:B------:R-:W-:Y:S01]  /*c6c0*/  UIMAD UR8, UR37, UR12, URZ ;  /* 0x0000000c250872a4 */ /* 0x000fe2000f8e023f */
[----:B------:R-:W-:Y:S01]  /*c6d0*/  IMAD.WIDE R8, R5, 0x2, R8 ;  /* 0x0000000205087825 */ /* 0x000fe200078e0208 */
[----:B------:R-:W-:Y:S01]  /*c6e0*/  UIMAD.WIDE.U32 UR6, UR36, UR12, UR6 ;  /* 0x0000000c240672a5 */ /* 0x000fe2000f8e0006 */
[----:B------:R-:W-:Y:S01]  /*c6f0*/  SHF.R.S32.HI R5, RZ, 0x1f, R4 ;  /* 0x0000001fff057819 */ /* 0x000fe20000011404 */
[----:B------:R-:W-:Y:S01]  /*c700*/  UIMAD UR8, UR36, UR13, UR8 ;  /* 0x0000000d240872a4 */ /* 0x000fe2000f8e0208 */
[----:B------:R-:W-:Y:S01]  /*c710*/  IMAD R11, R46, R11, R13 ;  /* 0x0000000b2e0b7224 */ /* 0x000fe200078e020d */
[----:B------:R-:W-:Y:S01]  /*c720*/  IADD3 R15, P3, R8, 0x2000, RZ ;  /* 0x00002000080f7810 */ /* 0x000fe20007f7e0ff */
[----:B------:R-:W-:Y:S01]  /*c730*/  IMAD R24, R24, 0x80, R229 ;  /* 0x0000008018187824 */ /* 0x000fe200078e02e5 */
[----:B------:R-:W-:Y:S01]  /*c740*/  IADD3 R4, P2, R4, UR6, RZ ;  /* 0x0000000604047c10 */ /* 0x000fe2000ff5e0ff */
[----:B-----5:R-:W-:Y:S01]  /*c750*/  IMAD R53, R7, R46, RZ ;  /* 0x0000002e07357224 */ /* 0x020fe200078e02ff */
[----:B------:R-:W-:Y:S01]  /*c760*/  LOP3.LUT R10, R15, 0x380, RZ, 0xc0, !PT ;  /* 0x000003800f0a7812 */ /* 0x000fe200078ec0ff */
[----:B------:R-:W-:Y:S01]  /*c770*/  IMAD.U32 R6, RZ, RZ, UR8 ;  /* 0x00000008ff067e24 */ /* 0x000fe2000f8e00ff */
[----:B------:R-:W-:Y:S01]  /*c780*/  IADD3 R21, P0, R8, 0x1000, RZ ;  /* 0x0000100008157810 */ /* 0x000fe20007f1e0ff */
[----:B------:R-:W-:Y:S01]  /*c790*/  ULDC.64 UR10, c[0x0][0xaa0] ;  /* 0x0002a800000a7ab9 */ /* 0x000fe20000000a00 */
[----:B------:R-:W-:-:S02]  /*c7a0*/  SHF.R.U64 R10, R10, 0x3, RZ ;  /* 0x000000030a0a7819 */ /* 0x000fc400000012ff */
[----:B------:R-:W-:Y:S01]  /*c7b0*/  IADD3.X R5, R5, UR7, R6, P2, !PT ;  /* 0x0000000705057c10 */ /* 0x000fe200097fe406 */
[----:B------:R-:W-:Y:S01]  /*c7c0*/  ULDC.64 UR6, c[0x0][0xb88] ;  /* 0x0002e20000067ab9 */ /* 0x000fe20000000a00 */
[----:B------:R-:W-:Y:S02]  /*c7d0*/  SHF.R.S32.HI R6, RZ, 0x1f, R11 ;  /* 0x0000001fff067819 */ /* 0x000fe4000001140b */
[----:B------:R-:W-:Y:S01]  /*c7e0*/  LOP3.LUT R10, R10, R15, RZ, 0x3c, !PT ;  /* 0x0000000f0a0a7212 */ /* 0x000fe200078e3cff */
[----:B------:R-:W-:Y:S01]  /*c7f0*/  IMAD.WIDE.U32 R4, R11, UR6, R4 ;  /* 0x000000060b047c25 */ /* 0x000fe2000f8e0004 */
[----:B------:R-:W-:Y:S02]  /*c800*/  LOP3.LUT R12, R21, 0x380, RZ, 0xc0, !PT ;  /* 0x00000380150c7812 */ /* 0x000fe400078ec0ff */
[----:B------:R-:W-:Y:S01]  /*c810*/  IADD3 R13, P2, R8, 0x3000, RZ ;  /* 0x00003000080d7810 */ /* 0x000fe20007f5e0ff */
[----:B------:R-:W-:Y:S01]  /*c820*/  IMAD R14, R6, UR6, RZ ;  /* 0x00000006060e7c24 */ /* 0x000fe2000f8e02ff */
[----:B------:R-:W-:-:S02]  /*c830*/  SHF.R.U64 R12, R12, 0x3, RZ ;  /* 0x000000030c0c7819 */ /* 0x000fc400000012ff */
[----:B------:R-:W-:Y:S01]  /*c840*/  LOP3.LUT R6, R13, 0x380, RZ, 0xc0, !PT ;  /* 0x000003800d067812 */ /* 0x000fe200078ec0ff */
[----:B------:R-:W-:Y:S01]  /*c850*/  IMAD R15, R11, UR7, R14 ;  /* 0x000000070b0f7c24 */ /* 0x000fe2000f8e020e */
[----:B------:R-:W-:Y:S01]  /*c860*/  ULDC.64 UR6, c[0x0][0xb50] ;  /* 0x0002d40000067ab9 */ /* 0x000fe20000000a00 */
[----:B------:R-:W-:Y:S01]  /*c870*/  LOP3.LUT R12, R12, R21, RZ, 0x3c, !PT ;  /* 0x000000150c0c7212 */ /* 0x000fe200078e3cff */
[----:B------:R-:W-:Y:S01]  /*c880*/  IMAD.X R7, RZ, RZ, R9, P2 ;  /* 0x000000ffff077224 */ /* 0x000fe200010e0609 */
[----:B------:R-:W-:Y:S01]  /*c890*/  LEA R14, P4, R4, UR6, 0x2 ;  /* 0x00000006040e7c11 */ /* 0x000fe2000f8810ff */
[----:B------:R-:W-:Y:S01]  /*c8a0*/  IMAD.IADD R5, R5, 0x1, R15 ;  /* 0x0000000105057824 */ /* 0x000fe200078e020f */
[----:B------:R-:W-:Y:S01]  /*c8b0*/  SHF.R.U64 R6, R6, 0x3, RZ ;  /* 0x0000000306067819 */ /* 0x000fe200000012ff */
[----:B------:R-:W-:Y:S01]  /*c8c0*/  UIMAD UR8, UR9, UR10, URZ ;  /* 0x0000000a090872a4 */ /* 0x000fe2000f8e023f */
[----:B------:R-:W-:Y:S01]  /*c8d0*/  IADD3 R41, P6, R8, 0x4000, RZ ;  /* 0x0000400008297810 */ /* 0x000fe20007fde0ff */
[----:B------:R-:W-:Y:S01]  /*c8e0*/  SHFL.IDX PT, R20, R14, RZ, 0x1c1f ;  /* 0x001c1fff0e147589 */ /* 0x000fe200000e0000 */
[----:B------:R-:W-:Y:S01]  /*c8f0*/  LEA.HI.X R15, R4, UR7, R5, 0x2, P4 ;  /* 0x00000007040f7c11 */ /* 0x000fe2000a0f1405 */
[----:B------:R-:W-:Y:S01]  /*c900*/  VIADD R4, R24, 0x8 ;  /* 0x0000000818047836 */ /* 0x000fe20000000000 */
[----:B------:R-:W-:Y:S01]  /*c910*/  LOP3.LUT R6, R6, R13, RZ, 0x3c, !PT ;  /* 0x0000000d06067212 */ /* 0x000fe200078e3cff */
[--C-:B------:R-:W-:Y:S01]  /*c920*/  IMAD.X R13, RZ, RZ, R9.reuse, P0 ;  /* 0x000000ffff0d7224 */ /* 0x100fe200000e0609 */
[----:B------:R-:W-:Y:S01]  /*c930*/  LOP3.LUT P0, RZ, R22, 0x3, RZ, 0xc0, !PT ;  /* 0x0000000316ff7812 */ /* 0x000fe2000780c0ff */
[----:B------:R-:W1:Y:S01]  /*c940*/  SHFL.IDX PT, R21, R15, RZ, 0x1c1f ;  /* 0x001c1fff0f157589 */ /* 0x000e6200000e0000 */
[----:B------:R-:W-:Y:S01]  /*c950*/  IADD3 R37, P5, R8, 0x5000, RZ ;  /* 0x0000500008257810 */ /* 0x000fe20007fbe0ff */
[----:B------:R-:W-:Y:S01]  /*c960*/  IMAD.X R11, RZ, RZ, R9, P3 ;  /* 0x000000ffff0b7224 */ /* 0x000fe200018e0609 */
[-C--:B------:R-:W-:Y:S01]  /*c970*/  ISETP.GE.OR P2, PT, R24, R53.reuse, P0 ;  /* 0x000000351800720c */ /* 0x080fe20000746670 */
[----:B------:R-:W-:Y:S01]  /*c980*/  SHFL.IDX PT, R44, R14, 0x1, 0x1c1f ;  /* 0x003c1f000e2c7f89 */ /* 0x000fe200000e0000 */
[----:B------:R-:W-:Y:S01]  /*c990*/  ISETP.GE.OR P0, PT, R4, R53, P0 ;  /* 0x000000350400720c */ /* 0x000fe20000706670 */
[----:B------:R-:W-:Y:S01]  /*c9a0*/  UIMAD.WIDE.U32 UR6, UR4, UR10, URZ ;  /* 0x0000000a040672a5 */ /* 0x000fe2000f8e003f */
[C---:B------:R-:W-:Y:S01]  /*c9b0*/  IADD3 R33, P4, R8.reuse, 0x6000, RZ ;  /* 0x0000600008217810 */ /* 0x040fe20007f9e0ff */
[----:B------:R-:W2:Y:S01]  /*c9c0*/  SHFL.IDX PT, R45, R15, 0x1, 0x1c1f ;  /* 0x003c1f000f2d7f89 */ /* 0x000ea200000e0000 */
[----:B------:R-:W-:Y:S01]  /*c9d0*/  UIMAD UR8, UR4, UR11, UR8 ;  /* 0x0000000b040872a4 */ /* 0x000fe2000f8e0208 */
[----:B------:R-:W-:-:S02]  /*c9e0*/  IADD3 R5, P3, R8, 0x7000, RZ ;  /* 0x0000700008057810 */ /* 0x000fc40007f7e0ff */
[----:B------:R-:W-:Y:S01]  /*c9f0*/  ULDC.64 UR10, c[0x0][0xae8] ;  /* 0x0002ba00000a7ab9 */ /* 0x000fe20000000a00 */
[----:B------:R-:W-:Y:S02]  /*ca00*/  LOP3.LUT R40, R41, 0x380, RZ, 0xc0, !PT ;  /* 0x0000038029287812 */ /* 0x000fe400078ec0ff */
[----:B------:R-:W-:Y:S02]  /*ca10*/  LOP3.LUT R36, R37, 0x380, RZ, 0xc0, !PT ;  /* 0x0000038025247812 */ /* 0x000fe400078ec0ff */
[----:B------:R-:W-:Y:S01]  /*ca20*/  LOP3.LUT R29, R8, 0x380, RZ, 0xc0, !PT ;  /* 0x00000380081d7812 */ /* 0x000fe200078ec0ff */
[----:B-1----:R1:W-:Y:S01]  /*ca30*/  @!P2 ST.E desc[UR46][R20.64], R2 ;  /* 0x000000021400a985 */ /* 0x0023e2000c10192e */
[----:B------:R-:W-:Y:S01]  /*ca40*/  UIADD3 UR7, UR7, UR8, URZ ;  /* 0x0000000807077290 */ /* 0x000fe2000fffe03f */
[----:B------:R-:W-:Y:S01]  /*ca50*/  LOP3.LUT R32, R33, 0x380, RZ, 0xc0, !PT ;  /* 0x0000038021207812 */ /* 0x000fe200078ec0ff */
[----:B------:R-:W-:Y:S01]  /*ca60*/  UIMAD UR4, UR14, UR10, URZ ;  /* 0x0000000a0e0472a4 */ /* 0x000fe2000f8e023f */
[----:B------:R-:W-:Y:S01]  /*ca70*/  LOP3.LUT R4, R5, 0x380, RZ, 0xc0, !PT ;  /* 0x0000038005047812 */ /* 0x000fe200078ec0ff */
[----:B------:R-:W-:Y:S01]  /*ca80*/  IMAD.X R25, RZ, RZ, R9, P3 ;  /* 0x000000ffff197224 */ /* 0x000fe200018e0609 */
[----:B------:R-:W-:Y:S01]  /*ca90*/  SHF.R.U64 R40, R40, 0x3, RZ ;  /* 0x0000000328287819 */ /* 0x000fe200000012ff */
[----:B--2---:R2:W-:Y:S01]  /*caa0*/  @!P0 ST.E desc[UR46][R44.64], R0 ;  /* 0x000000002c008985 */ /* 0x0045e2000c10192e */
[----:B------:R-:W-:-:S02]  /*cab0*/  SHF.R.U64 R36, R36, 0x3, RZ ;  /* 0x0000000324247819 */ /* 0x000fc400000012ff */
[----:B------:R-:W-:Y:S01]  /*cac0*/  SHF.R.U64 R29, R29, 0x3, RZ ;  /* 0x000000031d1d7819 */ /* 0x000fe200000012ff */
[----:B-1----:R-:W1:Y:S01]  /*cad0*/  @P1 LDC R21, c[0x0][0xbec] ;  /* 0x0002fb00ff151b82 */ /* 0x002e620000000800 */
[----:B------:R-:W-:Y:S01]  /*cae0*/  UIMAD UR4, UR40, UR11, UR4 ;  /* 0x0000000b280472a4 */ /* 0x000fe2000f8e0204 */
[----:B------:R-:W-:Y:S01]  /*caf0*/  SHF.R.U64 R32, R32, 0x3, RZ ;  /* 0x0000000320207819 */ /* 0x000fe200000012ff */
[----:B------:R-:W-:Y:S01]  /*cb00*/  UIMAD.WIDE.U32 UR6, UR40, UR10, UR6 ;  /* 0x0000000a280672a5 */ /* 0x000fe2000f8e0006 */
[----:B------:R-:W-:Y:S01]  /*cb10*/  SHF.R.U64 R4, R4, 0x3, RZ ;  /* 0x0000000304047819 */ /* 0x000fe200000012ff */
[----:B------:R-:W-:Y:S01]  /*cb20*/  ULDC.64 UR8, c[0x0][0xaf0] ;  /* 0x0002bc0000087ab9 */ /* 0x000fe20000000a00 */
[----:B------:R-:W-:Y:S01]  /*cb30*/  LOP3.LUT R40, R40, R41, RZ, 0x3c, !PT ;  /* 0x0000002928287212 */ /* 0x000fe200078e3cff */
[----:B--2---:R-:W-:Y:S02]  /*cb40*/  IMAD R0, R18, 0x20, R19 ;  /* 0x0000002012007824 */ /* 0x004fe400078e0213 */
[----:B------:R-:W-:Y:S01]  /*cb50*/  IMAD.U32 R45, RZ, RZ, UR39 ;  /* 0x00000027ff2d7e24 */ /* 0x000fe2000f8e00ff */
[----:B------:R-:W-:Y:S01]  /*cb60*/  UIADD3 UR7, UR7, UR4, URZ ;  /* 0x0000000407077290 */ /* 0x000fe2000fffe03f */
[----:B------:R-:W-:Y:S01]  /*cb70*/  LOP3.LUT R36, R36, R37, RZ, 0x3c, !PT ;  /* 0x0000002524247212 */ /* 0x000fe200078e3cff */
[--C-:B------:R-:W-:Y:S01]  /*cb80*/  IMAD.X R41, RZ, RZ, R9.reuse, P6 ;  /* 0x000000ffff297224 */ /* 0x100fe200030e0609 */
[----:B------:R-:W-:Y:S01]  /*cb90*/  LOP3.LUT R32, R32, R33, RZ, 0x3c, !PT ;  /* 0x0000002120207212 */ /* 0x000fe200078e3cff */
[----:B------:R-:W-:Y:S01]  /*cba0*/  IMAD R2, R45, 0x80, R0 ;  /* 0x000000802d027824 */ /* 0x000fe200078e0200 */
[----:B------:R-:W-:Y:S01]  /*cbb0*/  UIMAD UR4, UR37, UR8, URZ ;  /* 0x00000008250472a4 */ /* 0x000fe2000f8e023f */
[----:B------:R-:W-:Y:S01]  /*cbc0*/  LOP3.LUT R28, R29, R8, RZ, 0x3c, !PT ;  /* 0x000000081d1c7212 */ /* 0x000fe200078e3cff */
[----:B------:R-:W-:Y:S01]  /*cbd0*/  UIMAD.WIDE.U32 UR6, UR36, UR8, UR6 ;  /* 0x00000008240672a5 */ /* 0x000fe2000f8e0006 */
[----:B------:R-:W-:Y:S01]  /*cbe0*/  IMAD.MOV.U32 R45, RZ, RZ, R2 ;  /* 0x000000ffff2d7224 */ /* 0x000fe200078e0002 */
[----:B------:R-:W-:Y:S01]  /*cbf0*/  LOP3.LUT R24, R4, R5, RZ, 0x3c, !PT ;  /* 0x0000000504187212 */ /* 0x000fe200078e3cff */
[--C-:B------:R-:W-:Y:S01]  /*cc00*/  IMAD.X R37, RZ, RZ, R9.reuse, P5 ;  /* 0x000000ffff257224 */ /* 0x100fe200028e0609 */
[----:B------:R-:W5:Y:S01]  /*cc10*/  LD.E.128 R12, desc[UR46][R12.64] ;  /* 0x0000002e0c0c7980 */ /* 0x000f62000c101d00 */
[----:B------:R-:W-:-:S02]  /*cc20*/  IMAD.X R33, RZ, RZ, R9, P4 ;  /* 0x000000ffff217224 */ /* 0x000fc400020e0609 */
[----:B-1----:R-:W-:Y:S01]  /*cc30*/  @P1 IMAD.HI.U32 R0, R2, R21, RZ ;  /* 0x0000001502001227 */ /* 0x002fe200078e00ff */
[----:B------:R-:W-:Y:S01]  /*cc40*/  UIMAD UR4, UR36, UR9, UR4 ;  /* 0x00000009240472a4 */ /* 0x000fe2000f8e0204 */
[----:B------:R-:W5:Y:S02]  /*cc50*/  LD.E.128 R4, desc[UR46][R6.64] ;  /* 0x0000002e06047980 */ /* 0x000f64000c101d00 */
[----:B------:R-:W-:Y:S01]  /*cc60*/  IMAD.MOV.U32 R29, RZ, RZ, R9 ;  /* 0x000000ffff1d7224 */ /* 0x000fe200078e0009 */
[----:B0-----:R-:W-:Y:S01]  /*cc70*/  @P1 SHF.R.U32.HI R45, RZ, R49, R0 ;  /* 0x00000031ff2d1219 */ /* 0x001fe20000011600 */
[----:B------:R-:W-:Y:S01]  /*cc80*/  UIADD3 UR4, UR7, UR4, URZ ;  /* 0x0000000407047290 */ /* 0x000fe2000fffe03f */
[----:B------:R-:W-:Y:S01]  /*cc90*/  IMAD.U32 R20, RZ, RZ, UR6 ;  /* 0x00000006ff147e24 */ /* 0x000fe2000f8e00ff */
[----:B------:R-:W5:Y:S01]  /*cca0*/  LD.E.128 R8, desc[UR46][R10.64] ;  /* 0x0000002e0a087980 */ /* 0x000f62000c101d00 */
[--C-:B------:R-:W-:Y:S01]  /*ccb0*/  SHF.R.S32.HI R0, RZ, 0x1f, R45.reuse ;  /* 0x0000001fff007819 */ /* 0x100fe2000001142d */
[----:B------:R-:W-:-:S02]  /*ccc0*/  IMAD.MOV R49, RZ, RZ, -R45 ;  /* 0x000000ffff317224 */ /* 0x000fc400078e0a2d */
[----:B------:R-:W-:Y:S01]  /*ccd0*/  IMAD.U32 R21, RZ, RZ, UR7 ;  /* 0x00000007ff157e24 */ /* 0x000fe2000f8e00ff */
[----:B------:R-:W-:Y:S01]  /*cce0*/  ULDC.64 UR6, c[0x0][0xae0] ;  /* 0x0002b80000067ab9 */ /* 0x000fe20000000a00 */
[----:B------:R-:W-:Y:S01]  /*ccf0*/  IMAD R49, R46, R49, R2 ;  /* 0x000000312e317224 */ /* 0x000fe200078e0202 */
[----:B------:R-:W5:Y:S01]  /*cd00*/  LD.E.128 R28, desc[UR46][R28.64] ;  /* 0x0000002e1c1c7980 */ /* 0x000f62000c101d00 */
[----:B------:R-:W-:Y:S02]  /*cd10*/  IMAD R0, R0, UR6, RZ ;  /* 0x0000000600007c24 */ /* 0x000fe4000f8e02ff */
[----:B------:R-:W-:Y:S01]  /*cd20*/  IMAD.U32 R21, RZ, RZ, UR4 ;  /* 0x00000004ff157e24 */ /* 0x000fe2000f8e00ff */
[----:B------:R-:W5:Y:S01]  /*cd30*/  LD.E.128 R40, desc[UR46][R40.64] ;  /* 0x0000002e28287980 */ /* 0x000f62000c101d00 */
[C---:B------:R-:W-:Y:S01]  /*cd40*/  IMAD R51, R45.reuse, UR7, R0 ;  /* 0x000000072d337c24 */ /* 0x040fe2000f8e0200 */
[----:B------:R-:W-:Y:S02]  /*cd50*/  SHF.R.S32.HI R0, RZ, 0x1f, R49 ;  /* 0x0000001fff007819 */ /* 0x000fe40000011431 */
[----:B------:R-:W5:Y:S01]  /*cd60*/  LD.E.128 R36, desc[UR46][R36.64] ;  /* 0x0000002e24247980 */ /* 0x000f62000c101d00 */
[----:B------:R-:W-:Y:S01]  /*cd70*/  IMAD.WIDE.U32 R20, R45, UR6, R20 ;  /* 0x000000062d147c25 */ /* 0x000fe2000f8e0014 */
[----:B------:R-:W-:-:S02]  /*cd80*/  ULDC.64 UR6, c[0x0][0xad8] ;  /* 0x0002b60000067ab9 */ /* 0x000fc40000000a00 */
[----:B------:R-:W5:Y:S04]  /*cd90*/  LD.E.128 R32, desc[UR46][R32.64] ;  /* 0x0000002e20207980 */ /* 0x000f68000c101d00 */
[----:B------:R-:W5:Y:S01]  /*cda0*/  LD.E.128 R24, desc[UR46][R24.64] ;  /* 0x0000002e18187980 */ /* 0x000f62000c101d00 */
[----:B------:R-:W-:Y:S01]  /*cdb0*/  IMAD.U32 R46, RZ, RZ, UR39 ;  /* 0x00000027ff2e7e24 */ /* 0x000fe2000f8e00ff */
[----:B------:R-:W-:Y:S01]  /*cdc0*/  @!PT LDS RZ, [RZ] ;  /* 0x00000000fffff984 */ /* 0x000fe20000000800 */
[----:B------:R-:W-:Y:S01]  /*cdd0*/  @!PT LDS RZ, [RZ] ;  /* 0x00000000fffff984 */ /* 0x000fe20000000800 */
[----:B------:R-:W-:Y:S01]  /*cde0*/  @!PT LDS RZ, [RZ] ;  /* 0x00000000fffff984 */ /* 0x000fe20000000800 */
[----:B------:R-:W-:Y:S01]  /*cdf0*/  @!PT LDS RZ, [RZ] ;  /* 0x00000000fffff984 */ /* 0x000fe20000000800 */
[----:B------:R0:W-:Y:S06]  /*ce00*/  MEMBAR.ALL.CTA ;  /* 0x0000000000007992 */ /* 0x0001ec0000008000 */
[----:B0-----:R-:W0:Y:S01]  /*ce10*/  FENCE.VIEW.ASYNC.S ;  /* 0x00000000000073c6 */ /* 0x001e220000000000 */
[----:B------:R-:W-:-:S02]  /*ce20*/  IMAD.IADD R21, R21, 0x1, R51 ;  /* 0x0000000115157824 */ /* 0x000fc400078e0233 */
[----:B------:R-:W-:Y:S02]  /*ce30*/  IMAD R2, R0, UR6, RZ ;  /* 0x0000000600027c24 */ /* 0x000fe4000f8e02ff */
[----:B------:R-:W-:Y:S02]  /*ce40*/  IMAD R46, R46, 0x80, R19 ;  /* 0x000000802e2e7824 */ /* 0x000fe400078e0213 */
[C---:B------:R-:W-:Y:S02]  /*ce50*/  IMAD R45, R49.reuse, UR7, R2 ;  /* 0x00000007312d7c24 */ /* 0x040fe4000f8e0202 */
[----:B------:R-:W-:Y:S01]  /*ce60*/  IMAD.WIDE.U32 R20, R49, UR6, R20 ;  /* 0x0000000631147c25 */ /* 0x000fe2000f8e0014 */
[C---:B------:R-:W-:Y:S01]  /*ce70*/  ISETP.GE.AND P2, PT, R46.reuse, R53, PT ;  /* 0x000000352e00720c */ /* 0x040fe20003f46270 */
[----:B------:R-:W-:Y:S02]  /*ce80*/  ULDC.64 UR6, c[0x0][0xa80] ;  /* 0x0002a00000067ab9 */ /* 0x000fe40000000a00 */
[----:B------:R-:W-:Y:S01]  /*ce90*/  VIADD R0, R46, 0x20 ;  /* 0x000000202e007836 */ /* 0x000fe20000000000 */
[----:B------:R-:W-:Y:S01]  /*cea0*/  LEA R44, P3, R20, UR6, 0x1 ;  /* 0x00000006142c7c11 */ /* 0x000fe2000f8608ff */
[----:B------:R-:W-:-:S02]  /*ceb0*/  IMAD.IADD R21, R21, 0x1, R45 ;  /* 0x0000000115157824 */ /* 0x000fc400078e022d */
[----:B------:R-:W-:Y:S01]  /*cec0*/  VIADD R3, R3, 0x2e820 ;  /* 0x0002e82003037836 */ /* 0x000fe20000000000 */
[-C--:B------:R-:W-:Y:S01]  /*ced0*/  ISETP.GE.AND P0, PT, R0, R53.reuse, PT ;  /* 0x000000350000720c */ /* 0x080fe20003f06270 */
[----:B------:R-:W-:Y:S01]  /*cee0*/  VIADD R0, R46, 0x40 ;  /* 0x000000402e007836 */ /* 0x000fe20000000000 */
[----:B------:R-:W-:Y:S02]  /*cef0*/  LEA.HI.X R45, R20, UR7, R21, 0x1, P3 ;  /* 0x00000007142d7c11 */ /* 0x000fe400098f0c15 */
[----:B------:R-:W-:Y:S01]  /*cf00*/  PRMT R3, RZ, 0x654, R3 ;  /* 0x00000654ff037816 */ /* 0x000fe20000000003 */
[----:B0-----:R0:W1:Y:S01]  /*cf10*/  SHFL.IDX PT, R20, R44, RZ, 0x181f ;  /* 0x00181fff2c147589 */ /* 0x00106200000e0000 */
[----:B------:R-:W-:Y:S01]  /*cf20*/  ISETP.GE.AND P1, PT, R0, R53, PT ;  /* 0x000000350000720c */ /* 0x000fe20003f26270 */
[----:B------:R-:W-:Y:S01]  /*cf30*/  BSSY B1, `(.L_x_171) ;  /* 0x000000d000017945 */ /* 0x000fe20003800000 */
[----:B------:R0:W-:Y:S01]  /*cf40*/  SYNCS.ARRIVE.TRANS64.RED.A1T0 RZ, [R3+URZ], RZ ;  /* 0x000000ff03ff79a7 */ /* 0x0001e2000810043f */
[----:B------:R0:W2:Y:S02]  /*cf50*/  SHFL.IDX PT, R0, R45, RZ, 0x181f ;  /* 0x00181fff2d007589 */ /* 0x0000a400000e0000 */
[----:B------:R-:W-:Y:S08]  /*cf60*/  @P2 BRA `(.L_x_172) ;  /* 0x0000000000242947 */ /* 0x000ff00003800000 */
[----:B------:R-:W-:Y:S02]  /*cf70*/  ULDC UR4, c[0x0][0xac8] ;  /* 0x0002b20000047ab9 */ /* 0x000fe40000000800 */
[----:B------:R-:W-:Y:S02]  /*cf80*/  ISETP.GE.AND P2, PT, R16, UR4, PT ;  /* 0x0000000410007c0c */ /* 0x000fe4000bf46270 */
[----:B------:R-:W-:-:S11]  /*cf90*/  ISETP.GE.AND P3, PT, R17, UR4, PT ;  /* 0x0000000411007c0c */ /* 0x000fd6000bf66270 */
[CC--:B-1----:R-:W-:Y:S02]  /*cfa0*/  @!P2 LEA R2, P4, R16.reuse, R20.reuse, 0x1 ;  /* 0x000000141002a211 */ /* 0x0c2fe400078808ff */
[C---:B------:R-:W-:Y:S02]  /*cfb0*/  @!P3 LEA R20, P5, R17.reuse, R20, 0x1 ;  /* 0x000000141114b211 */ /* 0x040fe400078a08ff */
[-C--:B0-2---:R-:W-:Y:S02]  /*cfc0*/  @!P2 LEA.HI.X R3, R16, R0.reuse, R234, 0x1, P4 ;  /* 0x000000001003a211 */ /* 0x085fe400020f0cea */
[----:B------:R-:W-:-:S03]  /*cfd0*/  @!P3 LEA.HI.X R21, R17, R0, R233, 0x1, P5 ;  /* 0x000000001115b211 */ /* 0x000fc600028f0ce9 */
[----:B-----5:R3:W-:Y:S04]  /*cfe0*/  @!P2 ST.E.128 desc[UR46][R2.64], R28 ;  /* 0x0000001c0200a985 */ /* 0x0207e8000c101d2e */
[----:B------:R3:W-:Y:S02]  /*cff0*/  @!P3 ST.E.128 desc[UR46][R20.64], R40 ;  /* 0x000000281400b985 */ /* 0x0007e4000c101d2e */
.L_x_172:
[----:B------:R-:W-:Y:S05]  /*d000*/  BSYNC B1 ;  /* 0x0000000000017941 */ /* 0x000fea0003800000 */
.L_x_171:
[----:B--2---:R2:W4:Y:S01]  /*d010*/  SHFL.IDX PT, R0, R45, 0x1, 0x181f ;  /* 0x00381f002d007f89 */ /* 0x00452200000e0000 */
[----:B------:R-:W-:Y:S03]  /*d020*/  BSSY B1, `(.L_x_173) ;  /* 0x000000c000017945 */ /* 0x000fe60003800000 */
[----:B-1-3--:R2:W1:Y:S01]  /*d030*/  SHFL.IDX PT, R20, R44, 0x1, 0x181f ;  /* 0x00381f002c147f89 */ /* 0x00a46200000e0000 */
[----:B------:R-:W-:Y:S05]  /*d040*/  @P0 BRA `(.L_x_174) ;  /* 0x0000000000240947 */ /* 0x000fea0003800000 */
[----:B------:R-:W-:Y:S02]  /*d050*/  ULDC UR4, c[0x0][0xac8] ;  /* 0x0002b20000047ab9 */ /* 0x000fe40000000800 */
[----:B------:R-:W-:Y:S02]  /*d060*/  ISETP.GE.AND P3, PT, R16, UR4, PT ;  /* 0x0000000410007c0c */ /* 0x000fe4000bf66270 */
[----:B------:R-:W-:-:S11]  /*d070*/  ISETP.GE.AND P4, PT, R17, UR4, PT ;  /* 0x0000000411007c0c */ /* 0x000fd6000bf86270 */
[CC--:B-1----:R-:W-:Y:S02]  /*d080*/  @!P3 LEA R2, P0, R16.reuse, R20.reuse, 0x1 ;  /* 0x000000141002b211 */ /* 0x0c2fe400078008ff */
[C---:B------:R-:W-:Y:S02]  /*d090*/  @!P4 LEA R20, P2, R17.reuse, R20, 0x1 ;  /* 0x000000141114c211 */ /* 0x040fe400078408ff */
[-C--:B0---4-:R-:W-:Y:S02]  /*d0a0*/  @!P3 LEA.HI.X R3, R16, R0.reuse, R234, 0x1, P0 ;  /* 0x000000001003b211 */ /* 0x091fe400000f0cea */
[----:B------:R-:W-:-:S03]  /*d0b0*/  @!P4 LEA.HI.X R21, R17, R0, R233, 0x1, P2 ;  /* 0x000000001115c211 */ /* 0x000fc600010f0ce9 */
[----:B-----5:R3:W-:Y:S04]  /*d0c0*/  @!P3 ST.E.128 desc[UR46][R2.64], R12 ;  /* 0x0000000c0200b985 */ /* 0x0207e8000c101d2e */
[----:B------:R3:W-:Y:S02]  /*d0d0*/  @!P4 ST.E.128 desc[UR46][R20.64], R36 ;  /* 0x000000241400c985 */ /* 0x0007e4000c101d2e */
.L_x_174:
[----:B------:R-:W-:Y:S05]  /*d0e0*/  BSYNC B1 ;  /* 0x0000000000017941 */ /* 0x000fea0003800000 */
.L_x_173:
[----:B----4-:R4:W0:Y:S01]  /*d0f0*/  SHFL.IDX PT, R0, R45, 0x2, 0x181f ;  /* 0x00581f002d007f89 */ /* 0x01082200000e0000 */
[----:B------:R-:W-:Y:S03]  /*d100*/  BSSY B1, `(.L_x_175) ;  /* 0x000000c000017945 */ /* 0x000fe60003800000 */
[----:B---3-5:R4:W3:Y:S01]  /*d110*/  SHFL.IDX PT, R12, R44, 0x2, 0x181f ;  /* 0x00581f002c0c7f89 */ /* 0x0288e200000e0000 */
[----:B------:R-:W-:Y:S05]  /*d120*/  @P1 BRA `(.L_x_176) ;  /* 0x0000000000241947 */ /* 0x000fea0003800000 */
[----:B------:R-:W-:Y:S02]  /*d130*/  ULDC UR4, c[0x0][0xac8] ;  /* 0x0002b20000047ab9 */ /* 0x000fe40000000800 */
[----:B------:R-:W-:Y:S02]  /*d140*/  ISETP.GE.AND P2, PT, R16, UR4, PT ;  /* 0x0000000410007c0c */ /* 0x000fe4000bf46270 */
[----:B------:R-:W-:-:S11]  /*d150*/  ISETP.GE.AND P3, PT, R17, UR4, PT ;  /* 0x0000000411007c0c */ /* 0x000fd6000bf66270 */
[CC--:B---3--:R-:W-:Y:S02]  /*d160*/  @!P2 LEA R2, P0, R16.reuse, R12.reuse, 0x1 ;  /* 0x0000000c1002a211 */ /* 0x0c8fe400078008ff */
[C---:B------:R-:W-:Y:S02]  /*d170*/  @!P3 LEA R12, P1, R17.reuse, R12, 0x1 ;  /* 0x0000000c110cb211 */ /* 0x040fe400078208ff */
[-C--:B0-----:R-:W-:Y:S02]  /*d180*/  @!P2 LEA.HI.X R3, R16, R0.reuse, R234, 0x1, P0 ;  /* 0x000000001003a211 */ /* 0x081fe400000f0cea */
[----:B------:R-:W-:-:S03]  /*d190*/  @!P3 LEA.HI.X R13, R17, R0, R233, 0x1, P1 ;  /* 0x00000000110db211 */ /* 0x000fc600008f0ce9 */
[----:B------:R0:W-:Y:S04]  /*d1a0*/  @!P2 ST.E.128 desc[UR46][R2.64], R8 ;  /* 0x000000080200a985 */ /* 0x0001e8000c101d2e */
[----:B------:R0:W-:Y:S02]  /*d1b0*/  @!P3 ST.E.128 desc[UR46][R12.64], R32 ;  /* 0x000000200c00b985 */ /* 0x0001e4000c101d2e */
.L_x_176:
[----:B------:R-:W-:Y:S05]  /*d1c0*/  BSYNC B1 ;  /* 0x0000000000017941 */ /* 0x000fea0003800000 */
.L_x_175:
[----:B0-----:R-:W-:Y:S01]  /*d1d0*/  VIADD R0, R46, 0x60 ;  /* 0x000000602e007836 */ /* 0x001fe20000000000 */
[----:B--2-4-:R-:W4:Y:S04]  /*d1e0*/  SHFL.IDX PT, R45, R45, 0x3, 0x181f ;  /* 0x00781f002d2d7f89 */ /* 0x014f2800000e0000 */
[----:B------:R-:W-:Y:S01]  /*d1f0*/  ISETP.GE.AND P0, PT, R0, R53, PT ;  /* 0x000000350000720c */ /* 0x000fe20003f06270 */
[----:B------:R-:W0:-:S12]  /*d200*/  SHFL.IDX PT, R44, R44, 0x3, 0x181f ;  /* 0x00781f002c2c7f89 */ /* 0x000e1800000e0000 */
[----:B------:R-:W-:Y:S05]  /*d210*/  @P0 BRA `(.L_x_177) ;  /* 0x0000000c00140947 */ /* 0x000fea0003800000 */
[----:B------:R-:W-:Y:S02]  /*d220*/  ULDC UR4, c[0x0][0xac8] ;  /* 0x0002b20000047ab9 */ /* 0x000fe40000000800 */
[----:B------:R-:W-:-:S13]  /*d230*/  ISETP.GE.AND P1, PT, R16, UR4, PT ;  /* 0x0000000410007c0c */ /* 0x000fda000bf26270 */
[----:B0-----:R-:W-:-:S04]  /*d240*/  @!P1 LEA R2, P0, R16, R44, 0x1 ;  /* 0x0000002c10029211 */ /* 0x001fc800078008ff */
[----:B----4-:R-:W-:Y:S02]  /*d250*/  @!P1 LEA.HI.X R3, R16, R45, R234, 0x1, P0 ;  /* 0x0000002d10039211 */ /* 0x010fe400000f0cea */
[----:B------:R-:W-:-:S03]  /*d260*/  ISETP.GE.AND P0, PT, R17, UR4, PT ;  /* 0x0000000411007c0c */ /* 0x000fc6000bf06270 */
[----:B------:R0:W-:Y:S10]  /*d270*/  @!P1 ST.E.128 desc[UR46][R2.64], R4 ;  /* 0x0000000402009985 */ /* 0x0001f4000c101d2e */
[----:B------:R-:W-:Y:S05]  /*d280*/  @P0 BRA `(.L_x_177) ;  /* 0x0000000800f80947 */ /* 0x000fea0003800000 */
[----:B0-----:R-:W-:-:S04]  /*d290*/  LEA R2, P0, R17, R44, 0x1 ;  /* 0x0000002c11027211 */ /* 0x001fc800078008ff */
[----:B------:R-:W-:-:S05]  /*d2a0*/  LEA.HI.X R3, R17, R45, R233, 0x1, P0 ;  /* 0x0000002d11037211 */ /* 0x000fca00000f0ce9 */
[----:B------:R0:W-:Y:S01]  /*d2b0*/  ST.E.128 desc[UR46][R2.64], R24 ;  /* 0x0000001802007985 */ /* 0x0001e2000c101d2e */
[----:B------:R-:W-:Y:S05]  /*d2c0*/  BRA `(.L_x_177) ;  /* 0x0000000800e87947 */ /* 0x000fea0003800000 */
.L_x_169:
[----:B------:R-:W-:Y:S01]  /*d2d0*/  ULDC.64 UR6, c[0x0][0xc00] ;  /* 0x0003000000067ab9 */ /* 0x000fe20000000a00 */
[----:B------:R-:W-:Y:S01]  /*d2e0*/  ULDC UR4, c[0x0][0xa88] ;  /* 0x0002a20000047ab9 */ /* 0x000fe20000000800 */
[----:B------:R-:W-:Y:S01]  /*d2f0*/  UISETP.NE.U32.AND UP0, UPT, UR6, URZ, UPT ;  /* 0x0000003f0600728c */ /* 0x000fe2000bf05070 */
[----:B------:R-:W0:Y:S03]  /*d300*/  LDC R11, c[0x0][0xbe8] ;  /* 0x0002fa00ff0b7b82 */ /* 0x000e260000000800 */
[----:B------:R-:W-:-:S03]  /*d310*/  UISETP.NE.AND.EX UP0, UPT, UR7, URZ, UPT, UP0 ;  /* 0x0000003f0700728c */ /* 0x000fc6000bf05300 */
[----:B------:R-:W-:Y:S02]  /*d320*/  ULDC.64 UR6, c[0x0][0xc00] ;  /* 0x0003000000067ab9 */ /* 0x000fe40000000a00 */
[----:B------:R-:W-:Y:S01]  /*d330*/  UIMAD.WIDE UR6, UR36, 0x4, UR6 ;  /* 0x00000004240678a5 */ /* 0x000fe2000f8e0206 */
[----:B------:R-:W-:-:S05]  /*d340*/  PLOP3.LUT P2, PT, PT, PT, UP0, 0x80, 0x0 ;  /* 0x000000000000781c */ /* 0x000fca0003f4f008 */
[----:B------:R-:W-:Y:S02]  /*d350*/  IMAD.U32 R2, RZ, RZ, UR6 ;  /* 0x00000006ff027e24 */ /* 0x000fe4000f8e00ff */
[----:B------:R-:W-:Y:S01]  /*d360*/  IMAD.U32 R3, RZ, RZ, UR7 ;  /* 0x00000007ff037e24 */ /* 0x000fe2000f8e00ff */
[----:B------:R-:W-:Y:S02]  /*d370*/  ULDC.64 UR6, c[0x0][0xc08] ;  /* 0x0003020000067ab9 */ /* 0x000fe40000000a00 */
[----:B------:R-:W-:-:S03]  /*d380*/  UISETP.NE.U32.AND UP1, UPT, UR6, URZ, UPT ;  /* 0x0000003f0600728c */ /* 0x000fc6000bf25070 */
[----:B------:R-:W2:Y:S01]  /*d390*/  @P2 LDG.E R6, desc[UR46][R2.64] ;  /* 0x0000002e02062981 */ /* 0x000ea2000c1e1900 */
[----:B------:R-:W-:Y:S01]  /*d3a0*/  UISETP.NE.AND.EX UP1, UPT, UR7, URZ, UPT, UP1 ;  /* 0x0000003f0700728c */ /* 0x000fe2000bf25310 */
[----:B------:R-:W-:-:S05]  /*d3b0*/  IMAD.U32 R0, RZ, RZ, UR4 ;  /* 0x00000004ff007e24 */ /* 0x000fca000f8e00ff */
[----:B------:R-:W-:-:S05]  /*d3c0*/  PLOP3.LUT P3, PT, PT, PT, UP1, 0x80, 0x0 ;  /* 0x000000000000781c */ /* 0x000fca0003f6f018 */
[----:B------:R-:W-:Y:S02]  /*d3d0*/  @UP1 ULDC.64 UR6, c[0x0][0xc08] ;  /* 0x0003020000061ab9 */ /* 0x000fe40000000a00 */
[----:B------:R-:W-:-:S06]  /*d3e0*/  @UP1 UIMAD.WIDE UR6, UR36, 0x4, UR6 ;  /* 0x00000004240618a5 */ /* 0x000fcc000f8e0206 */
[----:B------:R-:W-:Y:S02]  /*d3f0*/  IMAD.U32 R4, RZ, RZ, UR6 ;  /* 0x00000006ff047e24 */ /* 0x000fe4000f8e00ff */
[----:B------:R-:W-:-:S05]  /*d400*/  IMAD.U32 R5, RZ, RZ, UR7 ;  /* 0x00000007ff057e24 */ /* 0x000fca000f8e00ff */
[----:B------:R1:W5:Y:S01]  /*d410*/  @P3 LDG.E R0, desc[UR46][R4.64] ;  /* 0x0000002e04003981 */ /* 0x000362000c1e1900 */
[----:B0-----:R-:W-:Y:S01]  /*d420*/  ISETP.NE.AND P0, PT, R11, 0x1, PT ;  /* 0x000000010b00780c */ /* 0x001fe20003f05270 */
[----:B------:R-:W-:Y:S01]  /*d430*/  UMOV UR4, URZ ;  /* 0x0000003f00047c82 */ /* 0x000fe20008000000 */
[----:B------:R-:W-:Y:S01]  /*d440*/  USHF.R.S32.HI UR10, URZ, 0x1f, UR40 ;  /* 0x0000001f3f0a7899 */ /* 0x000fe20008011428 */
[----:B------:R-:W-:-:S10]  /*d450*/  ISETP.GE.AND P1, PT, R235, 0x80, PT ;  /* 0x00000080eb00780c */ /* 0x000fd40003f26270 */
[----:B------:R-:W0:Y:S01]  /*d460*/  @P0 LDC R9, c[0x0][0xbec] ;  /* 0x0002fb00ff090b82 */ /* 0x000e220000000800 */
[----:B--2---:R-:W-:-:S13]  /*d470*/  @P2 R2UR UR4, R6 ;  /* 0x00000000060422ca */ /* 0x004fda00000e0000 */
[----:B------:R-:W-:Y:S01]  /*d480*/  USHF.R.S32.HI UR9, URZ, 0x1f, UR4 ;  /* 0x0000001f3f097899 */ /* 0x000fe20008011404 */
[----:B01----:R-:W-:Y:S11]  /*d490*/  @P3 BRA `(.L_x_178) ;  /* 0x0000000000103947 */ /* 0x003ff60003800000 */
[----:B------:R-:W-:Y:S05]  /*d4a0*/  @!P2 BRA `(.L_x_178) ;  /* 0x00000000000ca947 */ /* 0x000fea0003800000 */
[----:B------:R-:W2:Y:S04]  /*d4b0*/  LDG.E R5, desc[UR46][R2.64] ;  /* 0x0000002e02057981 */ /* 0x000ea8000c1e1900 */
[----:B-----5:R-:W2:Y:S02]  /*d4c0*/  LDG.E R0, desc[UR46][R2.64+0x4] ;  /* 0x0000042e02007981 */ /* 0x020ea4000c1e1900 */
[----:B--2---:R-:W-:-:S07]  /*d4d0*/  IMAD.IADD R0, R0, 0x1, -R5 ;  /* 0x0000000100007824 */ /* 0x004fce00078e0a05 */
.L_x_178:
[----:B------:R-:W-:Y:S01]  /*d4e0*/  USEL UR36, UR36, URZ, !UP0 ;  /* 0x0000003f24247287 */ /* 0x000fe2000c000000 */
[----:B------:R-:W-:Y:S01]  /*d4f0*/  BSSY B1, `(.L_x_179) ;  /* 0x000002d000017945 */ /* 0x000fe20003800000 */
[----:B------:R-:W-:-:S03]  /*d500*/  USEL UR37, UR37, URZ, !UP0 ;  /* 0x0000003f25257287 */ /* 0x000fc6000c000000 */
[----:B------:R-:W-:Y:S09]  /*d510*/  @P1 BRA `(.L_x_180) ;  /* 0x0000000000a81947 */ /* 0x000ff20003800000 */
[----:B------:R-:W0:Y:S01]  /*d520*/  S2R R3, SR_TID.X ;  /* 0x0000000000037919 */ /* 0x000e220000002100 */
[----:B------:R-:W1:Y:S01]  /*d530*/  LDC R7, c[0x0][0xbe8] ;  /* 0x0002fa00ff077b82 */ /* 0x000e620000000800 */
[----:B------:R-:W-:-:S04]  /*d540*/  IMAD.U32 R2, RZ, RZ, UR39 ;  /* 0x00000027ff027e24 */ /* 0x000fc8000f8e00ff */
[----:B0-----:R-:W-:Y:S02]  /*d550*/  IMAD R2, R2, 0x80, R3 ;  /* 0x0000008002027824 */ /* 0x001fe400078e0203 */
[----:B-1---5:R-:W-:Y:S02]  /*d560*/  IMAD R3, R0, R7, RZ ;  /* 0x0000000700037224 */ /* 0x022fe400078e02ff */
[----:B------:R-:W-:-:S05]  /*d570*/  VIADD R4, R2, 0xffffff80 ;  /* 0xffffff8002047836 */ /* 0x000fca0000000000 */
[----:B------:R-:W-:-:S13]  /*d580*/  ISETP.GE.AND P1, PT, R4, R3, PT ;  /* 0x000000030400720c */ /* 0x000fda0003f26270 */
[----:B------:R-:W-:Y:S05]  /*d590*/  @P1 BRA `(.L_x_180) ;  /* 0x0000000000881947 */ /* 0x000fea0003800000 */
[----:B------:R-:W-:Y:S01]  /*d5a0*/  ISETP.NE.AND P1, PT, R7, 0x1, PT ;  /* 0x000000010700780c */ /* 0x000fe20003f25270 */
[----:B------:R-:W-:Y:S01]  /*d5b0*/  ULDC.64 UR12, c[0x0][0xb90] ;  /* 0x0002e400000c7ab9 */ /* 0x000fe20000000a00 */
[----:B------:R-:W-:Y:S01]  /*d5c0*/  UMOV UR6, UR4 ;  /* 0x0000000400067c82 */ /* 0x000fe20008000000 */
[----:B------:R-:W-:Y:S01]  /*d5d0*/  UIMAD UR8, UR10, UR12, URZ ;  /* 0x0000000c0a0872a4 */ /* 0x000fe2000f8e023f */
[----:B------:R-:W-:Y:S01]  /*d5e0*/  IMAD.MOV.U32 R2, RZ, RZ, R4 ;  /* 0x000000ffff027224 */ /* 0x000fe200078e0004 */
[----:B------:R-:W-:Y:S02]  /*d5f0*/  UMOV UR7, UR9 ;  /* 0x0000000900077c82 */ /* 0x000fe40008000000 */
[----:B------:R-:W-:Y:S02]  /*d600*/  UIMAD.WIDE.U32 UR6, UR40, UR12, UR6 ;  /* 0x0000000c280672a5 */ /* 0x000fe4000f8e0006 */
[----:B------:R-:W-:-:S03]  /*d610*/  UIMAD UR8, UR40, UR13, UR8 ;  /* 0x0000000d280872a4 */ /* 0x000fc6000f8e0208 */
[----:B------:R-:W-:Y:S01]  /*d620*/  ULDC.64 UR12, c[0x0][0xb98] ;  /* 0x0002e600000c7ab9 */ /* 0x000fe20000000a00 */
[----:B------:R-:W0:Y:S01]  /*d630*/  @P1 LDC R3, c[0x0][0xbec] ;  /* 0x0002fb00ff031b82 */ /* 0x000e220000000800 */
[----:B------:R-:W-:Y:S02]  /*d640*/  UIADD3 UR7, UR7, UR8, URZ ;  /* 0x0000000807077290 */ /* 0x000fe4000fffe03f */
[----:B------:R-:W-:Y:S02]  /*d650*/  UIMAD UR8, UR37, UR12, URZ ;  /* 0x0000000c250872a4 */ /* 0x000fe4000f8e023f */
[----:B------:R-:W-:Y:S02]  /*d660*/  UIMAD.WIDE.U32 UR6, UR36, UR12, UR6 ;  /* 0x0000000c240672a5 */ /* 0x000fe4000f8e0006 */
[----:B------:R-:W-:Y:S01]  /*d670*/  UIMAD UR8, UR36, UR13, UR8 ;  /* 0x0000000d240872a4 */ /* 0x000fe2000f8e0208 */
[----:B------:R-:W1:Y:S02]  /*d680*/  @P1 LDC R6, c[0x0][0xbf0] ;  /* 0x0002fc00ff061b82 */ /* 0x000e640000000800 */
[----:B------:R-:W-:Y:S01]  /*d690*/  ULDC.64 UR12, c[0x0][0xb88] ;  /* 0x0002e200000c7ab9 */ /* 0x000fe20000000a00 */
[----:B0-----:R-:W-:-:S05]  /*d6a0*/  @P1 IMAD.HI.U32 R3, R4, R3, RZ ;  /* 0x0000000304031227 */ /* 0x001fca00078e00ff */
[----:B-1----:R-:W-:Y:S01]  /*d6b0*/  @P1 SHF.R.U32.HI R2, RZ, R6, R3 ;  /* 0x00000006ff021219 */ /* 0x002fe20000011603 */
[----:B------:R-:W-:-:S03]  /*d6c0*/  IMAD.U32 R6, RZ, RZ, UR8 ;  /* 0x00000008ff067e24 */ /* 0x000fc6000f8e00ff */
[--C-:B------:R-:W-:Y:S01]  /*d6d0*/  SHF.R.S32.HI R3, RZ, 0x1f, R2.reuse ;  /* 0x0000001fff037819 */ /* 0x100fe20000011402 */
[----:B------:R-:W-:Y:S01]  /*d6e0*/  IMAD.MOV R5, RZ, RZ, -R2 ;  /* 0x000000ffff057224 */ /* 0x000fe200078e0a02 */
[----:B------:R-:W-:-:S03]  /*d6f0*/  IADD3 R2, P1, R2, UR6, RZ ;  /* 0x0000000602027c10 */ /* 0x000fc6000ff3e0ff */
[----:B------:R-:W-:Y:S01]  /*d700*/  IMAD R5, R7, R5, R4 ;  /* 0x0000000507057224 */ /* 0x000fe200078e0204 */
[----:B------:R-:W-:Y:S01]  /*d710*/  IADD3.X R3, R3, UR7, R6, P1, !PT ;  /* 0x0000000703037c10 */ /* 0x000fe20008ffe406 */
[----:B------:R-:W-:-:S03]  /*d720*/  ULDC.64 UR6, c[0x0][0xb50] ;  /* 0x0002d40000067ab9 */ /* 0x000fc60000000a00 */
[----:B------:R-:W-:Y:S01]  /*d730*/  SHF.R.S32.HI R4, RZ, 0x1f, R5 ;  /* 0x0000001fff047819 */ /* 0x000fe20000011405 */
[----:B------:R-:W-:-:S04]  /*d740*/  IMAD.WIDE.U32 R2, R5, UR12, R2 ;  /* 0x0000000c05027c25 */ /* 0x000fc8000f8e0002 */
[----:B------:R-:W-:-:S04]  /*d750*/  IMAD R4, R4, UR12, RZ ;  /* 0x0000000c04047c24 */ /* 0x000fc8000f8e02ff */
[----:B------:R-:W-:Y:S01]  /*d760*/  IMAD R7, R5, UR13, R4 ;  /* 0x0000000d05077c24 */ /* 0x000fe2000f8e0204 */
[----:B------:R-:W-:-:S03]  /*d770*/  LEA R4, P1, R2, UR6, 0x2 ;  /* 0x0000000602047c11 */ /* 0x000fc6000f8210ff */
[----:B------:R-:W-:-:S05]  /*d780*/  IMAD.IADD R3, R3, 0x1, R7 ;  /* 0x0000000103037824 */ /* 0x000fca00078e0207 */
[----:B------:R-:W-:Y:S01]  /*d790*/  LEA.HI.X R5, R2, UR7, R3, 0x2, P1 ;  /* 0x0000000702057c11 */ /* 0x000fe200088f1403 */
[----:B------:R-:W-:-:S05]  /*d7a0*/  IMAD.MOV.U32 R3, RZ, RZ, -0x800000 ;  /* 0xff800000ff037424 */ /* 0x000fca00078e00ff */
[----:B------:R0:W-:Y:S02]  /*d7b0*/  STG.E desc[UR46][R4.64], R3 ;  /* 0x0000000304007986 */ /* 0x0001e4000c10192e */
.L_x_180:
[----:B------:R-:W-:Y:S05]  /*d7c0*/  BSYNC B1 ;  /* 0x0000000000017941 */ /* 0x000fea0003800000 */
.L_x_179:
[----:B0-----:R-:W0:Y:S01]  /*d7d0*/  @P0 LDC R3, c[0x0][0xbf0] ;  /* 0x0002fc00ff030b82 */ /* 0x001e220000000800 */
[----:B------:R-:W-:Y:S01]  /*d7e0*/  ULDC.64 UR12, c[0x0][0xaa0] ;  /* 0x0002a800000c7ab9 */ /* 0x000fe20000000a00 */
[----:B------:R-:W-:Y:S01]  /*d7f0*/  IMAD R2, R18, 0x20, R19 ;  /* 0x0000002012027824 */ /* 0x000fe200078e0213 */
[----:B------:R-:W-:Y:S01]  /*d800*/  UIMAD UR8, UR9, UR12, URZ ;  /* 0x0000000c090872a4 */ /* 0x000fe2000f8e023f */
[----:B------:R-:W-:Y:S01]  /*d810*/  IMAD.U32 R5, RZ, RZ, UR39 ;  /* 0x00000027ff057e24 */ /* 0x000fe2000f8e00ff */
[----:B------:R-:W-:Y:S01]  /*d820*/  UIMAD.WIDE.U32 UR6, UR4, UR12, URZ ;  /* 0x0000000c040672a5 */ /* 0x000fe2000f8e003f */
[----:B------:R-:W-:Y:S01]  /*d830*/  BSSY B1, `(.L_x_181) ;  /* 0x0000039000017945 */ /* 0x000fe20003800000 */
[----:B------:R-:W-:Y:S01]  /*d840*/  UIMAD UR8, UR4, UR13, UR8 ;  /* 0x0000000d040872a4 */ /* 0x000fe2000f8e0208 */
[----:B------:R-:W-:Y:S02]  /*d850*/  IMAD R6, R5, 0x80, R2 ;  /* 0x0000008005067824 */ /* 0x000fe400078e0202 */
[----:B------:R-:W-:Y:S01]  /*d860*/  ULDC.64 UR12, c[0x0][0xae8] ;  /* 0x0002ba00000c7ab9 */ /* 0x000fe20000000a00 */
[----:B------:R-:W-:Y:S01]  /*d870*/  UIADD3 UR7, UR7, UR8, URZ ;  /* 0x0000000807077290 */ /* 0x000fe2000fffe03f */
[----:B------:R-:W-:Y:S01]  /*d880*/  @P0 IMAD.HI.U32 R2, R6, R9, RZ ;  /* 0x0000000906020227 */ /* 0x000fe200078e00ff */
[----:B------:R-:W-:-:S02]  /*d890*/  UIMAD UR4, UR10, UR12, URZ ;  /* 0x0000000c0a0472a4 */ /* 0x000fc4000f8e023f */
[----:B------:R-:W-:Y:S01]  /*d8a0*/  UIMAD.WIDE.U32 UR6, UR40, UR12, UR6 ;  /* 0x0000000c280672a5 */ /* 0x000fe2000f8e0006 */
[----:B------:R-:W-:Y:S01]  /*d8b0*/  IMAD.MOV.U32 R5, RZ, RZ, R6 ;  /* 0x000000ffff057224 */ /* 0x000fe200078e0006 */
[----:B------:R-:W-:Y:S01]  /*d8c0*/  UIMAD UR4, UR40, UR13, UR4 ;  /* 0x0000000d280472a4 */ /* 0x000fe2000f8e0204 */
[----:B------:R-:W-:-:S03]  /*d8d0*/  ULDC.64 UR8, c[0x0][0xaf0] ;  /* 0x0002bc0000087ab9 */ /* 0x000fc60000000a00 */
[----:B------:R-:W-:Y:S02]  /*d8e0*/  UIADD3 UR7, UR7, UR4, URZ ;  /* 0x0000000407077290 */ /* 0x000fe4000fffe03f */
[----:B------:R-:W-:Y:S01]  /*d8f0*/  UIMAD UR4, UR37, UR8, URZ ;  /* 0x00000008250472a4 */ /* 0x000fe2000f8e023f */
[----:B0-----:R-:W-:Y:S01]  /*d900*/  @P0 SHF.R.U32.HI R5, RZ, R3, R2 ;  /* 0x00000003ff050219 */ /* 0x001fe20000011602 */
[----:B------:R-:W-:Y:S02]  /*d910*/  UIMAD.WIDE.U32 UR6, UR36, UR8, UR6 ;  /* 0x00000008240672a5 */ /* 0x000fe4000f8e0006 */
[----:B------:R-:W-:Y:S01]  /*d920*/  UIMAD UR4, UR36, UR9, UR4 ;  /* 0x00000009240472a4 */ /* 0x000fe2000f8e0204 */
[--C-:B------:R-:W-:Y:S01]  /*d930*/  SHF.R.S32.HI R2, RZ, 0x1f, R5.reuse ;  /* 0x0000001fff027819 */ /* 0x100fe20000011405 */
[----:B------:R-:W-:Y:S01]  /*d940*/  IMAD.MOV R7, RZ, RZ, -R5 ;  /* 0x000000ffff077224 */ /* 0x000fe200078e0a05 */
[----:B------:R-:W-:Y:S01]  /*d950*/  ULDC.64 UR8, c[0x0][0xae0] ;  /* 0x0002b80000087ab9 */ /* 0x000fe20000000a00 */
[----:B------:R-:W-:-:S02]  /*d960*/  UIADD3 UR4, UR7, UR4, URZ ;  /* 0x0000000407047290 */ /* 0x000fc4000fffe03f */
[----:B------:R-:W-:Y:S02]  /*d970*/  IMAD.U32 R3, RZ, RZ, UR7 ;  /* 0x00000007ff037e24 */ /* 0x000fe4000f8e00ff */
[----:B------:R-:W-:Y:S02]  /*d980*/  IMAD R4, R2, UR8, RZ ;  /* 0x0000000802047c24 */ /* 0x000fe4000f8e02ff */
[----:B------:R-:W-:Y:S02]  /*d990*/  IMAD R7, R11, R7, R6 ;  /* 0x000000070b077224 */ /* 0x000fe400078e0206 */
[----:B------:R-:W-:Y:S01]  /*d9a0*/  IMAD.U32 R2, RZ, RZ, UR6 ;  /* 0x00000006ff027e24 */ /* 0x000fe2000f8e00ff */
[----:B------:R-:W-:Y:S01]  /*d9b0*/  ULDC.64 UR6, c[0x0][0xad8] ;  /* 0x0002b60000067ab9 */ /* 0x000fe20000000a00 */
[----:B------:R-:W-:Y:S02]  /*d9c0*/  IMAD.U32 R3, RZ, RZ, UR4 ;  /* 0x00000004ff037e24 */ /* 0x000fe4000f8e00ff */
[C---:B------:R-:W-:Y:S01]  /*d9d0*/  IMAD R9, R5.reuse, UR9, R4 ;  /* 0x0000000905097c24 */ /* 0x040fe2000f8e0204 */
[----:B------:R-:W-:Y:S01]  /*d9e0*/  SHF.R.S32.HI R4, RZ, 0x1f, R7 ;  /* 0x0000001fff047819 */ /* 0x000fe20000011407 */
[----:B------:R-:W-:-:S04]  /*d9f0*/  IMAD.WIDE.U32 R2, R5, UR8, R2 ;  /* 0x0000000805027c25 */ /* 0x000fc8000f8e0002 */
[----:B------:R-:W-:Y:S02]  /*da00*/  IMAD.U32 R6, RZ, RZ, UR39 ;  /* 0x00000027ff067e24 */ /* 0x000fe4000f8e00ff */
[----:B------:R-:W-:Y:S02]  /*da10*/  IMAD.IADD R3, R3, 0x1, R9 ;  /* 0x0000000103037824 */ /* 0x000fe400078e0209 */
[----:B------:R-:W-:Y:S02]  /*da20*/  IMAD R4, R4, UR6, RZ ;  /* 0x0000000604047c24 */ /* 0x000fe4000f8e02ff */
[----:B------:R-:W-:Y:S02]  /*da30*/  IMAD R6, R6, 0x80, R19 ;  /* 0x0000008006067824 */ /* 0x000fe400078e0213 */
[----:B-----5:R-:W-:Y:S02]  /*da40*/  IMAD R11, R0, R11, RZ ;  /* 0x0000000b000b7224 */ /* 0x020fe400078e02ff */
[----:B------:R-:W-:-:S02]  /*da50*/  IMAD R5, R7, UR7, R4 ;  /* 0x0000000707057c24 */ /* 0x000fc4000f8e0204 */
[----:B------:R-:W-:Y:S01]  /*da60*/  IMAD.WIDE.U32 R2, R7, UR6, R2 ;  /* 0x0000000607027c25 */ /* 0x000fe2000f8e0002 */
[C---:B------:R-:W-:Y:S01]  /*da70*/  ISETP.GE.AND P2, PT, R6.reuse, R11, PT ;  /* 0x0000000b0600720c */ /* 0x040fe20003f46270 */
[----:B------:R-:W-:Y:S02]  /*da80*/  ULDC.64 UR6, c[0x0][0xa80] ;  /* 0x0002a00000067ab9 */ /* 0x000fe40000000a00 */
[----:B------:R-:W-:Y:S01]  /*da90*/  VIADD R0, R6, 0x20 ;  /* 0x0000002006007836 */ /* 0x000fe20000000000 */
[----:B------:R-:W-:Y:S01]  /*daa0*/  LEA R4, P3, R2, UR6, 0x1 ;  /* 0x0000000602047c11 */ /* 0x000fe2000f8608ff */
[----:B------:R-:W-:-:S03]  /*dab0*/  IMAD.IADD R3, R3, 0x1, R5 ;  /* 0x0000000103037824 */ /* 0x000fc600078e0205 */
[-C--:B------:R-:W-:Y:S01]  /*dac0*/  ISETP.GE.AND P1, PT, R0, R11.reuse, PT ;  /* 0x0000000b0000720c */ /* 0x080fe20003f26270 */
[----:B------:R-:W-:Y:S01]  /*dad0*/  VIADD R0, R6, 0x40 ;  /* 0x0000004006007836 */ /* 0x000fe20000000000 */
[----:B------:R-:W-:Y:S02]  /*dae0*/  LEA.HI.X R5, R2, UR7, R3, 0x1, P3 ;  /* 0x0000000702057c11 */ /* 0x000fe400098f0c03 */
[----:B------:R0:W1:Y:S02]  /*daf0*/  SHFL.IDX PT, R2, R4, RZ, 0x181f ;  /* 0x00181fff04027589 */ /* 0x00006400000e0000 */
[----:B------:R-:W-:Y:S02]  /*db00*/  ISETP.GE.AND P0, PT, R0, R11, PT ;  /* 0x0000000b0000720c */ /* 0x000fe40003f06270 */
[----:B------:R0:W2:Y:S01]  /*db10*/  SHFL.IDX PT, R0, R5, RZ, 0x181f ;  /* 0x00181fff05007589 */ /* 0x0000a200000e0000 */
[----:B------:R-:W-:Y:S10]  /*db20*/  @P2 BRA `(.L_x_182) ;  /* 0x0000000000242947 */ /* 0x000ff40003800000 */
[----:B------:R-:W-:Y:S02]  /*db30*/  ULDC UR4, c[0x0][0xac8] ;  /* 0x0002b20000047ab9 */ /* 0x000fe40000000800 */
[----:B------:R-:W-:Y:S02]  /*db40*/  ISETP.GE.AND P4, PT, R16, UR4, PT ;  /* 0x0000000410007c0c */ /* 0x000fe4000bf86270 */
[----:B------:R-:W-:-:S11]  /*db50*/  ISETP.GE.AND P5, PT, R17, UR4, PT ;  /* 0x0000000411007c0c */ /* 0x000fd6000bfa6270 */
[CC--:B-1----:R-:W-:Y:S02]  /*db60*/  @!P4 LEA R8, P2, R16.reuse, R2.reuse, 0x1 ;  /* 0x000000021008c211 */ /* 0x0c2fe400078408ff */
[C---:B------:R-:W-:Y:S02]  /*db70*/  @!P5 LEA R2, P3, R17.reuse, R2, 0x1 ;  /* 0x000000021102d211 */ /* 0x040fe400078608ff */
[-C--:B--2---:R-:W-:Y:S02]  /*db80*/  @!P4 LEA.HI.X R9, R16, R0.reuse, R234, 0x1, P2 ;  /* 0x000000001009c211 */ /* 0x084fe400010f0cea */
[----:B------:R-:W-:-:S03]  /*db90*/  @!P5 LEA.HI.X R3, R17, R0, R233, 0x1, P3 ;  /* 0x000000001103d211 */ /* 0x000fc600018f0ce9 */
[----:B------:R3:W-:Y:S04]  /*dba0*/  @!P4 ST.E.128 desc[UR46][R8.64], RZ ;  /* 0x000000ff0800c985 */ /* 0x0007e8000c101d2e */
[----:B------:R3:W-:Y:S02]  /*dbb0*/  @!P5 ST.E.128 desc[UR46][R2.64], RZ ;  /* 0x000000ff0200d985 */ /* 0x0007e4000c101d2e */
.L_x_182:
[----:B------:R-:W-:Y:S05]  /*dbc0*/  BSYNC B1 ;  /* 0x0000000000017941 */ /* 0x000fea0003800000 */
.L_x_181:
        /* <DEDUP_REMOVED lines=9> */
[-C--:B----4-:R-:W-:Y:S02]  /*dc60*/  @!P3 LEA.HI.X R9, R16, R0.reuse, R234, 0x1, P1 ;  /* 0x000000001009b211 */ /* 0x090fe400008f0cea */
[----:B------:R-:W-:-:S03]  /*dc70*/  @!P4 LEA.HI.X R3, R17, R0, R233, 0x1, P2 ;  /* 0x000000001103c211 */ /* 0x000fc600010f0ce9 */
[----:B------:R3:W-:Y:S04]  /*dc80*/  @!P3 ST.E.128 desc[UR46][R8.64], RZ ;  /* 0x000000ff0800b985 */ /* 0x0007e8000c101d2e */
[----:B------:R3:W-:Y:S02]  /*dc90*/  @!P4 ST.E.128 desc[UR46][R2.64], RZ ;  /* 0x000000ff0200c985 */ /* 0x0007e4000c101d2e */
.L_x_184:
[----:B------:R-:W-:Y:S05]  /*dca0*/  BSYNC B1 ;  /* 0x0000000000017941 */ /* 0x000fea0003800000 */
.L_x_183:
[----:B----4-:R4:W0:Y:S01]  /*dcb0*/  SHFL.IDX PT, R0, R5, 0x2, 0x181f ;  /* 0x00581f0005007f89 */ /* 0x01082200000e0000 */
        /* <DEDUP_REMOVED lines=8> */
[-C--:B0-----:R-:W-:Y:S02]  /*dd40*/  @!P2 LEA.HI.X R9, R16, R0.reuse, R234, 0x1, P0 ;  /* 0x000000001009a211 */ /* 0x081fe400000f0cea */
[----:B------:R-:W-:-:S03]  /*dd50*/  @!P3 LEA.HI.X R3, R17, R0, R233, 0x1, P1 ;  /* 0x000000001103b211 */ /* 0x000fc600008f0ce9 */
[----:B------:R3:W-:Y:S04]  /*dd60*/  @!P2 ST.E.128 desc[UR46][R8.64], RZ ;  /* 0x000000ff0800a985 */ /* 0x0007e8000c101d2e */
[----:B------:R3:W-:Y:S02]  /*dd70*/  @!P3 ST.E.128 desc[UR46][R2.64], RZ ;  /* 0x000000ff0200b985 */ /* 0x0007e4000c101d2e */
.L_x_186:
[----:B------:R-:W-:Y:S05]  /*dd80*/  BSYNC B1 ;  /* 0x0000000000017941 */ /* 0x000fea0003800000 */
.L_x_185:
[----:B0-----:R-:W-:Y:S01]  /*dd90*/  VIADD R0, R6, 0x60 ;  /* 0x0000006006007836 */ /* 0x001fe20000000000 */
[----:B--2-4-:R-:W0:Y:S04]  /*dda0*/  SHFL.IDX PT, R5, R5, 0x3, 0x181f ;  /* 0x00781f0005057f89 */ /* 0x014e2800000e0000 */
[----:B------:R-:W-:Y:S01]  /*ddb0*/  ISETP.GE.AND P0, PT, R0, R11, PT ;  /* 0x0000000b0000720c */ /* 0x000fe20003f06270 */
[----:B-1-3--:R1:W2:-:S12]  /*ddc0*/  SHFL.IDX PT, R2, R4, 0x3, 0x181f ;  /* 0x00781f0004027f89 */ /* 0x00a29800000e0000 */
[----:B-1----:R-:W-:Y:S05]  /*ddd0*/  @P0 BRA `(.L_x_177) ;  /* 0x0000000000240947 */ /* 0x002fea0003800000 */
[----:B------:R-:W-:Y:S02]  /*dde0*/  ULDC UR4, c[0x0][0xac8] ;  /* 0x0002b20000047ab9 */ /* 0x000fe40000000800 */
[----:B------:R-:W-:Y:S02]  /*ddf0*/  ISETP.GE.AND P2, PT, R16, UR4, PT ;  /* 0x0000000410007c0c */ /* 0x000fe4000bf46270 */
[----:B------:R-:W-:-:S11]  /*de00*/  ISETP.GE.AND P3, PT, R17, UR4, PT ;  /* 0x0000000411007c0c */ /* 0x000fd6000bf66270 */
[CC--:B--2---:R-:W-:Y:S02]  /*de10*/  @!P2 LEA R6, P0, R16.reuse, R2.reuse, 0x1 ;  /* 0x000000021006a211 */ /* 0x0c4fe400078008ff */
[C---:B------:R-:W-:Y:S02]  /*de20*/  @!P3 LEA R2, P1, R17.reuse, R2, 0x1 ;  /* 0x000000021102b211 */ /* 0x040fe400078208ff */
[-C--:B0-----:R-:W-:Y:S02]  /*de30*/  @!P2 LEA.HI.X R7, R16, R5.reuse, R234, 0x1, P0 ;  /* 0x000000051007a211 */ /* 0x081fe400000f0cea */
[----:B------:R-:W-:-:S03]  /*de40*/  @!P3 LEA.HI.X R3, R17, R5, R233, 0x1, P1 ;  /* 0x000000051103b211 */ /* 0x000fc600008f0ce9 */
[----:B------:R1:W-:Y:S04]  /*de50*/  @!P2 ST.E.128 desc[UR46][R6.64], RZ ;  /* 0x000000ff0600a985 */ /* 0x0003e8000c101d2e */
[----:B------:R1:W-:Y:S02]  /*de60*/  @!P3 ST.E.128 desc[UR46][R2.64], RZ ;  /* 0x000000ff0200b985 */ /* 0x0003e4000c101d2e */
.L_x_177:
[----:B------:R-:W-:Y:S05]  /*de70*/  BSYNC B0 ;  /* 0x0000000000007941 */ /* 0x000fea0003800000 */
.L_x_168:
[----:B------:R-:W-:Y:S02]  /*de80*/  ULDC UR4, c[0x0][0xc3c] ;  /* 0x00030f0000047ab9 */ /* 0x000fe40000000800 */
[----:B------:R-:W-:-:S13]  /*de90*/  ISETP.GE.AND P0, PT, R47, UR4, PT ;  /* 0x000000042f007c0c */ /* 0x000fda000bf06270 */
[----:B------:R-:W-:Y:S05]  /*dea0*/  @!P0 BRA `(.L_x_187) ;  /* 0xffffff2c00dc8947 */ /* 0x000fea000383ffff */
[----:B------:R-:W-:Y:S05]  /*deb0*/  EXIT ;  /* 0x000000000000794d */ /* 0x000fea0003800000 */
.L_x_142:
[----:B------:R-:W-:-:S08]  /*dec0*/  NOP ;  /* 0x0000000000007918 */ /* 0x000fd00000000000 */
[----:B------:R-:W0:-:S00]  /*ded0*/  USETMAXREG.DEALLOC.CTAPOOL 0x18 ;  /* 0x00000018000079c8 */ /* 0x000e0000080e0500 */
[----:B0-----:R-:W2:Y:S01]  /*dee0*/  LDL.LU R2, [R1+0xc] ;  /* 0x00000c0001027983 */ /* 0x001ea20000300800 */
[----:B------:R-:W-:-:S06]  /*def0*/  LOP3.LUT R0, R0, 0x3, RZ, 0xc0, !PT ;  /* 0x0000000300007812 */ /* 0x000fcc00078ec0ff */
[----:B------:R-:W0:Y:S02]  /*df00*/  SHFL.IDX PT, R0, R0, RZ, 0x1f ;  /* 0x00001fff00007589 */ /* 0x000e2400000e0000 */
[----:B0-----:R-:W-:Y:S01]  /*df10*/  ISETP.NE.AND P0, PT, R0, RZ, PT ;  /* 0x000000ff0000720c */ /* 0x001fe20003f05270 */
[----:B------:R-:W-:Y:S01]  /*df20*/  IMAD.MOV.U32 R0, RZ, RZ, RZ ;  /* 0x000000ffff007224 */ /* 0x000fe200078e00ff */
[----:B--2---:R-:W-:-:S11]  /*df30*/  LOP3.LUT R2, R2, 0xfffffffd, RZ, 0xc0, !PT ;  /* 0xfffffffd02027812 */ /* 0x004fd600078ec0ff */
[----:B------:R-:W-:-:S05]  /*df40*/  @P0 LOP3.LUT R2, R2, 0x2, RZ, 0xfc, !PT ;  /* 0x0000000202020812 */ /* 0x000fca00078efcff */
[----:B------:R0:W-:Y:S01]  /*df50*/  STL [R1+0xc], R2 ;  /* 0x00000c0201007387 */ /* 0x0001e20000100800 */
[----:B------:R-:W-:Y:S05]  /*df60*/  @!P0 BRA `(.L_x_188) ;  /* 0x00000000002c8947 */ /* 0x000fea0003800000 */
[----:B------:R-:W1:Y:S08]  /*df70*/  S2UR UR5, SR_CgaCtaId ;  /* 0x00000000000579c3 */ /* 0x000e700000008800 */
[----:B------:R-:W-:Y:S06]  /*df80*/  BAR.SYNC.DEFER_BLOCKING 0x5, 0x180 ;  /* 0x0146000000007b1d */ /* 0x000fec0000010000 */
[----:B------:R-:W-:-:S02]  /*df90*/  UMOV UR4, 0x400 ;  /* 0x0000040000047882 */ /* 0x000fc40000000000 */
[----:B-1----:R-:W-:-:S09]  /*dfa0*/  ULEA UR4, UR5, UR4, 0x18 ;  /* 0x0000000405047291 */ /* 0x002fd2000f8ec03f */
[----:B------:R-:W1:Y:S04]  /*dfb0*/  LDS.128 R4, [UR4+0x2e8d0] ;  /* 0x02e8d004ff047984 */ /* 0x000e680008000c00 */
[----:B-1----:R1:W-:Y:S01]  /*dfc0*/  STL [R1+0x14], R5 ;  /* 0x0000140501007387 */ /* 0x0023e20000100800 */
[----:B------:R-:W-:Y:S02]  /*dfd0*/  R2UR UR45, R7 ;  /* 0x00000000072d72ca */ /* 0x000fe400000e0000 */
[----:B------:R-:W-:Y:S01]  /*dfe0*/  R2UR UR36, R6 ;  /* 0x00000000062472ca */ /* 0x000fe200000e0000 */
[----:B------:R1:W-:Y:S01]  /*dff0*/  STL [R1+0x10], R4 ;  /* 0x0000100401007387 */ /* 0x0003e20000100800 */
[----:B------:R-:W-:Y:S06]  /*e000*/  BAR.ARV 0x4, 0x180 ;  /* 0x0106000000007b1d */ /* 0x000fec0000002000 */
[----:B------:R-:W-:Y:S07]  /*e010*/  BRA `(.L_x_189) ;  /* 0x0000000800247947 */ /* 0x000fee0003800000 */
.L_x_188:
[----:B0-----:R-:W0:Y:S01]  /*e020*/  S2R R2, SR_TID.X ;  /* 0x0000000000027919 */ /* 0x001e220000002100 */
[----:B------:R-:W-:Y:S01]  /*e030*/  ULDC UR4, c[0x0][0xc3c] ;  /* 0x00030f0000047ab9 */ /* 0x000fe20000000800 */
[----:B------:R-:W1:Y:S01]  /*e040*/  LDC R9, c[0x0][0xc38] ;  /* 0x00030e00ff097b82 */ /* 0x000e620000000800 */
[----:B0-----:R-:W-:-:S04]  /*e050*/  LOP3.LUT R5, R2, 0x1f, RZ, 0xc0, !PT ;  /* 0x0000001f02057812 */ /* 0x001fc800078ec0ff */
[----:B------:R-:W-:-:S04]  /*e060*/  ISETP.NE.AND P0, PT, R5, 0x1f, PT ;  /* 0x0000001f0500780c */ /* 0x000fc80003f05270 */
[----:B------:R-:W-:-:S13]  /*e070*/  ISETP.GE.OR P1, PT, R5, UR4, !P0 ;  /* 0x0000000405007c0c */ /* 0x000fda000c726670 */
[----:B------:R-:W0:Y:S02]  /*e080*/  @!P1 LDC.64 R2, c[0x0][0xc80] ;  /* 0x00032000ff029b82 */ /* 0x000e240000000a00 */
[----:B0-----:R-:W-:-:S05]  /*e090*/  @!P1 IMAD.WIDE.U32 R2, R5, 0x4, R2 ;  /* 0x0000000405029825 */ /* 0x001fca00078e0002 */
[----:B------:R-:W2:Y:S01]  /*e0a0*/  @!P1 LDG.E R0, desc[UR46][R2.64] ;  /* 0x0000002e02009981 */ /* 0x000ea2000c1e1900 */
[C---:B------:R-:W-:Y:S01]  /*e0b0*/  ISETP.NE.AND P1, PT, R5.reuse, RZ, PT ;  /* 0x000000ff0500720c */ /* 0x040fe20003f25270 */
[----:B------:R-:W-:Y:S01]  /*e0c0*/  UMOV UR45, URZ ;  /* 0x0000003f002d7c82 */ /* 0x000fe20008000000 */
[C---:B------:R-:W-:Y:S02]  /*e0d0*/  ISETP.GE.U32.AND P2, PT, R5.reuse, 0x2, PT ;  /* 0x000000020500780c */ /* 0x040fe40003f46070 */
[C---:B------:R-:W-:Y:S02]  /*e0e0*/  ISETP.GE.U32.AND P3, PT, R5.reuse, 0x4, PT ;  /* 0x000000040500780c */ /* 0x040fe40003f66070 */
[C---:B------:R-:W-:Y:S02]  /*e0f0*/  ISETP.GE.U32.AND P4, PT, R5.reuse, 0x8, PT ;  /* 0x000000080500780c */ /* 0x040fe40003f86070 */
[----:B------:R-:W-:Y:S01]  /*e100*/  ISETP.GE.U32.AND P5, PT, R5, 0x10, PT ;  /* 0x000000100500780c */ /* 0x000fe20003fa6070 */
[----:B--2---:R-:W0:Y:S02]  /*e110*/  SHFL.UP PT, R4, R0, 0x1, RZ ;  /* 0x0420000000047989 */ /* 0x004e2400000e00ff */
[----:B0-----:R-:W-:-:S05]  /*e120*/  SEL R7, R4, RZ, P1 ;  /* 0x000000ff04077207 */ /* 0x001fca0000800000 */
[----:B------:R-:W-:-:S05]  /*e130*/  IMAD.IADD R7, R0, 0x1, R7 ;  /* 0x0000000100077824 */ /* 0x000fca00078e0207 */
[----:B------:R-:W0:Y:S02]  /*e140*/  SHFL.UP PT, R4, R7, 0x2, RZ ;  /* 0x0440000007047989 */ /* 0x000e2400000e00ff */
[----:B0-----:R-:W-:-:S05]  /*e150*/  SEL R4, R4, RZ, P2 ;  /* 0x000000ff04047207 */ /* 0x001fca0001000000 */
[----:B------:R-:W-:-:S05]  /*e160*/  IMAD.IADD R4, R7, 0x1, R4 ;  /* 0x0000000107047824 */ /* 0x000fca00078e0204 */
[----:B------:R-:W0:Y:S02]  /*e170*/  SHFL.UP PT, R6, R4, 0x4, RZ ;  /* 0x0480000004067989 */ /* 0x000e2400000e00ff */
[----:B0-----:R-:W-:-:S05]  /*e180*/  SEL R3, R6, RZ, P3 ;  /* 0x000000ff06037207 */ /* 0x001fca0001800000 */
[----:B------:R-:W-:Y:S02]  /*e190*/  IMAD.IADD R3, R4, 0x1, R3 ;  /* 0x0000000104037824 */ /* 0x000fe400078e0203 */
[----:B------:R-:W0:Y:S03]  /*e1a0*/  S2R R4, SR_CTAID.X ;  /* 0x0000000000047919 */ /* 0x000e260000002500 */
[----:B------:R-:W2:Y:S02]  /*e1b0*/  SHFL.UP PT, R2, R3, 0x8, RZ ;  /* 0x0500000003027989 */ /* 0x000ea400000e00ff */
[----:B--2---:R-:W-:-:S05]  /*e1c0*/  SEL R2, R2, RZ, P4 ;  /* 0x000000ff02027207 */ /* 0x004fca0002000000 */
[----:B------:R-:W-:-:S05]  /*e1d0*/  IMAD.IADD R8, R3, 0x1, R2 ;  /* 0x0000000103087824 */ /* 0x000fca00078e0202 */
[----:B------:R-:W2:Y:S02]  /*e1e0*/  SHFL.UP PT, R2, R8, 0x10, RZ ;  /* 0x0600000008027989 */ /* 0x000ea400000e00ff */
[----:B--2---:R-:W-:-:S05]  /*e1f0*/  SEL R7, R2, RZ, P5 ;  /* 0x000000ff02077207 */ /* 0x004fca0002800000 */
[----:B------:R-:W-:-:S05]  /*e200*/  IMAD.IADD R2, R8, 0x1, R7 ;  /* 0x0000000108027824 */ /* 0x000fca00078e0207 */
[----:B------:R-:W1:Y:S02]  /*e210*/  SHFL.IDX PT, R6, R2, 0x1f, 0x1f ;  /* 0x03e01f0002067f89 */ /* 0x000e6400000e0000 */
[----:B-1----:R-:W-:Y:S02]  /*e220*/  IMAD R7, R6, R9, RZ ;  /* 0x0000000906077224 */ /* 0x002fe400078e02ff */
[----:B------:R-:W-:Y:S02]  /*e230*/  IMAD.MOV.U32 R6, RZ, RZ, RZ ;  /* 0x000000ffff067224 */ /* 0x000fe400078e00ff */
[----:B------:R-:W-:Y:S01]  /*e240*/  IMAD.MOV.U32 R10, RZ, RZ, R7 ;  /* 0x000000ffff0a7224 */ /* 0x000fe200078e0007 */
[----:B0-----:R-:W-:-:S13]  /*e250*/  ISETP.GT.AND P6, PT, R7, R4, PT ;  /* 0x000000040700720c */ /* 0x001fda0003fc4270 */
[----:B------:R-:W-:Y:S05]  /*e260*/  @P6 BRA `(.L_x_190) ;  /* 0x0000000000a46947 */ /* 0x000fea0003800000 */
[----:B------:R-:W-:Y:S01]  /*e270*/  IMAD.MOV.U32 R7, RZ, RZ, R10 ;  /* 0x000000ffff077224 */ /* 0x000fe200078e000a */
[----:B------:R-:W-:Y:S01]  /*e280*/  UMOV UR45, URZ ;  /* 0x0000003f002d7c82 */ /* 0x000fe20008000000 */
[----:B------:R-:W-:Y:S01]  /*e290*/  ULDC UR6, c[0x0][0xc3c] ;  /* 0x00030f0000067ab9 */ /* 0x000fe20000000800 */
[----:B------:R-:W-:-:S05]  /*e2a0*/  ULDC UR5, c[0x0][0xc3c] ;  /* 0x00030f0000057ab9 */ /* 0x000fca0000000800 */
.L_x_194:
[----:B------:R-:W-:-:S03]  /*e2b0*/  UIADD3 UR4, UR45, 0x1f, URZ ;  /* 0x0000001f2d047890 */ /* 0x000fc6000fffe03f */
[----:B------:R-:W-:Y:S01]  /*e2c0*/  UMOV UR45, UR5 ;  /* 0x00000005002d7c82 */ /* 0x000fe20008000000 */
[----:B------:R-:W-:-:S06]  /*e2d0*/  UISETP.GE.AND UP0, UPT, UR4, UR6, UPT ;  /* 0x000000060400728c */ /* 0x000fcc000bf06270 */
[----:B------:R-:W-:-:S13]  /*e2e0*/  PLOP3.LUT P6, PT, PT, PT, UP0, 0x40, 0x0 ;  /* 0x000000000000781c */ /* 0x000fda0003fce808 */
[----:B------:R-:W-:Y:S05]  /*e2f0*/  @!P6 BRA `(.L_x_191) ;  /* 0x000000040034e947 */ /* 0x000fea0003800000 */
[----:B------:R-:W-:Y:S01]  /*e300*/  UMOV UR45, UR4 ;  /* 0x00000004002d7c82 */ /* 0x000fe20008000000 */
[----:B------:R-:W-:Y:S01]  /*e310*/  BSSY B0, `(.L_x_192) ;  /* 0x0000008000007945 */ /* 0x000fe20003800000 */
[----:B------:R-:W-:Y:S02]  /*e320*/  VIADD R9, R5, UR45 ;  /* 0x0000002d05097c36 */ /* 0x000fe40008000000 */
[----:B------:R-:W-:-:S03]  /*e330*/  IMAD.MOV.U32 R0, RZ, RZ, RZ ;  /* 0x000000ffff007224 */ /* 0x000fc600078e00ff */
[----:B------:R-:W-:-:S13]  /*e340*/  ISETP.GE.OR P6, PT, R9, UR6, !P0 ;  /* 0x0000000609007c0c */ /* 0x000fda000c7c6670 */
[----:B------:R-:W-:Y:S05]  /*e350*/  @P6 BRA `(.L_x_193) ;  /* 0x00000000000c6947 */ /* 0x000fea0003800000 */
[----:B------:R-:W0:Y:S02]  /*e360*/  LDC.64 R2, c[0x0][0xc80] ;  /* 0x00032000ff027b82 */ /* 0x000e240000000a00 */
[----:B0-----:R-:W-:-:S05]  /*e370*/  IMAD.WIDE R2, R9, 0x4, R2 ;  /* 0x0000000409027825 */ /* 0x001fca00078e0202 */
[----:B------:R0:W5:Y:S02]  /*e380*/  LDG.E R0, desc[UR46][R2.64] ;  /* 0x0000002e02007981 */ /* 0x000164000c1e1900 */
.L_x_193:
[----:B------:R-:W-:Y:S05]  /*e390*/  BSYNC B0 ;  /* 0x0000000000007941 */ /* 0x000fea0003800000 */
.L_x_192:
[----:B0----5:R-:W0:Y:S02]  /*e3a0*/  SHFL.UP PT, R2, R0, 0x1, RZ ;  /* 0x0420000000027989 */ /* 0x021e2400000e00ff */
[----:B0-----:R-:W-:-:S05]  /*e3b0*/  SEL R3, R2, RZ, P1 ;  /* 0x000000ff02037207 */ /* 0x001fca0000800000 */
[----:B------:R-:W-:-:S05]  /*e3c0*/  IMAD.IADD R3, R0, 0x1, R3 ;  /* 0x0000000100037824 */ /* 0x000fca00078e0203 */
[----:B------:R-:W0:Y:S02]  /*e3d0*/  SHFL.UP PT, R2, R3, 0x2, RZ ;  /* 0x0440000003027989 */ /* 0x000e2400000e00ff */
        /* <DEDUP_REMOVED lines=11> */
[----:B------:R-:W0:Y:S03]  /*e490*/  LDC R9, c[0x0][0xc38] ;  /* 0x00030e00ff097b82 */ /* 0x000e260000000800 */
[----:B------:R-:W0:Y:S02]  /*e4a0*/  SHFL.IDX PT, R12, R2, 0x1f, 0x1f ;  /* 0x03e01f00020c7f89 */ /* 0x000e2400000e0000 */
[----:B0-----:R-:W-:-:S04]  /*e4b0*/  IMAD R12, R12, R9, RZ ;  /* 0x000000090c0c7224 */ /* 0x001fc800078e02ff */
[----:B------:R-:W-:-:S05]  /*e4c0*/  IMAD.IADD R7, R12, 0x1, R7 ;  /* 0x000000010c077824 */ /* 0x000fca00078e0207 */
[----:B------:R-:W-:-:S13]  /*e4d0*/  ISETP.GT.AND P6, PT, R7, R4, PT ;  /* 0x000000040700720c */ /* 0x000fda0003fc4270 */
[----:B------:R-:W-:Y:S05]  /*e4e0*/  @!P6 BRA `(.L_x_194) ;  /* 0xfffffffc0070e947 */ /* 0x000fea000383ffff */
[----:B------:R-:W-:-:S07]  /*e4f0*/  IMAD.MOV.U32 R10, RZ, RZ, R12 ;  /* 0x000000ffff0a7224 */ /* 0x000fce00078e000c */
.L_x_190:
[----:B------:R-:W-:-:S04]  /*e500*/  IMAD.IADD R8, R7, 0x1, -R10 ;  /* 0x0000000107087824 */ /* 0x000fc800078e0a0a */
[----:B------:R-:W-:-:S05]  /*e510*/  IMAD R3, R2, R9, R8 ;  /* 0x0000000902037224 */ /* 0x000fca00078e0208 */
[----:B------:R-:W-:-:S13]  /*e520*/  ISETP.GT.AND P0, PT, R3, R4, PT ;  /* 0x000000040300720c */ /* 0x000fda0003f04270 */
[----:B------:R-:W-:Y:S02]  /*e530*/  VOTEU.ANY UR5, UPT, !P0 ;  /* 0x0000000000057886 */ /* 0x000fe400040e0100 */
[----:B------:R-:W-:Y:S02]  /*e540*/  UPOPC UR4, UR5 ;  /* 0x00000005000472bf */ /* 0x000fe40008000000 */
[----:B------:R-:W-:-:S04]  /*e550*/  ISETP.NE.AND P0, PT, RZ, UR5, PT ;  /* 0x00000005ff007c0c */ /* 0x000fc8000bf05270 */
[----:B------:R-:W-:-:S05]  /*e560*/  IMAD.U32 R11, RZ, RZ, UR4 ;  /* 0x00000004ff0b7e24 */ /* 0x000fca000f8e00ff */
[----:B------:R-:W0:Y:S02]  /*e570*/  SHFL.IDX PT, R0, R0, R11, 0x1f ;  /* 0x00001f0b00007589 */ /* 0x000e2400000e0000 */
[----:B0-----:R-:W-:-:S04]  /*e580*/  IABS R7, R0 ;  /* 0x0000000000077213 */ /* 0x001fc80000000000 */
[----:B------:R-:W0:Y:S08]  /*e590*/  I2F.RP R10, R7 ;  /* 0x00000007000a7306 */ /* 0x000e300000209400 */
[----:B0-----:R-:W0:Y:S02]  /*e5a0*/  MUFU.RCP R10, R10 ;  /* 0x0000000a000a7308 */ /* 0x001e240000001000 */
[----:B0-----:R-:W-:-:S06]  /*e5b0*/  VIADD R3, R10, 0xffffffe ;  /* 0x0ffffffe0a037836 */ /* 0x001fcc0000000000 */
[----:B------:R-:W0:Y:S01]  /*e5c0*/  F2I.FTZ.U32.TRUNC.NTZ R3, R3 ;  /* 0x0000000300037305 */ /* 0x000e22000021f000 */
[----:B------:R-:W-:Y:S05]  /*e5d0*/  @!P0 BRA `(.L_x_195) ;  /* 0x00000000000c8947 */ /* 0x000fea0003800000 */
[----:B------:R-:W-:-:S06]  /*e5e0*/  UIADD3 UR5, UR4, -0x1, URZ ;  /* 0xffffffff04057890 */ /* 0x000fcc000fffe03f */
[----:B------:R-:W-:-:S05]  /*e5f0*/  IMAD.U32 R11, RZ, RZ, UR5 ;  /* 0x00000005ff0b7e24 */ /* 0x000fca000f8e00ff */
[----:B------:R1:W2:Y:S02]  /*e600*/  SHFL.IDX PT, R6, R2, R11, 0x1f ;  /* 0x00001f0b02067589 */ /* 0x0002a400000e0000 */
.L_x_195:
[--C-:B01----:R-:W-:Y:S01]  /*e610*/  IMAD.MOV R2, RZ, RZ, -R3.reuse ;  /* 0x000000ffff027224 */ /* 0x103fe200078e0a03 */
[----:B------:R-:W-:Y:S01]  /*e620*/  UIADD3 UR45, UR4, UR45, URZ ;  /* 0x0000002d042d7290 */ /* 0x000fe2000fffe03f */
[----:B--2---:R-:W-:Y:S02]  /*e630*/  IMAD R6, R6, R9, R8 ;  /* 0x0000000906067224 */ /* 0x004fe400078e0208 */
[----:B------:R-:W-:Y:S02]  /*e640*/  IMAD R9, R2, R7, RZ ;  /* 0x0000000702097224 */ /* 0x000fe400078e02ff */
[----:B------:R-:W-:Y:S01]  /*e650*/  IMAD.MOV.U32 R2, RZ, RZ, RZ ;  /* 0x000000ffff027224 */ /* 0x000fe200078e00ff */
[----:B------:R1:W-:Y:S03]  /*e660*/  STL [R1+0x10], R6 ;  /* 0x0000100601007387 */ /* 0x0003e60000100800 */
[----:B------:R-:W-:-:S04]  /*e670*/  IMAD.HI.U32 R2, R3, R9, R2 ;  /* 0x0000000903027227 */ /* 0x000fc800078e0002 */
[----:B------:R-:W-:Y:S01]  /*e680*/  IMAD.IADD R9, R4, 0x1, -R6 ;  /* 0x0000000104097824 */ /* 0x000fe200078e0a06 */
[----:B------:R-:W-:-:S04]  /*e690*/  IABS R4, R0 ;  /* 0x0000000000047213 */ /* 0x000fc80000000000 */
[----:B------:R-:W-:Y:S01]  /*e6a0*/  IABS R3, R9 ;  /* 0x0000000900037213 */ /* 0x000fe20000000000 */
[----:B------:R-:W-:-:S04]  /*e6b0*/  IMAD.MOV R4, RZ, RZ, -R4 ;  /* 0x000000ffff047224 */ /* 0x000fc800078e0a04 */
[----:B------:R-:W-:-:S04]  /*e6c0*/  IMAD.HI.U32 R2, R2, R3, RZ ;  /* 0x0000000302027227 */ /* 0x000fc800078e00ff */
[----:B------:R-:W-:Y:S01]  /*e6d0*/  IMAD R4, R2, R4, R3 ;  /* 0x0000000402047224 */ /* 0x000fe200078e0203 */
[----:B------:R-:W-:-:S04]  /*e6e0*/  LOP3.LUT R3, R9, R0, RZ, 0x3c, !PT ;  /* 0x0000000009037212 */ /* 0x000fc800078e3cff */
[----:B------:R-:W-:Y:S02]  /*e6f0*/  ISETP.GT.U32.AND P1, PT, R7, R4, PT ;  /* 0x000000040700720c */ /* 0x000fe40003f24070 */
[----:B------:R-:W-:-:S11]  /*e700*/  ISETP.GE.AND P2, PT, R3, RZ, PT ;  /* 0x000000ff0300720c */ /* 0x000fd60003f46270 */
[----:B------:R-:W-:Y:S02]  /*e710*/  @!P1 IMAD.IADD R4, R4, 0x1, -R7 ;  /* 0x0000000104049824 */ /* 0x000fe400078e0a07 */
[----:B------:R-:W-:Y:S01]  /*e720*/  @!P1 VIADD R2, R2, 0x1 ;  /* 0x0000000102029836 */ /* 0x000fe20000000000 */
[----:B------:R-:W-:Y:S02]  /*e730*/  ISETP.NE.AND P1, PT, R0, RZ, PT ;  /* 0x000000ff0000720c */ /* 0x000fe40003f25270 */
[----:B------:R-:W-:-:S13]  /*e740*/  ISETP.GE.U32.AND P0, PT, R4, R7, PT ;  /* 0x000000070400720c */ /* 0x000fda0003f06070 */
[----:B------:R-:W-:-:S04]  /*e750*/  @P0 VIADD R2, R2, 0x1 ;  /* 0x0000000102020836 */ /* 0x000fc80000000000 */
[----:B------:R-:W-:Y:S01]  /*e760*/  @!P2 IMAD.MOV R2, RZ, RZ, -R2 ;  /* 0x000000ffff02a224 */ /* 0x000fe200078e0a02 */
[----:B------:R-:W-:-:S04]  /*e770*/  @!P1 LOP3.LUT R2, RZ, R0, RZ, 0x33, !PT ;  /* 0x00000000ff029212 */ /* 0x000fc800078e33ff */
[----:B------:R-:W-:Y:S01]  /*e780*/  R2UR UR36, R2 ;  /* 0x00000000022472ca */ /* 0x000fe200000e0000 */
[----:B------:R-:W-:-:S04]  /*e790*/  IMAD.MOV R3, RZ, RZ, -R2 ;  /* 0x000000ffff037224 */ /* 0x000fc800078e0a02 */
[----:B------:R-:W-:-:S05]  /*e7a0*/  IMAD R0, R0, R3, R9 ;  /* 0x0000000300007224 */ /* 0x000fca00078e0209 */
[----:B------:R1:W-:Y:S01]  /*e7b0*/  STL [R1+0x14], R0 ;  /* 0x0000140001007387 */ /* 0x0003e20000100800 */
[----:B------:R-:W-:Y:S05]  /*e7c0*/  BRA `(.L_x_196) ;  /* 0x00000000000c7947 */ /* 0x000fea0003800000 */
.L_x_191:
[----:B------:R0:W-:Y:S01]  /*e7d0*/  STL [R1+0x10], R4 ;  /* 0x0000100401007387 */ /* 0x0001e20000100800 */
[----:B------:R-:W-:-:S03]  /*e7e0*/  UMOV UR36, URZ ;  /* 0x0000003f00247c82 */ /* 0x000fc60008000000 */
[----:B------:R0:W-:Y:S02]  /*e7f0*/  STL [R1+0x14], RZ ;  /* 0x000014ff01007387 */ /* 0x0001e40000100800 */
.L_x_196:
[----:B------:R-:W2:Y:S04]  /*e800*/  LDL R2, [R1+0x14] ;  /* 0x0000140001027983 */ /* 0x000ea80000100800 */
[----:B0-----:R-:W3:Y:S01]  /*e810*/  LDL R4, [R1+0x10] ;  /* 0x0000100001047983 */ /* 0x001ee20000100800 */
[----:B------:R-:W-:-:S13]  /*e820*/  ISETP.NE.AND P0, PT, R5, RZ, PT ;  /* 0x000000ff0500720c */ /* 0x000fda0003f05270 */
[----:B------:R-:W0:Y:S01]  /*e830*/  @!P0 S2R R3, SR_CgaCtaId ;  /* 0x0000000000038919 */ /* 0x000e220000008800 */
[----:B-1----:R-:W-:Y:S01]  /*e840*/  @!P0 MOV R0, 0x400 ;  /* 0x0000040000008802 */ /* 0x002fe20000000f00 */
[----:B------:R-:W-:Y:S02]  /*e850*/  IMAD.U32 R6, RZ, RZ, UR36 ;  /* 0x00000024ff067e24 */ /* 0x000fe4000f8e00ff */
[----:B------:R-:W-:Y:S01]  /*e860*/  IMAD.U32 R7, RZ, RZ, UR45 ;  /* 0x0000002dff077e24 */ /* 0x000fe2000f8e00ff */
[----:B0-----:R-:W-:Y:S01]  /*e870*/  @!P0 LEA R0, R3, R0, 0x18 ;  /* 0x0000000003008211 */ /* 0x001fe200078ec0ff */
[----:B--2---:R-:W-:-:S05]  /*e880*/  IMAD.MOV.U32 R5, RZ, RZ, R2 ;  /* 0x000000ffff057224 */ /* 0x004fca00078e0002 */
[----:B---3--:R2:W-:Y:S01]  /*e890*/  @!P0 STS.128 [R0+0x2e8d0], R4 ;  /* 0x02e8d00400008388 */ /* 0x0085e20000000c00 */
[----:B------:R-:W-:Y:S06]  /*e8a0*/  BAR.ARV 0x5, 0x180 ;  /* 0x0146000000007b1d */ /* 0x000fec0000002000 */
.L_x_189:
[----:B--2---:R-:W-:Y:S01]  /*e8b0*/  IMAD.MOV.U32 R0, RZ, RZ, 0x1 ;  /* 0x00000001ff007424 */ /* 0x004fe200078e00ff */
[----:B------:R-:W-:Y:S01]  /*e8c0*/  ULDC UR4, c[0x0][0xc3c] ;  /* 0x00030f0000047ab9 */ /* 0x000fe20000000800 */
[----:B------:R2:W-:Y:S01]  /*e8d0*/  STL [R1+0x28], RZ ;  /* 0x000028ff01007387 */ /* 0x0005e20000100800 */
[----:B------:R-:W-:-:S03]  /*e8e0*/  UISETP.GE.AND UP0, UPT, UR45, UR4, UPT ;  /* 0x000000042d00728c */ /* 0x000fc6000bf06270 */
[----:B------:R2:W-:Y:S03]  /*e8f0*/  STL [R1+0x4], R0 ;  /* 0x0000040001007387 */ /* 0x0005e60000100800 */
[----:B------:R-:W-:Y:S01]  /*e900*/  PLOP3.LUT P0, PT, PT, PT, UP0, 0x80, 0x0 ;  /* 0x000000000000781c */ /* 0x000fe20003f0f008 */
[----:B------:R2:W-:-:S12]  /*e910*/  STL [R1], RZ ;  /* 0x000000ff01007387 */ /* 0x0005d80000100800 */
[----:B--2---:R-:W-:Y:S05]  /*e920*/  @P0 BRA `(.L_x_197) ;  /* 0x0000004400a00947 */ /* 0x004fea0003800000 */
[----:B------:R-:W1:Y:S01]  /*e930*/  S2R R6, SR_TID.X ;  /* 0x0000000000067919 */ /* 0x000e620000002100 */
[----:B------:R-:W2:Y:S01]  /*e940*/  S2UR UR5, SR_CgaCtaId ;  /* 0x00000000000579c3 */ /* 0x000ea20000008800 */
[----:B------:R-:W-:Y:S01]  /*e950*/  UMOV UR4, 0x400 ;  /* 0x0000040000047882 */ /* 0x000fe20000000000 */
[----:B------:R-:W-:Y:S01]  /*e960*/  ULDC UR43, c[0x0][0xc] ;  /* 0x00000300002b7ab9 */ /* 0x000fe20000000800 */
[----:B------:R-:W-:Y:S02]  /*e970*/  ULOP3.LUT UR39, UR38, 0x1, URZ, 0xfc, !UPT ;  /* 0x0000000126277892 */ /* 0x000fe4000f8efc3f */
[----:B------:R-:W-:Y:S01]  /*e980*/  ULOP3.LUT UR44, UR38, 0x2, URZ, 0xfc, !UPT ;  /* 0x00000002262c7892 */ /* 0x000fe2000f8efc3f */
[----:B------:R-:W-:Y:S01]  /*e990*/  ULDC.64 UR52, c[0x0][0x198] ;  /* 0x0000660000347ab9 */ /* 0x000fe20000000a00 */
[----:B--2---:R-:W-:-:S06]  /*e9a0*/  ULEA UR4, UR5, UR4, 0x18 ;  /* 0x0000000405047291 */ /* 0x004fcc000f8ec03f */
[----:B------:R-:W-:Y:S01]  /*e9b0*/  IMAD.U32 R18, RZ, RZ, UR4 ;  /* 0x00000004ff127e24 */ /* 0x000fe2000f8e00ff */
[C---:B-1----:R-:W-:Y:S01]  /*e9c0*/  LOP3.LUT R4, R6.reuse, 0x7f, RZ, 0xc0, !PT ;  /* 0x0000007f06047812 */ /* 0x042fe200078ec0ff */
[C---:B------:R-:W-:Y:S01]  /*e9d0*/  IMAD.SHL.U32 R0, R6.reuse, 0x20, RZ ;  /* 0x0000002006007824 */ /* 0x040fe200078e00ff */
[C---:B------:R-:W-:Y:S01]  /*e9e0*/  LOP3.LUT P0, RZ, R6.reuse, 0x4, RZ, 0xc0, !PT ;  /* 0x0000000406ff7812 */ /* 0x040fe2000780c0ff */
[----:B------:R-:W-:Y:S01]  /*e9f0*/  IMAD.SHL.U32 R5, R6, 0x4, RZ ;  /* 0x0000000406057824 */ /* 0x000fe200078e00ff */
[----:B------:R-:W-:Y:S02]  /*ea00*/  SHF.R.U32.HI R3, RZ, 0x5, R4 ;  /* 0x00000005ff037819 */ /* 0x000fe40000011604 */
[----:B0-----:R-:W-:-:S04]  /*ea10*/  LOP3.LUT R2, R0, 0x80, RZ, 0xc0, !PT ;  /* 0x0000008000027812 */ /* 0x001fc800078ec0ff */
[----:B------:R-:W-:-:S04]  /*ea20*/  LOP3.LUT R2, R2, 0x10, R6, 0xf8, !PT ;  /* 0x0000001002027812 */ /* 0x000fc800078ef806 */
[----:B------:R-:W-:Y:S02]  /*ea30*/  LOP3.LUT R5, R2, 0x10, R5, 0x78, !PT ;  /* 0x0000001002057812 */ /* 0x000fe400078e7805 */
[C---:B------:R-:W-:Y:S02]  /*ea40*/  LOP3.LUT R2, R0.reuse, 0x60, RZ, 0xc0, !PT ;  /* 0x0000006000027812 */ /* 0x040fe400078ec0ff */
[----:B------:R-:W-:-:S03]  /*ea50*/  LOP3.LUT R0, R0, 0x100, RZ, 0xc0, !PT ;  /* 0x0000010000007812 */ /* 0x000fc600078ec0ff */
        /* <DEDUP_REMOVED lines=8> */
[----:B0-----:R-:W-:Y:S01]  /*eae0*/  LOP3.LUT R5, R3, 0xc00, R2, 0xf8, !PT ;  /* 0x00000c0003057812 */ /* 0x001fe200078ef802 */
[----:B------:R-:W-:Y:S01]  /*eaf0*/  IMAD.SHL.U32 R3, R6, 0x2, RZ ;  /* 0x0000000206037824 */ /* 0x000fe200078e00ff */
[----:B------:R-:W-:-:S03]  /*eb00*/  LOP3.LUT R2, R0, 0x3f0, RZ, 0xc0, !PT ;  /* 0x000003f000027812 */ /* 0x000fc600078ec0ff */
[----:B------:R0:W-:Y:S01]  /*eb10*/  STL [R1+0x20], R5 ;  /* 0x0000200501007387 */ /* 0x0001e20000100800 */
[----:B------:R-:W-:Y:S01]  /*eb20*/  LOP3.LUT R3, R2, 0x70, R3, 0x78, !PT ;  /* 0x0000007002037812 */ /* 0x000fe200078e7803 */
[----:B------:R-:W-:Y:S01]  /*eb30*/  IMAD.SHL.U32 R2, R4, 0x10, RZ ;  /* 0x0000001004027824 */ /* 0x000fe200078e00ff */
[----:B------:R-:W-:-:S04]  /*eb40*/  SHF.R.U32.HI R4, RZ, 0x3, R4 ;  /* 0x00000003ff047819 */ /* 0x000fc80000011604 */
[----:B------:R-:W-:Y:S01]  /*eb50*/  LOP3.LUT R3, R3, 0x400, R2, 0xf8, !PT ;  /* 0x0000040003037812 */ /* 0x000fe200078ef802 */
[----:B------:R-:W-:Y:S01]  /*eb60*/  IMAD.MOV.U32 R2, RZ, RZ, 0x40 ;  /* 0x00000040ff027424 */ /* 0x000fe200078e00ff */
[----:B------:R-:W-:Y:S01]  /*eb70*/  LOP3.LUT R4, R4, 0x70, R0, 0xf8, !PT ;  /* 0x0000007004047812 */ /* 0x000fe200078ef800 */
[----:B------:R-:W-:-:S03]  /*eb80*/  IMAD.MOV.U32 R0, RZ, RZ, 0x1 ;  /* 0x00000001ff007424 */ /* 0x000fc600078e00ff */
[----:B------:R-:W-:Y:S01]  /*eb90*/  SEL R2, R2, 0xffffffc0, !P0 ;  /* 0xffffffc002027807 */ /* 0x000fe20004000000 */
[----:B------:R-:W-:-:S05]  /*eba0*/  IMAD.IADD R2, R18, 0x1, R3 ;  /* 0x0000000112027824 */ /* 0x000fca00078e0203 */
[----:B------:R0:W-:Y:S04]  /*ebb0*/  STL [R1+0x24], R2 ;  /* 0x0000240201007387 */ /* 0x0001e80000100800 */
[----:B------:R0:W-:Y:S04]  /*ebc0*/  STL [R1], RZ ;  /* 0x000000ff01007387 */ /* 0x0001e80000100800 */
[----:B------:R0:W-:Y:S04]  /*ebd0*/  STL [R1+0x4], R0 ;  /* 0x0000040001007387 */ /* 0x0001e80000100800 */
[----:B------:R0:W-:Y:S02]  /*ebe0*/  STL [R1+0x28], RZ ;  /* 0x000028ff01007387 */ /* 0x0001e40000100800 */
.L_x_264:
[----:B------:R-:W-:Y:S01]  /*ebf0*/  ULDC.64 UR4, c[0x0][0xc88] ;  /* 0x0003220000047ab9 */ /* 0x000fe20000000a00 */
[----:B------:R-:W-:Y:S01]  /*ec00*/  ULDC.64 UR6, c[0x0][0xa18] ;  /* 0x0002860000067ab9 */ /* 0x000fe20000000a00 */
[----:B------:R-:W-:-:S06]  /*ec10*/  UIMAD.WIDE UR4, UR45, 0x4, UR4 ;  /* 0x000000042d0478a5 */ /* 0x000fcc000f8e0204 */
[----:B0-----:R-:W-:Y:S02]  /*ec20*/  IMAD.U32 R2, RZ, RZ, UR4 ;  /* 0x00000004ff027e24 */ /* 0x001fe4000f8e00ff */
[----:B------:R-:W-:Y:S01]  /*ec30*/  IMAD.U32 R3, RZ, RZ, UR5 ;  /* 0x00000005ff037e24 */ /* 0x000fe2000f8e00ff */
[----:B------:R-:W-:Y:S01]  /*ec40*/  UISETP.NE.U32.AND UP0, UPT, UR6, URZ, UPT ;  /* 0x0000003f0600728c */ /* 0x000fe2000bf05070 */
[----:B------:R-:W-:-:S03]  /*ec50*/  ULDC.64 UR4, c[0x0][0xa28] ;  /* 0x00028a0000047ab9 */ /* 0x000fc60000000a00 */
[----:B------:R-:W2:Y:S01]  /*ec60*/  LDG.E R2, desc[UR46][R2.64] ;  /* 0x0000002e02027981 */ /* 0x000ea2000c1e1900 */
[----:B------:R-:W-:Y:S02]  /*ec70*/  UISETP.NE.AND.EX UP0, UPT, UR7, URZ, UPT, UP0 ;  /* 0x0000003f0700728c */ /* 0x000fe4000bf05300 */
[----:B------:R-:W-:Y:S01]  /*ec80*/  UISETP.NE.U32.AND UP1, UPT, UR4, URZ, UPT ;  /* 0x0000003f0400728c */ /* 0x000fe2000bf25070 */
[----:B------:R-:W-:-:S03]  /*ec90*/  ULDC UR8, c[0x0][0x288] ;  /* 0x0000a20000087ab9 */ /* 0x000fc60000000800 */
[----:B------:R-:W-:Y:S01]  /*eca0*/  UISETP.NE.AND.EX UP1, UPT, UR5, URZ, UPT, UP1 ;  /* 0x0000003f0500728c */ /* 0x000fe2000bf25310 */
[----:B------:R-:W-:Y:S01]  /*ecb0*/  PLOP3.LUT P3, PT, PT, PT, UP0, 0x80, 0x0 ;  /* 0x000000000000781c */ /* 0x000fe20003f6f008 */
[----:B------:R-:W-:-:S04]  /*ecc0*/  IMAD.U32 R17, RZ, RZ, UR8 ;  /* 0x00000008ff117e24 */ /* 0x000fc8000f8e00ff */
[----:B------:R-:W-:Y:S02]  /*ecd0*/  PLOP3.LUT P2, PT, PT, PT, UP1, 0x80, 0x0 ;  /* 0x000000000000781c */ /* 0x000fe40003f4f018 */
[----:B--2---:R-:W-:-:S13]  /*ece0*/  R2UR UR48, R2 ;  /* 0x00000000023072ca */ /* 0x004fda00000e0000 */
[----:B------:R-:W-:Y:S02]  /*ecf0*/  USHF.R.S32.HI UR49, URZ, 0x1f, UR48 ;  /* 0x0000001f3f317899 */ /* 0x000fe40008011430 */
[----:B------:R-:W-:Y:S02]  /*ed00*/  USHF.L.U32 UR50, UR48, 0x2, URZ ;  /* 0x0000000230327899 */ /* 0x000fe4000800063f */
[----:B------:R-:W-:Y:S02]  /*ed10*/  USHF.L.U64.HI UR51, UR48, 0x2, UR49 ;  /* 0x0000000230337899 */ /* 0x000fe40008010231 */
[----:B------:R-:W-:Y:S02]  /*ed20*/  @UP0 UIADD3 UR6, UP3, UR50, UR6, URZ ;  /* 0x0000000632060290 */ /* 0x000fe4000ff7e03f */
[----:B------:R-:W-:Y:S02]  /*ed30*/  @UP1 ULEA UR4, UP2, UR48, UR4, 0x2 ;  /* 0x0000000430041291 */ /* 0x000fe4000f84103f */
[----:B------:R-:W-:-:S02]  /*ed40*/  @UP0 UIADD3.X UR7, UR51, UR7, URZ, UP3, !UPT ;  /* 0x0000000733070290 */ /* 0x000fc40009ffe43f */
[----:B------:R-:W-:Y:S01]  /*ed50*/  @UP1 ULEA.HI.X UR5, UR48, UR5, UR49, 0x2, UP2 ;  /* 0x0000000530051291 */ /* 0x000fe200090f1431 */
[----:B------:R-:W-:-:S03]  /*ed60*/  IMAD.U32 R2, RZ, RZ, UR6 ;  /* 0x00000006ff027e24 */ /* 0x000fc6000f8e00ff */
[----:B------:R-:W-:Y:S01]  /*ed70*/  IMAD.U32 R3, RZ, RZ, UR7 ;  /* 0x00000007ff037e24 */ /* 0x000fe2000f8e00ff */
[----:B------:R-:W-:-:S04]  /*ed80*/  ULDC.64 UR6, c[0x0][0xa08] ;  /* 0x0002820000067ab9 */ /* 0x000fc80000000a00 */
[----:B------:R0:W5:Y:S01]  /*ed90*/  @P3 LDG.E R17, desc[UR46][R2.64] ;  /* 0x0000002e02113981 */ /* 0x000162000c1e1900 */
[----:B------:R-:W-:Y:S01]  /*eda0*/  ISETP.NE.U32.AND P1, PT, RZ, UR6, PT ;  /* 0x00000006ff007c0c */ /* 0x000fe2000bf25070 */
[----:B------:R-:W-:Y:S01]  /*edb0*/  UIADD3 UR6, UP1, UR50, UR6, URZ ;  /* 0x0000000632067290 */ /* 0x000fe2000ff3e03f */
[----:B0-----:R-:W-:Y:S02]  /*edc0*/  IMAD.U32 R2, RZ, RZ, UR4 ;  /* 0x00000004ff027e24 */ /* 0x001fe4000f8e00ff */
[----:B------:R-:W-:Y:S01]  /*edd0*/  IMAD.U32 R3, RZ, RZ, UR5 ;  /* 0x00000005ff037e24 */ /* 0x000fe2000f8e00ff */
[----:B------:R-:W-:Y:S02]  /*ede0*/  ULDC.64 UR4, c[0x0][0xa00] ;  /* 0x0002800000047ab9 */ /* 0x000fe40000000a00 */
[----:B------:R-:W-:Y:S01]  /*edf0*/  ISETP.NE.U32.AND P0, PT, RZ, UR4, PT ;  /* 0x00000004ff007c0c */ /* 0x000fe2000bf05070 */
[----:B------:R-:W-:Y:S01]  /*ee00*/  UIADD3 UR4, UP0, UR50, UR4, URZ ;  /* 0x0000000432047290 */ /* 0x000fe2000ff1e03f */
[----:B------:R-:W-:Y:S01]  /*ee10*/  ISETP.NE.AND.EX P1, PT, RZ, UR7, PT, P1 ;  /* 0x00000007ff007c0c */ /* 0x000fe2000bf25310 */
[----:B-1----:R0:W2:Y:S01]  /*ee20*/  @P2 LDG.E R7, desc[UR46][R2.64] ;  /* 0x0000002e02072981 */ /* 0x0020a2000c1e1900 */
[----:B------:R-:W-:Y:S01]  /*ee30*/  ISETP.NE.AND.EX P0, PT, RZ, UR5, PT, P0 ;  /* 0x00000005ff007c0c */ /* 0x000fe2000bf05300 */
[----:B------:R-:W-:Y:S01]  /*ee40*/  UIADD3.X UR5, UR51, UR5, URZ, UP0, !UPT ;  /* 0x0000000533057290 */ /* 0x000fe200087fe43f */
[----:B------:R-:W-:Y:S01]  /*ee50*/  IMAD.U32 R4, RZ, RZ, UR6 ;  /* 0x00000006ff047e24 */ /* 0x000fe2000f8e00ff */
[----:B------:R-:W-:Y:S01]  /*ee60*/  UIADD3.X UR7, UR51, UR7, URZ, UP1, !UPT ;  /* 0x0000000733077290 */ /* 0x000fe20008ffe43f */
[----:B0-----:R-:W-:-:S03]  /*ee70*/  IMAD.U32 R2, RZ, RZ, UR4 ;  /* 0x00000004ff027e24 */ /* 0x001fc6000f8e00ff */
[----:B------:R-:W-:Y:S02]  /*ee80*/  IMAD.U32 R3, RZ, RZ, UR5 ;  /* 0x00000005ff037e24 */ /* 0x000fe4000f8e00ff */
[----:B------:R-:W-:-:S04]  /*ee90*/  IMAD.U32 R5, RZ, RZ, UR7 ;  /* 0x00000007ff057e24 */ /* 0x000fc8000f8e00ff */
[----:B------:R0:W5:Y:S04]  /*eea0*/  @P0 LDG.E R0, desc[UR46][R2.64] ;  /* 0x0000002e02000981 */ /* 0x000168000c1e1900 */
[----:B------:R0:W5:Y:S01]  /*eeb0*/  @P1 LDG.E R6, desc[UR46][R4.64] ;  /* 0x0000002e04061981 */ /* 0x000162000c1e1900 */
[----:B------:R-:W-:Y:S01]  /*eec0*/  UMOV UR41, URZ ;  /* 0x0000003f00297c82 */ /* 0x000fe20008000000 */
[----:B--2---:R-:W-:Y:S01]  /*eed0*/  @P2 R2UR UR41, R7 ;  /* 0x00000000072922ca */ /* 0x004fe200000e0000 */
[----:B0--3--:R-:W-:-:S14]  /*eee0*/  @P3 BRA `(.L_x_198) ;  /* 0x0000000000103947 */ /* 0x009fdc0003800000 */
[----:B------:R-:W-:Y:S05]  /*eef0*/  @!P0 BRA `(.L_x_198) ;  /* 0x00000000000c8947 */ /* 0x000fea0003800000 */
[----:B-----5:R-:W2:Y:S04]  /*ef00*/  LDG.E R17, desc[UR46][R2.64] ;  /* 0x0000002e02117981 */ /* 0x020ea8000c1e1900 */
[----:B------:R-:W2:Y:S02]  /*ef10*/  LDG.E R2, desc[UR46][R2.64+0x4] ;  /* 0x0000042e02027981 */ /* 0x000ea4000c1e1900 */
[----:B--2---:R-:W-:-:S07]  /*ef20*/  IMAD.IADD R17, R2, 0x1, -R17 ;  /* 0x0000000102117824 */ /* 0x004fce00078e0a11 */
.L_x_198:
[----:B------:R-:W-:Y:S01]  /*ef30*/  UMOV UR54, URZ ;  /* 0x0000003f00367c82 */ /* 0x000fe20008000000 */
[----:B-----5:R-:W-:Y:S01]  /*ef40*/  @P0 R2UR UR54, R0 ;  /* 0x00000000003602ca */ /* 0x020fe200000e0000 */
[----:B------:R-:W-:Y:S01]  /*ef50*/  IMAD.U32 R0, RZ, RZ, UR48 ;  /* 0x00000030ff007e24 */ /* 0x000fe2000f8e00ff */
[----:B------:R-:W-:Y:S01]  /*ef60*/  ULDC.64 UR6, c[0x0][0xa20] ;  /* 0x0002880000067ab9 */ /* 0x000fe20000000a00 */
[----:B------:R-:W-:Y:S01]  /*ef70*/  UMOV UR42, URZ ;  /* 0x0000003f002a7c82 */ /* 0x000fe20008000000 */
[----:B------:R-:W-:Y:S01]  /*ef80*/  ISETP.NE.U32.AND P0, PT, RZ, UR6, PT ;  /* 0x00000006ff007c0c */ /* 0x000fe2000bf05070 */
[----:B------:R-:W-:Y:S01]  /*ef90*/  ULDC.64 UR4, c[0x0][0x418] ;  /* 0x0001060000047ab9 */ /* 0x000fe20000000a00 */
[----:B------:R0:W-:Y:S01]  /*efa0*/  STL [R1+0x8], R0 ;  /* 0x0000080001007387 */ /* 0x0001e20000100800 */
[----:B------:R-:W-:Y:S01]  /*efb0*/  @P1 R2UR UR42, R6 ;  /* 0x00000000062a12ca */ /* 0x000fe200000e0000 */
[----:B------:R-:W-:Y:S01]  /*efc0*/  UISETP.NE.U32.AND UP0, UPT, UR4, URZ, UPT ;  /* 0x0000003f0400728c */ /* 0x000fe2000bf05070 */
[----:B------:R-:W-:-:S02]  /*efd0*/  ISETP.NE.AND.EX P0, PT, RZ, UR7, PT, P0 ;  /* 0x00000007ff007c0c */ /* 0x000fc4000bf05300 */
[----:B------:R-:W-:Y:S01]  /*efe0*/  ULDC UR4, c[0x0][0x424] ;  /* 0x0001090000047ab9 */ /* 0x000fe20000000800 */
[----:B------:R-:W-:-:S03]  /*eff0*/  UISETP.NE.AND.EX UP0, UPT, UR5, URZ, UPT, UP0 ;  /* 0x0000003f0500728c */ /* 0x000fc6000bf05300 */
[----:B------:R-:W-:Y:S01]  /*f000*/  ULDC UR5, c[0x0][0x2f0] ;  /* 0x0000bc0000057ab9 */ /* 0x000fe20000000800 */
[----:B------:R-:W-:-:S04]  /*f010*/  USEL UR4, UR4, 0x1, UP0 ;  /* 0x0000000104047887 */ /* 0x000fc80008000000 */
[----:B------:R-:W-:Y:S02]  /*f020*/  UIMAD UR4, UR4, UR5, URZ ;  /* 0x00000005040472a4 */ /* 0x000fe4000f8e023f */
[----:B------:R-:W-:Y:S01]  /*f030*/  UIADD3 UR42, UR42, UR41, URZ ;  /* 0x000000292a2a7290 */ /* 0x000fe2000fffe03f */
[----:B0-----:R-:W-:Y:S11]  /*f040*/  @!P0 BRA `(.L_x_199) ;  /* 0x00000000001c8947 */ /* 0x001ff60003800000 */
[----:B------:R-:W-:-:S04]  /*f050*/  UIADD3 UR4, UP0, UR50, UR6, URZ ;  /* 0x0000000632047290 */ /* 0x000fc8000ff1e03f */
[----:B------:R-:W-:Y:S02]  /*f060*/  UIADD3.X UR5, UR51, UR7, URZ, UP0, !UPT ;  /* 0x0000000733057290 */ /* 0x000fe400087fe43f */
[----:B------:R-:W-:-:S04]  /*f070*/  IMAD.U32 R2, RZ, RZ, UR4 ;  /* 0x00000004ff027e24 */ /* 0x000fc8000f8e00ff */
[----:B------:R-:W-:-:S05]  /*f080*/  IMAD.U32 R3, RZ, RZ, UR5 ;  /* 0x00000005ff037e24 */ /* 0x000fca000f8e00ff */
[----:B------:R-:W2:Y:S02]  /*f090*/  LDG.E R2, desc[UR46][R2.64] ;  /* 0x0000002e02027981 */ /* 0x000ea4000c1e1900 */
[----:B--2---:R-:W-:Y:S01]  /*f0a0*/  R2UR UR4, R2 ;  /* 0x00000000020472ca */ /* 0x004fe200000e0000 */
[----:B------:R-:W-:-:S14]  /*f0b0*/  BRA `(.L_x_200) ;  /* 0x0000000000187947 */ /* 0x000fdc0003800000 */
.L_x_199:
[----:B------:R-:W-:Y:S05]  /*f0c0*/  @!P1 BRA `(.L_x_200) ;  /* 0x0000000000149947 */ /* 0x000fea0003800000 */
[----:B------:R-:W2:Y:S04]  /*f0d0*/  LDG.E R0, desc[UR46][R4.64] ;  /* 0x0000002e04007981 */ /* 0x000ea8000c1e1900 */
[----:B------:R-:W3:Y:S01]  /*f0e0*/  LDG.E R2, desc[UR46][R4.64+0x4] ;  /* 0x0000042e04027981 */ /* 0x000ee2000c1e1900 */
[----:B--2---:R-:W-:Y:S02]  /*f0f0*/  R2UR UR5, R0 ;  /* 0x00000000000572ca */ /* 0x004fe400000e0000 */
[----:B---3--:R-:W-:-:S13]  /*f100*/  R2UR UR4, R2 ;  /* 0x00000000020472ca */ /* 0x008fda00000e0000 */
[----:B------:R-:W-:-:S12]  /*f110*/  UIADD3 UR4, -UR5, UR4, URZ ;  /* 0x0000000405047290 */ /* 0x000fd8000fffe13f */
.L_x_200:
[----:B------:R-:W-:Y:S01]  /*f120*/  UIADD3 UR41, -UR41, UR4, URZ ;  /* 0x0000000429297290 */ /* 0x000fe2000fffe13f */
[----:B------:R-:W-:Y:S02]  /*f130*/  BSSY B7, `(.L_x_201) ;  /* 0x0000345000077945 */ /* 0x000fe40003800000 */
[----:B------:R-:W-:Y:S01]  /*f140*/  UMOV UR4, URZ ;  /* 0x0000003f00047c82 */ /* 0x000fe20008000000 */
[----:B------:R-:W-:Y:S02]  /*f150*/  UIADD3 UR5, UR41, 0xdf, URZ ;  /* 0x000000df29057890 */ /* 0x000fe4000fffe03f */
[----:B------:R-:W-:Y:S02]  /*f160*/  ISETP.LT.AND P0, PT, RZ, UR41, PT ;  /* 0x00000029ff007c0c */ /* 0x000fe4000bf01270 */
[----:B------:R-:W-:-:S04]  /*f170*/  UIMAD.WIDE UR4, UR5, -0x6db6db6d, UR4 ;  /* 0x92492493050478a5 */ /* 0x000fc8000f8e0204 */
[----:B------:R-:W-:-:S04]  /*f180*/  USHF.R.U32.HI UR40, URZ, 0x1f, UR5 ;  /* 0x0000001f3f287899 */ /* 0x000fc80008011605 */
[----:B------:R-:W-:-:S03]  /*f190*/  ULEA.HI.SX32 UR40, UR5, UR40, 0x19 ;  /* 0x0000002805287291 */ /* 0x000fc6000f8fca3f */
[----:B------:R-:W-:Y:S09]  /*f1a0*/  @P0 BRA `(.L_x_202) ;  /* 0x0000000000480947 */ /* 0x000ff20003800000 */
[----:B------:R-:W0:Y:S02]  /*f1b0*/  S2R R0, SR_TID.X ;  /* 0x0000000000007919 */ /* 0x000e240000002100 */
[----:B0-----:R-:W-:-:S04]  /*f1c0*/  LOP3.LUT R0, R0, 0x7f, RZ, 0xc0, !PT ;  /* 0x0000007f00007812 */ /* 0x001fc800078ec0ff */
[----:B------:R-:W-:-:S13]  /*f1d0*/  ISETP.NE.AND P0, PT, R0, RZ, PT ;  /* 0x000000ff0000720c */ /* 0x000fda0003f05270 */
[----:B------:R-:W-:Y:S05]  /*f1e0*/  @P0 BRA `(.L_x_203) ;  /* 0x0000003000e40947 */ /* 0x000fea0003800000 */
[----:B------:R-:W0:Y:S01]  /*f1f0*/  S2R R5, SR_LANEID ;  /* 0x0000000000057919 */ /* 0x000e220000000000 */
[----:B------:R-:W-:Y:S01]  /*f200*/  VOTEU.ANY UR4, UPT, PT ;  /* 0x0000000000047886 */ /* 0x000fe200038e0100 */
[----:B------:R-:W1:Y:S01]  /*f210*/  LDC.64 R2, c[0x0][0xc60] ;  /* 0x00031800ff027b82 */ /* 0x000e620000000a00 */
[----:B------:R-:W0:Y:S02]  /*f220*/  FLO.U32 R0, UR4 ;  /* 0x0000000400007d00 */ /* 0x000e2400080e0000 */
[----:B0-----:R-:W-:-:S06]  /*f230*/  ISETP.EQ.U32.AND P0, PT, R0, R5, PT ;  /* 0x000000050000720c */ /* 0x001fcc0003f02070 */
[----:B------:R-:W1:Y:S07]  /*f240*/  POPC R5, UR4 ;  /* 0x0000000400057d09 */ /* 0x000e6e0008000000 */
[----:B-1----:R-:W2:Y:S01]  /*f250*/  @P0 ATOMG.E.ADD.STRONG.GPU PT, R3, desc[UR46][R2.64], R5 ;  /* 0x00000005020309a8 */ /* 0x002ea200081ee1ee */
[----:B------:R-:W0:Y:S02]  /*f260*/  S2R R4, SR_LTMASK ;  /* 0x0000000000047919 */ /* 0x000e240000003900 */
[----:B0-----:R-:W-:-:S04]  /*f270*/  LOP3.LUT R4, R4, UR4, RZ, 0xc0, !PT ;  /* 0x0000000404047c12 */ /* 0x001fc8000f8ec0ff */
[----:B------:R-:W0:Y:S01]  /*f280*/  POPC R7, R4 ;  /* 0x0000000400077309 */ /* 0x000e220000000000 */
[----:B--2---:R-:W0:Y:S02]  /*f290*/  SHFL.IDX PT, R0, R3, R0, 0x1f ;  /* 0x00001f0003007589 */ /* 0x004e2400000e0000 */
[----:B0-----:R-:W-:-:S05]  /*f2a0*/  IADD3 R0, R0, UR43, R7 ;  /* 0x0000002b00007c10 */ /* 0x001fca000fffe007 */
[----:B------:R0:W-:Y:S01]  /*f2b0*/  STL [R1+0x10], R0 ;  /* 0x0000100001007387 */ /* 0x0001e20000100800 */
[----:B------:R-:W-:Y:S05]  /*f2c0*/  BRA `(.L_x_203) ;  /* 0x0000003000ac7947 */ /* 0x000fea0003800000 */
.L_x_202:
[----:B------:R-:W-:Y:S01]  /*f2d0*/  VIADD R0, R18, 0x20400 ;  /* 0x0002040012007836 */ /* 0x000fe20000000000 */
[----:B------:R-:W-:Y:S04]  /*f2e0*/  BSSY B6, `(.L_x_204) ;  /* 0x0000013000067945 */ /* 0x000fe80003800000 */
[----:B------:R-:W-:-:S13]  /*f2f0*/  LOP3.LUT P0, RZ, R0, 0x3ff, RZ, 0xc0, !PT ;  /* 0x000003ff00ff7812 */ /* 0x000fda000780c0ff */
[----:B------:R-:W-:Y:S05]  /*f300*/  @!P0 BRA `(.L_x_205) ;  /* 0x0000000000408947 */ /* 0x000fea0003800000 */
[----:B------:R-:W-:Y:S01]  /*f310*/  MOV R2, 0x0 ;  /* 0x0000000000027802 */ /* 0x000fe20000000f00 */
        /* <DEDUP_REMOVED lines=15> */
.L_x_205:
[----:B------:R-:W-:Y:S05]  /*f410*/  BSYNC B6 ;  /* 0x0000000000067941 */ /* 0x000fea0003800000 */
.L_x_204:
[----:B------:R-:W2:Y:S01]  /*f420*/  LDL.LU R16, [R1+0xc] ;  /* 0x00000c0001107983 */ /* 0x000ea20000300800 */
[----:B------:R-:W-:Y:S01]  /*f430*/  VIADD R0, R18, 0xe400 ;  /* 0x0000e40012007836 */ /* 0x000fe20000000000 */
[----:B------:R-:W-:Y:S04]  /*f440*/  BSSY B6, `(.L_x_206) ;  /* 0x0000016000067945 */ /* 0x000fe80003800000 */
[----:B------:R-:W-:Y:S02]  /*f450*/  LOP3.LUT P0, RZ, R0, 0x3ff, RZ, 0xc0, !PT ;  /* 0x000003ff00ff7812 */ /* 0x000fe4000780c0ff */
[----:B--2---:R-:W-:-:S11]  /*f460*/  LOP3.LUT R16, R16, 0xfffffffe, RZ, 0xc0, !PT ;  /* 0xfffffffe10107812 */ /* 0x004fd600078ec0ff */
[----:B------:R-:W-:-:S05]  /*f470*/  @P0 LOP3.LUT R16, R16, 0x1, RZ, 0xfc, !PT ;  /* 0x0000000110100812 */ /* 0x000fca00078efcff */
[----:B------:R0:W-:Y:S01]  /*f480*/  STL [R1+0xc], R16 ;  /* 0x00000c1001007387 */ /* 0x0001e20000100800 */
[----:B------:R-:W-:Y:S05]  /*f490*/  @!P0 BRA `(.L_x_207) ;  /* 0x0000000000408947 */ /* 0x000fea0003800000 */
[----:B------:R-:W-:Y:S01]  /*f4a0*/  MOV R2, 0x0 ;  /* 0x0000000000027802 */ /* 0x000fe20000000f00 */
[----:B------:R-:W-:Y:S01]  /*f4b0*/  ULDC.64 UR6, c[0x4][0xc0] ;  /* 0x0100300000067ab9 */ /* 0x000fe20000000a00 */
[----:B------:R-:W-:Y:S01]  /*f4c0*/  ULDC.64 UR8, c[0x4][0xc8] ;  /* 0x0100320000087ab9 */ /* 0x000fe20000000a00 */
[----:B------:R-:W-:Y:S01]  /*f4d0*/  ULDC.64 UR4, c[0x4][0x10] ;  /* 0x0100040000047ab9 */ /* 0x000fe20000000a00 */
[----:B------:R-:W-:Y:S02]  /*f4e0*/  IMAD.U32 R4, RZ, RZ, UR6 ;  /* 0x00000006ff047e24 */ /* 0x000fe4000f8e00ff */
[----:B------:R-:W1:Y:S01]  /*f4f0*/  LDC.64 R2, c[0x4][R2] ;  /* 0x0100000002027b82 */ /* 0x000e620000000a00 */
        /* <DEDUP_REMOVED lines=9> */
[----:B01----:R-:W-:Y:S05]  /*f590*/  CALL.ABS.NOINC R2 ;  /* 0x0000000002007343 */ /* 0x003fea0003c00000 */
.L_x_207:
[----:B------:R-:W-:Y:S05]  /*f5a0*/  BSYNC B6 ;  /* 0x0000000000067941 */ /* 0x000fea0003800000 */
.L_x_206:
        /* <DEDUP_REMOVED lines=20> */
.L_x_209:
[----:B------:R-:W-:Y:S05]  /*f6f0*/  BSYNC B6 ;  /* 0x0000000000067941 */ /* 0x000fea0003800000 */
.L_x_208:
[----:B------:R-:W-:Y:S01]  /*f700*/  LOP3.LUT P6, RZ, R16, 0x1, RZ, 0xc0, !PT ;  /* 0x0000000110ff7812 */ /* 0x000fe200078cc0ff */
[----:B------:R-:W-:-:S12]  /*f710*/  BSSY B6, `(.L_x_210) ;  /* 0x0000012000067945 */ /* 0x000fd80003800000 */
        /* <DEDUP_REMOVED lines=17> */
.L_x_211:
[----:B------:R-:W-:Y:S05]  /*f830*/  BSYNC B6 ;  /* 0x0000000000067941 */ /* 0x000fea0003800000 */
.L_x_210:
[----:B------:R-:W2:Y:S01]  /*f840*/  LDL R19, [R1+0x8] ;  /* 0x0000080001137983 */ /* 0x000ea20000100800 */
[----:B------:R-:W-:Y:S02]  /*f850*/  ULDC.64 UR4, c[0x0][0x9f8] ;  /* 0x00027e0000047ab9 */ /* 0x000fe40000000a00 */
[----:B------:R-:W-:-:S04]  /*f860*/  UISETP.NE.U32.AND UP0, UPT, UR4, URZ, UPT ;  /* 0x0000003f0400728c */ /* 0x000fc8000bf05070 */
[----:B------:R-:W-:-:S06]  /*f870*/  UISETP.NE.AND.EX UP0, UPT, UR5, URZ, UPT, UP0 ;  /* 0x0000003f0500728c */ /* 0x000fcc000bf05300 */
[----:B------:R-:W-:-:S05]  /*f880*/  PLOP3.LUT P0, PT, PT, PT, UP0, 0x80, 0x0 ;  /* 0x000000000000781c */ /* 0x000fca0003f0f008 */
[----:B------:R-:W-:-:S04]  /*f890*/  @UP0 UIADD3 UR4, UP1, UR50, UR4, URZ ;  /* 0x0000000432040290 */ /* 0x000fc8000ff3e03f */
[----:B------:R-:W-:Y:S02]  /*f8a0*/  @UP0 UIADD3.X UR5, UR51, UR5, URZ, UP1, !UPT ;  /* 0x0000000533050290 */ /* 0x000fe40008ffe43f */
[----:B------:R-:W-:-:S04]  /*f8b0*/  IMAD.U32 R2, RZ, RZ, UR4 ;  /* 0x00000004ff027e24 */ /* 0x000fc8000f8e00ff */
[----:B------:R-:W-:Y:S01]  /*f8c0*/  IMAD.U32 R3, RZ, RZ, UR5 ;  /* 0x00000005ff037e24 */ /* 0x000fe2000f8e00ff */
[----:B------:R-:W1:Y:S01]  /*f8d0*/  S2R R0, SR_TID.X ;  /* 0x0000000000007919 */ /* 0x000e620000002100 */
[----:B------:R-:W-:-:S03]  /*f8e0*/  ULDC.64 UR4, c[0x0][0xa08] ;  /* 0x0002820000047ab9 */ /* 0x000fc60000000a00 */
[----:B--2---:R2:W3:Y:S01]  /*f8f0*/  @P0 LDG.E R19, desc[UR46][R2.64] ;  /* 0x0000002e02130981 */ /* 0x0044e2000c1e1900 */
[----:B-1----:R-:W-:-:S04]  /*f900*/  SHF.R.U32.HI R0, RZ, 0x5, R0 ;  /* 0x00000005ff007819 */ /* 0x002fc80000011600 */
[----:B------:R-:W-:Y:S01]  /*f910*/  LOP3.LUT R0, R0, 0x3, RZ, 0xc0, !PT ;  /* 0x0000000300007812 */ /* 0x000fe200078ec0ff */
[----:B--2---:R-:W1:Y:S01]  /*f920*/  LDC.64 R2, c[0x0][0x418] ;  /* 0x00010600ff027b82 */ /* 0x004e620000000a00 */
[----:B---3--:R-:W-:Y:S01]  /*f930*/  SHF.R.S32.HI R8, RZ, 0x1f, R19 ;  /* 0x0000001fff087819 */ /* 0x008fe20000011413 */
[----:B------:R2:W-:Y:S01]  /*f940*/  @P0 STL [R1+0x8], R19 ;  /* 0x0000081301000387 */ /* 0x0005e20000100800 */
[----:B-1----:R-:W-:Y:S01]  /*f950*/  LOP3.LUT P0, RZ, R2, UR4, RZ, 0xfc, !PT ;  /* 0x0000000402ff7c12 */ /* 0x002fe2000f80fcff */
[----:B------:R-:W-:Y:S02]  /*f960*/  UMOV UR4, 0xffffffff ;  /* 0xffffffff00047882 */ /* 0x000fe40000000000 */
[----:B------:R2:W-:Y:S01]  /*f970*/  STL [R1+0x18], R8 ;  /* 0x0000180801007387 */ /* 0x0005e20000100800 */
[----:B------:R-:W-:-:S04]  /*f980*/  LOP3.LUT P0, RZ, R3, UR5, RZ, 0xfc, P0 ;  /* 0x0000000503ff7c12 */ /* 0x000fc8000800fcff */
[----:B0-----:R-:W-:Y:S01]  /*f990*/  SEL R16, R19, RZ, !P0 ;  /* 0x000000ff13107207 */ /* 0x001fe20004000000 */
[----:B------:R-:W-:Y:S08]  /*f9a0*/  BRA.DIV UR4, `(.L_x_212) ;  /* 0x0000003a04fc7947 */ /* 0x000ff0000b800000 */
[----:B------:R0:W1:Y:S02]  /*f9b0*/  SHFL.IDX PT, R14, R0, RZ, 0x1f ;  /* 0x00001fff000e7589 */ /* 0x00006400000e0000 */
.L_x_283:
[----:B0-----:R-:W3:Y:S01]  /*f9c0*/  LDL.LU R0, [R1+0xc] ;  /* 0x00000c0001007983 */ /* 0x001ee20000300800 */
[----:B------:R-:W-:Y:S02]  /*f9d0*/  PLOP3.LUT P1, PT, PT, PT, PT, 0x8, 0x0 ;  /* 0x000000000000781c */ /* 0x000fe40003f2e170 */
[----:B-1----:R-:W-:Y:S02]  /*f9e0*/  ISETP.NE.AND P0, PT, R14, RZ, PT ;  /* 0x000000ff0e00720c */ /* 0x002fe40003f05270 */
[----:B---3--:R-:W-:-:S09]  /*f9f0*/  LOP3.LUT R0, R0, 0xfffffffe, RZ, 0xc0, !PT ;  /* 0xfffffffe00007812 */ /* 0x008fd200078ec0ff */
[----:B------:R-:W-:-:S05]  /*fa00*/  @P1 LOP3.LUT R0, R0, 0x1, RZ, 0xfc, !PT ;  /* 0x0000000100001812 */ /* 0x000fca00078efcff */
[----:B------:R0:W-:Y:S01]  /*fa10*/  STL [R1+0xc], R0 ;  /* 0x00000c0001007387 */ /* 0x0001e20000100800 */
[----:B------:R-:W-:Y:S05]  /*fa20*/  @P0 BRA `(.L_x_213) ;  /* 0x0000000400600947 */ /* 0x000fea0003800000 */
[----:B------:R-:W-:-:S06]  /*fa30*/  UIADD3 UR4, UR40, -0x1, URZ ;  /* 0xffffffff28047890 */ /* 0x000fcc000fffe03f */
[----:B0-----:R-:W-:Y:S01]  /*fa40*/  IMAD.U32 R0, RZ, RZ, UR4 ;  /* 0x00000004ff007e24 */ /* 0x001fe2000f8e00ff */
[----:B------:R-:W-:-:S03]  /*fa50*/  UMOV UR4, 0xffffffff ;  /* 0xffffffff00047882 */ /* 0x000fc60000000000 */
[----:B------:R-:W-:Y:S05]  /*fa60*/  BRA.DIV UR4, `(.L_x_214) ;  /* 0x0000003a04ec7947 */ /* 0x000fea000b800000 */
[----:B------:R-:W-:-:S13]  /*fa70*/  ELECT P6, URZ, PT ;  /* 0x00000000003f782f */ /* 0x000fda00038c0000 */
.L_x_286:
[----:B------:R-:W-:Y:S05]  /*fa80*/  @!P6 BRA `(.L_x_213) ;  /* 0x000000040048e947 */ /* 0x000fea0003800000 */
[----:B------:R-:W-:-:S04]  /*fa90*/  ISETP.NE.U32.AND P0, PT, R2, RZ, PT ;  /* 0x000000ff0200720c */ /* 0x000fc80003f05070 */
[----:B------:R-:W-:-:S13]  /*faa0*/  ISETP.NE.AND.EX P0, PT, R3, RZ, PT, P0 ;  /* 0x000000ff0300720c */ /* 0x000fda0003f05300 */
[----:B------:R-:W-:Y:S05]  /*fab0*/  @!P0 BRA `(.L_x_215) ;  /* 0x0000000000448947 */ /* 0x000fea0003800000 */
[----:B------:R-:W0:Y:S01]  /*fac0*/  LDC R7, c[0x0][0x43c] ;  /* 0x00010f00ff077b82 */ /* 0x000e220000000800 */
[----:B------:R-:W-:Y:S01]  /*fad0*/  ULDC.64 UR4, c[0x0][0x428] ;  /* 0x00010a0000047ab9 */ /* 0x000fe20000000a00 */
[----:B0-----:R-:W-:-:S13]  /*fae0*/  ISETP.NE.AND P0, PT, R7, 0x1, PT ;  /* 0x000000010700780c */ /* 0x001fda0003f05270 */
[----:B------:R-:W0:Y:S02]  /*faf0*/  @P0 LDC.64 R4, c[0x0][0x440] ;  /* 0x00011000ff040b82 */ /* 0x000e240000000a00 */
[----:B0-----:R-:W-:-:S04]  /*fb00*/  @P0 IMAD.HI.U32 R6, R0, R4, RZ ;  /* 0x0000000400060227 */ /* 0x001fc800078e00ff */
[----:B------:R-:W-:Y:S01]  /*fb10*/  IMAD.MOV.U32 R4, RZ, RZ, R0 ;  /* 0x000000ffff047224 */ /* 0x000fe200078e0000 */
[----:B------:R-:W-:Y:S01]  /*fb20*/  @P0 SHF.R.U32.HI R4, RZ, R5, R6 ;  /* 0x00000005ff040219 */ /* 0x000fe20000011606 */
[----:B------:R-:W-:-:S04]  /*fb30*/  IMAD R6, R8, UR4, RZ ;  /* 0x0000000408067c24 */ /* 0x000fc8000f8e02ff */
[----:B------:R-:W-:Y:S02]  /*fb40*/  IMAD.MOV R5, RZ, RZ, -R4 ;  /* 0x000000ffff057224 */ /* 0x000fe400078e0a04 */
[----:B------:R-:W-:Y:S02]  /*fb50*/  IMAD R6, R19, UR5, R6 ;  /* 0x0000000513067c24 */ /* 0x000fe4000f8e0206 */
[----:B------:R-:W-:Y:S01]  /*fb60*/  IMAD R0, R7, R5, R0 ;  /* 0x0000000507007224 */ /* 0x000fe200078e0200 */
[----:B------:R-:W-:-:S03]  /*fb70*/  SHF.R.S32.HI R5, RZ, 0x1f, R4 ;  /* 0x0000001fff057819 */ /* 0x000fc60000011404 */
[----:B------:R-:W-:-:S04]  /*fb80*/  IMAD.WIDE.U32 R4, R19, UR4, R4 ;  /* 0x0000000413047c25 */ /* 0x000fc8000f8e0004 */
[----:B------:R-:W-:Y:S01]  /*fb90*/  IMAD.IADD R6, R5, 0x1, R6 ;  /* 0x0000000105067824 */ /* 0x000fe200078e0206 */
[----:B------:R-:W-:-:S04]  /*fba0*/  LEA R2, P0, R4, R2, 0x2 ;  /* 0x0000000204027211 */ /* 0x000fc800078010ff */
[----:B------:R-:W-:-:S05]  /*fbb0*/  LEA.HI.X R3, R4, R3, R6, 0x2, P0 ;  /* 0x0000000304037211 */ /* 0x000fca00000f1406 */
[----:B------:R0:W5:Y:S04]  /*fbc0*/  LDG.E R16, desc[UR46][R2.64] ;  /* 0x0000002e02107981 */ /* 0x000168000c1e1900 */
.L_x_215:
[----:B0-----:R-:W3:Y:S04]  /*fbd0*/  LDL R3, [R1] ;  /* 0x0000000001037983 */ /* 0x001ee80000100800 */
[----:B------:R-:W4:Y:S01]  /*fbe0*/  LDL R2, [R1+0x4] ;  /* 0x0000040001027983 */ /* 0x000f220000100800 */
[----:B------:R-:W0:Y:S02]  /*fbf0*/  S2R R4, SR_TID.X ;  /* 0x0000000000047919 */ /* 0x000e240000002100 */
[----:B0-----:R-:W-:-:S04]  /*fc00*/  LOP3.LUT R4, R4, 0x7f, RZ, 0xc0, !PT ;  /* 0x0000007f04047812 */ /* 0x001fc800078ec0ff */
[----:B------:R-:W-:Y:S01]  /*fc10*/  ISETP.NE.AND P1, PT, R4, RZ, PT ;  /* 0x000000ff0400720c */ /* 0x000fe20003f25270 */
[----:B---3--:R-:W-:Y:S01]  /*fc20*/  IMAD R3, R3, 0x8, R18 ;  /* 0x0000000803037824 */ /* 0x008fe200078e0212 */
[----:B----4-:R-:W-:-:S04]  /*fc30*/  SHF.L.U32 R2, R2, 0x1f, RZ ;  /* 0x0000001f02027819 */ /* 0x010fc800000006ff */
[----:B------:R-:W0:Y:S02]  /*fc40*/  SYNCS.PHASECHK.TRANS64.TRYWAIT P0, [R3+URZ+0x2e880], R2 ;  /* 0x02e88002030075a7 */ /* 0x000e24000800017f */
[----:B0-----:R-:W-:Y:S05]  /*fc50*/  @!P0 BRA `(.L_x_216) ;  /* 0x0000003800908947 */ /* 0x001fea0003800000 */
.L_x_287:
[----:B------:R-:W-:Y:S05]  /*fc60*/  @P1 BRA `(.L_x_217) ;  /* 0x00000000001c1947 */ /* 0x000fea0003800000 */
[----:B------:R-:W1:Y:S02]  /*fc70*/  S2R R4, SR_TID.X ;  /* 0x0000000000047919 */ /* 0x000e640000002100 */
[----:B-1----:R-:W-:Y:S01]  /*fc80*/  LOP3.LUT R5, R4, 0x1f, RZ, 0xc0, !PT ;  /* 0x0000001f04057812 */ /* 0x002fe200078ec0ff */
[----:B------:R-:W-:-:S03]  /*fc90*/  IMAD.MOV.U32 R4, RZ, RZ, 0x7000 ;  /* 0x00007000ff047424 */ /* 0x000fc600078e00ff */
[----:B------:R-:W-:Y:S01]  /*fca0*/  ISETP.NE.AND P0, PT, R5, RZ, PT ;  /* 0x000000ff0500720c */ /* 0x000fe20003f05270 */
[----:B------:R1:W-:-:S12]  /*fcb0*/  SYNCS.ARRIVE.TRANS64 RZ, [R3+URZ+0x2e870], R4 ;  /* 0x02e8700403ff79a7 */ /* 0x0003d8000800003f */
[----:B-1----:R-:W-:Y:S05]  /*fcc0*/  @!P0 BRA `(.L_x_217) ;  /* 0x0000000000048947 */ /* 0x002fea0003800000 */
[----:B------:R-:W-:Y:S01]  /*fcd0*/  BPT.TRAP 0x1 ;  /* 0x000000040000795c */ /* 0x000fe20000300000 */
.L_x_217:
[----:B------:R-:W3:Y:S01]  /*fce0*/  LDL R5, [R1] ;  /* 0x0000000001057983 */ /* 0x000ee20000100800 */
[----:B------:R-:W-:Y:S01]  /*fcf0*/  IMAD.MOV.U32 R4, RZ, RZ, 0xe0 ;  /* 0x000000e0ff047424 */ /* 0x000fe200078e00ff */
[----:B------:R-:W-:Y:S01]  /*fd00*/  R2UR UR33, R3 ;  /* 0x00000000032172ca */ /* 0x000fe200000e0000 */
[----:B------:R-:W-:Y:S01]  /*fd10*/  UIADD3 UR4, UP0, UR52, 0x470, URZ ;  /* 0x0000047034047890 */ /* 0x000fe2000ff1e03f */
[----:B-----5:R-:W-:Y:S01]  /*fd20*/  R2UR UR37, R16 ;  /* 0x00000000102572ca */ /* 0x020fe200000e0000 */
[----:B------:R-:W-:Y:S01]  /*fd30*/  IMAD R0, R0, R4, UR42 ;  /* 0x0000002a00007e24 */ /* 0x000fe2000f8e0204 */
[----:B------:R-:W-:Y:S01]  /*fd40*/  UMOV UR6, 0x0 ;  /* 0x0000000000067882 */ /* 0x000fe20000000000 */
[----:B------:R-:W-:Y:S01]  /*fd50*/  UIADD3.X UR5, URZ, UR53, URZ, UP0, !UPT ;  /* 0x000000353f057290 */ /* 0x000fe200087fe43f */
[----:B------:R-:W-:Y:S02]  /*fd60*/  UMOV UR7, 0x14f00000 ;  /* 0x14f0000000077882 */ /* 0x000fe40000000000 */
[----:B------:R-:W-:Y:S01]  /*fd70*/  R2UR UR35, R0 ;  /* 0x00000000002372ca */ /* 0x000fe200000e0000 */
[----:B------:R-:W-:-:S04]  /*fd80*/  UMOV UR34, URZ ;  /* 0x0000003f00227c82 */ /* 0x000fc80008000000 */
[----:B------:R-:W-:Y:S01]  /*fd90*/  UIADD3 UR33, UR33, 0x2e870, URZ ;  /* 0x0002e87021217890 */ /* 0x000fe2000fffe03f */
[----:B---3--:R-:W-:-:S05]  /*fda0*/  IMAD R4, R5, 0x7000, R18 ;  /* 0x0000700005047824 */ /* 0x008fca00078e0212 */
[----:B------:R-:W-:-:S13]  /*fdb0*/  R2UR UR32, R4 ;  /* 0x00000000042072ca */ /* 0x000fda00000e0000 */
[----:B------:R-:W-:-:S09]  /*fdc0*/  UIADD3 UR32, UR32, 0xe400, URZ ;  /* 0x0000e40020207890 */ /* 0x000fd2000fffe03f */
[----:B------:R1:W-:Y:S01]  /*fdd0*/  UTMALDG.4D [UR32], [UR4], desc[UR6] ;  /* 0x00000620040075b4 */ /* 0x0003e20008019000 */
[----:B------:R-:W3:Y:S02]  /*fde0*/  SYNCS.PHASECHK.TRANS64.TRYWAIT P0, [R3+URZ+0x2e840], R2 ;  /* 0x02e84002030075a7 */ /* 0x000ee4000800017f */
[----:B-1-3--:R-:W-:Y:S05]  /*fdf0*/  @!P0 BRA `(.L_x_218) ;  /* 0x00000038003c8947 */ /* 0x00afea0003800000 */
.L_x_288:
[----:B------:R-:W-:Y:S05]  /*fe00*/  @P1 BRA `(.L_x_219) ;  /* 0x00000000001c1947 */ /* 0x000fea0003800000 */
[----:B------:R-:W3:Y:S01]  /*fe10*/  S2R R5, SR_TID.X ;  /* 0x0000000000057919 */ /* 0x000ee20000002100 */
[----:B01----:R-:W-:-:S04]  /*fe20*/  IMAD.MOV.U32 R2, RZ, RZ, 0x7000 ;  /* 0x00007000ff027424 */ /* 0x003fc800078e00ff */
[----:B------:R4:W-:Y:S01]  /*fe30*/  SYNCS.ARRIVE.TRANS64 RZ, [R3+URZ+0x2e830], R2 ;  /* 0x02e8300203ff79a7 */ /* 0x0009e2000800003f */
[----:B---3--:R-:W-:-:S04]  /*fe40*/  LOP3.LUT R5, R5, 0x1f, RZ, 0xc0, !PT ;  /* 0x0000001f05057812 */ /* 0x008fc800078ec0ff */
[----:B------:R-:W-:-:S13]  /*fe50*/  ISETP.NE.AND P0, PT, R5, RZ, PT ;  /* 0x000000ff0500720c */ /* 0x000fda0003f05270 */
[----:B----4-:R-:W-:Y:S05]  /*fe60*/  @!P0 BRA `(.L_x_219) ;  /* 0x0000000000048947 */ /* 0x010fea0003800000 */
[----:B------:R-:W-:Y:S01]  /*fe70*/  BPT.TRAP 0x1 ;  /* 0x000000040000795c */ /* 0x000fe20000300000 */
.L_x_219:
[----:B01----:R-:W3:Y:S01]  /*fe80*/  LDL.LU R2, [R1+0xc] ;  /* 0x00000c0001027983 */ /* 0x003ee20000300800 */
        /* <DEDUP_REMOVED lines=14> */
[----:B---3--:R-:W-:-:S04]  /*ff70*/  LOP3.LUT R2, R2, 0xfffffffe, RZ, 0xc0, !PT ;  /* 0xfffffffe02027812 */ /* 0x008fc800078ec0ff */
[----:B------:R-:W-:-:S05]  /*ff80*/  @P0 LOP3.LUT R2, R2, 0x1, RZ, 0xfc, !PT ;  /* 0x0000000102020812 */ /* 0x000fca00078efcff */
[----:B------:R1:W-:Y:S01]  /*ff90*/  STL [R1+0xc], R2 ;  /* 0x00000c0201007387 */ /* 0x0003e20000100800 */
[----:B------:R-:W-:Y:S01]  /*ffa0*/  NOP ;  /* 0x0000000000007918 */ /* 0x000fe20000000000 */
.L_x_213:
[----:B------:R-:W-:Y:S05]  /*ffb0*/  WARPSYNC.ALL ;  /* 0x0000000000007948 */ /* 0x000fea0003800000 */
[----:B0-----:R-:W-:Y:S01]  /*ffc0*/  VIADD R0, R18, 0x1c400 ;  /* 0x0001c40012007836 */ /* 0x001fe20000000000 */
[----:B-1----:R-:W-:Y:S01]  /*ffd0*/  USHF.R.S32.HI UR4, URZ, 0x1f, UR54 ;  /* 0x0000001f3f047899 */ /* 0x002fe20008011436 */
[----:B------:R-:W-:Y:S01]  /*ffe0*/  BAR.SYNC.DEFER_BLOCKING 0x8, 0x180 ;  /* 0x0206000000007b1d */ /* 0x000fe20000010000 */
[----:B------:R-:W-:Y:S02]  /*fff0*/  USHF.R.S32.HI UR37, URZ, 0x1f, UR36 ;  /* 0x0000001f3f257899 */ /* 0x000fe40008011424 */
[----:B------:R-:W-:-:S03]  /*10000*/  LOP3.LUT P0, RZ, R0, 0x3ff, RZ, 0xc0, !PT ;  /* 0x000003ff00ff7812 */ /* 0x000fc6000780c0ff */
[----:B------:R-:W-:Y:S01]  /*10010*/  ULDC.64 UR6, c[0x0][0x298] ;  /* 0x0000a60000067ab9 */ /* 0x000fe20000000a00 */
[----:B------:R-:W-:Y:S01]  /*10020*/  ULDC.64 UR8, c[0x0][0xa00] ;  /* 0x0002800000087ab9 */ /* 0x000fe20000000a00 */
[----:B------:R-:W-:Y:S01]  /*10030*/  UIMAD UR4, UR4, UR6, URZ ;  /* 0x00000006040472a4 */ /* 0x000fe2000f8e023f */
[----:B------:R-:W-:Y:S01]  /*10040*/  BSSY B6, `(.L_x_220) ;  /* 0x0000019000067945 */ /* 0x000fe20003800000 */
[----:B------:R-:W-:Y:S02]  /*10050*/  UISETP.NE.U32.AND UP0, UPT, UR8, URZ, UPT ;  /* 0x0000003f0800728c */ /* 0x000fe4000bf05070 */
[----:B------:R-:W-:Y:S02]  /*10060*/  UIMAD.WIDE.U32 UR56, UR54, UR6, URZ ;  /* 0x00000006363872a5 */ /* 0x000fe4000f8e003f */
[----:B------:R-:W-:Y:S02]  /*10070*/  UIMAD UR4, UR54, UR7, UR4 ;  /* 0x00000007360472a4 */ /* 0x000fe4000f8e0204 */
[----:B------:R-:W-:-:S02]  /*10080*/  UISETP.NE.AND.EX UP0, UPT, UR9, URZ, UPT, UP0 ;  /* 0x0000003f0900728c */ /* 0x000fc4000bf05300 */
[----:B------:R-:W-:Y:S02]  /*10090*/  UIADD3 UR51, UR57, UR4, URZ ;  /* 0x0000000439337290 */ /* 0x000fe4000fffe03f */
[----:B------:R-:W-:Y:S02]  /*100a0*/  USEL UR48, UR48, URZ, !UP0 ;  /* 0x0000003f30307287 */ /* 0x000fe4000c000000 */
[----:B------:R-:W-:Y:S01]  /*100b0*/  USEL UR49, UR49, URZ, !UP0 ;  /* 0x0000003f31317287 */ /* 0x000fe2000c000000 */
[----:B------:R-:W-:Y:S11]  /*100c0*/  @!P0 BRA `(.L_x_221) ;  /* 0x0000000000408947 */ /* 0x000ff60003800000 */
        /* <DEDUP_REMOVED lines=11> */
[----:B--2---:R-:W-:Y:S02]  /*10180*/  IMAD.MOV.U32 R8, RZ, RZ, 0x70 ;  /* 0x00000070ff087424 */ /* 0x004fe400078e00ff */
[----:B------:R-:W-:Y:S02]  /*10190*/  IMAD.MOV.U32 R12, RZ, RZ, 0x1 ;  /* 0x00000001ff0c7424 */ /* 0x000fe400078e00ff */
[----:B------:R-:W-:-:S07]  /*101a0*/  IMAD.MOV.U32 R13, RZ, RZ, RZ ;  /* 0x000000ffff0d7224 */ /* 0x000fce00078e00ff */
[----:B------:R-:W-:-:S07]  /*101b0*/  LEPC R20, `(.L_x_221) ;  /* 0x000000001014794e */ /* 0x000fce0000000000 */
[----:B0-----:R-:W-:Y:S05]  /*101c0*/  CALL.ABS.NOINC R2 ;  /* 0x0000000002007343 */ /* 0x001fea0003c00000 */
.L_x_221:
[----:B------:R-:W-:Y:S05]  /*101d0*/  BSYNC B6 ;  /* 0x0000000000067941 */ /* 0x000fea0003800000 */
.L_x_220:
[----:B------:R-:W3:Y:S01]  /*101e0*/  LDL.LU R0, [R1+0x14] ;  /* 0x0000140001007983 */ /* 0x000ee20000300800 */
[----:B------:R-:W0:Y:S01]  /*101f0*/  LDC R6, c[0x0][0x448] ;  /* 0x00011200ff067b82 */ /* 0x000e220000000800 */
[----:B------:R-:W-:Y:S02]  /*10200*/  ULDC.64 UR8, c[0x0][0x2d8] ;  /* 0x0000b60000087ab9 */ /* 0x000fe40000000a00 */
[----:B------:R1:W5:Y:S01]  /*10210*/  LDL R7, [R1+0x24] ;  /* 0x0000240001077983 */ /* 0x0003620000100800 */
[----:B------:R-:W4:Y:S01]  /*10220*/  S2R R2, SR_TID.X ;  /* 0x0000000000027919 */ /* 0x000f220000002100 */
[----:B--2---:R-:W2:Y:S01]  /*10230*/  S2R R19, SR_TID.X ;  /* 0x0000000000137919 */ /* 0x004ea20000002100 */
[----:B0-----:R-:W-:-:S13]  /*10240*/  ISETP.NE.AND P0, PT, R6, 0x1, PT ;  /* 0x000000010600780c */ /* 0x001fda0003f05270 */
[----:B------:R-:W0:Y:S01]  /*10250*/  @P0 LDC R3, c[0x0][0x450] ;  /* 0x00011400ff030b82 */ /* 0x000e220000000800 */
[----:B----4-:R-:W-:-:S04]  /*10260*/  LOP3.LUT R2, R2, 0x7f, RZ, 0xc0, !PT ;  /* 0x0000007f02027812 */ /* 0x010fc800078ec0ff */
[----:B------:R-:W-:Y:S01]  /*10270*/  SHF.R.U32.HI R2, RZ, 0x3, R2 ;  /* 0x00000003ff027819 */ /* 0x000fe20000011602 */
[----:B--2---:R-:W-:-:S05]  /*10280*/  IMAD.SHL.U32 R19, R19, 0x10, RZ ;  /* 0x0000001013137824 */ /* 0x004fca00078e00ff */
[----:B------:R-:W-:Y:S02]  /*10290*/  LOP3.LUT R19, R2, 0x70, R19, 0xf8, !PT ;  /* 0x0000007002137812 */ /* 0x000fe400078ef813 */
[----:B------:R-:W2:Y:S01]  /*102a0*/  @P0 LDC R2, c[0x0][0x44c] ;  /* 0x00011300ff020b82 */ /* 0x000ea20000000800 */
[----:B------:R-:W-:Y:S01]  /*102b0*/  UIMAD UR6, UR37, UR8, URZ ;  /* 0x00000008250672a4 */ /* 0x000fe2000f8e023f */
[----:B------:R-:W-:Y:S02]  /*102c0*/  UMOV UR50, UR56 ;  /* 0x0000003800327c82 */ /* 0x000fe40008000000 */
[----:B------:R-:W-:Y:S02]  /*102d0*/  UIMAD.WIDE.U32 UR4, UR36, UR8, UR50 ;  /* 0x00000008240472a5 */ /* 0x000fe4000f8e0032 */
[----:B------:R-:W-:-:S03]  /*102e0*/  UIMAD UR6, UR36, UR9, UR6 ;  /* 0x00000009240672a4 */ /* 0x000fc6000f8e0206 */
[----:B------:R-:W-:Y:S01]  /*102f0*/  ULDC.64 UR8, c[0x0][0x2e0] ;  /* 0x0000b80000087ab9 */ /* 0x000fe20000000a00 */
[----:B------:R-:W-:Y:S02]  /*10300*/  UIADD3 UR5, UR5, UR6, URZ ;  /* 0x0000000605057290 */ /* 0x000fe4000fffe03f */
[----:B------:R-:W-:Y:S02]  /*10310*/  UIMAD UR6, UR49, UR8, URZ ;  /* 0x00000008310672a4 */ /* 0x000fe4000f8e023f */
[----:B------:R-:W-:Y:S02]  /*10320*/  UIMAD.WIDE.U32 UR4, UR48, UR8, UR4 ;  /* 0x00000008300472a5 */ /* 0x000fe4000f8e0004 */
[----:B------:R-:W-:-:S03]  /*10330*/  UIMAD UR6, UR48, UR9, UR6 ;  /* 0x00000009300672a4 */ /* 0x000fc6000f8e0206 */
[----:B------:R-:W-:Y:S01]  /*10340*/  ULDC.64 UR8, c[0x0][0x2d0] ;  /* 0x0000b40000087ab9 */ /* 0x000fe20000000a00 */
[----:B------:R-:W-:Y:S01]  /*10350*/  UIADD3 UR5, UR5, UR6, URZ ;  /* 0x0000000605057290 */ /* 0x000fe2000fffe03f */
[----:B---3--:R-:W-:-:S05]  /*10360*/  IMAD.SHL.U32 R0, R0, 0x80, RZ ;  /* 0x0000008000007824 */ /* 0x008fca00078e00ff */
[----:B------:R-:W-:Y:S02]  /*10370*/  LOP3.LUT R4, R19, R0, RZ, 0xfc, !PT ;  /* 0x0000000013047212 */ /* 0x000fe400078efcff */
[----:B------:R-:W3:Y:S03]  /*10380*/  S2R R19, SR_TID.X ;  /* 0x0000000000137919 */ /* 0x000ee60000002100 */
[----:B--2---:R-:W-:-:S04]  /*10390*/  @P0 IMAD.HI.U32 R5, R4, R2, RZ ;  /* 0x0000000204050227 */ /* 0x004fc800078e00ff */
[----:B------:R-:W-:Y:S01]  /*103a0*/  IMAD.MOV.U32 R2, RZ, RZ, R4 ;  /* 0x000000ffff027224 */ /* 0x000fe200078e0004 */
[----:B0-----:R-:W-:-:S04]  /*103b0*/  @P0 SHF.R.U32.HI R2, RZ, R3, R5 ;  /* 0x00000003ff020219 */ /* 0x001fc80000011605 */
[--C-:B------:R-:W-:Y:S01]  /*103c0*/  SHF.R.S32.HI R5, RZ, 0x1f, R2.reuse ;  /* 0x0000001fff057819 */ /* 0x100fe20000011402 */
[----:B------:R-:W-:-:S04]  /*103d0*/  IMAD.MOV R3, RZ, RZ, -R2 ;  /* 0x000000ffff037224 */ /* 0x000fc800078e0a02 */
[----:B------:R-:W-:Y:S02]  /*103e0*/  IMAD R4, R6, R3, R4 ;  /* 0x0000000306047224 */ /* 0x000fe400078e0204 */
[----:B------:R-:W-:Y:S02]  /*103f0*/  IMAD R5, R5, UR8, RZ ;  /* 0x0000000805057c24 */ /* 0x000fe4000f8e02ff */
[----:B------:R-:W-:Y:S02]  /*10400*/  IMAD.U32 R3, RZ, RZ, UR8 ;  /* 0x00000008ff037e24 */ /* 0x000fe4000f8e00ff */
[C---:B------:R-:W-:Y:S02]  /*10410*/  IMAD R5, R2.reuse, UR9, R5 ;  /* 0x0000000902057c24 */ /* 0x040fe4000f8e0205 */
[----:B------:R-:W-:Y:S01]  /*10420*/  IMAD.WIDE.U32 R2, R2, R3, UR4 ;  /* 0x0000000402027e25 */ /* 0x000fe2000f8e0003 */
[----:B------:R-:W-:-:S03]  /*10430*/  ULDC.64 UR4, c[0x0][0x2c8] ;  /* 0x0000b20000047ab9 */ /* 0x000fc60000000a00 */
[----:B------:R-:W-:Y:S01]  /*10440*/  IMAD.IADD R3, R3, 0x1, R5 ;  /* 0x0000000103037824 */ /* 0x000fe200078e0205 */
[----:B------:R-:W-:Y:S01]  /*10450*/  SHF.R.S32.HI R5, RZ, 0x1f, R4 ;  /* 0x0000001fff057819 */ /* 0x000fe20000011404 */
[----:B---3--:R-:W-:-:S04]  /*10460*/  IMAD.SHL.U32 R8, R19, 0x10, RZ ;  /* 0x0000001013087824 */ /* 0x008fc800078e00ff */
[----:B------:R-:W-:Y:S02]  /*10470*/  IMAD R5, R5, UR4, RZ ;  /* 0x0000000405057c24 */ /* 0x000fe4000f8e02ff */
[----:B------:R-:W-:-:S04]  /*10480*/  IMAD.WIDE.U32 R2, R4, UR4, R2 ;  /* 0x0000000404027c25 */ /* 0x000fc8000f8e0002 */
        /* <DEDUP_REMOVED lines=10> */
[----:B-1----:R-:W-:Y:S06]  /*10530*/  BRA.DIV UR4, `(.L_x_222) ;  /* 0x0000003204807947 */ /* 0x002fec000b800000 */
[----:B------:R-:W0:Y:S01]  /*10540*/  SHFL.IDX PT, R5, R2, RZ, 0x181f ;  /* 0x00181fff02057589 */ /* 0x000e2200000e0000 */
[----:B------:R-:W-:Y:S02]  /*10550*/  IMAD R17, R17, R6, RZ ;  /* 0x0000000611117224 */ /* 0x000fe400078e02ff */
[----:B------:R-:W-:Y:S01]  /*10560*/  IMAD.IADD R0, R9, 0x1, R0 ;  /* 0x0000000109007824 */ /* 0x000fe200078e0200 */
[----:B------:R-:W1:Y:S04]  /*10570*/  SHFL.IDX PT, R4, R3, RZ, 0x181f ;  /* 0x00181fff03047589 */ /* 0x000e6800000e0000 */
[----:B------:R-:W-:-:S13]  /*10580*/  ISETP.GE.AND P1, PT, R0, R17, PT ;  /* 0x000000110000720c */ /* 0x000fda0003f26270 */
[----:B0-----:R-:W-:-:S05]  /*10590*/  @!P1 IADD3 R5, P2, R8, R5, RZ ;  /* 0x0000000508059210 */ /* 0x001fca0007f5e0ff */
[----:B-1----:R-:W-:-:S05]  /*105a0*/  @!P1 IMAD.X R4, RZ, RZ, R4, P2 ;  /* 0x000000ffff049224 */ /* 0x002fca00010e0604 */
[----:B------:R-:W-:-:S04]  /*105b0*/  @!P1 LOP3.LUT R5, R5, R4, RZ, 0x3c, !PT ;  /* 0x0000000405059212 */ /* 0x000fc800078e3cff */
[----:B------:R-:W-:-:S04]  /*105c0*/  @!P1 LOP3.LUT R4, R5, R4, RZ, 0x3c, !PT ;  /* 0x0000000405049212 */ /* 0x000fc800078e3cff */
[----:B------:R-:W-:-:S05]  /*105d0*/  @!P1 LOP3.LUT R5, R5, R4, RZ, 0x3c, !PT ;  /* 0x0000000405059212 */ /* 0x000fca00078e3cff */
[----:B------:R-:W-:Y:S01]  /*105e0*/  @!PT LDS RZ, [RZ] ;  /* 0x00000000fffff984 */ /* 0x000fe20000000800 */
[----:B-----5:R0:W-:Y:S02]  /*105f0*/  @!P1 LDGSTS.E.BYPASS.LTC128B.128 [R7+0x1c400], desc[UR46][R4.64], !P0 ;  /* 0x1c40000004079fae */ /* 0x0201e4000c101d6e */
[----:B0-----:R-:W-:Y:S02]  /*10600*/  VIADD R4, R0, 0x10 ;  /* 0x0000001000047836 */ /* 0x001fe40000000000 */
[----:B------:R-:W0:Y:S03]  /*10610*/  SHFL.IDX PT, R5, R2, 0x1, 0x181f ;  /* 0x00381f0002057f89 */ /* 0x000e2600000e0000 */
[----:B------:R-:W-:Y:S02]  /*10620*/  ISETP.GE.AND P1, PT, R4, R17, PT ;  /* 0x000000110400720c */ /* 0x000fe40003f26270 */
[----:B------:R-:W1:Y:S11]  /*10630*/  SHFL.IDX PT, R4, R3, 0x1, 0x181f ;  /* 0x00381f0003047f89 */ /* 0x000e7600000e0000 */
[----:B0-----:R-:W-:-:S05]  /*10640*/  @!P1 IADD3 R5, P2, R8, R5, RZ ;  /* 0x0000000508059210 */ /* 0x001fca0007f5e0ff */
[----:B-1----:R-:W-:-:S05]  /*10650*/  @!P1 IMAD.X R4, RZ, RZ, R4, P2 ;  /* 0x000000ffff049224 */ /* 0x002fca00010e0604 */
[----:B------:R-:W-:-:S04]  /*10660*/  @!P1 LOP3.LUT R5, R5, R4, RZ, 0x3c, !PT ;  /* 0x0000000405059212 */ /* 0x000fc800078e3cff */
[----:B------:R-:W-:-:S04]  /*10670*/  @!P1 LOP3.LUT R4, R5, R4, RZ, 0x3c, !PT ;  /* 0x0000000405049212 */ /* 0x000fc800078e3cff */
[----:B------:R-:W-:-:S05]  /*10680*/  @!P1 LOP3.LUT R5, R5, R4, RZ, 0x3c, !PT ;  /* 0x0000000405059212 */ /* 0x000fca00078e3cff */
[----:B------:R0:W-:Y:S02]  /*10690*/  @!P1 LDGSTS.E.BYPASS.LTC128B.128 [R7+0x1cc00], desc[UR46][R4.64], !P0 ;  /* 0x1cc0000004079fae */ /* 0x0001e4000c101d6e */
        /* <DEDUP_REMOVED lines=42> */
[----:B------:R-:W-:Y:S01]  /*10940*/  ISETP.GE.AND P1, PT, R4, R17, PT ;  /* 0x000000110400720c */ /* 0x000fe20003f26270 */
[----:B------:R-:W-:Y:S04]  /*10950*/  SHFL.IDX PT, R2, R2, 0x7, 0x181f ;  /* 0x00f81f0002027f89 */ /* 0x000fe800000e0000 */
[----:B------:R-:W1:Y:S04]  /*10960*/  SHFL.IDX PT, R4, R3, 0x6, 0x181f ;  /* 0x00d81f0003047f89 */ /* 0x000e6800000e0000 */
[----:B------:R-:W2:Y:S04]  /*10970*/  SHFL.IDX PT, R3, R3, 0x7, 0x181f ;  /* 0x00f81f0003037f89 */ /* 0x000ea800000e0000 */
[----:B0-----:R-:W-:-:S05]  /*10980*/  @!P1 IADD3 R5, P2, R8, R5, RZ ;  /* 0x0000000508059210 */ /* 0x001fca0007f5e0ff */
[----:B-1----:R-:W-:-:S05]  /*10990*/  @!P1 IMAD.X R4, RZ, RZ, R4, P2 ;  /* 0x000000ffff049224 */ /* 0x002fca00010e0604 */
[----:B------:R-:W-:-:S04]  /*109a0*/  @!P1 LOP3.LUT R5, R5, R4, RZ, 0x3c, !PT ;  /* 0x0000000405059212 */ /* 0x000fc800078e3cff */
[----:B------:R-:W-:-:S04]  /*109b0*/  @!P1 LOP3.LUT R4, R5, R4, RZ, 0x3c, !PT ;  /* 0x0000000405049212 */ /* 0x000fc800078e3cff */
[----:B------:R-:W-:-:S05]  /*109c0*/  @!P1 LOP3.LUT R5, R5, R4, RZ, 0x3c, !PT ;  /* 0x0000000405059212 */ /* 0x000fca00078e3cff */
[----:B--2---:R1:W-:Y:S02]  /*109d0*/  @!P1 LDGSTS.E.BYPASS.LTC128B.128 [R7+0x1f400], desc[UR46][R4.64], !P0 ;  /* 0x1f40000004079fae */ /* 0x0043e4000c101d6e */
.L_x_305:
[----:B------:R-:W-:-:S05]  /*109e0*/  VIADD R0, R0, 0x70 ;  /* 0x0000007000007836 */ /* 0x000fca0000000000 */
[----:B------:R-:W-:-:S13]  /*109f0*/  ISETP.GE.AND P1, PT, R0, R17, PT ;  /* 0x000000110000720c */ /* 0x000fda0003f26270 */
[----:B------:R-:W-:-:S05]  /*10a00*/  @!P1 IADD3 R2, P2, R8, R2, RZ ;  /* 0x0000000208029210 */ /* 0x000fca0007f5e0ff */
[----:B------:R-:W-:-:S05]  /*10a10*/  @!P1 IMAD.X R3, RZ, RZ, R3, P2 ;  /* 0x000000ffff039224 */ /* 0x000fca00010e0603 */
[----:B------:R-:W-:Y:S01]  /*10a20*/  @!PT LDS RZ, [RZ] ;  /* 0x00000000fffff984 */ /* 0x000fe20000000800 */
[----:B------:R-:W-:Y:S01]  /*10a30*/  @!PT LDS RZ, [RZ] ;  /* 0x00000000fffff984 */ /* 0x000fe20000000800 */
[----:B------:R-:W-:Y:S01]  /*10a40*/  @!PT LDS RZ, [RZ] ;  /* 0x00000000fffff984 */ /* 0x000fe20000000800 */
[----:B------:R2:W-:Y:S01]  /*10a50*/  @!P1 LDGSTS.E.BYPASS.LTC128B.128 [R7+0x1fc00], desc[UR46][R2.64], !P0 ;  /* 0x1fc0000002079fae */ /* 0x0005e2000c101d6e */
[----:B------:R-:W-:Y:S01]  /*10a60*/  PLOP3.LUT P0, PT, PT, PT, PT, 0x80, 0x0 ;  /* 0x000000000000781c */ /* 0x000fe20003f0f070 */
[----:B------:R-:W-:-:S12]  /*10a70*/  NOP ;  /* 0x0000000000007918 */ /* 0x000fd80000000000 */
.L_x_223:
[----:B------:R-:W-:Y:S02]  /*10a80*/  PLOP3.LUT P1, PT, P1, P0, PT, 0xa2, 0x0 ;  /* 0x000000000000781c */ /* 0x000fe40000f21472 */
[----:B------:R-:W-:-:S08]  /*10a90*/  @P0 R2UR P1, UR4, R18 ;  /* 0x00000000120402ca */ /* 0x000fd00000020000 */
[----:B------:R-:W-:-:S05]  /*10aa0*/  @P0 PLOP3.LUT P0, PT, P1, PT, PT, 0x80, 0x0 ;  /* 0x000000000000081c */ /* 0x000fca0000f0f070 */
[----:B------:R-:W-:Y:S01]  /*10ab0*/  @!P1 SYNCS.ARRIVE.TRANS64.RED.A0T1 RZ, [UR4+0x2e800], RZ ;  /* 0x02e800ffffff99a7 */ /* 0x000fe20008200404 */
[----:B------:R-:W-:Y:S07]  /*10ac0*/  @!P1 ARRIVES.LDGSTSBAR.64.TRANSCNT [UR4+0x2e800] ;  /* 0x02e80000ff0099b0 */ /* 0x000fee0008000a84 */
[----:B------:R-:W-:Y:S05]  /*10ad0*/  @P0 BRA.U.ANY `(.L_x_223) ;  /* 0xfffffffd00e80947 */ /* 0x000fea000393ffff */
[----:B--2---:R-:W2:Y:S02]  /*10ae0*/  LDL.LU R2, [R1+0x28] ;  /* 0x0000280001027983 */ /* 0x004ea40000300800 */
[----:B--2---:R-:W-:-:S05]  /*10af0*/  VIADD R2, R2, 0x1 ;  /* 0x0000000102027836 */ /* 0x004fca0000000000 */
[----:B------:R2:W-:Y:S01]  /*10b00*/  STL [R1+0x28], R2 ;  /* 0x0000280201007387 */ /* 0x0005e20000100800 */
[----:B------:R-:W-:-:S04]  /*10b10*/  LEA.HI R0, R2, R2, RZ, 0x1 ;  /* 0x0000000202007211 */ /* 0x000fc800078f08ff */
[----:B------:R-:W-:-:S05]  /*10b20*/  LOP3.LUT R0, R0, 0xfffffffe, RZ, 0xc0, !PT ;  /* 0xfffffffe00007812 */ /* 0x000fca00078ec0ff */
[----:B------:R-:W-:-:S05]  /*10b30*/  IMAD.IADD R0, R2, 0x1, -R0 ;  /* 0x0000000102007824 */ /* 0x000fca00078e0a00 */
[----:B------:R-:W-:Y:S01]  /*10b40*/  SHF.L.U32 R3, R0, 0x1f, RZ ;  /* 0x0000001f00037819 */ /* 0x000fe200000006ff */
[----:B------:R-:W-:Y:S01]  /*10b50*/  NOP ;  /* 0x0000000000007918 */ /* 0x000fe20000000000 */
[----:B------:R2:W-:Y:S01]  /*10b60*/  SYNCS.ARRIVE.TRANS64.A1T0 RZ, [R18+URZ+0x2e800], RZ ;  /* 0x02e800ff12ff79a7 */ /* 0x0005e2000810003f */
[----:B------:R-:W-:Y:S01]  /*10b70*/  BSSY B0, `(.L_x_224) ;  /* 0x0000003000007945 */ /* 0x000fe20003800000 */
[----:B------:R-:W3:Y:S03]  /*10b80*/  SYNCS.PHASECHK.TRANS64.TRYWAIT P0, [R18+URZ+0x2e820], R3 ;  /* 0x02e82003120075a7 */ /* 0x000ee6000800017f */
[----:B--23--:R-:W-:Y:S05]  /*10b90*/  @!P0 BRA `(.L_x_225) ;  /* 0x00000034008c8947 */ /* 0x00cfea0003800000 */
.L_x_306:
[----:B------:R-:W-:Y:S05]  /*10ba0*/  BSYNC B0 ;  /* 0x0000000000007941 */ /* 0x000fea0003800000 */
.L_x_224:
[----:B------:R-:W-:-:S06]  /*10bb0*/  UISETP.GE.AND UP0, UPT, UR41, 0xe1, UPT ;  /* 0x000000e12900788c */ /* 0x000fcc000bf06270 */
[----:B------:R-:W-:-:S13]  /*10bc0*/  PLOP3.LUT P0, PT, PT, PT, UP0, 0x80, 0x0 ;  /* 0x000000000000781c */ /* 0x000fda0003f0f008 */
[----:B------:R-:W-:Y:S05]  /*10bd0*/  @!P0 BRA `(.L_x_226) ;  /* 0x0000000c00f08947 */ /* 0x000fea0003800000 */
[----:B------:R3:W5:Y:S01]  /*10be0*/  LDL.LU R0, [R1+0x4] ;  /* 0x0000040001007983 */ /* 0x0007620000300800 */
[----:B------:R-:W-:-:S03]  /*10bf0*/  UIADD3 UR4, UR40, -0x2, URZ ;  /* 0xfffffffe28047890 */ /* 0x000fc6000fffe03f */
[----:B------:R3:W5:Y:S03]  /*10c00*/  LDL.LU R6, [R1] ;  /* 0x0000000001067983 */ /* 0x0007660000300800 */
[----:B------:R-:W-:-:S07]  /*10c10*/  IMAD.U32 R17, RZ, RZ, UR4 ;  /* 0x00000004ff117e24 */ /* 0x000fce000f8e00ff */
.L_x_246:
[----:B------:R-:W4:Y:S01]  /*10c20*/  LDL R2, [R1+0xc] ;  /* 0x00000c0001027983 */ /* 0x000f220000100800 */
[----:B--2--5:R-:W-:Y:S01]  /*10c30*/  VIADD R3, R6, 0x1 ;  /* 0x0000000106037836 */ /* 0x024fe20000000000 */
[----:B------:R-:W-:Y:S05]  /*10c40*/  YIELD ;  /* 0x0000000000007946 */ /* 0x000fea0003800000 */
[C---:B------:R-:W-:Y:S01]  /*10c50*/  ISETP.NE.AND P0, PT, R3.reuse, 0x2, PT ;  /* 0x000000020300780c */ /* 0x040fe20003f05270 */
[----:B------:R-:W-:Y:S03]  /*10c60*/  BSSY B0, `(.L_x_227) ;  /* 0x000006c000007945 */ /* 0x000fe60003800000 */
[----:B------:R-:W-:-:S02]  /*10c70*/  SEL R9, R3, RZ, P0 ;  /* 0x000000ff03097207 */ /* 0x000fc40000000000 */
[----:B----4-:R-:W-:Y:S02]  /*10c80*/  LOP3.LUT P1, RZ, R2, 0x1, RZ, 0xc0, !PT ;  /* 0x0000000102ff7812 */ /* 0x010fe4000782c0ff */
[----:B------:R-:W-:-:S04]  /*10c90*/  SEL R2, RZ, 0x1, P0 ;  /* 0x00000001ff027807 */ /* 0x000fc80000000000 */
[----:B------:R-:W-:-:S05]  /*10ca0*/  LOP3.LUT R8, R0, R2, RZ, 0x3c, !PT ;  /* 0x0000000200087212 */ /* 0x000fca00078e3cff */
[----:B------:R2:W-:Y:S04]  /*10cb0*/  STL [R1+0x4], R8 ;  /* 0x0000040801007387 */ /* 0x0005e80000100800 */
[----:B------:R2:W-:Y:S01]  /*10cc0*/  STL [R1], R9 ;  /* 0x0000000901007387 */ /* 0x0005e20000100800 */
[----:B------:R-:W-:Y:S05]  /*10cd0*/  @!P1 BRA `(.L_x_228) ;  /* 0x0000000400909947 */ /* 0x000fea0003800000 */
[----:B------:R-:W-:Y:S01]  /*10ce0*/  ULDC.64 UR4, c[0x0][0x418] ;  /* 0x0001060000047ab9 */ /* 0x000fe20000000a00 */
[----:B01----:R-:W-:Y:S01]  /*10cf0*/  IMAD.MOV.U32 R7, RZ, RZ, R17 ;  /* 0x000000ffff077224 */ /* 0x003fe200078e0011 */
[----:B------:R-:W-:-:S04]  /*10d00*/  ISETP.NE.U32.AND P0, PT, RZ, UR4, PT ;  /* 0x00000004ff007c0c */ /* 0x000fc8000bf05070 */
[----:B------:R-:W-:-:S13]  /*10d10*/  ISETP.NE.AND.EX P0, PT, RZ, UR5, PT, P0 ;  /* 0x00000005ff007c0c */ /* 0x000fda000bf05300 */
[----:B------:R-:W-:Y:S05]  /*10d20*/  @!P0 BRA `(.L_x_229) ;  /* 0x00000000004c8947 */ /* 0x000fea0003800000 */
[----:B------:R-:W4:Y:S01]  /*10d30*/  LDL R10, [R1+0x18] ;  /* 0x00001800010a7983 */ /* 0x000f220000100800 */
[----:B------:R-:W0:Y:S01]  /*10d40*/  LDC R7, c[0x0][0x43c] ;  /* 0x00010f00ff077b82 */ /* 0x000e220000000800 */
[----:B------:R-:W-:Y:S02]  /*10d50*/  ULDC.64 UR6, c[0x0][0x428] ;  /* 0x00010a0000067ab9 */ /* 0x000fe40000000a00 */
[----:B------:R-:W2:Y:S01]  /*10d60*/  LDL R5, [R1+0x8] ;  /* 0x0000080001057983 */ /* 0x000ea20000100800 */
[----:B0-----:R-:W-:-:S13]  /*10d70*/  ISETP.NE.AND P0, PT, R7, 0x1, PT ;  /* 0x000000010700780c */ /* 0x001fda0003f05270 */
[----:B------:R-:W0:Y:S02]  /*10d80*/  @P0 LDC.64 R2, c[0x0][0x440] ;  /* 0x00011000ff020b82 */ /* 0x000e240000000a00 */
[----:B0-----:R-:W-:-:S04]  /*10d90*/  @P0 IMAD.HI.U32 R4, R17, R2, RZ ;  /* 0x0000000211040227 */ /* 0x001fc800078e00ff */
[----:B------:R-:W-:Y:S01]  /*10da0*/  IMAD.MOV.U32 R2, RZ, RZ, R17 ;  /* 0x000000ffff027224 */ /* 0x000fe200078e0011 */
[----:B------:R-:W-:-:S05]  /*10db0*/  @P0 SHF.R.U32.HI R2, RZ, R3, R4 ;  /* 0x00000003ff020219 */ /* 0x000fca0000011604 */
[----:B------:R-:W-:-:S04]  /*10dc0*/  IMAD.MOV R3, RZ, RZ, -R2 ;  /* 0x000000ffff037224 */ /* 0x000fc800078e0a02 */
[----:B------:R-:W-:Y:S01]  /*10dd0*/  IMAD R7, R7, R3, R17 ;  /* 0x0000000307077224 */ /* 0x000fe200078e0211 */
[----:B------:R-:W-:Y:S01]  /*10de0*/  SHF.R.S32.HI R3, RZ, 0x1f, R2 ;  /* 0x0000001fff037819 */ /* 0x000fe20000011402 */
[----:B----4-:R-:W-:-:S04]  /*10df0*/  IMAD R4, R10, UR6, RZ ;  /* 0x000000060a047c24 */ /* 0x010fc8000f8e02ff */
[C---:B--2---:R-:W-:Y:S02]  /*10e00*/  IMAD R4, R5.reuse, UR7, R4 ;  /* 0x0000000705047c24 */ /* 0x044fe4000f8e0204 */
[----:B------:R-:W-:-:S04]  /*10e10*/  IMAD.WIDE.U32 R2, R5, UR6, R2 ;  /* 0x0000000605027c25 */ /* 0x000fc8000f8e0002 */
[----:B------:R-:W-:Y:S01]  /*10e20*/  IMAD.IADD R3, R4, 0x1, R3 ;  /* 0x0000000104037824 */ /* 0x000fe200078e0203 */
[----:B------:R-:W-:-:S04]  /*10e30*/  LEA R4, P0, R2, UR4, 0x2 ;  /* 0x0000000402047c11 */ /* 0x000fc8000f8010ff */
[----:B------:R-:W-:-:S05]  /*10e40*/  LEA.HI.X R5, R2, UR5, R3, 0x2, P0 ;  /* 0x0000000502057c11 */ /* 0x000fca00080f1403 */
[----:B------:R0:W5:Y:S04]  /*10e50*/  LDG.E R16, desc[UR46][R4.64] ;  /* 0x0000002e04107981 */ /* 0x000168000c1e1900 */
.L_x_229:
[----:B------:R-:W0:Y:S01]  /*10e60*/  S2R R2, SR_TID.X ;  /* 0x0000000000027919 */ /* 0x000e220000002100 */
[----:B------:R-:W-:Y:S01]  /*10e70*/  IMAD R3, R9, 0x8, R18 ;  /* 0x0000000809037824 */ /* 0x000fe200078e0212 */
[----:B------:R-:W-:Y:S01]  /*10e80*/  BSSY B1, `(.L_x_230) ;  /* 0x0000006000017945 */ /* 0x000fe20003800000 */
[----:B0-----:R-:W-:Y:S02]  /*10e90*/  LOP3.LUT R4, R2, 0x7f, RZ, 0xc0, !PT ;  /* 0x0000007f02047812 */ /* 0x001fe400078ec0ff */
[----:B------:R-:W-:Y:S02]  /*10ea0*/  SHF.L.U32 R2, R8, 0x1f, RZ ;  /* 0x0000001f08027819 */ /* 0x000fe400000006ff */
[----:B------:R-:W-:Y:S02]  /*10eb0*/  ISETP.NE.AND P1, PT, R4, RZ, PT ;  /* 0x000000ff0400720c */ /* 0x000fe40003f25270 */
[----:B------:R-:W0:Y:S02]  /*10ec0*/  SYNCS.PHASECHK.TRANS64.TRYWAIT P0, [R3+URZ+0x2e880], R2 ;  /* 0x02e88002030075a7 */ /* 0x000e24000800017f */
[----:B0-----:R-:W-:Y:S09]  /*10ed0*/  @!P0 BRA `(.L_x_231) ;  /* 0x0000003000d08947 */ /* 0x001ff20003800000 */
.L_x_307:
[----:B------:R-:W-:Y:S05]  /*10ee0*/  BSYNC B1 ;  /* 0x0000000000017941 */ /* 0x000fea0003800000 */
.L_x_230:
[----:B------:R-:W-:Y:S04]  /*10ef0*/  BSSY B1, `(.L_x_232) ;  /* 0x0000009000017945 */ /* 0x000fe80003800000 */
        /* <DEDUP_REMOVED lines=8> */
.L_x_233:
[----:B------:R-:W-:Y:S05]  /*10f80*/  BSYNC B1 ;  /* 0x0000000000017941 */ /* 0x000fea0003800000 */
.L_x_232:
[----:B------:R-:W4:Y:S01]  /*10f90*/  LDL R5, [R1] ;  /* 0x0000000001057983 */ /* 0x000f220000100800 */
[----:B--2---:R-:W-:Y:S01]  /*10fa0*/  IMAD.MOV.U32 R9, RZ, RZ, RZ ;  /* 0x000000ffff097224 */ /* 0x004fe200078e00ff */
[----:B------:R-:W-:Y:S01]  /*10fb0*/  UIADD3 UR4, UP0, UR52, 0x470, URZ ;  /* 0x0000047034047890 */ /* 0x000fe2000ff1e03f */
[----:B------:R-:W-:Y:S01]  /*10fc0*/  IMAD.MOV.U32 R4, RZ, RZ, 0xe0 ;  /* 0x000000e0ff047424 */ /* 0x000fe200078e00ff */
[----:B------:R-:W-:Y:S01]  /*10fd0*/  PLOP3.LUT P0, PT, PT, PT, PT, 0x80, 0x0 ;  /* 0x000000000000781c */ /* 0x000fe20003f0f070 */
[----:B------:R-:W-:Y:S01]  /*10fe0*/  UMOV UR6, 0x0 ;  /* 0x0000000000067882 */ /* 0x000fe20000000000 */
[----:B------:R-:W-:Y:S01]  /*10ff0*/  R2UR UR10, R9 ;  /* 0x00000000090a72ca */ /* 0x000fe200000e0000 */
[----:B------:R-:W-:Y:S01]  /*11000*/  IMAD R4, R7, R4, UR42 ;  /* 0x0000002a07047e24 */ /* 0x000fe2000f8e0204 */
[----:B------:R-:W-:Y:S01]  /*11010*/  UIADD3.X UR5, URZ, UR53, URZ, UP0, !UPT ;  /* 0x000000353f057290 */ /* 0x000fe200087fe43f */
[----:B------:R-:W-:Y:S01]  /*11020*/  VIADD R7, R3, 0x2e870 ;  /* 0x0002e87003077836 */ /* 0x000fe20000000000 */
[----:B------:R-:W-:Y:S01]  /*11030*/  UMOV UR7, 0x14f00000 ;  /* 0x14f0000000077882 */ /* 0x000fe20000000000 */
[----:B----4-:R-:W-:-:S04]  /*11040*/  IMAD R5, R5, 0x7000, R18 ;  /* 0x0000700005057824 */ /* 0x010fc800078e0212 */
[----:B------:R-:W-:-:S07]  /*11050*/  VIADD R8, R5, 0xe400 ;  /* 0x0000e40005087836 */ /* 0x000fce0000000000 */
.L_x_234:
        /* <DEDUP_REMOVED lines=10> */
[----:B------:R-:W1:Y:S01]  /*11100*/  SYNCS.PHASECHK.TRANS64.TRYWAIT P0, [R3+URZ+0x2e840], R2 ;  /* 0x02e84002030075a7 */ /* 0x000e62000800017f */
[----:B------:R-:W-:Y:S04]  /*11110*/  BSSY B1, `(.L_x_235) ;  /* 0x0000002000017945 */ /* 0x000fe80003800000 */
[----:B-1----:R-:W-:Y:S05]  /*11120*/  @!P0 BRA `(.L_x_236) ;  /* 0x0000003000508947 */ /* 0x002fea0003800000 */
.L_x_308:
[----:B------:R-:W-:Y:S05]  /*11130*/  BSYNC B1 ;  /* 0x0000000000017941 */ /* 0x000fea0003800000 */
.L_x_235:
[----:B------:R-:W-:Y:S01]  /*11140*/  BSSY B1, `(.L_x_237) ;  /* 0x000000b000017945 */ /* 0x000fe20003800000 */
[----:B------:R-:W-:Y:S02]  /*11150*/  IMAD.MOV.U32 R10, RZ, RZ, 0x0 ;  /* 0x00000000ff0a7424 */ /* 0x000fe400078e00ff */
[----:B------:R-:W-:Y:S01]  /*11160*/  IMAD.MOV.U32 R11, RZ, RZ, 0x14f00000 ;  /* 0x14f00000ff0b7424 */ /* 0x000fe200078e00ff */
[----:B------:R-:W-:Y:S06]  /*11170*/  @P1 BRA `(.L_x_238) ;  /* 0x00000000001c1947 */ /* 0x000fec0003800000 */
[----:B------:R-:W2:Y:S01]  /*11180*/  S2R R7, SR_TID.X ;  /* 0x0000000000077919 */ /* 0x000ea20000002100 */
[----:B01----:R-:W-:-:S04]  /*11190*/  IMAD.MOV.U32 R2, RZ, RZ, 0x7000 ;  /* 0x00007000ff027424 */ /* 0x003fc800078e00ff */
[----:B------:R4:W-:Y:S01]  /*111a0*/  SYNCS.ARRIVE.TRANS64 RZ, [R3+URZ+0x2e830], R2 ;  /* 0x02e8300203ff79a7 */ /* 0x0009e2000800003f */
[----:B--2---:R-:W-:-:S04]  /*111b0*/  LOP3.LUT R7, R7, 0x1f, RZ, 0xc0, !PT ;  /* 0x0000001f07077812 */ /* 0x004fc800078ec0ff */
[----:B------:R-:W-:-:S13]  /*111c0*/  ISETP.NE.AND P0, PT, R7, RZ, PT ;  /* 0x000000ff0700720c */ /* 0x000fda0003f05270 */
[----:B----4-:R-:W-:Y:S05]  /*111d0*/  @!P0 BRA `(.L_x_238) ;  /* 0x0000000000048947 */ /* 0x010fea0003800000 */
[----:B------:R-:W-:Y:S01]  /*111e0*/  BPT.TRAP 0x1 ;  /* 0x000000040000795c */ /* 0x000fe20000300000 */
.L_x_238:
[----:B------:R-:W-:Y:S05]  /*111f0*/  BSYNC B1 ;  /* 0x0000000000017941 */ /* 0x000fea0003800000 */
.L_x_237:
[----:B------:R-:W-:Y:S01]  /*11200*/  R2UR UR10, R9 ;  /* 0x00000000090a72ca */ /* 0x000fe200000e0000 */
[----:B------:R-:W-:Y:S01]  /*11210*/  UIADD3 UR4, UP0, UR52, 0x370, URZ ;  /* 0x0000037034047890 */ /* 0x000fe2000ff1e03f */
[----:B------:R-:W-:Y:S01]  /*11220*/  R2UR UR6, R10 ;  /* 0x000000000a0672ca */ /* 0x000fe200000e0000 */
[----:B------:R-:W-:Y:S01]  /*11230*/  VIADD R5, R5, 0x20400 ;  /* 0x0002040005057836 */ /* 0x000fe20000000000 */
[----:B------:R-:W-:Y:S01]  /*11240*/  R2UR UR7, R11 ;  /* 0x000000000b0772ca */ /* 0x000fe200000e0000 */
[----:B01----:R-:W-:Y:S01]  /*11250*/  VIADD R3, R3, 0x2e830 ;  /* 0x0002e83003037836 */ /* 0x003fe20000000000 */
[----:B------:R-:W-:Y:S01]  /*11260*/  PLOP3.LUT P0, PT, PT, PT, PT, 0x80, 0x0 ;  /* 0x000000000000781c */ /* 0x000fe20003f0f070 */
[----:B------:R-:W-:-:S12]  /*11270*/  UIADD3.X UR5, URZ, UR53, URZ, UP0, !UPT ;  /* 0x000000353f057290 */ /* 0x000fd800087fe43f */
.L_x_239:
        /* <DEDUP_REMOVED lines=9> */
[----:B----4-:R-:W-:Y:S05]  /*11310*/  @P0 BRA.U.ANY `(.L_x_239) ;  /* 0xfffffffd00d80947 */ /* 0x010fea000393ffff */
.L_x_228:
[----:B------:R-:W-:Y:S05]  /*11320*/  BSYNC B0 ;  /* 0x0000000000007941 */ /* 0x000fea0003800000 */
.L_x_227:
[----:B------:R-:W-:-:S06]  /*11330*/  UISETP.NE.AND UP0, UPT, UR39, 0x3, UPT ;  /* 0x000000032700788c */ /* 0x000fcc000bf05270 */
[----:B------:R-:W-:-:S13]  /*11340*/  PLOP3.LUT P0, PT, PT, PT, UP0, 0x80, 0x0 ;  /* 0x000000000000781c */ /* 0x000fda0003f0f008 */
[----:B------:R-:W-:Y:S05]  /*11350*/  @!P0 BRA `(.L_x_240) ;  /* 0x0000000000048947 */ /* 0x000fea0003800000 */
[----:B------:R-:W-:Y:S01]  /*11360*/  BPT.TRAP 0x1 ;  /* 0x000000040000795c */ /* 0x000fe20000300000 */
.L_x_240:
[----:B------:R-:W-:Y:S01]  /*11370*/  IMAD.U32 R2, RZ, RZ, UR44 ;  /* 0x0000002cff027e24 */ /* 0x000fe2000f8e00ff */
[----:B------:R-:W-:Y:S01]  /*11380*/  BSSY B0, `(.L_x_241) ;  /* 0x0000007000007945 */ /* 0x000fe20003800000 */
[----:B------:R-:W-:-:S03]  /*11390*/  IMAD R19, R6, 0x8, R18 ;  /* 0x0000000806137824 */ /* 0x000fc600078e0212 */
[----:B------:R-:W-:Y:S02]  /*113a0*/  ISETP.NE.AND P1, PT, R2, 0x3, PT ;  /* 0x000000030200780c */ /* 0x000fe40003f25270 */
[----:B------:R-:W-:-:S04]  /*113b0*/  LOP3.LUT R2, R0, 0x1, RZ, 0x3c, !PT ;  /* 0x0000000100027812 */ /* 0x000fc800078e3cff */
[----:B------:R-:W-:-:S04]  /*113c0*/  SHF.L.U32 R2, R2, 0x1f, RZ ;  /* 0x0000001f02027819 */ /* 0x000fc800000006ff */
[----:B------:R-:W4:Y:S02]  /*113d0*/  SYNCS.PHASECHK.TRANS64.TRYWAIT P0, [R19+URZ+0x2e870], R2 ;  /* 0x02e87002130075a7 */ /* 0x000f24000800017f */
[----:B----4-:R-:W-:Y:S05]  /*113e0*/  @!P0 BRA `(.L_x_242) ;  /* 0x0000002c00b48947 */ /* 0x010fea0003800000 */
.L_x_309:
[----:B------:R-:W-:Y:S05]  /*113f0*/  BSYNC B0 ;  /* 0x0000000000007941 */ /* 0x000fea0003800000 */
.L_x_241:
[----:B------:R-:W-:Y:S05]  /*11400*/  @!P1 BRA `(.L_x_243) ;  /* 0x0000000000049947 */ /* 0x000fea0003800000 */
[----:B------:R-:W-:Y:S01]  /*11410*/  BPT.TRAP 0x1 ;  /* 0x000000040000795c */ /* 0x000fe20000300000 */
.L_x_243:
[----:B----4-:R-:W-:Y:S01]  /*11420*/  SHF.L.U32 R2, R0, 0x1f, RZ ;  /* 0x0000001f00027819 */ /* 0x010fe200000006ff */
[----:B------:R-:W-:-:S03]  /*11430*/  IMAD R0, R6, 0x7000, RZ ;  /* 0x0000700006007824 */ /* 0x000fc600078e02ff */
[----:B------:R-:W4:Y:S02]  /*11440*/  SYNCS.PHASECHK.TRANS64.TRYWAIT P0, [R19+URZ+0x2e860], R2 ;  /* 0x02e86002130075a7 */ /* 0x000f24000800017f */
[----:B----4-:R-:W-:Y:S05]  /*11450*/  @!P0 BRA `(.L_x_244) ;  /* 0x0000002c00ac8947 */ /* 0x010fea0003800000 */
.L_x_310:
[----:B------:R-:W4:Y:S04]  /*11460*/  LDL R3, [R1+0x20] ;  /* 0x0000200001037983 */ /* 0x000f280000100800 */
[----:B------:R-:W5:Y:S01]  /*11470*/  LDL R12, [R1+0x1c] ;  /* 0x00001c00010c7983 */ /* 0x000f620000100800 */
[----:B------:R-:W-:Y:S05]  /*11480*/  WARPSYNC.ALL ;  /* 0x0000000000007948 */ /* 0x000fea0003800000 */
[----:B----4-:R-:W-:-:S02]  /*11490*/  LOP3.LUT R2, R0, R3, RZ, 0xfc, !PT ;  /* 0x0000000300027212 */ /* 0x010fc400078efcff */
[----:B------:R-:W4:Y:S01]  /*114a0*/  S2R R3, SR_TID.X ;  /* 0x0000000000037919 */ /* 0x000f220000002100 */
[C---:B-----5:R-:W-:Y:S02]  /*114b0*/  IADD3 R0, R18.reuse, R0, R12 ;  /* 0x0000000012007210 */ /* 0x060fe40007ffe00c */
[----:B------:R-:W-:-:S05]  /*114c0*/  IMAD.IADD R2, R18, 0x1, R2 ;  /* 0x0000000112027824 */ /* 0x000fca00078e0202 */
[----:B01----:R-:W2:Y:S01]  /*114d0*/  LDSM.16.MT88.4 R4, [R2+0xe400] ;  /* 0x00e400000204783b */ /* 0x003ea20000004200 */
[----:B----4-:R-:W-:Y:S01]  /*114e0*/  LOP3.LUT P0, RZ, R3, 0x4, RZ, 0xc0, !PT ;  /* 0x0000000403ff7812 */ /* 0x010fe2000780c0ff */
[----:B------:R-:W-:-:S05]  /*114f0*/  IMAD.MOV.U32 R3, RZ, RZ, 0x40 ;  /* 0x00000040ff037424 */ /* 0x000fca00078e00ff */
[----:B------:R-:W-:-:S05]  /*11500*/  SEL R3, R3, 0xffffffc0, !P0 ;  /* 0xffffffc003037807 */ /* 0x000fca0004000000 */
[----:B------:R-:W-:Y:S01]  /*11510*/  IMAD.IADD R3, R3, 0x1, R2 ;  /* 0x0000000103037824 */ /* 0x000fe200078e0202 */
[C-C-:B--2---:R-:W-:Y:S02]  /*11520*/  PRMT R8, R4.reuse, 0x6420, R5.reuse ;  /* 0x0000642004087816 */ /* 0x144fe40000000005 */
[----:B------:R-:W-:Y:S02]  /*11530*/  PRMT R9, R4, 0x7531, R5 ;  /* 0x0000753104097816 */ /* 0x000fe40000000005 */
[C-C-:B------:R-:W-:Y:S02]  /*11540*/  PRMT R10, R6.reuse, 0x6420, R7.reuse ;  /* 0x00006420060a7816 */ /* 0x140fe40000000007 */
[----:B------:R-:W-:Y:S02]  /*11550*/  PRMT R11, R6, 0x7531, R7 ;  /* 0x00007531060b7816 */ /* 0x000fe40000000007 */
[----:B------:R-:W0:Y:S04]  /*11560*/  LDSM.16.MT88.4 R4, [R3+0xe400] ;  /* 0x00e400000304783b */ /* 0x000e280000004200 */
[----:B------:R-:W-:Y:S01]  /*11570*/  STSM.16.M88.4 [R0+0x400], R8 ;  /* 0x0004000800007844 */ /* 0x000fe20000000200 */
[----:B0-----:R-:W-:-:S02]  /*11580*/  PRMT R12, R4, 0x6420, R5 ;  /* 0x00006420040c7816 */ /* 0x001fc40000000005 */
[----:B------:R-:W-:Y:S02]  /*11590*/  PRMT R13, R4, 0x7531, R5 ;  /* 0x00007531040d7816 */ /* 0x000fe40000000005 */
[C-C-:B------:R-:W-:Y:S02]  /*115a0*/  PRMT R14, R6.reuse, 0x6420, R7.reuse ;  /* 0x00006420060e7816 */ /* 0x140fe40000000007 */
[----:B------:R-:W-:-:S05]  /*115b0*/  PRMT R15, R6, 0x7531, R7 ;  /* 0x00007531060f7816 */ /* 0x000fca0000000007 */
[----:B------:R-:W-:Y:S04]  /*115c0*/  STSM.16.M88.4 [R0+0xc00], R12 ;  /* 0x000c000c00007844 */ /* 0x000fe80000000200 */
[----:B------:R-:W0:Y:S02]  /*115d0*/  LDSM.16.MT88.4 R8, [R2+0xf400] ;  /* 0x00f400000208783b */ /* 0x000e240000004200 */
        /* <DEDUP_REMOVED lines=65> */
[----:B------:R0:W-:Y:S02]  /*119f0*/  STSM.16.M88.4 [R0+0x6400], R4 ;  /* 0x0064000400007844 */ /* 0x0001e40000000200 */
[C-C-:B0-----:R-:W-:Y:S02]  /*11a00*/  PRMT R4, R8.reuse, 0x6420, R9.reuse ;  /* 0x0000642008047816 */ /* 0x141fe40000000009 */
[----:B------:R-:W-:-:S02]  /*11a10*/  PRMT R5, R8, 0x7531, R9 ;  /* 0x0000753108057816 */ /* 0x000fc40000000009 */
[C-C-:B------:R-:W-:Y:S02]  /*11a20*/  PRMT R6, R10.reuse, 0x6420, R11.reuse ;  /* 0x000064200a067816 */ /* 0x140fe4000000000b */
        /* <DEDUP_REMOVED lines=10> */
.L_x_245:
[----:B0-----:R-:W0:Y:S01]  /*11ad0*/  S2R R0, SR_TID.X ;  /* 0x0000000000007919 */ /* 0x001e220000002100 */
[----:B-1----:R1:W-:Y:S01]  /*11ae0*/  SYNCS.ARRIVE.TRANS64.A1T0 RZ, [R19+URZ+0x2e850], RZ ;  /* 0x02e850ff13ff79a7 */ /* 0x0023e2000810003f */
[----:B------:R4:W5:Y:S01]  /*11af0*/  LDL R6, [R1] ;  /* 0x0000000001067983 */ /* 0x0009620000100800 */
[----:B0-----:R-:W-:Y:S01]  /*11b00*/  LOP3.LUT R0, R0, 0x7f, RZ, 0xc0, !PT ;  /* 0x0000007f00007812 */ /* 0x001fe200078ec0ff */
[----:B------:R-:W-:Y:S03]  /*11b10*/  BAR.SYNC.DEFER_BLOCKING 0x2, 0x80 ;  /* 0x0082000000007b1d */ /* 0x000fe60000010000 */
[----:B------:R-:W-:-:S03]  /*11b20*/  ISETP.NE.AND P0, PT, R0, RZ, PT ;  /* 0x000000ff0000720c */ /* 0x000fc60003f05270 */
[----:B------:R4:W5:Y:S10]  /*11b30*/  LDL R0, [R1+0x4] ;  /* 0x0000040001007983 */ /* 0x0009740000100800 */
[----:B-1----:R-:W-:-:S05]  /*11b40*/  @!P0 VIADD R19, R19, 0x2e880 ;  /* 0x0002e88013138836 */ /* 0x002fca0000000000 */
[----:B------:R-:W-:-:S04]  /*11b50*/  @!P0 PRMT R19, RZ, 0x654, R19 ;  /* 0x00000654ff138816 */ /* 0x000fc80000000013 */
[----:B------:R4:W-:Y:S01]  /*11b60*/  @!P0 SYNCS.ARRIVE.TRANS64.RED.A1T0 RZ, [R19+URZ], RZ ;  /* 0x000000ff13ff89a7 */ /* 0x0009e2000810043f */
[C---:B------:R-:W-:Y:S01]  /*11b70*/  ISETP.GT.AND P0, PT, R17.reuse, RZ, PT ;  /* 0x000000ff1100720c */ /* 0x040fe20003f04270 */
[----:B------:R-:W-:-:S12]  /*11b80*/  VIADD R17, R17, 0xffffffff ;  /* 0xffffffff11117836 */ /* 0x000fd80000000000 */
[----:B----4-:R-:W-:Y:S05]  /*11b90*/  @P0 BRA `(.L_x_246) ;  /* 0xfffffff000200947 */ /* 0x010fea000383ffff */
.L_x_226:
[----:B------:R-:W4:Y:S01]  /*11ba0*/  S2R R2, SR_TID.X ;  /* 0x0000000000027919 */ /* 0x000f220000002100 */
[----:B------:R-:W-:Y:S01]  /*11bb0*/  BSSY B0, `(.L_x_247) ;  /* 0x0000011000007945 */ /* 0x000fe20003800000 */
[----:B----4-:R-:W-:-:S04]  /*11bc0*/  LOP3.LUT R2, R2, 0x7f, RZ, 0xc0, !PT ;  /* 0x0000007f02027812 */ /* 0x010fc800078ec0ff */
[----:B------:R-:W-:-:S13]  /*11bd0*/  ISETP.NE.AND P0, PT, R2, RZ, PT ;  /* 0x000000ff0200720c */ /* 0x000fda0003f05270 */
[----:B------:R-:W-:Y:S05]  /*11be0*/  @P0 BRA `(.L_x_248) ;  /* 0x0000000000340947 */ /* 0x000fea0003800000 */
[----:B01----:R-:W0:Y:S01]  /*11bf0*/  S2R R5, SR_LANEID ;  /* 0x0000000000057919 */ /* 0x003e220000000000 */
[----:B------:R-:W-:Y:S01]  /*11c00*/  VOTEU.ANY UR4, UPT, PT ;  /* 0x0000000000047886 */ /* 0x000fe200038e0100 */
[----:B--2---:R-:W1:Y:S01]  /*11c10*/  LDC.64 R2, c[0x0][0xc60] ;  /* 0x00031800ff027b82 */ /* 0x004e620000000a00 */
[----:B-----5:R-:W0:Y:S02]  /*11c20*/  FLO.U32 R0, UR4 ;  /* 0x0000000400007d00 */ /* 0x020e2400080e0000 */
        /* <DEDUP_REMOVED lines=8> */
[----:B------:R4:W-:Y:S02]  /*11cb0*/  STL [R1+0x10], R0 ;  /* 0x0000100001007387 */ /* 0x0009e40000100800 */
.L_x_248:
[----:B------:R-:W-:Y:S05]  /*11cc0*/  BSYNC B0 ;  /* 0x0000000000007941 */ /* 0x000fea0003800000 */
.L_x_247:
[----:B------:R-:W-:-:S06]  /*11cd0*/  UISETP.NE.AND UP0, UPT, UR39, 0x3, UPT ;  /* 0x000000032700788c */ /* 0x000fcc000bf05270 */
[----:B------:R-:W-:-:S13]  /*11ce0*/  PLOP3.LUT P1, PT, PT, PT, UP0, 0x80, 0x0 ;  /* 0x000000000000781c */ /* 0x000fda0003f2f008 */
[----:B------:R-:W-:Y:S05]  /*11cf0*/  @!P1 BRA `(.L_x_249) ;  /* 0x0000000000049947 */ /* 0x000fea0003800000 */
[----:B------:R-:W-:Y:S01]  /*11d00*/  BPT.TRAP 0x1 ;  /* 0x000000040000795c */ /* 0x000fe20000300000 */
.L_x_249:
[----:B------:R-:W2:Y:S04]  /*11d10*/  LDL R2, [R1+0x4] ;  /* 0x0000040001027983 */ /* 0x000ea80000100800 */
[----:B----45:R-:W4:Y:S01]  /*11d20*/  LDL R0, [R1] ;  /* 0x0000000001007983 */ /* 0x030f220000100800 */
[----:B------:R-:W-:Y:S01]  /*11d30*/  BSSY B0, `(.L_x_250) ;  /* 0x0000008000007945 */ /* 0x000fe20003800000 */
[----:B--2---:R-:W-:-:S04]  /*11d40*/  LOP3.LUT R3, R2, 0x1, RZ, 0x3c, !PT ;  /* 0x0000000102037812 */ /* 0x004fc800078e3cff */
[----:B------:R-:W-:Y:S01]  /*11d50*/  SHF.L.U32 R3, R3, 0x1f, RZ ;  /* 0x0000001f03037819 */ /* 0x000fe200000006ff */
[----:B----4-:R-:W-:-:S04]  /*11d60*/  IMAD R16, R0, 0x8, R18 ;  /* 0x0000000800107824 */ /* 0x010fc800078e0212 */
[----:B------:R-:W2:Y:S01]  /*11d70*/  SYNCS.PHASECHK.TRANS64.TRYWAIT P1, [R16+URZ+0x2e870], R3 ;  /* 0x02e87003100075a7 */ /* 0x000ea2000802017f */
[----:B------:R-:W-:-:S05]  /*11d80*/  IMAD.U32 R0, RZ, RZ, UR44 ;  /* 0x0000002cff007e24 */ /* 0x000fca000f8e00ff */
[----:B------:R-:W-:Y:S01]  /*11d90*/  ISETP.NE.AND P2, PT, R0, 0x3, PT ;  /* 0x000000030000780c */ /* 0x000fe20003f45270 */
[----:B--2---:R-:W-:-:S12]  /*11da0*/  @!P1 BRA `(.L_x_251) ;  /* 0x00000024006c9947 */ /* 0x004fd80003800000 */
.L_x_311:
[----:B------:R-:W-:Y:S05]  /*11db0*/  BSYNC B0 ;  /* 0x0000000000007941 */ /* 0x000fea0003800000 */
.L_x_250:
[----:B------:R-:W-:Y:S05]  /*11dc0*/  @!P2 BRA `(.L_x_252) ;  /* 0x000000000004a947 */ /* 0x000fea0003800000 */
[----:B------:R-:W-:Y:S01]  /*11dd0*/  BPT.TRAP 0x1 ;  /* 0x000000040000795c */ /* 0x000fe20000300000 */
.L_x_252:
[----:B------:R-:W2:Y:S02]  /*11de0*/  LDL R0, [R1+0x4] ;  /* 0x0000040001007983 */ /* 0x000ea40000100800 */
[----:B--2---:R-:W-:-:S04]  /*11df0*/  SHF.L.U32 R3, R0, 0x1f, RZ ;  /* 0x0000001f00037819 */ /* 0x004fc800000006ff */
[----:B------:R-:W2:Y:S02]  /*11e00*/  SYNCS.PHASECHK.TRANS64.TRYWAIT P1, [R16+URZ+0x2e860], R3 ;  /* 0x02e86003100075a7 */ /* 0x000ea4000802017f */
[----:B--2---:R-:W-:Y:S05]  /*11e10*/  @!P1 BRA `(.L_x_253) ;  /* 0x0000002400649947 */ /* 0x004fea0003800000 */
.L_x_312:
[----:B------:R-:W4:Y:S04]  /*11e20*/  LDL R17, [R1] ;  /* 0x0000000001117983 */ /* 0x000f280000100800 */
[----:B------:R-:W2:Y:S04]  /*11e30*/  LDL R2, [R1+0x20] ;  /* 0x0000200001027983 */ /* 0x000ea80000100800 */
[----:B------:R-:W5:Y:S01]  /*11e40*/  LDL R12, [R1+0x1c] ;  /* 0x00001c00010c7983 */ /* 0x000f620000100800 */
[----:B------:R-:W0:Y:S01]  /*11e50*/  S2R R9, SR_TID.X ;  /* 0x0000000000097919 */ /* 0x000e220000002100 */
[----:B------:R-:W-:Y:S05]  /*11e60*/  WARPSYNC.ALL ;  /* 0x0000000000007948 */ /* 0x000fea0003800000 */
[----:B------:R-:W-:Y:S01]  /*11e70*/  IMAD.MOV.U32 R13, RZ, RZ, 0x40 ;  /* 0x00000040ff0d7424 */ /* 0x000fe200078e00ff */
[----:B0-----:R-:W-:-:S04]  /*11e80*/  LOP3.LUT P1, RZ, R9, 0x4, RZ, 0xc0, !PT ;  /* 0x0000000409ff7812 */ /* 0x001fc8000782c0ff */
[----:B------:R-:W-:Y:S01]  /*11e90*/  SEL R13, R13, 0xffffffc0, !P1 ;  /* 0xffffffc00d0d7807 */ /* 0x000fe20004800000 */
[----:B----4-:R-:W-:-:S05]  /*11ea0*/  IMAD R0, R17, 0x7000, RZ ;  /* 0x0000700011007824 */ /* 0x010fca00078e02ff */
[----:B--2---:R-:W-:-:S05]  /*11eb0*/  LOP3.LUT R3, R0, R2, RZ, 0xfc, !PT ;  /* 0x0000000200037212 */ /* 0x004fca00078efcff */
[----:B------:R-:W-:-:S05]  /*11ec0*/  IMAD.IADD R2, R18, 0x1, R3 ;  /* 0x0000000112027824 */ /* 0x000fca00078e0203 */
[----:B-1----:R-:W0:Y:S01]  /*11ed0*/  LDSM.16.MT88.4 R4, [R2+0xe400] ;  /* 0x00e400000204783b */ /* 0x002e220000004200 */
[----:B------:R-:W-:Y:S01]  /*11ee0*/  IMAD.IADD R3, R13, 0x1, R2 ;  /* 0x000000010d037824 */ /* 0x000fe200078e0202 */
[----:B-----5:R-:W-:Y:S02]  /*11ef0*/  IADD3 R0, R18, R0, R12 ;  /* 0x0000000012007210 */ /* 0x020fe40007ffe00c */
[C-C-:B0-----:R-:W-:Y:S02]  /*11f00*/  PRMT R8, R4.reuse, 0x6420, R5.reuse ;  /* 0x0000642004087816 */ /* 0x141fe40000000005 */
[----:B------:R-:W-:Y:S02]  /*11f10*/  PRMT R9, R4, 0x7531, R5 ;  /* 0x0000753104097816 */ /* 0x000fe40000000005 */
[C-C-:B------:R-:W-:Y:S02]  /*11f20*/  PRMT R10, R6.reuse, 0x6420, R7.reuse ;  /* 0x00006420060a7816 */ /* 0x140fe40000000007 */
[----:B------:R-:W-:-:S02]  /*11f30*/  PRMT R11, R6, 0x7531, R7 ;  /* 0x00007531060b7816 */ /* 0x000fc40000000007 */
[----:B------:R-:W0:Y:S04]  /*11f40*/  LDSM.16.MT88.4 R4, [R3+0xe400] ;  /* 0x00e400000304783b */ /* 0x000e280000004200 */
[----:B------:R0:W-:Y:S02]  /*11f50*/  STSM.16.M88.4 [R0+0x400], R8 ;  /* 0x0004000800007844 */ /* 0x0001e40000000200 */
        /* <DEDUP_REMOVED lines=85> */
.L_x_254:
[----:B------:R-:W2:Y:S01]  /*124b0*/  LDL.LU R3, [R1+0x4] ;  /* 0x0000040001037983 */ /* 0x000ea20000300800 */
[----:B0-----:R-:W-:Y:S01]  /*124c0*/  SYNCS.ARRIVE.TRANS64.A1T0 RZ, [R16+URZ+0x2e850], RZ ;  /* 0x02e850ff10ff79a7 */ /* 0x001fe2000810003f */
[----:B-1----:R-:W-:-:S05]  /*124d0*/  @!P0 VIADD R0, R16, 0x2e880 ;  /* 0x0002e88010008836 */ /* 0x002fca0000000000 */
[----:B------:R-:W-:Y:S01]  /*124e0*/  @!P0 PRMT R0, RZ, 0x654, R0 ;  /* 0x00000654ff008816 */ /* 0x000fe20000000000 */
[----:B------:R-:W-:Y:S06]  /*124f0*/  BAR.SYNC.DEFER_BLOCKING 0x2, 0x80 ;  /* 0x0082000000007b1d */ /* 0x000fec0000010000 */
[----:B------:R0:W-:Y:S02]  /*12500*/  @!P0 SYNCS.ARRIVE.TRANS64.RED.A1T0 RZ, [R0+URZ], RZ ;  /* 0x000000ff00ff89a7 */ /* 0x0001e4000810043f */
[----:B0-----:R-:W-:-:S05]  /*12510*/  VIADD R0, R17, 0x1 ;  /* 0x0000000111007836 */ /* 0x001fca0000000000 */
[----:B------:R-:W-:-:S04]  /*12520*/  ISETP.NE.AND P0, PT, R0, 0x2, PT ;  /* 0x000000020000780c */ /* 0x000fc80003f05270 */
[----:B------:R-:W-:Y:S02]  /*12530*/  SEL R2, RZ, 0x1, P0 ;  /* 0x00000001ff027807 */ /* 0x000fe40000000000 */
[----:B------:R-:W-:-:S05]  /*12540*/  SEL R0, R0, RZ, P0 ;  /* 0x000000ff00007207 */ /* 0x000fca0000000000 */
[----:B------:R1:W-:Y:S01]  /*12550*/  STL [R1], R0 ;  /* 0x0000000001007387 */ /* 0x0003e20000100800 */
[----:B--2---:R-:W-:-:S05]  /*12560*/  LOP3.LUT R3, R3, R2, RZ, 0x3c, !PT ;  /* 0x0000000203037212 */ /* 0x004fca00078e3cff */
[----:B------:R1:W-:Y:S02]  /*12570*/  STL [R1+0x4], R3 ;  /* 0x0000040301007387 */ /* 0x0003e40000100800 */
.L_x_203:
[----:B------:R-:W-:Y:S05]  /*12580*/  BSYNC B7 ;  /* 0x0000000000077941 */ /* 0x000fea0003800000 */
.L_x_201:
[----:B01----:R-:W2:Y:S02]  /*12590*/  LDL R0, [R1+0xc] ;  /* 0x00000c0001007983 */ /* 0x003ea40000100800 */
[----:B--2---:R-:W-:-:S13]  /*125a0*/  LOP3.LUT P0, RZ, R0, 0x2, RZ, 0xc0, !PT ;  /* 0x0000000200ff7812 */ /* 0x004fda000780c0ff */
[----:B------:R-:W-:Y:S05]  /*125b0*/  @!P0 BRA `(.L_x_255) ;  /* 0x0000000000348947 */ /* 0x000fea0003800000 */
[----:B------:R-:W0:Y:S08]  /*125c0*/  S2UR UR5, SR_CgaCtaId ;  /* 0x00000000000579c3 */ /* 0x000e300000008800 */
[----:B------:R-:W-:Y:S06]  /*125d0*/  BAR.SYNC.DEFER_BLOCKING 0x5, 0x180 ;  /* 0x0146000000007b1d */ /* 0x000fec0000010000 */
[----:B------:R-:W-:-:S02]  /*125e0*/  UMOV UR4, 0x400 ;  /* 0x0000040000047882 */ /* 0x000fc40000000000 */
[----:B0-----:R-:W-:-:S06]  /*125f0*/  ULEA UR4, UR5, UR4, 0x18 ;  /* 0x0000000405047291 */ /* 0x001fcc000f8ec03f */
[----:B------:R-:W-:-:S05]  /*12600*/  IMAD.U32 R18, RZ, RZ, UR4 ;  /* 0x00000004ff127e24 */ /* 0x000fca000f8e00ff */
[----:B------:R-:W0:Y:S04]  /*12610*/  LDS.128 R4, [R18+0x2e8d0] ;  /* 0x02e8d00012047984 */ /* 0x000e280000000c00 */
[----:B0-----:R0:W-:Y:S01]  /*12620*/  STL.64 [R1+0x10], R4 ;  /* 0x0000100401007387 */ /* 0x0011e20000100a00 */
[----:B------:R-:W-:Y:S02]  /*12630*/  IMAD.MOV.U32 R2, RZ, RZ, R7 ;  /* 0x000000ffff027224 */ /* 0x000fe400078e0007 */
[----:B------:R-:W-:-:S03]  /*12640*/  IMAD.MOV.U32 R0, RZ, RZ, R6 ;  /* 0x000000ffff007224 */ /* 0x000fc600078e0006 */
[----:B------:R-:W-:Y:S02]  /*12650*/  R2UR UR45, R2 ;  /* 0x00000000022d72ca */ /* 0x000fe400000e0000 */
[----:B------:R-:W-:Y:S01]  /*12660*/  R2UR UR36, R0 ;  /* 0x00000000002472ca */ /* 0x000fe200000e0000 */
[----:B------:R-:W-:Y:S06]  /*12670*/  BAR.ARV 0x4, 0x180 ;  /* 0x0106000000007b1d */ /* 0x000fec0000002000 */
[----:B------:R-:W-:Y:S08]  /*12680*/  BRA `(.L_x_256) ;  /* 0x0000000800387947 */ /* 0x000ff00003800000 */
.L_x_255:
[----:B------:R-:W0:Y:S01]  /*12690*/  S2R R2, SR_TID.X ;  /* 0x0000000000027919 */ /* 0x000e220000002100 */
[----:B------:R-:W-:Y:S01]  /*126a0*/  ULDC UR4, c[0x0][0xc3c] ;  /* 0x00030f0000047ab9 */ /* 0x000fe20000000800 */
[----:B------:R-:W2:Y:S01]  /*126b0*/  LDL.LU R0, [R1+0x10] ;  /* 0x0000100001007983 */ /* 0x000ea20000300800 */
[----:B0-----:R-:W-:-:S04]  /*126c0*/  LOP3.LUT R6, R2, 0x1f, RZ, 0xc0, !PT ;  /* 0x0000001f02067812 */ /* 0x001fc800078ec0ff */
[C---:B------:R-:W-:Y:S01]  /*126d0*/  ISETP.NE.AND P0, PT, R6.reuse, 0x1f, PT ;  /* 0x0000001f0600780c */ /* 0x040fe20003f05270 */
[----:B------:R-:W-:-:S05]  /*126e0*/  VIADD R5, R6, UR45 ;  /* 0x0000002d06057c36 */ /* 0x000fca0008000000 */
[----:B------:R-:W-:Y:S01]  /*126f0*/  ISETP.GE.OR P1, PT, R5, UR4, !P0 ;  /* 0x0000000405007c0c */ /* 0x000fe2000c726670 */
[----:B------:R-:W-:-:S12]  /*12700*/  ULDC UR4, c[0x0][0xc3c] ;  /* 0x00030f0000047ab9 */ /* 0x000fd80000000800 */
[----:B------:R-:W0:Y:S02]  /*12710*/  @!P1 LDC.64 R2, c[0x0][0xc80] ;  /* 0x00032000ff029b82 */ /* 0x000e240000000a00 */
[----:B0-----:R-:W-:-:S04]  /*12720*/  @!P1 IMAD.WIDE R2, R5, 0x4, R2 ;  /* 0x0000000405029825 */ /* 0x001fc800078e0202 */
[----:B------:R-:W-:-:S06]  /*12730*/  IMAD.MOV.U32 R5, RZ, RZ, RZ ;  /* 0x000000ffff057224 */ /* 0x000fcc00078e00ff */
[----:B------:R-:W4:Y:S01]  /*12740*/  @!P1 LDG.E R5, desc[UR46][R2.64] ;  /* 0x0000002e02059981 */ /* 0x000f22000c1e1900 */
[C---:B------:R-:W-:Y:S02]  /*12750*/  ISETP.NE.AND P1, PT, R6.reuse, RZ, PT ;  /* 0x000000ff0600720c */ /* 0x040fe40003f25270 */
[C---:B------:R-:W-:Y:S02]  /*12760*/  ISETP.GE.U32.AND P2, PT, R6.reuse, 0x2, PT ;  /* 0x000000020600780c */ /* 0x040fe40003f46070 */
[C---:B------:R-:W-:Y:S02]  /*12770*/  ISETP.GE.U32.AND P3, PT, R6.reuse, 0x4, PT ;  /* 0x000000040600780c */ /* 0x040fe40003f66070 */
[C---:B------:R-:W-:Y:S02]  /*12780*/  ISETP.GE.U32.AND P4, PT, R6.reuse, 0x8, PT ;  /* 0x000000080600780c */ /* 0x040fe40003f86070 */
[----:B------:R-:W-:Y:S01]  /*12790*/  ISETP.GE.U32.AND P5, PT, R6, 0x10, PT ;  /* 0x000000100600780c */ /* 0x000fe20003fa6070 */
[----:B--2---:R-:W-:-:S02]  /*127a0*/  IMAD.MOV.U32 R10, RZ, RZ, R0 ;  /* 0x000000ffff0a7224 */ /* 0x004fc400078e0000 */
[----:B----4-:R-:W0:Y:S02]  /*127b0*/  SHFL.UP PT, R0, R5, 0x1, RZ ;  /* 0x0420000005007989 */ /* 0x010e2400000e00ff */
        /* <DEDUP_REMOVED lines=12> */
[----:B------:R-:W1:Y:S04]  /*12880*/  SHFL.UP PT, R0, R9, 0x10, RZ ;  /* 0x0600000009007989 */ /* 0x000e6800000e00ff */
[----:B------:R-:W-:Y:S01]  /*12890*/  SHFL.IDX PT, R4, R10, 0x1, 0x1f ;  /* 0x00201f000a047f89 */ /* 0x000fe200000e0000 */
[----:B-1----:R-:W-:-:S05]  /*128a0*/  SEL R0, R0, RZ, P5 ;  /* 0x000000ff00007207 */ /* 0x002fca0002800000 */
[----:B------:R-:W-:-:S05]  /*128b0*/  IMAD.IADD R2, R9, 0x1, R0 ;  /* 0x0000000109027824 */ /* 0x000fca00078e0200 */
[----:B------:R-:W0:Y:S04]  /*128c0*/  SHFL.IDX PT, R6, R2, 0x1f, 0x1f ;  /* 0x03e01f0002067f89 */ /* 0x000e2800000e0000 */
[----:B------:R-:W1:Y:S01]  /*128d0*/  SHFL.IDX PT, R0, R10, RZ, 0x1f ;  /* 0x00001fff0a007589 */ /* 0x000e6200000e0000 */
[----:B0-----:R-:W-:-:S04]  /*128e0*/  IMAD R6, R6, R3, RZ ;  /* 0x0000000306067224 */ /* 0x001fc800078e02ff */
[----:B------:R-:W-:-:S05]  /*128f0*/  IMAD.IADD R4, R4, 0x1, R6 ;  /* 0x0000000104047824 */ /* 0x000fca00078e0206 */
[----:B-1----:R-:W-:-:S13]  /*12900*/  ISETP.GT.AND P6, PT, R4, R0, PT ;  /* 0x000000000400720c */ /* 0x002fda0003fc4270 */
[----:B------:R-:W-:Y:S05]  /*12910*/  @P6 BRA `(.L_x_257) ;  /* 0x0000000000906947 */ /* 0x000fea0003800000 */
.L_x_261:
[----:B------:R-:W-:-:S04]  /*12920*/  UIADD3 UR45, UR45, 0x1f, URZ ;  /* 0x0000001f2d2d7890 */ /* 0x000fc8000fffe03f */
[----:B------:R-:W-:-:S06]  /*12930*/  UISETP.GE.AND UP0, UPT, UR45, UR4, UPT ;  /* 0x000000042d00728c */ /* 0x000fcc000bf06270 */
[----:B------:R-:W-:-:S13]  /*12940*/  PLOP3.LUT P6, PT, PT, PT, UP0, 0x40, 0x0 ;  /* 0x000000000000781c */ /* 0x000fda0003fce808 */
[----:B------:R-:W-:Y:S05]  /*12950*/  @!P6 BRA `(.L_x_258) ;  /* 0x000000040038e947 */ /* 0x000fea0003800000 */
[----:B------:R-:W0:Y:S01]  /*12960*/  S2R R2, SR_TID.X ;  /* 0x0000000000027919 */ /* 0x000e220000002100 */
[----:B------:R-:W-:Y:S01]  /*12970*/  BSSY B0, `(.L_x_259) ;  /* 0x0000009000007945 */ /* 0x000fe20003800000 */
[----:B------:R-:W-:Y:S01]  /*12980*/  IMAD.MOV.U32 R5, RZ, RZ, RZ ;  /* 0x000000ffff057224 */ /* 0x000fe200078e00ff */
[----:B0-----:R-:W-:-:S05]  /*12990*/  LOP3.LUT R2, R2, 0x1f, RZ, 0xc0, !PT ;  /* 0x0000001f02027812 */ /* 0x001fca00078ec0ff */
[----:B------:R-:W-:-:S05]  /*129a0*/  VIADD R7, R2, UR45 ;  /* 0x0000002d02077c36 */ /* 0x000fca0008000000 */
[----:B------:R-:W-:-:S13]  /*129b0*/  ISETP.GE.OR P6, PT, R7, UR4, !P0 ;  /* 0x0000000407007c0c */ /* 0x000fda000c7c6670 */
[----:B------:R-:W-:Y:S05]  /*129c0*/  @P6 BRA `(.L_x_260) ;  /* 0x00000000000c6947 */ /* 0x000fea0003800000 */
[----:B------:R-:W0:Y:S02]  /*129d0*/  LDC.64 R2, c[0x0][0xc80] ;  /* 0x00032000ff027b82 */ /* 0x000e240000000a00 */
[----:B0-----:R-:W-:-:S05]  /*129e0*/  IMAD.WIDE R2, R7, 0x4, R2 ;  /* 0x0000000407027825 */ /* 0x001fca00078e0202 */
[----:B------:R0:W5:Y:S02]  /*129f0*/  LDG.E R5, desc[UR46][R2.64] ;  /* 0x0000002e02057981 */ /* 0x000164000c1e1900 */
.L_x_260:
[----:B------:R-:W-:Y:S05]  /*12a00*/  BSYNC B0 ;  /* 0x0000000000007941 */ /* 0x000fea0003800000 */
.L_x_259:
        /* <DEDUP_REMOVED lines=21> */
.L_x_257:
[----:B------:R-:W-:-:S04]  /*12b60*/  IMAD.IADD R6, R4, 0x1, -R6 ;  /* 0x0000000104067824 */ /* 0x000fc800078e0a06 */
[----:B------:R-:W-:-:S05]  /*12b70*/  IMAD R7, R2, R3, R6 ;  /* 0x0000000302077224 */ /* 0x000fca00078e0206 */
[----:B------:R-:W-:Y:S01]  /*12b80*/  ISETP.GT.AND P0, PT, R7, R0, PT ;  /* 0x000000000700720c */ /* 0x000fe20003f04270 */
[----:B------:R-:W-:-:S12]  /*12b90*/  IMAD.MOV.U32 R7, RZ, RZ, RZ ;  /* 0x000000ffff077224 */ /* 0x000fd800078e00ff */
[----:B------:R-:W-:Y:S02]  /*12ba0*/  VOTEU.ANY UR5, UPT, !P0 ;  /* 0x0000000000057886 */ /* 0x000fe400040e0100 */
[----:B------:R-:W-:Y:S02]  /*12bb0*/  UPOPC UR4, UR5 ;  /* 0x00000005000472bf */ /* 0x000fe40008000000 */
[----:B------:R-:W-:-:S04]  /*12bc0*/  ISETP.NE.AND P0, PT, RZ, UR5, PT ;  /* 0x00000005ff007c0c */ /* 0x000fc8000bf05270 */
[----:B------:R-:W-:-:S06]  /*12bd0*/  IMAD.U32 R4, RZ, RZ, UR4 ;  /* 0x00000004ff047e24 */ /* 0x000fcc000f8e00ff */
[----:B------:R0:W1:Y:S03]  /*12be0*/  SHFL.IDX PT, R4, R5, R4, 0x1f ;  /* 0x00001f0405047589 */ /* 0x00006600000e0000 */
[----:B------:R-:W-:Y:S05]  /*12bf0*/  @!P0 BRA `(.L_x_262) ;  /* 0x00000000000c8947 */ /* 0x000fea0003800000 */
[----:B------:R-:W-:-:S06]  /*12c00*/  UIADD3 UR5, UR4, -0x1, URZ ;  /* 0xffffffff04057890 */ /* 0x000fcc000fffe03f */
[----:B------:R-:W-:-:S06]  /*12c10*/  IMAD.U32 R7, RZ, RZ, UR5 ;  /* 0x00000005ff077e24 */ /* 0x000fcc000f8e00ff */
[----:B------:R2:W4:Y:S02]  /*12c20*/  SHFL.IDX PT, R7, R2, R7, 0x1f ;  /* 0x00001f0702077589 */ /* 0x00052400000e0000 */
.L_x_262:
[----:B01----:R-:W-:Y:S01]  /*12c30*/  IABS R5, R4 ;  /* 0x0000000400057213 */ /* 0x003fe20000000000 */
[----:B----4-:R-:W-:Y:S01]  /*12c40*/  IMAD R9, R7, R3, R6 ;  /* 0x0000000307097224 */ /* 0x010fe200078e0206 */
[----:B------:R-:W-:Y:S02]  /*12c50*/  UIADD3 UR45, UR4, UR45, URZ ;  /* 0x0000002d042d7290 */ /* 0x000fe4000fffe03f */
[----:B------:R-:W0:Y:S01]  /*12c60*/  I2F.RP R7, R5 ;  /* 0x0000000500077306 */ /* 0x000e220000209400 */
[----:B------:R-:W-:Y:S01]  /*12c70*/  IMAD.IADD R0, R0, 0x1, -R9 ;  /* 0x0000000100007824 */ /* 0x000fe200078e0a09 */
[----:B------:R1:W-:Y:S06]  /*12c80*/  STL [R1+0x10], R9 ;  /* 0x0000100901007387 */ /* 0x0003ec0000100800 */
[----:B0-----:R-:W0:Y:S02]  /*12c90*/  MUFU.RCP R7, R7 ;  /* 0x0000000700077308 */ /* 0x001e240000001000 */
[----:B0-----:R-:W-:-:S06]  /*12ca0*/  VIADD R8, R7, 0xffffffe ;  /* 0x0ffffffe07087836 */ /* 0x001fcc0000000000 */
[----:B------:R-:W2:Y:S02]  /*12cb0*/  F2I.FTZ.U32.TRUNC.NTZ R3, R8 ;  /* 0x0000000800037305 */ /* 0x000ea4000021f000 */
[----:B--2---:R-:W-:-:S04]  /*12cc0*/  IMAD.MOV R2, RZ, RZ, -R3 ;  /* 0x000000ffff027224 */ /* 0x004fc800078e0a03 */
[----:B------:R-:W-:Y:S02]  /*12cd0*/  IMAD R6, R2, R5, RZ ;  /* 0x0000000502067224 */ /* 0x000fe400078e02ff */
[----:B------:R-:W-:-:S04]  /*12ce0*/  IMAD.MOV.U32 R2, RZ, RZ, RZ ;  /* 0x000000ffff027224 */ /* 0x000fc800078e00ff */
[----:B------:R-:W-:Y:S01]  /*12cf0*/  IMAD.HI.U32 R2, R3, R6, R2 ;  /* 0x0000000603027227 */ /* 0x000fe200078e0002 */
[----:B------:R-:W-:Y:S02]  /*12d00*/  IABS R6, R4 ;  /* 0x0000000400067213 */ /* 0x000fe40000000000 */
[----:B------:R-:W-:-:S03]  /*12d10*/  IABS R3, R0 ;  /* 0x0000000000037213 */ /* 0x000fc60000000000 */
[----:B------:R-:W-:Y:S02]  /*12d20*/  IMAD.MOV R6, RZ, RZ, -R6 ;  /* 0x000000ffff067224 */ /* 0x000fe400078e0a06 */
        /* <DEDUP_REMOVED lines=17> */
.L_x_258:
[----:B------:R0:W-:Y:S01]  /*12e40*/  STL [R1+0x10], R0 ;  /* 0x0000100001007387 */ /* 0x0001e20000100800 */
[----:B------:R-:W-:Y:S01]  /*12e50*/  ULDC UR45, c[0x0][0xc3c] ;  /* 0x00030f00002d7ab9 */ /* 0x000fe20000000800 */
[----:B------:R-:W-:Y:S02]  /*12e60*/  UMOV UR36, URZ ;  /* 0x0000003f00247c82 */ /* 0x000fe40008000000 */
[----:B------:R0:W-:Y:S03]  /*12e70*/  STL [R1+0x14], RZ ;  /* 0x000014ff01007387 */ /* 0x0001e60000100800 */
.L_x_263:
[----:B------:R-:W2:Y:S04]  /*12e80*/  LDL R3, [R1+0x10] ;  /* 0x0000100001037983 */ /* 0x000ea80000100800 */
[----:B------:R-:W4:Y:S01]  /*12e90*/  LDL R2, [R1+0x14] ;  /* 0x0000140001027983 */ /* 0x000f220000100800 */
[----:B------:R-:W-:Y:S02]  /*12ea0*/  IMAD.U32 R6, RZ, RZ, UR36 ;  /* 0x00000024ff067e24 */ /* 0x000fe4000f8e00ff */
[----:B------:R-:W-:Y:S01]  /*12eb0*/  IMAD.U32 R7, RZ, RZ, UR45 ;  /* 0x0000002dff077e24 */ /* 0x000fe2000f8e00ff */
[----:B01----:R-:W0:Y:S02]  /*12ec0*/  S2R R0, SR_TID.X ;  /* 0x0000000000007919 */ /* 0x003e240000002100 */
[----:B0-----:R-:W-:Y:S01]  /*12ed0*/  LOP3.LUT R0, R0, 0x1f, RZ, 0xc0, !PT ;  /* 0x0000001f00007812 */ /* 0x001fe200078ec0ff */
[----:B------:R-:W-:Y:S03]  /*12ee0*/  BAR.SYNC.DEFER_BLOCKING 0x4, 0x180 ;  /* 0x0106000000007b1d */ /* 0x000fe60000010000 */
[----:B------:R-:W-:-:S13]  /*12ef0*/  ISETP.NE.AND P0, PT, R0, RZ, PT ;  /* 0x000000ff0000720c */ /* 0x000fda0003f05270 */
[----:B------:R-:W-:Y:S01]  /*12f00*/  @!P0 MOV R0, 0x400 ;  /* 0x0000040000008802 */ /* 0x000fe20000000f00 */
[----:B--2---:R-:W-:Y:S02]  /*12f10*/  IMAD.MOV.U32 R4, RZ, RZ, R3 ;  /* 0x000000ffff047224 */ /* 0x004fe400078e0003 */
[----:B------:R-:W0:Y:S01]  /*12f20*/  @!P0 S2R R3, SR_CgaCtaId ;  /* 0x0000000000038919 */ /* 0x000e220000008800 */
[----:B----4-:R-:W-:Y:S01]  /*12f30*/  IMAD.MOV.U32 R5, RZ, RZ, R2 ;  /* 0x000000ffff057224 */ /* 0x010fe200078e0002 */
[----:B0-----:R-:W-:-:S05]  /*12f40*/  @!P0 LEA R18, R3, R0, 0x18 ;  /* 0x0000000003128211 */ /* 0x001fca00078ec0ff */
[----:B------:R1:W-:Y:S01]  /*12f50*/  @!P0 STS.128 [R18+0x2e8d0], R4 ;  /* 0x02e8d00412008388 */ /* 0x0003e20000000c00 */
[----:B------:R-:W-:Y:S06]  /*12f60*/  BAR.ARV 0x5, 0x180 ;  /* 0x0146000000007b1d */ /* 0x000fec0000002000 */
.L_x_256:
[----:B------:R-:W-:Y:S02]  /*12f70*/  ULDC UR4, c[0x0][0xc3c] ;  /* 0x00030f0000047ab9 */ /* 0x000fe40000000800 */
[----:B------:R-:W-:-:S06]  /*12f80*/  UISETP.GE.AND UP0, UPT, UR45, UR4, UPT ;  /* 0x000000042d00728c */ /* 0x000fcc000bf06270 */
[----:B------:R-:W-:-:S13]  /*12f90*/  PLOP3.LUT P0, PT, PT, PT, UP0, 0x80, 0x0 ;  /* 0x000000000000781c */ /* 0x000fda0003f0f008 */
[----:B------:R-:W-:Y:S05]  /*12fa0*/  @!P0 BRA `(.L_x_264) ;  /* 0xffffffbc00108947 */ /* 0x000fea000383ffff */
.L_x_197:
[----:B------:R-:W2:Y:S01]  /*12fb0*/  LDL.LU R0, [R1+0x28] ;  /* 0x0000280001007983 */ /* 0x000ea20000300800 */
[----:B------:R-:W-:Y:S01]  /*12fc0*/  BSSY B0, `(.L_x_265) ;  /* 0x000000b000007945 */ /* 0x000fe20003800000 */
[----:B01----:R-:W0:Y:S01]  /*12fd0*/  S2R R5, SR_CgaCtaId ;  /* 0x0000000000057919 */ /* 0x003e220000008800 */
[----:B--2---:R-:W-:-:S05]  /*12fe0*/  VIADD R0, R0, 0x1 ;  /* 0x0000000100007836 */ /* 0x004fca0000000000 */
[----:B------:R-:W-:-:S04]  /*12ff0*/  LEA.HI R2, R0, R0, RZ, 0x1 ;  /* 0x0000000000027211 */ /* 0x000fc800078f08ff */
[----:B------:R-:W-:-:S05]  /*13000*/  LOP3.LUT R3, R2, 0xfffffffe, RZ, 0xc0, !PT ;  /* 0xfffffffe02037812 */ /* 0x000fca00078ec0ff */
[----:B------:R-:W-:Y:S01]  /*13010*/  IMAD.IADD R3, R0, 0x1, -R3 ;  /* 0x0000000100037824 */ /* 0x000fe200078e0a03 */
[----:B------:R-:W-:-:S04]  /*13020*/  MOV R0, 0x400 ;  /* 0x0000040000007802 */ /* 0x000fc80000000f00 */
[----:B0-----:R-:W-:Y:S02]  /*13030*/  LEA R0, R5, R0, 0x18 ;  /* 0x0000000005007211 */ /* 0x001fe400078ec0ff */
[----:B------:R-:W-:-:S04]  /*13040*/  SHF.L.U32 R3, R3, 0x1f, RZ ;  /* 0x0000001f03037819 */ /* 0x000fc800000006ff */
[----:B------:R-:W0:Y:S02]  /*13050*/  SYNCS.PHASECHK.TRANS64.TRYWAIT P0, [R0+URZ+0x2e820], R3 ;  /* 0x02e82003000075a7 */ /* 0x000e24000800017f */
[----:B0-----:R-:W-:Y:S05]  /*13060*/  @!P0 BRA `(.L_x_266) ;  /* 0x0000001000e48947 */ /* 0x001fea0003800000 */
.L_x_313:
[----:B------:R-:W-:Y:S05]  /*13070*/  BSYNC B0 ;  /* 0x0000000000007941 */ /* 0x000fea0003800000 */
.L_x_265:
[----:B------:R-:W-:-:S03]  /*13080*/  UMOV UR4, 0xffffffff ;  /* 0xffffffff00047882 */ /* 0x000fc60000000000 */
[----:B------:R-:W-:Y:S05]  /*13090*/  BRA.DIV UR4, `(.L_x_267) ;  /* 0x0000001204ec7947 */ /* 0x000fea000b800000 */
[----:B------:R-:W1:Y:S02]  /*130a0*/  S2R R2, SR_TID.X ;  /* 0x0000000000027919 */ /* 0x000e640000002100 */
[----:B-1----:R-:W-:-:S04]  /*130b0*/  SHF.R.U32.HI R2, RZ, 0x5, R2 ;  /* 0x00000005ff027819 */ /* 0x002fc80000011602 */
[----:B------:R-:W-:-:S05]  /*130c0*/  LOP3.LUT R2, R2, 0x3, RZ, 0xc0, !PT ;  /* 0x0000000302027812 */ /* 0x000fca00078ec0ff */
[----:B------:R1:W2:Y:S02]  /*130d0*/  SHFL.IDX PT, R14, R2, RZ, 0x1f ;  /* 0x00001fff020e7589 */ /* 0x0002a400000e0000 */
.L_x_316:
[----:B--2---:R-:W-:Y:S01]  /*130e0*/  ISETP.NE.AND P0, PT, R14, RZ, PT ;  /* 0x000000ff0e00720c */ /* 0x004fe20003f05270 */
[----:B------:R-:W-:-:S12]  /*130f0*/  BSSY B0, `(.L_x_268) ;  /* 0x000002e000007945 */ /* 0x000fd80003800000 */
[----:B------:R-:W-:Y:S05]  /*13100*/  @P0 BRA `(.L_x_269) ;  /* 0x0000000000b00947 */ /* 0x000fea0003800000 */
[----:B------:R-:W-:-:S03]  /*13110*/  UMOV UR4, 0xffffffff ;  /* 0xffffffff00047882 */ /* 0x000fc60000000000 */
[----:B------:R-:W-:Y:S05]  /*13120*/  BRA.DIV UR4, `(.L_x_270) ;  /* 0x0000001204fc7947 */ /* 0x000fea000b800000 */
[----:B------:R-:W-:-:S13]  /*13130*/  ELECT P6, URZ, PT ;  /* 0x00000000003f782f */ /* 0x000fda00038c0000 */
.L_x_319:
[----:B------:R-:W-:Y:S05]  /*13140*/  @!P6 BRA `(.L_x_269) ;  /* 0x0000000000a0e947 */ /* 0x000fea0003800000 */
[----:B------:R-:W-:-:S06]  /*13150*/  ULOP3.LUT UR4, UR38, 0x2, URZ, 0xfc, !UPT ;  /* 0x0000000226047892 */ /* 0x000fcc000f8efc3f */
[----:B-1----:R-:W-:-:S05]  /*13160*/  IMAD.U32 R2, RZ, RZ, UR4 ;  /* 0x00000004ff027e24 */ /* 0x002fca000f8e00ff */
[----:B------:R-:W-:-:S13]  /*13170*/  ISETP.NE.AND P0, PT, R2, 0x3, PT ;  /* 0x000000030200780c */ /* 0x000fda0003f05270 */
[----:B------:R-:W-:Y:S05]  /*13180*/  @!P0 BRA `(.L_x_271) ;  /* 0x0000000000048947 */ /* 0x000fea0003800000 */
[----:B------:R-:W-:Y:S01]  /*13190*/  BPT.TRAP 0x1 ;  /* 0x000000040000795c */ /* 0x000fe20000300000 */
.L_x_271:
[----:B0-----:R-:W2:Y:S04]  /*131a0*/  LDL R3, [R1] ;  /* 0x0000000001037983 */ /* 0x001ea80000100800 */
[----:B------:R-:W4:Y:S01]  /*131b0*/  LDL.LU R7, [R1+0x4] ;  /* 0x0000040001077983 */ /* 0x000f220000300800 */
[----:B------:R-:W-:-:S04]  /*131c0*/  VIADD R2, R0, 0x2e840 ;  /* 0x0002e84000027836 */ /* 0x000fc80000000000 */
[C---:B--2---:R-:W-:Y:S02]  /*131d0*/  IMAD R6, R3.reuse, 0x8, R2 ;  /* 0x0000000803067824 */ /* 0x044fe400078e0202 */
[----:B------:R-:W-:Y:S01]  /*131e0*/  VIADD R3, R3, 0x1 ;  /* 0x0000000103037836 */ /* 0x000fe20000000000 */
[----:B----4-:R-:W-:-:S04]  /*131f0*/  SHF.L.U32 R5, R7, 0x1f, RZ ;  /* 0x0000001f07057819 */ /* 0x010fc800000006ff */
[C---:B------:R-:W-:Y:S01]  /*13200*/  ISETP.NE.AND P2, PT, R3.reuse, 0x2, PT ;  /* 0x000000020300780c */ /* 0x040fe20003f45270 */
[----:B------:R-:W0:Y:S03]  /*13210*/  SYNCS.PHASECHK.TRANS64.TRYWAIT P1, [R6+URZ], R5 ;  /* 0x00000005060075a7 */ /* 0x000e26000802017f */
[----:B------:R-:W-:Y:S02]  /*13220*/  SEL R4, RZ, 0x1, P2 ;  /* 0x00000001ff047807 */ /* 0x000fe40001000000 */
[----:B------:R-:W-:Y:S02]  /*13230*/  SEL R3, R3, RZ, P2 ;  /* 0x000000ff03037207 */ /* 0x000fe40001000000 */
[----:B------:R-:W-:-:S03]  /*13240*/  LOP3.LUT R4, R7, R4, RZ, 0x3c, !PT ;  /* 0x0000000407047212 */ /* 0x000fc600078e3cff */
[----:B------:R-:W-:Y:S01]  /*13250*/  IMAD R7, R3, 0x8, R2 ;  /* 0x0000000803077824 */ /* 0x000fe200078e0202 */
[----:B------:R-:W-:Y:S01]  /*13260*/  SHF.L.U32 R2, R4, 0x1f, RZ ;  /* 0x0000001f04027819 */ /* 0x000fe200000006ff */
[----:B0-----:R-:W-:Y:S06]  /*13270*/  @!P1 BRA `(.L_x_272) ;  /* 0x0000001000c89947 */ /* 0x001fec0003800000 */
.L_x_320:
[----:B------:R-:W1:Y:S02]  /*13280*/  SYNCS.PHASECHK.TRANS64.TRYWAIT P1, [R7+URZ], R2 ;  /* 0x00000002070075a7 */ /* 0x000e64000802017f */
[----:B-1----:R-:W-:Y:S05]  /*13290*/  @!P1 BRA `(.L_x_273) ;  /* 0x0000001000d49947 */ /* 0x002fea0003800000 */
.L_x_321:
[----:B------:R-:W-:Y:S05]  /*132a0*/  @!P0 BRA `(.L_x_274) ;  /* 0x0000000000048947 */ /* 0x000fea0003800000 */
[----:B------:R-:W-:Y:S01]  /*132b0*/  BPT.TRAP 0x1 ;  /* 0x000000040000795c */ /* 0x000fe20000300000 */
.L_x_274:
[----:B------:R-:W2:Y:S02]  /*132c0*/  LDL.LU R4, [R1] ;  /* 0x0000000001047983 */ /* 0x000ea40000300800 */
[----:B--2---:R-:W-:-:S04]  /*132d0*/  IMAD R4, R4, 0x8, R0 ;  /* 0x0000000804047824 */ /* 0x004fc800078e0200 */
[----:B------:R-:W2:Y:S02]  /*132e0*/  SYNCS.PHASECHK.TRANS64.TRYWAIT P1, [R4+URZ+0x2e860], R5 ;  /* 0x02e86005040075a7 */ /* 0x000ea4000802017f */
[----:B--2---:R-:W-:Y:S05]  /*132f0*/  @!P1 BRA `(.L_x_275) ;  /* 0x0000001000d09947 */ /* 0x004fea0003800000 */
.L_x_322:
[----:B------:R-:W-:Y:S05]  /*13300*/  @!P0 BRA `(.L_x_276) ;  /* 0x0000000000048947 */ /* 0x000fea0003800000 */
[----:B------:R-:W-:Y:S01]  /*13310*/  BPT.TRAP 0x1 ;  /* 0x000000040000795c */ /* 0x000fe20000300000 */
.L_x_276:
[----:B------:R-:W-:-:S04]  /*13320*/  IMAD R3, R3, 0x8, R0 ;  /* 0x0000000803037824 */ /* 0x000fc800078e0200 */
[----:B------:R-:W4:Y:S02]  /*13330*/  SYNCS.PHASECHK.TRANS64.TRYWAIT P1, [R3+URZ+0x2e860], R2 ;  /* 0x02e86002030075a7 */ /* 0x000f24000802017f */
[----:B----4-:R-:W-:Y:S05]  /*13340*/  @!P1 BRA `(.L_x_277) ;  /* 0x0000001000d09947 */ /* 0x010fea0003800000 */
.L_x_323:
[----:B------:R-:W-:Y:S05]  /*13350*/  @!P0 BRA `(.L_x_278) ;  /* 0x0000000000048947 */ /* 0x000fea0003800000 */
[----:B------:R-:W-:Y:S01]  /*13360*/  BPT.TRAP 0x1 ;  /* 0x000000040000795c */ /* 0x000fe20000300000 */
.L_x_278:
[----:B------:R-:W5:Y:S02]  /*13370*/  SYNCS.PHASECHK.TRANS64.TRYWAIT P0, [R4+URZ+0x2e880], R5 ;  /* 0x02e88005040075a7 */ /* 0x000f64000800017f */
[----:B-----5:R-:W-:Y:S05]  /*13380*/  @!P0 BRA `(.L_x_279) ;  /* 0x0000001000d48947 */ /* 0x020fea0003800000 */
.L_x_280:
[----:B------:R0:W0:Y:S02]  /*13390*/  SYNCS.PHASECHK.TRANS64.TRYWAIT P0, [R3+URZ+0x2e880], R2 ;  /* 0x02e88002030075a7 */ /* 0x000024000800017f */
[----:B0-----:R-:W-:Y:S05]  /*133a0*/  @!P0 NANOSLEEP.SYNCS 0x989680 ;  /* 0x009896800000895d */ /* 0x001fea0003900000 */
[----:B------:R-:W0:Y:S02]  /*133b0*/  @!P0 SYNCS.PHASECHK.TRANS64 P0, [R3+URZ+0x2e880], R2 ;  /* 0x02e88002030085a7 */ /* 0x000e24000800007f */
[----:B0-----:R-:W-:Y:S05]  /*133c0*/  @!P0 BRA `(.L_x_280) ;  /* 0xfffffffc00f08947 */ /* 0x001fea000383ffff */
.L_x_269:
[----:B------:R-:W-:Y:S05]  /*133d0*/  BSYNC B0 ;  /* 0x0000000000007941 */ /* 0x000fea0003800000 */
.L_x_268:
[----:B------:R-:W-:Y:S05]  /*133e0*/  EXIT ;  /* 0x000000000000794d */ /* 0x000fea0003800000 */
.L_x_147:
[----:B0-----:R0:W1:Y:S02]  /*133f0*/  SYNCS.PHASECHK.TRANS64.TRYWAIT P1, [R2+URZ+0x2e800], R11 ;  /* 0x02e8000b020075a7 */ /* 0x001064000802017f */
[----:B-1----:R-:W-:Y:S05]  /*13400*/  @!P1 NANOSLEEP.SYNCS 0x989680 ;  /* 0x009896800000995d */ /* 0x002fea0003900000 */
[----:B------:R-:W1:Y:S02]  /*13410*/  @!P1 SYNCS.PHASECHK.TRANS64 P1, [R2+URZ+0x2e800], R11 ;  /* 0x02e8000b020095a7 */ /* 0x000e64000802007f */
[----:B-1----:R-:W-:Y:S05]  /*13420*/  @!P1 BRA `(.L_x_147) ;  /* 0xfffffffc00f09947 */ /* 0x002fea000383ffff */
[----:B------:R-:W-:Y:S05]  /*13430*/  BRA `(.L_x_281) ;  /* 0xfffffee400587947 */ /* 0x000fea000383ffff */
.L_x_151:
[----:B--2---:R2:W3:Y:S02]  /*13440*/  SYNCS.PHASECHK.TRANS64.TRYWAIT P1, [R5+URZ+0x2e830], R6 ;  /* 0x02e83006050075a7 */ /* 0x0044e4000802017f */
[----:B---3--:R-:W-:Y:S05]  /*13450*/  @!P1 NANOSLEEP.SYNCS 0x989680 ;  /* 0x009896800000995d */ /* 0x008fea0003900000 */
[----:B------:R-:W3:Y:S02]  /*13460*/  @!P1 SYNCS.PHASECHK.TRANS64 P1, [R5+URZ+0x2e830], R6 ;  /* 0x02e83006050095a7 */ /* 0x000ee4000802007f */
[----:B---3--:R-:W-:Y:S05]  /*13470*/  @!P1 BRA `(.L_x_151) ;  /* 0xfffffffc00f09947 */ /* 0x008fea000383ffff */
[----:B------:R-:W-:Y:S05]  /*13480*/  BRA `(.L_x_150) ;  /* 0xfffffee400887947 */ /* 0x000fea000383ffff */
.L_x_156:
[----:B-1----:R-:W-:-:S04]  /*13490*/  IMAD.U32 R3, RZ, RZ, UR6 ;  /* 0x00000006ff037e24 */ /* 0x002fc8000f8e00ff */
[----:B------:R1:W2:Y:S03]  /*134a0*/  SYNCS.PHASECHK.TRANS64.TRYWAIT P1, [R3+URZ+0x2e830], R2 ;  /* 0x02e83002030075a7 */ /* 0x0002a6000802017f */
[----:B--2---:R-:W-:Y:S05]  /*134b0*/  @!P1 NANOSLEEP.SYNCS 0x989680 ;  /* 0x009896800000995d */ /* 0x004fea0003900000 */
[----:B------:R-:W2:Y:S02]  /*134c0*/  @!P1 SYNCS.PHASECHK.TRANS64 P1, [R3+URZ+0x2e830], R2 ;  /* 0x02e83002030095a7 */ /* 0x000ea4000802007f */
[----:B--2---:R-:W-:Y:S05]  /*134d0*/  @!P1 BRA `(.L_x_156) ;  /* 0xfffffffc00ec9947 */ /* 0x004fea000383ffff */
[----:B------:R-:W-:Y:S05]  /*134e0*/  BRA `(.L_x_153) ;  /* 0xffffff3000707947 */ /* 0x000fea000383ffff */
.L_x_160:
[----:B-1----:R-:W-:-:S04]  /*134f0*/  IMAD.U32 R3, RZ, RZ, UR6 ;  /* 0x00000006ff037e24 */ /* 0x002fc8000f8e00ff */
[----:B------:R1:W2:Y:S03]  /*13500*/  SYNCS.PHASECHK.TRANS64.TRYWAIT P1, [R3+URZ+0x2e850], R2 ;  /* 0x02e85002030075a7 */ /* 0x0002a6000802017f */
[----:B--2---:R-:W-:Y:S05]  /*13510*/  @!P1 NANOSLEEP.SYNCS 0x989680 ;  /* 0x009896800000995d */ /* 0x004fea0003900000 */
[----:B------:R-:W2:Y:S02]  /*13520*/  @!P1 SYNCS.PHASECHK.TRANS64 P1, [R3+URZ+0x2e850], R2 ;  /* 0x02e85002030095a7 */ /* 0x000ea4000802007f */
[----:B--2---:R-:W-:Y:S05]  /*13530*/  @!P1 BRA `(.L_x_160) ;  /* 0xfffffffc00ec9947 */ /* 0x004fea000383ffff */
[----:B------:R-:W-:Y:S05]  /*13540*/  BRA `(.L_x_157) ;  /* 0xffffff3c00707947 */ /* 0x000fea000383ffff */
.L_x_166:
[----:B-1----:R1:W2:Y:S02]  /*13550*/  SYNCS.PHASECHK.TRANS64.TRYWAIT P1, [R13+URZ+0x2e850], R0 ;  /* 0x02e850000d0075a7 */ /* 0x0022a4000802017f */
[----:B--2---:R-:W-:Y:S05]  /*13560*/  @!P1 NANOSLEEP.SYNCS 0x989680 ;  /* 0x009896800000995d */ /* 0x004fea0003900000 */
[----:B------:R-:W2:Y:S02]  /*13570*/  @!P1 SYNCS.PHASECHK.TRANS64 P1, [R13+URZ+0x2e850], R0 ;  /* 0x02e850000d0095a7 */ /* 0x000ea4000802007f */
[----:B--2---:R-:W-:Y:S05]  /*13580*/  @!P1 BRA `(.L_x_166) ;  /* 0xfffffffc00f09947 */ /* 0x004fea000383ffff */
[----:B------:R-:W-:Y:S05]  /*13590*/  BRA `(.L_x_165) ;  /* 0xffffff7400647947 */ /* 0x000fea000383ffff */
.L_x_212:
[----:B------:R-:W-:Y:S02]  /*135a0*/  IMAD.MOV.U32 R13, RZ, RZ, R0 ;  /* 0x000000ffff0d7224 */ /* 0x000fe400078e0000 */
[----:B------:R-:W-:Y:S02]  /*135b0*/  IMAD.MOV.U32 R12, RZ, RZ, RZ ;  /* 0x000000ffff0c7224 */ /* 0x000fe400078e00ff */
[----:B------:R-:W-:Y:S02]  /*135c0*/  IMAD.MOV.U32 R11, RZ, RZ, 0x1f ;  /* 0x0000001fff0b7424 */ /* 0x000fe400078e00ff */
[----:B------:R-:W-:-:S07]  /*135d0*/  IMAD.MOV.U32 R15, RZ, RZ, -0x1 ;  /* 0xffffffffff0f7424 */ /* 0x000fce00078e00ff */
[----:B--2---:R-:W-:Y:S05]  /*135e0*/  WARPSYNC.COLLECTIVE R15, `(.L_x_282) ;  /* 0x000000000f087348 */ /* 0x004fea0003c00000 */
[----:B------:R0:W1:Y:S02]  /*135f0*/  SHFL.IDX P6, R14, R13, R12, R11 ;  /* 0x0000000c0d0e7389 */ /* 0x00006400000c000b */
[----:B012---:R-:W-:Y:S01]  /*13600*/  ENDCOLLECTIVE ;  /* 0x000000000000791b */ /* 0x007fe20003800000 */
.L_x_282:
[----:B------:R-:W-:Y:S05]  /*13610*/  BRA `(.L_x_283) ;  /* 0xffffffc000e87947 */ /* 0x000fea000383ffff */
.L_x_214:
[----:B------:R-:W-:Y:S01]  /*13620*/  BSSY B0, `(.L_x_284) ;  /* 0x0000006000007945 */ /* 0x000fe20003800000 */
[----:B------:R-:W-:-:S07]  /*13630*/  IMAD.MOV.U32 R15, RZ, RZ, -0x1 ;  /* 0xffffffffff0f7424 */ /* 0x000fce00078e00ff */
[----:B--2---:R-:W-:Y:S05]  /*13640*/  WARPSYNC.COLLECTIVE R15, `(.L_x_285) ;  /* 0x000000000f0c7348 */ /* 0x004fea0003c00000 */
[----:B------:R-:W-:Y:S02]  /*13650*/  ELECT P6, UR62, PT ;  /* 0x00000000003e782f */ /* 0x000fe400038c0000 */
[----:B------:R-:W-:Y:S01]  /*13660*/  MOV R14, UR62 ;  /* 0x0000003e000e7c02 */ /* 0x000fe20008000f00 */
[----:B--2---:R-:W-:Y:S10]  /*13670*/  ENDCOLLECTIVE ;  /* 0x000000000000791b */ /* 0x004ff40003800000 */
.L_x_285:
[----:B------:R-:W-:Y:S05]  /*13680*/  BSYNC B0 ;  /* 0x0000000000007941 */ /* 0x000fea0003800000 */
.L_x_284:
[----:B------:R-:W-:Y:S05]  /*13690*/  BRA `(.L_x_286) ;  /* 0xffffffc000f87947 */ /* 0x000fea000383ffff */
.L_x_216:
[----:B0-----:R0:W1:Y:S02]  /*136a0*/  SYNCS.PHASECHK.TRANS64.TRYWAIT P0, [R3+URZ+0x2e880], R2 ;  /* 0x02e88002030075a7 */ /* 0x001064000800017f */
[----:B-1----:R-:W-:Y:S05]  /*136b0*/  @!P0 NANOSLEEP.SYNCS 0x989680 ;  /* 0x009896800000895d */ /* 0x002fea0003900000 */
[----:B------:R-:W1:Y:S02]  /*136c0*/  @!P0 SYNCS.PHASECHK.TRANS64 P0, [R3+URZ+0x2e880], R2 ;  /* 0x02e88002030085a7 */ /* 0x000e64000800007f */
[----:B-1----:R-:W-:Y:S05]  /*136d0*/  @!P0 BRA `(.L_x_216) ;  /* 0xfffffffc00f08947 */ /* 0x002fea000383ffff */
[----:B------:R-:W-:Y:S05]  /*136e0*/  BRA `(.L_x_287) ;  /* 0xffffffc4005c7947 */ /* 0x000fea000383ffff */
.L_x_218:
[----:B-1----:R1:W3:Y:S02]  /*136f0*/  SYNCS.PHASECHK.TRANS64.TRYWAIT P0, [R3+URZ+0x2e840], R2 ;  /* 0x02e84002030075a7 */ /* 0x0022e4000800017f */
[----:B---3--:R-:W-:Y:S05]  /*13700*/  @!P0 NANOSLEEP.SYNCS 0x989680 ;  /* 0x009896800000895d */ /* 0x008fea0003900000 */
[----:B------:R-:W3:Y:S02]  /*13710*/  @!P0 SYNCS.PHASECHK.TRANS64 P0, [R3+URZ+0x2e840], R2 ;  /* 0x02e84002030085a7 */ /* 0x000ee4000800007f */
[----:B---3--:R-:W-:Y:S05]  /*13720*/  @!P0 BRA `(.L_x_218) ;  /* 0xfffffffc00f08947 */ /* 0x008fea000383ffff */
[----:B------:R-:W-:Y:S05]  /*13730*/  BRA `(.L_x_288) ;  /* 0xffffffc400b07947 */ /* 0x000fea000383ffff */
.L_x_222:
[----:B------:R-:W-:Y:S02]  /*13740*/  IMAD.MOV.U32 R13, RZ, RZ, R3 ;  /* 0x000000ffff0d7224 */ /* 0x000fe400078e0003 */
[----:B------:R-:W-:Y:S02]  /*13750*/  IMAD.MOV.U32 R12, RZ, RZ, RZ ;  /* 0x000000ffff0c7224 */ /* 0x000fe400078e00ff */
[----:B------:R-:W-:Y:S02]  /*13760*/  IMAD.MOV.U32 R11, RZ, RZ, 0x181f ;  /* 0x0000181fff0b7424 */ /* 0x000fe400078e00ff */
[----:B------:R-:W-:Y:S02]  /*13770*/  IMAD.MOV.U32 R15, RZ, RZ, -0x1 ;  /* 0xffffffffff0f7424 */ /* 0x000fe400078e00ff */
[----:B------:R-:W-:Y:S02]  /*13780*/  IMAD R17, R17, R6, RZ ;  /* 0x0000000611117224 */ /* 0x000fe400078e02ff */
[----:B------:R-:W-:-:S07]  /*13790*/  IMAD.IADD R0, R9, 0x1, R0 ;  /* 0x0000000109007824 */ /* 0x000fce00078e0200 */
[----:B-----5:R-:W-:Y:S05]  /*137a0*/  WARPSYNC.COLLECTIVE R15, `(.L_x_289) ;  /* 0x000000000f087348 */ /* 0x020fea0003c00000 */
[----:B------:R0:W1:Y:S02]  /*137b0*/  SHFL.IDX P6, R14, R13, R12, R11 ;  /* 0x0000000c0d0e7389 */ /* 0x00006400000c000b */
[----:B01---5:R-:W-:Y:S01]  /*137c0*/  ENDCOLLECTIVE ;  /* 0x000000000000791b */ /* 0x023fe20003800000 */
.L_x_289:
[C---:B------:R-:W-:Y:S01]  /*137d0*/  VIADD R6, R0.reuse, 0x60 ;  /* 0x0000006000067836 */ /* 0x040fe20000000000 */
[----:B------:R-:W-:Y:S01]  /*137e0*/  ISETP.GE.AND P1, PT, R0, R17, PT ;  /* 0x000000110000720c */ /* 0x000fe20003f26270 */
[----:B------:R-:W-:Y:S02]  /*137f0*/  IMAD.MOV.U32 R13, RZ, RZ, R2 ;  /* 0x000000ffff0d7224 */ /* 0x000fe400078e0002 */
[----:B------:R-:W-:-:S10]  /*13800*/  IMAD.MOV.U32 R4, RZ, RZ, R14 ;  /* 0x000000ffff047224 */ /* 0x000fd400078e000e */
[----:B------:R-:W-:Y:S05]  /*13810*/  WARPSYNC.COLLECTIVE R15, `(.L_x_290) ;  /* 0x000000000f087348 */ /* 0x000fea0003c00000 */
[----:B------:R0:W1:Y:S02]  /*13820*/  SHFL.IDX P6, R14, R13, R12, R11 ;  /* 0x0000000c0d0e7389 */ /* 0x00006400000c000b */
[----:B01----:R-:W-:Y:S01]  /*13830*/  ENDCOLLECTIVE ;  /* 0x000000000000791b */ /* 0x003fe20003800000 */
.L_x_290:
[----:B------:R-:W-:Y:S02]  /*13840*/  IMAD.MOV.U32 R13, RZ, RZ, R3 ;  /* 0x000000ffff0d7224 */ /* 0x000fe400078e0003 */
[----:B------:R-:W-:Y:S02]  /*13850*/  IMAD.MOV.U32 R12, RZ, RZ, 0x1 ;  /* 0x00000001ff0c7424 */ /* 0x000fe400078e00ff */
[----:B------:R-:W-:-:S07]  /*13860*/  IMAD.MOV.U32 R5, RZ, RZ, R14 ;  /* 0x000000ffff057224 */ /* 0x000fce00078e000e */
[----:B------:R-:W-:Y:S05]  /*13870*/  WARPSYNC.COLLECTIVE R15, `(.L_x_291) ;  /* 0x000000000f087348 */ /* 0x000fea0003c00000 */
[----:B------:R0:W1:Y:S02]  /*13880*/  SHFL.IDX P6, R14, R13, R12, R11 ;  /* 0x0000000c0d0e7389 */ /* 0x00006400000c000b */
[----:B01----:R-:W-:Y:S01]  /*13890*/  ENDCOLLECTIVE ;  /* 0x000000000000791b */ /* 0x003fe20003800000 */
.L_x_291:
        /* <DEDUP_REMOVED lines=9> */
[----:B------:R0:W-:Y:S02]  /*13930*/  @!P1 LDGSTS.E.BYPASS.LTC128B.128 [R7+0x1c400], desc[UR46][R4.64], !P0 ;  /* 0x1c40000004079fae */ /* 0x0001e4000c101d6e */
[----:B0-----:R-:W-:-:S05]  /*13940*/  VIADD R4, R0, 0x10 ;  /* 0x0000001000047836 */ /* 0x001fca0000000000 */
[----:B------:R-:W-:Y:S01]  /*13950*/  ISETP.GE.AND P1, PT, R4, R17, PT ;  /* 0x000000110400720c */ /* 0x000fe20003f26270 */
[----:B------:R-:W-:-:S12]  /*13960*/  IMAD.MOV.U32 R4, RZ, RZ, R14 ;  /* 0x000000ffff047224 */ /* 0x000fd800078e000e */
[----:B------:R-:W-:Y:S05]  /*13970*/  WARPSYNC.COLLECTIVE R15, `(.L_x_292) ;  /* 0x000000000f087348 */ /* 0x000fea0003c00000 */
[----:B------:R0:W1:Y:S02]  /*13980*/  SHFL.IDX P6, R14, R13, R12, R11 ;  /* 0x0000000c0d0e7389 */ /* 0x00006400000c000b */
[----:B01----:R-:W-:Y:S01]  /*13990*/  ENDCOLLECTIVE ;  /* 0x000000000000791b */ /* 0x003fe20003800000 */
.L_x_292:
[----:B------:R-:W-:Y:S02]  /*139a0*/  IMAD.MOV.U32 R13, RZ, RZ, R3 ;  /* 0x000000ffff0d7224 */ /* 0x000fe400078e0003 */
[----:B------:R-:W-:Y:S02]  /*139b0*/  IMAD.MOV.U32 R12, RZ, RZ, 0x2 ;  /* 0x00000002ff0c7424 */ /* 0x000fe400078e00ff */
[----:B------:R-:W-:-:S07]  /*139c0*/  IMAD.MOV.U32 R5, RZ, RZ, R14 ;  /* 0x000000ffff057224 */ /* 0x000fce00078e000e */
[----:B------:R-:W-:Y:S05]  /*139d0*/  WARPSYNC.COLLECTIVE R15, `(.L_x_293) ;  /* 0x000000000f087348 */ /* 0x000fea0003c00000 */
[----:B------:R0:W1:Y:S02]  /*139e0*/  SHFL.IDX P6, R14, R13, R12, R11 ;  /* 0x0000000c0d0e7389 */ /* 0x00006400000c000b */
[----:B01----:R-:W-:Y:S01]  /*139f0*/  ENDCOLLECTIVE ;  /* 0x000000000000791b */ /* 0x003fe20003800000 */
.L_x_293:
        /* <DEDUP_REMOVED lines=16> */
.L_x_294:
[----:B------:R-:W-:Y:S02]  /*13b00*/  IMAD.MOV.U32 R13, RZ, RZ, R3 ;  /* 0x000000ffff0d7224 */ /* 0x000fe400078e0003 */
[----:B------:R-:W-:Y:S02]  /*13b10*/  IMAD.MOV.U32 R12, RZ, RZ, 0x3 ;  /* 0x00000003ff0c7424 */ /* 0x000fe400078e00ff */
[----:B------:R-:W-:-:S07]  /*13b20*/  IMAD.MOV.U32 R5, RZ, RZ, R14 ;  /* 0x000000ffff057224 */ /* 0x000fce00078e000e */
[----:B------:R-:W-:Y:S05]  /*13b30*/  WARPSYNC.COLLECTIVE R15, `(.L_x_295) ;  /* 0x000000000f087348 */ /* 0x000fea0003c00000 */
[----:B------:R0:W1:Y:S02]  /*13b40*/  SHFL.IDX P6, R14, R13, R12, R11 ;  /* 0x0000000c0d0e7389 */ /* 0x00006400000c000b */
[----:B01----:R-:W-:Y:S01]  /*13b50*/  ENDCOLLECTIVE ;  /* 0x000000000000791b */ /* 0x003fe20003800000 */
.L_x_295:
        /* <DEDUP_REMOVED lines=16> */
.L_x_296:
[----:B------:R-:W-:Y:S02]  /*13c60*/  IMAD.MOV.U32 R13, RZ, RZ, R3 ;  /* 0x000000ffff0d7224 */ /* 0x000fe400078e0003 */
[----:B------:R-:W-:Y:S02]  /*13c70*/  IMAD.MOV.U32 R12, RZ, RZ, 0x4 ;  /* 0x00000004ff0c7424 */ /* 0x000fe400078e00ff */
[----:B------:R-:W-:-:S07]  /*13c80*/  IMAD.MOV.U32 R5, RZ, RZ, R14 ;  /* 0x000000ffff057224 */ /* 0x000fce00078e000e */
[----:B------:R-:W-:Y:S05]  /*13c90*/  WARPSYNC.COLLECTIVE R15, `(.L_x_297) ;  /* 0x000000000f087348 */ /* 0x000fea0003c00000 */
[----:B------:R0:W1:Y:S02]  /*13ca0*/  SHFL.IDX P6, R14, R13, R12, R11 ;  /* 0x0000000c0d0e7389 */ /* 0x00006400000c000b */
[----:B01----:R-:W-:Y:S01]  /*13cb0*/  ENDCOLLECTIVE ;  /* 0x000000000000791b */ /* 0x003fe20003800000 */
.L_x_297:
        /* <DEDUP_REMOVED lines=16> */
.L_x_298:
[----:B------:R-:W-:Y:S02]  /*13dc0*/  IMAD.MOV.U32 R13, RZ, RZ, R3 ;  /* 0x000000ffff0d7224 */ /* 0x000fe400078e0003 */
[----:B------:R-:W-:Y:S02]  /*13dd0*/  IMAD.MOV.U32 R12, RZ, RZ, 0x5 ;  /* 0x00000005ff0c7424 */ /* 0x000fe400078e00ff */
[----:B------:R-:W-:-:S07]  /*13de0*/  IMAD.MOV.U32 R5, RZ, RZ, R14 ;  /* 0x000000ffff057224 */ /* 0x000fce00078e000e */
[----:B------:R-:W-:Y:S05]  /*13df0*/  WARPSYNC.COLLECTIVE R15, `(.L_x_299) ;  /* 0x000000000f087348 */ /* 0x000fea0003c00000 */
[----:B------:R0:W1:Y:S02]  /*13e00*/  SHFL.IDX P6, R14, R13, R12, R11 ;  /* 0x0000000c0d0e7389 */ /* 0x00006400000c000b */
[----:B01----:R-:W-:Y:S01]  /*13e10*/  ENDCOLLECTIVE ;  /* 0x000000000000791b */ /* 0x003fe20003800000 */
.L_x_299:
        /* <DEDUP_REMOVED lines=16> */
.L_x_300:
[----:B------:R-:W-:Y:S02]  /*13f20*/  IMAD.MOV.U32 R13, RZ, RZ, R3 ;  /* 0x000000ffff0d7224 */ /* 0x000fe400078e0003 */
[----:B------:R-:W-:Y:S02]  /*13f30*/  IMAD.MOV.U32 R12, RZ, RZ, 0x6 ;  /* 0x00000006ff0c7424 */ /* 0x000fe400078e00ff */
[----:B------:R-:W-:-:S07]  /*13f40*/  IMAD.MOV.U32 R5, RZ, RZ, R14 ;  /* 0x000000ffff057224 */ /* 0x000fce00078e000e */
[----:B------:R-:W-:Y:S05]  /*13f50*/  WARPSYNC.COLLECTIVE R15, `(.L_x_301) ;  /* 0x000000000f087348 */ /* 0x000fea0003c00000 */
[----:B------:R0:W1:Y:S02]  /*13f60*/  SHFL.IDX P6, R14, R13, R12, R11 ;  /* 0x0000000c0d0e7389 */ /* 0x00006400000c000b */
[----:B01----:R-:W-:Y:S01]  /*13f70*/  ENDCOLLECTIVE ;  /* 0x000000000000791b */ /* 0x003fe20003800000 */
.L_x_301:
        /* <DEDUP_REMOVED lines=15> */
.L_x_302:
[----:B------:R-:W-:Y:S02]  /*14070*/  IMAD.MOV.U32 R13, RZ, RZ, R3 ;  /* 0x000000ffff0d7224 */ /* 0x000fe400078e0003 */
[----:B------:R-:W-:Y:S02]  /*14080*/  IMAD.MOV.U32 R12, RZ, RZ, 0x7 ;  /* 0x00000007ff0c7424 */ /* 0x000fe400078e00ff */
[----:B------:R-:W-:-:S07]  /*14090*/  IMAD.MOV.U32 R5, RZ, RZ, R14 ;  /* 0x000000ffff057224 */ /* 0x000fce00078e000e */
[----:B------:R-:W-:Y:S05]  /*140a0*/  WARPSYNC.COLLECTIVE R15, `(.L_x_303) ;  /* 0x000000000f087348 */ /* 0x000fea0003c00000 */
[----:B------:R0:W1:Y:S02]  /*140b0*/  SHFL.IDX P6, R14, R13, R12, R11 ;  /* 0x0000000c0d0e7389 */ /* 0x00006400000c000b */
[----:B01----:R-:W-:Y:S01]  /*140c0*/  ENDCOLLECTIVE ;  /* 0x000000000000791b */ /* 0x003fe20003800000 */
.L_x_303:
        /* <DEDUP_REMOVED lines=10> */
.L_x_304:
[----:B------:R-:W-:Y:S01]  /*14170*/  @!PT LDS RZ, [RZ] ;  /* 0x00000000fffff984 */ /* 0x000fe20000000800 */
[----:B------:R-:W-:Y:S01]  /*14180*/  @!PT LDS RZ, [RZ] ;  /* 0x00000000fffff984 */ /* 0x000fe20000000800 */
[----:B------:R-:W-:Y:S01]  /*14190*/  @!PT LDS RZ, [RZ] ;  /* 0x00000000fffff984 */ /* 0x000fe20000000800 */
[----:B------:R0:W-:Y:S01]  /*141a0*/  @!P1 LDGSTS.E.BYPASS.LTC128B.128 [R7+0x1f400], desc[UR46][R4.64], !P0 ;  /* 0x1f40000004079fae */ /* 0x0001e2000c101d6e */
[----:B------:R-:W-:Y:S01]  /*141b0*/  IMAD.MOV.U32 R2, RZ, RZ, R14 ;  /* 0x000000ffff027224 */ /* 0x000fe200078e000e */
[----:B------:R-:W-:Y:S06]  /*141c0*/  BRA `(.L_x_305) ;  /* 0xffffffc800047947 */ /* 0x000fec000383ffff */
.L_x_225:
[----:B--2---:R2:W3:Y:S02]  /*141d0*/  SYNCS.PHASECHK.TRANS64.TRYWAIT P0, [R18+URZ+0x2e820], R3 ;  /* 0x02e82003120075a7 */ /* 0x0044e4000800017f */
[----:B---3--:R-:W-:Y:S05]  /*141e0*/  @!P0 NANOSLEEP.SYNCS 0x989680 ;  /* 0x009896800000895d */ /* 0x008fea0003900000 */
[----:B------:R-:W3:Y:S02]  /*141f0*/  @!P0 SYNCS.PHASECHK.TRANS64 P0, [R18+URZ+0x2e820], R3 ;  /* 0x02e82003120085a7 */ /* 0x000ee4000800007f */
[----:B---3--:R-:W-:Y:S05]  /*14200*/  @!P0 BRA `(.L_x_225) ;  /* 0xfffffffc00f08947 */ /* 0x008fea000383ffff */
[----:B------:R-:W-:Y:S05]  /*14210*/  BRA `(.L_x_306) ;  /* 0xffffffc800607947 */ /* 0x000fea000383ffff */
.L_x_231:
[----:B0-----:R0:W1:Y:S02]  /*14220*/  SYNCS.PHASECHK.TRANS64.TRYWAIT P0, [R3+URZ+0x2e880], R2 ;  /* 0x02e88002030075a7 */ /* 0x001064000800017f */
[----:B-1----:R-:W-:Y:S05]  /*14230*/  @!P0 NANOSLEEP.SYNCS 0x989680 ;  /* 0x009896800000895d */ /* 0x002fea0003900000 */
[----:B------:R-:W1:Y:S02]  /*14240*/  @!P0 SYNCS.PHASECHK.TRANS64 P0, [R3+URZ+0x2e880], R2 ;  /* 0x02e88002030085a7 */ /* 0x000e64000800007f */
[----:B-1----:R-:W-:Y:S05]  /*14250*/  @!P0 BRA `(.L_x_231) ;  /* 0xfffffffc00f08947 */ /* 0x002fea000383ffff */
[----:B------:R-:W-:Y:S05]  /*14260*/  BRA `(.L_x_307) ;  /* 0xffffffcc001c7947 */ /* 0x000fea000383ffff */
.L_x_236:
[----:B-1----:R1:W2:Y:S02]  /*14270*/  SYNCS.PHASECHK.TRANS64.TRYWAIT P0, [R3+URZ+0x2e840], R2 ;  /* 0x02e84002030075a7 */ /* 0x0022a4000800017f */
[----:B--2---:R-:W-:Y:S05]  /*14280*/  @!P0 NANOSLEEP.SYNCS 0x989680 ;  /* 0x009896800000895d */ /* 0x004fea0003900000 */
[----:B------:R-:W2:Y:S02]  /*14290*/  @!P0 SYNCS.PHASECHK.TRANS64 P0, [R3+URZ+0x2e840], R2 ;  /* 0x02e84002030085a7 */ /* 0x000ea4000800007f */
[----:B--2---:R-:W-:Y:S05]  /*142a0*/  @!P0 BRA `(.L_x_236) ;  /* 0xfffffffc00f08947 */ /* 0x004fea000383ffff */
[----:B------:R-:W-:Y:S05]  /*142b0*/  BRA `(.L_x_308) ;  /* 0xffffffcc009c7947 */ /* 0x000fea000383ffff */
.L_x_242:
[----:B----4-:R4:W0:Y:S02]  /*142c0*/  SYNCS.PHASECHK.TRANS64.TRYWAIT P0, [R19+URZ+0x2e870], R2 ;  /* 0x02e87002130075a7 */ /* 0x010824000800017f */
[----:B0-----:R-:W-:Y:S05]  /*142d0*/  @!P0 NANOSLEEP.SYNCS 0x989680 ;  /* 0x009896800000895d */ /* 0x001fea0003900000 */
[----:B------:R-:W0:Y:S02]  /*142e0*/  @!P0 SYNCS.PHASECHK.TRANS64 P0, [R19+URZ+0x2e870], R2 ;  /* 0x02e87002130085a7 */ /* 0x000e24000800007f */
[----:B0-----:R-:W-:Y:S05]  /*142f0*/  @!P0 BRA `(.L_x_242) ;  /* 0xfffffffc00f08947 */ /* 0x001fea000383ffff */
[----:B------:R-:W-:Y:S05]  /*14300*/  BRA `(.L_x_309) ;  /* 0xffffffd000387947 */ /* 0x000fea000383ffff */
.L_x_244:
[----:B----4-:R4:W0:Y:S02]  /*14310*/  SYNCS.PHASECHK.TRANS64.TRYWAIT P0, [R19+URZ+0x2e860], R2 ;  /* 0x02e86002130075a7 */ /* 0x010824000800017f */
[----:B0-----:R-:W-:Y:S05]  /*14320*/  @!P0 NANOSLEEP.SYNCS 0x989680 ;  /* 0x009896800000895d */ /* 0x001fea0003900000 */
[----:B------:R-:W0:Y:S02]  /*14330*/  @!P0 SYNCS.PHASECHK.TRANS64 P0, [R19+URZ+0x2e860], R2 ;  /* 0x02e86002130085a7 */ /* 0x000e24000800007f */
[----:B0-----:R-:W-:Y:S05]  /*14340*/  @!P0 BRA `(.L_x_244) ;  /* 0xfffffffc00f08947 */ /* 0x001fea000383ffff */
[----:B------:R-:W-:Y:S05]  /*14350*/  BRA `(.L_x_310) ;  /* 0xffffffd000407947 */ /* 0x000fea000383ffff */
.L_x_251:
[----:B--2---:R2:W4:Y:S02]  /*14360*/  SYNCS.PHASECHK.TRANS64.TRYWAIT P1, [R16+URZ+0x2e870], R3 ;  /* 0x02e87003100075a7 */ /* 0x004524000802017f */
[----:B----4-:R-:W-:Y:S05]  /*14370*/  @!P1 NANOSLEEP.SYNCS 0x989680 ;  /* 0x009896800000995d */ /* 0x010fea0003900000 */
[----:B------:R-:W4:Y:S02]  /*14380*/  @!P1 SYNCS.PHASECHK.TRANS64 P1, [R16+URZ+0x2e870], R3 ;  /* 0x02e87003100095a7 */ /* 0x000f24000802007f */
[----:B----4-:R-:W-:Y:S05]  /*14390*/  @!P1 BRA `(.L_x_251) ;  /* 0xfffffffc00f09947 */ /* 0x010fea000383ffff */
[----:B------:R-:W-:Y:S05]  /*143a0*/  BRA `(.L_x_311) ;  /* 0xffffffd800807947 */ /* 0x000fea000383ffff */
.L_x_253:
[----:B--2---:R2:W4:Y:S02]  /*143b0*/  SYNCS.PHASECHK.TRANS64.TRYWAIT P1, [R16+URZ+0x2e860], R3 ;  /* 0x02e86003100075a7 */ /* 0x004524000802017f */
[----:B----4-:R-:W-:Y:S05]  /*143c0*/  @!P1 NANOSLEEP.SYNCS 0x989680 ;  /* 0x009896800000995d */ /* 0x010fea0003900000 */
[----:B------:R-:W4:Y:S02]  /*143d0*/  @!P1 SYNCS.PHASECHK.TRANS64 P1, [R16+URZ+0x2e860], R3 ;  /* 0x02e86003100095a7 */ /* 0x000f24000802007f */
[----:B----4-:R-:W-:Y:S05]  /*143e0*/  @!P1 BRA `(.L_x_253) ;  /* 0xfffffffc00f09947 */ /* 0x010fea000383ffff */
[----:B------:R-:W-:Y:S05]  /*143f0*/  BRA `(.L_x_312) ;  /* 0xffffffd800887947 */ /* 0x000fea000383ffff */
.L_x_266:
[----:B0-----:R0:W1:Y:S02]  /*14400*/  SYNCS.PHASECHK.TRANS64.TRYWAIT P0, [R0+URZ+0x2e820], R3 ;  /* 0x02e82003000075a7 */ /* 0x001064000800017f */
[----:B-1----:R-:W-:Y:S05]  /*14410*/  @!P0 NANOSLEEP.SYNCS 0x989680 ;  /* 0x009896800000895d */ /* 0x002fea0003900000 */
[----:B------:R-:W1:Y:S02]  /*14420*/  @!P0 SYNCS.PHASECHK.TRANS64 P0, [R0+URZ+0x2e820], R3 ;  /* 0x02e82003000085a7 */ /* 0x000e64000800007f */
[----:B-1----:R-:W-:Y:S05]  /*14430*/  @!P0 BRA `(.L_x_266) ;  /* 0xfffffffc00f08947 */ /* 0x002fea000383ffff */
[----:B------:R-:W-:Y:S05]  /*14440*/  BRA `(.L_x_313) ;  /* 0xffffffec00087947 */ /* 0x000fea000383ffff */
.L_x_267:
[----:B------:R-:W1:Y:S01]  /*14450*/  S2R R2, SR_TID.X ;  /* 0x0000000000027919 */ /* 0x000e620000002100 */
[----:B------:R-:W-:Y:S01]  /*14460*/  BSSY B0, `(.L_x_314) ;  /* 0x000000a000007945 */ /* 0x000fe20003800000 */
[----:B------:R-:W-:Y:S02]  /*14470*/  IMAD.MOV.U32 R12, RZ, RZ, RZ ;  /* 0x000000ffff0c7224 */ /* 0x000fe400078e00ff */
[----:B------:R-:W-:Y:S02]  /*14480*/  IMAD.MOV.U32 R11, RZ, RZ, 0x1f ;  /* 0x0000001fff0b7424 */ /* 0x000fe400078e00ff */
[----:B------:R-:W-:Y:S01]  /*14490*/  IMAD.MOV.U32 R15, RZ, RZ, -0x1 ;  /* 0xffffffffff0f7424 */ /* 0x000fe200078e00ff */
[----:B-1----:R-:W-:-:S04]  /*144a0*/  SHF.R.U32.HI R2, RZ, 0x5, R2 ;  /* 0x00000005ff027819 */ /* 0x002fc80000011602 */
[----:B------:R-:W-:-:S05]  /*144b0*/  LOP3.LUT R2, R2, 0x3, RZ, 0xc0, !PT ;  /* 0x0000000302027812 */ /* 0x000fca00078ec0ff */
[----:B------:R-:W-:-:S07]  /*144c0*/  IMAD.MOV.U32 R13, RZ, RZ, R2 ;  /* 0x000000ffff0d7224 */ /* 0x000fce00078e0002 */
[----:B0--3--:R-:W-:Y:S05]  /*144d0*/  WARPSYNC.COLLECTIVE R15, `(.L_x_315) ;  /* 0x000000000f087348 */ /* 0x009fea0003c00000 */
[----:B------:R1:W2:Y:S02]  /*144e0*/  SHFL.IDX P6, R14, R13, R12, R11 ;  /* 0x0000000c0d0e7389 */ /* 0x0002a400000c000b */
[----:B0123--:R-:W-:Y:S01]  /*144f0*/  ENDCOLLECTIVE ;  /* 0x000000000000791b */ /* 0x00ffe20003800000 */
.L_x_315:
[----:B------:R-:W-:Y:S05]  /*14500*/  BSYNC B0 ;  /* 0x0000000000007941 */ /* 0x000fea0003800000 */
.L_x_314:
[----:B------:R-:W-:Y:S05]  /*14510*/  BRA `(.L_x_316) ;  /* 0xffffffe800f07947 */ /* 0x000fea000383ffff */
.L_x_270:
[----:B------:R-:W-:Y:S01]  /*14520*/  BSSY B1, `(.L_x_317) ;  /* 0x0000006000017945 */ /* 0x000fe20003800000 */
[----:B------:R-:W-:-:S07]  /*14530*/  IMAD.MOV.U32 R15, RZ, RZ, -0x1 ;  /* 0xffffffffff0f7424 */ /* 0x000fce00078e00ff */
[----:B01-3--:R-:W-:Y:S05]  /*14540*/  WARPSYNC.COLLECTIVE R15, `(.L_x_318) ;  /* 0x000000000f0c7348 */ /* 0x00bfea0003c00000 */
[----:B------:R-:W-:Y:S02]  /*14550*/  ELECT P6, UR62, PT ;  /* 0x00000000003e782f */ /* 0x000fe400038c0000 */
[----:B------:R-:W-:Y:S01]  /*14560*/  MOV R14, UR62 ;  /* 0x0000003e000e7c02 */ /* 0x000fe20008000f00 */
[----:B01-3--:R-:W-:Y:S10]  /*14570*/  ENDCOLLECTIVE ;  /* 0x000000000000791b */ /* 0x00bff40003800000 */
.L_x_318:
[----:B------:R-:W-:Y:S05]  /*14580*/  BSYNC B1 ;  /* 0x0000000000017941 */ /* 0x000fea0003800000 */
.L_x_317:
[----:B------:R-:W-:Y:S05]  /*14590*/  BRA `(.L_x_319) ;  /* 0xffffffe800e87947 */ /* 0x000fea000383ffff */
.L_x_272:
[----:B0-----:R0:W1:Y:S02]  /*145a0*/  SYNCS.PHASECHK.TRANS64.TRYWAIT P1, [R6+URZ], R5 ;  /* 0x00000005060075a7 */ /* 0x001064000802017f */
[----:B-1----:R-:W-:Y:S05]  /*145b0*/  @!P1 NANOSLEEP.SYNCS 0x989680 ;  /* 0x009896800000995d */ /* 0x002fea0003900000 */
[----:B------:R-:W1:Y:S02]  /*145c0*/  @!P1 SYNCS.PHASECHK.TRANS64 P1, [R6+URZ], R5 ;  /* 0x00000005060095a7 */ /* 0x000e64000802007f */
[----:B-1----:R-:W-:Y:S05]  /*145d0*/  @!P1 BRA `(.L_x_272) ;  /* 0xfffffffc00f09947 */ /* 0x002fea000383ffff */
[----:B------:R-:W-:Y:S05]  /*145e0*/  BRA `(.L_x_320) ;  /* 0xffffffec00247947 */ /* 0x000fea000383ffff */
.L_x_273:
[----:B-1----:R1:W2:Y:S02]  /*145f0*/  SYNCS.PHASECHK.TRANS64.TRYWAIT P1, [R7+URZ], R2 ;  /* 0x00000002070075a7 */ /* 0x0022a4000802017f */
[----:B--2---:R-:W-:Y:S05]  /*14600*/  @!P1 NANOSLEEP.SYNCS 0x989680 ;  /* 0x009896800000995d */ /* 0x004fea0003900000 */
[----:B------:R-:W2:Y:S02]  /*14610*/  @!P1 SYNCS.PHASECHK.TRANS64 P1, [R7+URZ], R2 ;  /* 0x00000002070095a7 */ /* 0x000ea4000802007f */
[----:B--2---:R-:W-:Y:S05]  /*14620*/  @!P1 BRA `(.L_x_273) ;  /* 0xfffffffc00f09947 */ /* 0x004fea000383ffff */
[----:B------:R-:W-:Y:S05]  /*14630*/  BRA `(.L_x_321) ;  /* 0xffffffec00187947 */ /* 0x000fea000383ffff */
.L_x_275:
[----:B--2---:R2:W4:Y:S02]  /*14640*/  SYNCS.PHASECHK.TRANS64.TRYWAIT P1, [R4+URZ+0x2e860], R5 ;  /* 0x02e86005040075a7 */ /* 0x004524000802017f */
[----:B----4-:R-:W-:Y:S05]  /*14650*/  @!P1 NANOSLEEP.SYNCS 0x989680 ;  /* 0x009896800000995d */ /* 0x010fea0003900000 */
[----:B------:R-:W4:Y:S02]  /*14660*/  @!P1 SYNCS.PHASECHK.TRANS64 P1, [R4+URZ+0x2e860], R5 ;  /* 0x02e86005040095a7 */ /* 0x000f24000802007f */
[----:B----4-:R-:W-:Y:S05]  /*14670*/  @!P1 BRA `(.L_x_275) ;  /* 0xfffffffc00f09947 */ /* 0x010fea000383ffff */
[----:B------:R-:W-:Y:S05]  /*14680*/  BRA `(.L_x_322) ;  /* 0xffffffec001c7947 */ /* 0x000fea000383ffff */
.L_x_277:
[----:B----4-:R4:W0:Y:S02]  /*14690*/  SYNCS.PHASECHK.TRANS64.TRYWAIT P1, [R3+URZ+0x2e860], R2 ;  /* 0x02e86002030075a7 */ /* 0x010824000802017f */
[----:B0-----:R-:W-:Y:S05]  /*146a0*/  @!P1 NANOSLEEP.SYNCS 0x989680 ;  /* 0x009896800000995d */ /* 0x001fea0003900000 */
[----:B------:R-:W0:Y:S02]  /*146b0*/  @!P1 SYNCS.PHASECHK.TRANS64 P1, [R3+URZ+0x2e860], R2 ;  /* 0x02e86002030095a7 */ /* 0x000e24000802007f */
[----:B0-----:R-:W-:Y:S05]  /*146c0*/  @!P1 BRA `(.L_x_277) ;  /* 0xfffffffc00f09947 */ /* 0x001fea000383ffff */
[----:B------:R-:W-:Y:S05]  /*146d0*/  BRA `(.L_x_323) ;  /* 0xffffffec001c7947 */ /* 0x000fea000383ffff */
.L_x_279:
[----:B------:R0:W0:Y:S02]  /*146e0*/  SYNCS.PHASECHK.TRANS64.TRYWAIT P0, [R4+URZ+0x2e880], R5 ;  /* 0x02e88005040075a7 */ /* 0x000024000800017f */
[----:B0-----:R-:W-:Y:S05]  /*146f0*/  @!P0 NANOSLEEP.SYNCS 0x989680 ;  /* 0x009896800000895d */ /* 0x001fea0003900000 */
[----:B------:R-:W0:Y:S02]  /*14700*/  @!P0 SYNCS.PHASECHK.TRANS64 P0, [R4+URZ+0x2e880], R5 ;  /* 0x02e88005040085a7 */ /* 0x000e24000800007f */
[----:B0-----:R-:W-:Y:S05]  /*14710*/  @!P0 BRA `(.L_x_279) ;  /* 0xfffffffc00f08947 */ /* 0x001fea000383ffff */
[----:B------:R-:W-:Y:S05]  /*14720*/  BRA `(.L_x_280) ;  /* 0xffffffec00187947 */ /* 0x000fea000383ffff */
.L_x_324:
        /* <DEDUP_REMOVED lines=13> */
.L_x_2678:


//--------------------- .text._ZN7cutlass13device_kernelIN5flash11enable_sm90INS1_16FlashAttnFwdSm90INS1_25CollectiveMainloopFwdSm90ILi2EN4cute5tupleIJNS5_1CILi1EEES8_S8_EEENS6_IJNS7_ILi128EEENS7_ILi224EEESA_EEELi128ENS_12float_e4m3_tEfNS_4arch4Sm90ELb0ELb0ELb1ELb1ELb0ELb1ELb0ELb1ELb1ELb1ELb0ELb0EEENS1_21CollectiveEpilogueFwdINS6_IJSA_SA_SB_EEES9_NS_10bfloat16_tESF_Li256ELb1ELb1ELb0ELb1EEENS1_36VarlenDynamicPersistentTileSchedulerILi128ELi224ELi256ELi128ELb0ELb1ELb1ELb0ELb1ELb1EEEEEEEEEvNT_6ParamsE --------------------------
	.section	.text._ZN7cutlass13device_kernelIN5flash11enable_sm90INS1_16FlashAttnFwdSm90INS1_25CollectiveMainloopFwdSm90ILi2EN4cute5tupleIJNS5_1CILi1EEES8_S8_EEENS6_IJNS7_ILi128EEENS7_ILi224EEESA_EEELi128ENS_12float_e4m3_tEfNS_4arch4Sm90ELb0ELb0ELb1ELb1ELb0ELb1ELb0ELb1ELb1ELb1ELb0ELb0EEENS1_21CollectiveEpilogueFwdINS6_IJSA_SA_SB_EEES9_NS_10bfloat16_tESF_Li256ELb1ELb1ELb0ELb1EEENS1_36VarlenDynamicPersistentTileSchedulerILi128ELi224ELi256ELi128ELb0ELb1ELb1ELb0ELb1ELb1EEEEEEEEEvNT_6ParamsE,"ax",@progbits
	.align	128
.text._ZN7cutlass13device_kernelIN5flash11enable_sm90INS1_16FlashAttnFwdSm90INS1_25CollectiveMainloopFwdSm90ILi2EN4cute5tupleIJNS5_1CILi1EEES8_S8_EEENS6_IJNS7_ILi128EEENS7_ILi224EEESA_EEELi128ENS_12float_e4m3_tEfNS_4arch4Sm90ELb0ELb0ELb1ELb1ELb0ELb1ELb0ELb1ELb1ELb1ELb0ELb0EEENS1_21CollectiveEpilogueFwdINS6_IJSA_SA_SB_EEES9_NS_10bfloat16_tESF_Li256ELb1ELb1ELb0ELb1EEENS1_36VarlenDynamicPersistentTileSchedulerILi128ELi224ELi256ELi128ELb0ELb1ELb1ELb0ELb1ELb1EEEEEEEEEvNT_6ParamsE:
        .type           _ZN7cutlass13device_kernelIN5flash11enable_sm90INS1_16FlashAttnFwdSm90INS1_25CollectiveMainloopFwdSm90ILi2EN4cute5tupleIJNS5_1CILi1EEES8_S8_EEENS6_IJNS7_ILi128EEENS7_ILi224EEESA_EEELi128ENS_12float_e4m3_tEfNS_4arch4Sm90ELb0ELb0ELb1ELb1ELb0ELb1ELb0ELb1ELb1ELb1ELb0ELb0EEENS1_21CollectiveEpilogueFwdINS6_IJSA_SA_SB_EEES9_NS_10bfloat16_tESF_Li256ELb1ELb1ELb0ELb1EEENS1_36VarlenDynamicPersistentTileSchedulerILi128ELi224ELi256ELi128ELb0ELb1ELb1ELb0ELb1ELb1EEEEEEEEEvNT_6ParamsE,@function
        .size           _ZN7cutlass13device_kernelIN5flash11enable_sm90INS1_16FlashAttnFwdSm90INS1_25CollectiveMainloopFwdSm90ILi2EN4cute5tupleIJNS5_1CILi1EEES8_S8_EEENS6_IJNS7_ILi128EEENS7_ILi224EEESA_EEELi128ENS_12float_e4m3_tEfNS_4arch4Sm90ELb0ELb0ELb1ELb1ELb0ELb1ELb0ELb1ELb1ELb1ELb0ELb0EEENS1_21CollectiveEpilogueFwdINS6_IJSA_SA_SB_EEES9_NS_10bfloat16_tESF_Li256ELb1ELb1ELb0ELb1EEENS1_36VarlenDynamicPersistentTileSchedulerILi128ELi224ELi256ELi128ELb0ELb1ELb1ELb0ELb1ELb1EEEEEEEEEvNT_6ParamsE,(.L_x_2679 - _ZN7cutlass13device_kernelIN5flash11enable_sm90INS1_16FlashAttnFwdSm90INS1_25CollectiveMainloopFwdSm90ILi2EN4cute5tupleIJNS5_1CILi1EEES8_S8_EEENS6_IJNS7_ILi128EEENS7_ILi224EEESA_EEELi128ENS_12float_e4m3_tEfNS_4arch4Sm90ELb0ELb0ELb1ELb1ELb0ELb1ELb0ELb1ELb1ELb1ELb0ELb0EEENS1_21CollectiveEpilogueFwdINS6_IJSA_SA_SB_EEES9_NS_10bfloat16_tESF_Li256ELb1ELb1ELb0ELb1EEENS1_36VarlenDynamicPersistentTileSchedulerILi128ELi224ELi256ELi128ELb0ELb1ELb1ELb0ELb1ELb1EEEEEEEEEvNT_6ParamsE)
        .other          _ZN7cutlass13device_kernelIN5flash11enable_sm90INS1_16FlashAttnFwdSm90INS1_25CollectiveMainloopFwdSm90ILi2EN4cute5tupleIJNS5_1CILi1EEES8_S8_EEENS6_IJNS7_ILi128EEENS7_ILi224EEESA_EEELi128ENS_12float_e4m3_tEfNS_4arch4Sm90ELb0ELb0ELb1ELb1ELb0ELb1ELb0ELb1ELb1ELb1ELb0ELb0EEENS1_21CollectiveEpilogueFwdINS6_IJSA_SA_SB_EEES9_NS_10bfloat16_tESF_Li256ELb1ELb1ELb0ELb1EEENS1_36VarlenDynamicPersistentTileSchedulerILi128ELi224ELi256ELi128ELb0ELb1ELb1ELb0ELb1ELb1EEEEEEEEEvNT_6ParamsE,@"STO_CUDA_ENTRY STV_DEFAULT"
_ZN7cutlass13device_kernelIN5flash11enable_sm90INS1_16FlashAttnFwdSm90INS1_25CollectiveMainloopFwdSm90ILi2EN4cute5tupleIJNS5_1CILi1EEES8_S8_EEENS6_IJNS7_ILi128EEENS7_ILi224EEESA_EEELi128ENS_12float_e4m3_tEfNS_4arch4Sm90ELb0ELb0ELb1ELb1ELb0ELb1ELb0ELb1ELb1ELb1ELb0ELb0EEENS1_21CollectiveEpilogueFwdINS6_IJSA_SA_SB_EEES9_NS_10bfloat16_tESF_Li256ELb1ELb1ELb0ELb1EEENS1_36VarlenDynamicPersistentTileSchedulerILi128ELi224ELi256ELi128ELb0ELb1ELb1ELb0ELb1ELb1EEEEEEEEEvNT_6ParamsE:
        /* <DEDUP_REMOVED lines=13> */
[----:B------:R-:W-:Y:S02]  /*00d0*/  UIADD3 UR10, UP2, UR4, 0x570, URZ ;  /* 0x00000570040a7890 */ /* 0x000fe4000ff5e03f */
[----:B------:R-:W-:Y:S02]  /*00e0*/  UIADD3 UR4, UP3, UR4, 0x670, URZ ;  /* 0x0000067004047890 */ /* 0x000fe4000ff7e03f */
[----:B------:R-:W-:-:S02]  /*00f0*/  UIADD3.X UR7, URZ, UR5, URZ, UP0, !UPT ;  /* 0x000000053f077290 */ /* 0x000fc400087fe43f */
[----:B------:R-:W-:Y:S02]  /*0100*/  UIADD3.X UR9, URZ, UR5, URZ, UP1, !UPT ;  /* 0x000000053f097290 */ /* 0x000fe40008ffe43f */
[----:B------:R-:W-:Y:S02]  /*0110*/  UIADD3.X UR11, URZ, UR5, URZ, UP2, !UPT ;  /* 0x000000053f0b7290 */ /* 0x000fe400097fe43f */
[----:B------:R-:W-:-:S03]  /*0120*/  UIADD3.X UR5, URZ, UR5, URZ, UP3, !UPT ;  /* 0x000000053f057290 */ /* 0x000fc60009ffe43f */
[----:B------:R0:W-:Y:S02]  /*0130*/  UTMACCTL.PF [UR6] ;  /* 0x00000000060079b9 */ /* 0x0001e40008040000 */
[----:B------:R0:W-:Y:S02]  /*0140*/  UTMACCTL.PF [UR8] ;  /* 0x00000000080079b9 */ /* 0x0001e40008040000 */
[----:B------:R0:W-:Y:S02]  /*0150*/  UTMACCTL.PF [UR10] ;  /* 0x000000000a0079b9 */ /* 0x0001e40008040000 */
[----:B------:R0:W-:Y:S02]  /*0160*/  UTMACCTL.PF [UR4] ;  /* 0x00000000040079b9 */ /* 0x0001e40008040000 */
[----:B0-----:R-:W-:Y:S01]  /*0170*/  NOP ;  /* 0x0000000000007918 */ /* 0x001fe20000000000 */
.L_x_326:
[----:B------:R-:W-:Y:S05]  /*0180*/  BSYNC B0 ;  /* 0x0000000000007941 */ /* 0x000fea0003800000 */
.L_x_325:
        /* <DEDUP_REMOVED lines=41> */
.L_x_327:
        /* <DEDUP_REMOVED lines=22> */
.L_x_328:
        /* <DEDUP_REMOVED lines=18> */
.L_x_329:
        /* <DEDUP_REMOVED lines=22> */
.L_x_330:
        /* <DEDUP_REMOVED lines=22> */
.L_x_331:
[----:B0-----:R-:W-:Y:S01]  /*0960*/  UMOV UR4, 0x1 ;  /* 0x0000000100047882 */ /* 0x001fe20000000000 */
[----:B------:R-:W-:Y:S01]  /*0970*/  PLOP3.LUT P0, PT, PT, PT, UP0, 0x80, 0x0 ;  /* 0x000000000000781c */ /* 0x000fe20003f0f008 */
[----:B------:R-:W-:Y:S01]  /*0980*/  USEL UR4, UR4, 0x2, !UP0 ;  /* 0x0000000204047887 */ /* 0x000fe2000c000000 */
[----:B------:R-:W-:Y:S01]  /*0990*/  NOP ;  /* 0x0000000000007918 */ /* 0x000fe20000000000 */
[----:B------:R-:W-:Y:S01]  /*09a0*/  ULDC.64 UR60, c[0x0][0x208] ;  /* 0x00008200003c7ab9 */ /* 0x000fe20000000a00 */
[----:B------:R-:W-:Y:S03]  /*09b0*/  BSSY B8, `(.L_x_332) ;  /* 0x0002424000087945 */ /* 0x000fe60003800000 */
[----:B------:R-:W-:-:S05]  /*09c0*/  IMAD.U32 R2, RZ, RZ, UR4 ;  /* 0x00000004ff027e24 */ /* 0x000fca000f8e00ff */
[----:B------:R0:W-:Y:S01]  /*09d0*/  STL [R1+0xb8], R2 ;  /* 0x0000b80201007387 */ /* 0x0001e20000100800 */
[----:B-12-4-:R-:W-:Y:S06]  /*09e0*/  BAR.SYNC.DEFER_BLOCKING 0x0 ;  /* 0x0000000000007b1d */ /* 0x016fec0000010000 */
[----:B------:R-:W-:Y:S05]  /*09f0*/  @!P0 BRA `(.L_x_333) ;  /* 0x000001dc00308947 */ /* 0x000fea0003800000 */
.L_x_334:
[----:B------:R-:W-:-:S08]  /*0a00*/  NOP ;  /* 0x0000000000007918 */ /* 0x000fd00000000000 */
[----:B------:R-:W1:Y:S02]  /*0a10*/  USETMAXREG.TRY_ALLOC.CTAPOOL UP0, 0xf0 ;  /* 0x000000f0000079c8 */ /* 0x000e640008000600 */
[----:B-1----:R-:W-:-:S13]  /*0a20*/  PLOP3.LUT P0, PT, PT, PT, UP0, 0x80, 0x0 ;  /* 0x000000000000781c */ /* 0x002fda0003f0f008 */
[----:B------:R-:W-:Y:S05]  /*0a30*/  @!P0 BRA `(.L_x_334) ;  /* 0xfffffffc00f08947 */ /* 0x000fea000383ffff */
[----:B------:R-:W1:Y:S01]  /*0a40*/  S2R R0, SR_TID.X ;  /* 0x0000000000007919 */ /* 0x000e620000002100 */
[----:B------:R-:W2:Y:S01]  /*0a50*/  S2UR UR5, SR_CgaCtaId ;  /* 0x00000000000579c3 */ /* 0x000ea20000008800 */
[----:B------:R-:W-:-:S07]  /*0a60*/  UMOV UR4, 0x400 ;  /* 0x0000040000047882 */ /* 0x000fce0000000000 */
[----:B------:R-:W-:Y:S06]  /*0a70*/  BAR.ARV 0x8, 0x180 ;  /* 0x0206000000007b1d */ /* 0x000fec0000002000 */
[----:B--2---:R-:W-:-:S06]  /*0a80*/  ULEA UR4, UR5, UR4, 0x18 ;  /* 0x0000000405047291 */ /* 0x004fcc000f8ec03f */
[----:B------:R-:W-:Y:S01]  /*0a90*/  MOV R16, UR4 ;  /* 0x0000000400107c02 */ /* 0x000fe20008000f00 */
[----:B------:R-:W-:Y:S01]  /*0aa0*/  ULDC UR4, c[0x0][0xc3c] ;  /* 0x00030f0000047ab9 */ /* 0x000fe20000000800 */
[----:B-1----:R-:W-:-:S04]  /*0ab0*/  SHF.R.U32.HI R0, RZ, 0x7, R0 ;  /* 0x00000007ff007819 */ /* 0x002fc80000011600 */
[----:B------:R-:W-:Y:S01]  /*0ac0*/  ISETP.NE.AND P0, PT, R0, 0x1, PT ;  /* 0x000000010000780c */ /* 0x000fe20003f05270 */
[----:B------:R-:W-:-:S05]  /*0ad0*/  IMAD.U32 R0, RZ, RZ, UR5 ;  /* 0x00000005ff007e24 */ /* 0x000fca000f8e00ff */
[----:B------:R-:W-:Y:S07]  /*0ae0*/  STL [R1+0x74], R0 ;  /* 0x0000740001007387 */ /* 0x000fee0000100800 */
[----:B------:R-:W-:Y:S08]  /*0af0*/  @!P0 BAR.ARV 0x9, 0x100 ;  /* 0x0244000000008b1d */ /* 0x000ff00000002000 */
[----:B------:R-:W-:Y:S06]  /*0b00*/  BAR.SYNC.DEFER_BLOCKING 0x5, 0x180 ;  /* 0x0146000000007b1d */ /* 0x000fec0000010000 */
[----:B------:R-:W1:Y:S02]  /*0b10*/  LDS.128 R12, [R16+0x2e8d0] ;  /* 0x02e8d000100c7984 */ /* 0x000e640000000c00 */
[----:B------:R-:W-:Y:S06]  /*0b20*/  BAR.ARV 0x4, 0x180 ;  /* 0x0106000000007b1d */ /* 0x000fec0000002000 */
[----:B-1----:R-:W-:-:S13]  /*0b30*/  ISETP.GE.AND P0, PT, R15, UR4, PT ;  /* 0x000000040f007c0c */ /* 0x002fda000bf06270 */
[----:B------:R-:W-:Y:S05]  /*0b40*/  @P0 BRA `(.L_x_335) ;  /* 0x0000024000280947 */ /* 0x000fea0003800000 */
[----:B0-----:R-:W2:Y:S01]  /*0b50*/  LDL R2, [R1+0xb8] ;  /* 0x0000b80001027983 */ /* 0x001ea20000100800 */
[----:B------:R-:W-:Y:S02]  /*0b60*/  IMAD.MOV.U32 R231, RZ, RZ, RZ ;  /* 0x000000ffffe77224 */ /* 0x000fe400078e00ff */
[----:B------:R-:W-:Y:S01]  /*0b70*/  IMAD.MOV.U32 R235, RZ, RZ, RZ ;  /* 0x000000ffffeb7224 */ /* 0x000fe200078e00ff */
[----:B------:R-:W0:Y:S01]  /*0b80*/  S2R R0, SR_TID.X ;  /* 0x0000000000007919 */ /* 0x000e220000002100 */
[----:B------:R-:W-:Y:S02]  /*0b90*/  IMAD.MOV.U32 R232, RZ, RZ, RZ ;  /* 0x000000ffffe87224 */ /* 0x000fe400078e00ff */
[----:B0-----:R-:W-:-:S05]  /*0ba0*/  VIADD R11, R0, 0xffffff80 ;  /* 0xffffff80000b7836 */ /* 0x001fca0000000000 */
[----:B------:R-:W-:Y:S02]  /*0bb0*/  SHF.R.S32.HI R0, RZ, 0x1f, R11 ;  /* 0x0000001fff007819 */ /* 0x000fe4000001140b */
[----:B--2---:R-:W-:Y:S02]  /*0bc0*/  R2UR UR4, R2 ;  /* 0x00000000020472ca */ /* 0x004fe400000e0000 */
[----:B------:R-:W-:-:S04]  /*0bd0*/  LEA.HI R2, R0, R11, RZ, 0x7 ;  /* 0x0000000b00027211 */ /* 0x000fc800078f38ff */
[----:B------:R-:W-:Y:S02]  /*0be0*/  LOP3.LUT R3, R2, 0xffffff80, RZ, 0xc0, !PT ;  /* 0xffffff8002037812 */ /* 0x000fe400078ec0ff */
[----:B------:R-:W-:-:S03]  /*0bf0*/  SHF.R.S32.HI R12, RZ, 0x7, R2 ;  /* 0x00000007ff0c7819 */ /* 0x000fc60000011402 */
[----:B------:R-:W-:Y:S01]  /*0c00*/  IMAD.IADD R17, R11, 0x1, -R3 ;  /* 0x000000010b117824 */ /* 0x000fe200078e0a03 */
[----:B------:R-:W-:Y:S01]  /*0c10*/  LEA.HI R3, R0, R11, RZ, 0x4 ;  /* 0x0000000b00037211 */ /* 0x000fe200078f20ff */
[----:B------:R-:W-:Y:S01]  /*0c20*/  ULOP3.LUT UR4, UR4, 0x1, URZ, 0xfc, !UPT ;  /* 0x0000000104047892 */ /* 0x000fe2000f8efc3f */
[----:B------:R-:W-:Y:S02]  /*0c30*/  LEA.HI R2, R2, R12, RZ, 0x1 ;  /* 0x0000000c02027211 */ /* 0x000fe400078f08ff */
[----:B------:R-:W-:Y:S02]  /*0c40*/  SHF.R.S32.HI R6, RZ, 0x4, R3 ;  /* 0x00000004ff067819 */ /* 0x000fe40000011403 */
[----:B------:R-:W-:Y:S02]  /*0c50*/  SHF.R.S32.HI R7, RZ, 0x1f, R17 ;  /* 0x0000001fff077819 */ /* 0x000fe40000011411 */
[----:B------:R-:W-:Y:S02]  /*0c60*/  LEA.HI R4, R3, R6, RZ, 0x1 ;  /* 0x0000000603047211 */ /* 0x000fe400078f08ff */
[----:B------:R-:W-:-:S02]  /*0c70*/  LEA.HI R8, R7, R17, RZ, 0x2 ;  /* 0x0000001107087211 */ /* 0x000fc400078f10ff */
[----:B------:R-:W-:Y:S02]  /*0c80*/  LOP3.LUT R5, R4, 0x1ffffffe, RZ, 0xc0, !PT ;  /* 0x1ffffffe04057812 */ /* 0x000fe400078ec0ff */
[----:B------:R-:W-:Y:S02]  /*0c90*/  LEA.HI R4, R0, R11, RZ, 0x5 ;  /* 0x0000000b00047211 */ /* 0x000fe400078f28ff */
[--C-:B------:R-:W-:Y:S01]  /*0ca0*/  SHF.R.S32.HI R9, RZ, 0x2, R8.reuse ;  /* 0x00000002ff097819 */ /* 0x100fe20000011408 */
[----:B------:R-:W-:Y:S01]  /*0cb0*/  IMAD.IADD R5, R6, 0x1, -R5 ;  /* 0x0000000106057824 */ /* 0x000fe200078e0a05 */
[----:B------:R-:W-:Y:S01]  /*0cc0*/  SHF.R.S32.HI R10, RZ, 0x1f, R8 ;  /* 0x0000001fff0a7819 */ /* 0x000fe20000011408 */
[----:B------:R-:W-:Y:S01]  /*0cd0*/  IMAD.SHL.U32 R4, R4, 0x20, RZ ;  /* 0x0000002004047824 */ /* 0x000fe200078e00ff */
[----:B------:R-:W-:Y:S02]  /*0ce0*/  LOP3.LUT R3, R3, 0x3fffff0, RZ, 0xc0, !PT ;  /* 0x03fffff003037812 */ /* 0x000fe400078ec0ff */
[----:B------:R-:W-:-:S02]  /*0cf0*/  LEA.HI R10, R10, R9, RZ, 0x3 ;  /* 0x000000090a0a7211 */ /* 0x000fc400078f18ff */
[----:B------:R-:W-:Y:S01]  /*0d00*/  LOP3.LUT R18, R4, 0xfffffc00, RZ, 0xc0, !PT ;  /* 0xfffffc0004127812 */ /* 0x000fe200078ec0ff */
[----:B------:R-:W-:Y:S01]  /*0d10*/  IMAD.IADD R3, R11, 0x1, -R3 ;  /* 0x000000010b037824 */ /* 0x000fe200078e0a03 */
[----:B------:R-:W-:Y:S02]  /*0d20*/  LOP3.LUT R10, R10, 0xfffffff8, RZ, 0xc0, !PT ;  /* 0xfffffff80a0a7812 */ /* 0x000fe400078ec0ff */
[----:B------:R-:W-:Y:S02]  /*0d30*/  LOP3.LUT R8, R8, 0x7ffffffc, RZ, 0xc0, !PT ;  /* 0x7ffffffc08087812 */ /* 0x000fe400078ec0ff */
[----:B------:R-:W-:Y:S02]  /*0d40*/  LEA.HI R7, R7, R17, RZ, 0x5 ;  /* 0x0000001107077211 */ /* 0x000fe400078f28ff */
[----:B------:R-:W-:Y:S01]  /*0d50*/  LOP3.LUT R4, R2, 0x3fffffe, RZ, 0xc0, !PT ;  /* 0x03fffffe02047812 */ /* 0x000fe200078ec0ff */
[----:B------:R-:W-:Y:S01]  /*0d60*/  IMAD.IADD R8, R17, 0x1, -R8 ;  /* 0x0000000111087824 */ /* 0x000fe200078e0a08 */
[----:B------:R-:W-:Y:S01]  /*0d70*/  LEA R2, R3, R18, 0x6 ;  /* 0x0000001203027211 */ /* 0x000fe200078e30ff */
[----:B------:R-:W-:Y:S01]  /*0d80*/  IMAD.MOV.U32 R17, RZ, RZ, RZ ;  /* 0x000000ffff117224 */ /* 0x000fe200078e00ff */
[----:B------:R-:W-:Y:S01]  /*0d90*/  IADD3 R10, R9, -R10, RZ ;  /* 0x8000000a090a7210 */ /* 0x000fe20007ffe0ff */
[----:B------:R-:W-:Y:S01]  /*0da0*/  IMAD.MOV.U32 R9, RZ, RZ, -0x2 ;  /* 0xfffffffeff097424 */ /* 0x000fe200078e00ff */
[----:B------:R-:W-:Y:S01]  /*0db0*/  SHF.R.S32.HI R7, RZ, 0x5, R7 ;  /* 0x00000005ff077819 */ /* 0x000fe20000011407 */
[----:B------:R-:W-:Y:S01]  /*0dc0*/  IMAD.IADD R4, R12, 0x1, -R4 ;  /* 0x000000010c047824 */ /* 0x000fe200078e0a04 */
[----:B------:R-:W-:Y:S01]  /*0dd0*/  LEA R3, R5, R2, 0x3 ;  /* 0x0000000205037211 */ /* 0x000fe200078e18ff */
[----:B------:R-:W-:-:S02]  /*0de0*/  IMAD R2, R8, R9, 0xe0 ;  /* 0x000000e008027424 */ /* 0x000fc400078e0209 */
[----:B------:R-:W-:Y:S02]  /*0df0*/  IMAD R7, R7, 0x10, R10 ;  /* 0x0000001007077824 */ /* 0x000fe400078e020a */
[----:B------:R0:W-:Y:S02]  /*0e00*/  STL [R1+0xac], R3 ;  /* 0x0000ac0301007387 */ /* 0x0001e40000100800 */
[----:B------:R-:W-:Y:S02]  /*0e10*/  IMAD R10, R4, 0x40, R7 ;  /* 0x00000040040a7824 */ /* 0x000fe400078e0207 */
[----:B------:R1:W-:Y:S04]  /*0e20*/  STL [R1+0xa4], R2 ;  /* 0x0000a40201007387 */ /* 0x0003e80000100800 */
[----:B------:R2:W-:Y:S01]  /*0e30*/  STL [R1+0x54], R13 ;  /* 0x0000540d01007387 */ /* 0x0005e20000100800 */
[----:B0-----:R-:W-:-:S03]  /*0e40*/  LEA.HI R3, R0, R11, RZ, 0x2 ;  /* 0x0000000b00037211 */ /* 0x001fc600078f10ff */
[----:B------:R-:W-:Y:S01]  /*0e50*/  STL [R1+0x58], R14 ;  /* 0x0000580e01007387 */ /* 0x000fe20000100800 */
[----:B------:R-:W-:Y:S02]  /*0e60*/  LEA.HI R0, R0, R11, RZ, 0x3 ;  /* 0x0000000b00007211 */ /* 0x000fe400078f18ff */
[----:B-1----:R-:W-:Y:S01]  /*0e70*/  MOV R2, UR4 ;  /* 0x0000000400027c02 */ /* 0x002fe20008000f00 */
[----:B------:R-:W-:Y:S01]  /*0e80*/  STL [R1+0x5c], R15 ;  /* 0x00005c0f01007387 */ /* 0x000fe20000100800 */
[----:B------:R-:W-:Y:S01]  /*0e90*/  LOP3.LUT R4, R3, 0xfffffffc, RZ, 0xc0, !PT ;  /* 0xfffffffc03047812 */ /* 0x000fe200078ec0ff */
[----:B------:R-:W-:Y:S01]  /*0ea0*/  UMOV UR4, URZ ;  /* 0x0000003f00047c82 */ /* 0x000fe20008000000 */
[--C-:B------:R-:W-:Y:S01]  /*0eb0*/  SHF.R.S32.HI R228, RZ, 0x2, R3.reuse ;  /* 0x00000002ffe47819 */ /* 0x100fe20000011403 */
[----:B------:R-:W-:Y:S01]  /*0ec0*/  STL [R1+0xa0], R10 ;  /* 0x0000a00a01007387 */ /* 0x000fe20000100800 */
[----:B------:R-:W-:Y:S01]  /*0ed0*/  SHF.R.S32.HI R3, RZ, 0x1f, R3 ;  /* 0x0000001fff037819 */ /* 0x000fe20000011403 */
[----:B------:R-:W-:-:S02]  /*0ee0*/  IMAD.IADD R4, R11, 0x1, -R4 ;  /* 0x000000010b047824 */ /* 0x000fc400078e0a04 */
[----:B------:R0:W-:Y:S01]  /*0ef0*/  STL [R1+0x44], R2 ;  /* 0x0000440201007387 */ /* 0x0001e20000100800 */
[C---:B--2---:R-:W-:Y:S01]  /*0f00*/  VIADD R13, R228.reuse, 0x40 ;  /* 0x00000040e40d7836 */ /* 0x044fe20000000000 */
[----:B------:R-:W-:Y:S01]  /*0f10*/  LEA.HI R3, R3, R228, RZ, 0x3 ;  /* 0x000000e403037211 */ /* 0x000fe200078f18ff */
[----:B------:R-:W-:Y:S01]  /*0f20*/  VIADD R12, R228, 0x80 ;  /* 0x00000080e40c7836 */ /* 0x000fe20000000000 */
[C---:B------:R-:W-:Y:S01]  /*0f30*/  SHF.L.U32 R18, R4.reuse, 0x4, RZ ;  /* 0x0000000404127819 */ /* 0x040fe200000006ff */
[----:B------:R-:W-:Y:S01]  /*0f40*/  IMAD.SHL.U32 R22, R4, 0x8, RZ ;  /* 0x0000000804167824 */ /* 0x000fe200078e00ff */
[----:B------:R-:W-:Y:S02]  /*0f50*/  LOP3.LUT R3, R3, 0xfffffff8, RZ, 0xc0, !PT ;  /* 0xfffffff803037812 */ /* 0x000fe400078ec0ff */
[----:B------:R-:W-:Y:S02]  /*0f60*/  SHF.R.S32.HI R6, RZ, 0x1f, R12 ;  /* 0x0000001fff067819 */ /* 0x000fe4000001140c */
[----:B0-----:R-:W-:Y:S01]  /*0f70*/  LOP3.LUT R2, R0, 0xfffffff8, RZ, 0xc0, !PT ;  /* 0xfffffff800027812 */ /* 0x001fe200078ec0ff */
[----:B------:R-:W-:Y:S01]  /*0f80*/  IMAD.IADD R229, R228, 0x1, -R3 ;  /* 0x00000001e4e57824 */ /* 0x000fe200078e0a03 */
[----:B------:R-:W-:-:S02]  /*0f90*/  SHF.R.S32.HI R0, RZ, 0x3, R0 ;  /* 0x00000003ff007819 */ /* 0x000fc40000011400 */
[----:B------:R-:W-:Y:S01]  /*0fa0*/  IADD3 R9, R11, -R2, RZ ;  /* 0x800000020b097210 */ /* 0x000fe20007ffe0ff */
[----:B------:R-:W-:Y:S01]  /*0fb0*/  VIADD R11, R228, 0xc0 ;  /* 0x000000c0e40b7836 */ /* 0x000fe20000000000 */
[----:B------:R-:W-:Y:S02]  /*0fc0*/  LEA.HI R0, R4, R4, RZ, 0x1 ;  /* 0x0000000404007211 */ /* 0x000fe400078f08ff */
[----:B------:R-:W-:Y:S01]  /*0fd0*/  SHF.R.S32.HI R2, RZ, 0x1f, R13 ;  /* 0x0000001fff027819 */ /* 0x000fe2000001140d */
[----:B------:R-:W-:Y:S01]  /*0fe0*/  IMAD.SHL.U32 R7, R11, 0x80, RZ ;  /* 0x000000800b077824 */ /* 0x000fe200078e00ff */
[----:B------:R-:W-:Y:S01]  /*0ff0*/  LOP3.LUT R5, R0, 0x1ffffffe, RZ, 0xc0, !PT ;  /* 0x1ffffffe00057812 */ /* 0x000fe200078ec0ff */
[----:B------:R-:W-:Y:S01]  /*1000*/  IMAD.SHL.U32 R9, R9, 0x8, RZ ;  /* 0x0000000809097824 */ /* 0x000fe200078e00ff */
[----:B------:R-:W-:Y:S01]  /*1010*/  SHF.R.S32.HI R0, RZ, 0x1f, R228 ;  /* 0x0000001fff007819 */ /* 0x000fe200000114e4 */
[----:B------:R-:W-:Y:S01]  /*1020*/  IMAD.SHL.U32 R0, R13, 0x80, RZ ;  /* 0x000000800d007824 */ /* 0x000fe200078e00ff */
[----:B------:R-:W-:Y:S01]  /*1030*/  LEA.HI R2, R2, R13, RZ, 0x3 ;  /* 0x0000000d02027211 */ /* 0x000fe200078f18ff */
[----:B------:R-:W-:Y:S01]  /*1040*/  IMAD.IADD R5, R4, 0x1, -R5 ;  /* 0x0000000104057824 */ /* 0x000fe200078e0a05 */
[----:B------:R-:W-:Y:S01]  /*1050*/  LOP3.LUT R3, R7, 0x380, RZ, 0xc0, !PT ;  /* 0x0000038007037812 */ /* 0x000fe200078ec0ff */
[----:B------:R-:W-:Y:S01]  /*1060*/  STL [R1+0x64], R9 ;  /* 0x0000640901007387 */ /* 0x000fe20000100800 */
[----:B------:R-:W-:Y:S01]  /*1070*/  SHF.L.U32 R4, R12, 0x7, RZ ;  /* 0x000000070c047819 */ /* 0x000fe200000006ff */
[----:B------:R-:W-:Y:S01]  /*1080*/  IMAD.SHL.U32 R2, R2, 0x80, RZ ;  /* 0x0000008002027824 */ /* 0x000fe200078e00ff */
[----:B------:R-:W-:-:S02]  /*1090*/  SHF.R.S32.HI R3, RZ, 0x1f, R9 ;  /* 0x0000001fff037819 */ /* 0x000fc40000011409 */
[----:B------:R-:W-:Y:S02]  /*10a0*/  LOP3.LUT R0, R0, 0x380, RZ, 0xc0, !PT ;  /* 0x0000038000007812 */ /* 0x000fe400078ec0ff */
[----:B------:R-:W-:Y:S01]  /*10b0*/  LOP3.LUT R4, R4, 0x380, RZ, 0xc0, !PT ;  /* 0x0000038004047812 */ /* 0x000fe200078ec0ff */
[----:B------:R-:W-:Y:S01]  /*10c0*/  VIADD R4, R9, 0x40 ;  /* 0x0000004009047836 */ /* 0x000fe20000000000 */
[----:B------:R-:W-:Y:S01]  /*10d0*/  SHF.R.S32.HI R8, RZ, 0x1f, R11 ;  /* 0x0000001fff087819 */ /* 0x000fe2000001140b */
[----:B------:R0:W-:Y:S01]  /*10e0*/  STL [R1+0xb4], R3 ;  /* 0x0000b40301007387 */ /* 0x0001e20000100800 */
[----:B------:R-:W-:Y:S02]  /*10f0*/  LEA.HI R6, R6, R12, RZ, 0x3 ;  /* 0x0000000c06067211 */ /* 0x000fe400078f18ff */
[----:B------:R-:W-:Y:S01]  /*1100*/  LOP3.LUT R2, R2, 0xfffffc00, RZ, 0xc0, !PT ;  /* 0xfffffc0002027812 */ /* 0x000fe200078ec0ff */
[----:B------:R1:W-:Y:S01]  /*1110*/  STL [R1+0x7c], R4 ;  /* 0x00007c0401007387 */ /* 0x0003e20000100800 */
[----:B------:R-:W-:Y:S01]  /*1120*/  IADD3 R230, R22, 0x20, RZ ;  /* 0x0000002016e67810 */ /* 0x000fe20007ffe0ff */
[----:B------:R-:W-:Y:S01]  /*1130*/  IMAD.SHL.U32 R6, R6, 0x80, RZ ;  /* 0x0000008006067824 */ /* 0x000fe200078e00ff */
[----:B------:R-:W-:Y:S01]  /*1140*/  LEA.HI R8, R8, R11, RZ, 0x3 ;  /* 0x0000000b08087211 */ /* 0x000fe200078f18ff */
[----:B------:R2:W-:Y:S01]  /*1150*/  STL [R1+0x68], R2 ;  /* 0x0000680201007387 */ /* 0x0005e20000100800 */
[----:B------:R-:W-:-:S02]  /*1160*/  SHF.R.S32.HI R19, RZ, 0x1f, R18 ;  /* 0x0000001fff137819 */ /* 0x000fc40000011412 */
[----:B0-----:R-:W-:Y:S02]  /*1170*/  SHF.R.U32.HI R3, RZ, 0x3, R0 ;  /* 0x00000003ff037819 */ /* 0x001fe40000011600 */
[----:B------:R-:W-:Y:S02]  /*1180*/  LOP3.LUT R0, R0, 0x70, R18, 0xf8, !PT ;  /* 0x0000007000007812 */ /* 0x000fe400078ef812 */
[----:B-1----:R-:W-:Y:S02]  /*1190*/  SHF.R.S32.HI R4, RZ, 0x1f, R4 ;  /* 0x0000001fff047819 */ /* 0x002fe40000011404 */
[----:B------:R-:W-:Y:S02]  /*11a0*/  LOP3.LUT R3, R2, R0, R3, 0xf6, !PT ;  /* 0x0000000002037212 */ /* 0x000fe400078ef603 */
[----:B------:R-:W-:Y:S01]  /*11b0*/  SHF.R.S32.HI R0, RZ, 0x1f, R230 ;  /* 0x0000001fff007819 */ /* 0x000fe200000114e6 */
[----:B------:R0:W-:Y:S01]  /*11c0*/  STL [R1+0xb0], R4 ;  /* 0x0000b00401007387 */ /* 0x0001e20000100800 */
[----:B------:R-:W-:-:S02]  /*11d0*/  SHF.L.U32 R8, R8, 0x7, RZ ;  /* 0x0000000708087819 */ /* 0x000fc400000006ff */
[----:B--2---:R-:W-:Y:S01]  /*11e0*/  LOP3.LUT R2, R6, 0xfffffc00, RZ, 0xc0, !PT ;  /* 0xfffffc0006027812 */ /* 0x004fe200078ec0ff */
[----:B------:R1:W-:Y:S01]  /*11f0*/  STL [R1+0x98], R0 ;  /* 0x0000980001007387 */ /* 0x0003e20000100800 */
[----:B------:R-:W-:-:S03]  /*1200*/  SHF.R.S32.HI R23, RZ, 0x1f, R22 ;  /* 0x0000001fff177819 */ /* 0x000fc60000011416 */
[----:B------:R2:W-:Y:S01]  /*1210*/  STL [R1+0x70], R2 ;  /* 0x0000700201007387 */ /* 0x0005e20000100800 */
[----:B0-----:R-:W-:Y:S01]  /*1220*/  LOP3.LUT R4, R8, 0xfffffc00, RZ, 0xc0, !PT ;  /* 0xfffffc0008047812 */ /* 0x001fe200078ec0ff */
[----:B-1----:R-:W-:-:S04]  /*1230*/  IMAD.IADD R0, R16, 0x1, R3 ;  /* 0x0000000110007824 */ /* 0x002fc800078e0203 */
[----:B------:R-:W-:Y:S01]  /*1240*/  STL [R1+0x6c], R4 ;  /* 0x00006c0401007387 */ /* 0x000fe20000100800 */
[----:B--2---:R-:W-:-:S03]  /*1250*/  IMAD R2, R5, 0x8, R10 ;  /* 0x0000000805027824 */ /* 0x004fc600078e020a */
[----:B------:R0:W-:Y:S04]  /*1260*/  STL [R1+0x9c], R0 ;  /* 0x00009c0001007387 */ /* 0x0001e80000100800 */
[----:B------:R1:W-:Y:S01]  /*1270*/  STL [R1+0xa8], R2 ;  /* 0x0000a80201007387 */ /* 0x0003e20000100800 */
[----:B0-----:R-:W-:-:S05]  /*1280*/  IMAD.U32 R0, RZ, RZ, UR4 ;  /* 0x00000004ff007e24 */ /* 0x001fca000f8e00ff */
[----:B------:R1:W-:Y:S02]  /*1290*/  STL [R1+0x94], R0 ;  /* 0x0000940001007387 */ /* 0x0003e40000100800 */
.L_x_506:
[----:B-12---:R-:W2:Y:S01]  /*12a0*/  LDL.LU R0, [R1+0x5c] ;  /* 0x00005c0001007983 */ /* 0x006ea20000300800 */
[----:B------:R-:W2:Y:S01]  /*12b0*/  LDC.64 R2, c[0x0][0xc88] ;  /* 0x00032200ff027b82 */ /* 0x000ea20000000a00 */
[----:B------:R-:W-:Y:S05]  /*12c0*/  YIELD ;  /* 0x0000000000007946 */ /* 0x000fea0003800000 */
[----:B------:R-:W-:Y:S01]  /*12d0*/  ULDC.64 UR4, c[0x0][0xa28] ;  /* 0x00028a0000047ab9 */ /* 0x000fe20000000a00 */
[----:B------:R-:W-:Y:S01]  /*12e0*/  ULDC.64 UR8, c[0x0][0xa18] ;  /* 0x0002860000087ab9 */ /* 0x000fe20000000a00 */
[----:B------:R-:W-:Y:S01]  /*12f0*/  ISETP.NE.U32.AND P1, PT, RZ, UR4, PT ;  /* 0x00000004ff007c0c */ /* 0x000fe2000bf25070 */
[----:B------:R-:W-:Y:S01]  /*1300*/  ULDC.64 UR6, c[0x0][0xa08] ;  /* 0x0002820000067ab9 */ /* 0x000fe20000000a00 */
[----:B--2---:R-:W-:-:S05]  /*1310*/  IMAD.WIDE R2, R0, 0x4, R2 ;  /* 0x0000000400027825 */ /* 0x004fca00078e0202 */
[----:B------:R0:W2:Y:S01]  /*1320*/  LDG.E R0, desc[UR60][R2.64] ;  /* 0x0000003c02007981 */ /* 0x0000a2000c1e1900 */
[----:B------:R-:W-:Y:S01]  /*1330*/  ISETP.NE.AND.EX P1, PT, RZ, UR5, PT, P1 ;  /* 0x00000005ff007c0c */ /* 0x000fe2000bf25310 */
[----:B------:R-:W-:Y:S01]  /*1340*/  IMAD.MOV.U32 R29, RZ, RZ, RZ ;  /* 0x000000ffff1d7224 */ /* 0x000fe200078e00ff */
[----:B------:R-:W-:-:S04]  /*1350*/  ISETP.NE.U32.AND P0, PT, RZ, UR6, PT ;  /* 0x00000006ff007c0c */ /* 0x000fc8000bf05070 */
[----:B------:R-:W-:Y:S01]  /*1360*/  ISETP.NE.AND.EX P0, PT, RZ, UR7, PT, P0 ;  /* 0x00000007ff007c0c */ /* 0x000fe2000bf05300 */
[----:B0-----:R-:W-:Y:S01]  /*1370*/  IMAD.MOV.U32 R3, RZ, RZ, RZ ;  /* 0x000000ffff037224 */ /* 0x001fe200078e00ff */
[----:B--2---:R-:W-:Y:S01]  /*1380*/  SHF.R.S32.HI R6, RZ, 0x1f, R0 ;  /* 0x0000001fff067819 */ /* 0x004fe20000011400 */
[----:B------:R-:W-:Y:S04]  /*1390*/  STL [R1+0x78], R0 ;  /* 0x0000780001007387 */ /* 0x000fe80000100800 */
[C---:B---3--:R-:W-:Y:S02]  /*13a0*/  @P1 LEA R4, P2, R0.reuse, UR4, 0x2 ;  /* 0x0000000400041c11 */ /* 0x048fe4000f8410ff */
[C---:B------:R-:W-:Y:S01]  /*13b0*/  SHF.L.U32 R31, R0.reuse, 0x2, RZ ;  /* 0x00000002001f7819 */ /* 0x040fe200000006ff */
[----:B------:R0:W-:Y:S01]  /*13c0*/  STL [R1+0x8c], R6 ;  /* 0x00008c0601007387 */ /* 0x0001e20000100800 */
[----:B------:R-:W-:-:S02]  /*13d0*/  @P1 LEA.HI.X R5, R0, UR5, R6, 0x2, P2 ;  /* 0x0000000500051c11 */ /* 0x000fc400090f1406 */
[----:B------:R-:W-:Y:S02]  /*13e0*/  ISETP.NE.U32.AND P2, PT, RZ, UR8, PT ;  /* 0x00000008ff007c0c */ /* 0x000fe4000bf45070 */
[----:B------:R-:W-:Y:S01]  /*13f0*/  SHF.L.U64.HI R30, R0, 0x2, R6 ;  /* 0x00000002001e7819 */ /* 0x000fe20000010206 */
[----:B------:R1:W5:Y:S01]  /*1400*/  @P1 LDG.E R3, desc[UR60][R4.64] ;  /* 0x0000003c04031981 */ /* 0x000362000c1e1900 */
[----:B------:R-:W-:Y:S01]  /*1410*/  ISETP.NE.AND.EX P2, PT, RZ, UR9, PT, P2 ;  /* 0x00000009ff007c0c */ /* 0x000fe2000bf45320 */
[----:B------:R-:W-:Y:S01]  /*1420*/  ULDC UR4, c[0x0][0x288] ;  /* 0x0000a20000047ab9 */ /* 0x000fe20000000800 */
[----:B------:R-:W-:Y:S01]  /*1430*/  IADD3 R8, P3, R31, UR6, RZ ;  /* 0x000000061f087c10 */ /* 0x000fe2000ff7e0ff */
[----:B------:R-:W-:Y:S01]  /*1440*/  IMAD.U32 R134, RZ, RZ, UR4 ;  /* 0x00000004ff867e24 */ /* 0x000fe2000f8e00ff */
[----:B------:R-:W-:Y:S01]  /*1450*/  ULDC.64 UR4, c[0x0][0x418] ;  /* 0x0001060000047ab9 */ /* 0x000fe20000000a00 */
[----:B------:R1:W-:Y:S01]  /*1460*/  STL [R1+0x84], R31 ;  /* 0x0000841f01007387 */ /* 0x0003e20000100800 */
[----:B------:R-:W-:-:S07]  /*1470*/  IADD3.X R9, R30, UR7, RZ, P3, !PT ;  /* 0x000000071e097c10 */ /* 0x000fce0009ffe4ff */
[----:B0-----:R-:W-:Y:S01]  /*1480*/  @P2 IADD3 R6, P1, R31, UR8, RZ ;  /* 0x000000081f062c10 */ /* 0x001fe2000ff3e0ff */
[----:B------:R1:W5:Y:S03]  /*1490*/  @P0 LDG.E R29, desc[UR60][R8.64] ;  /* 0x0000003c081d0981 */ /* 0x000366000c1e1900 */
[----:B------:R-:W-:Y:S01]  /*14a0*/  @P2 IADD3.X R7, R30, UR9, RZ, P1, !PT ;  /* 0x000000091e072c10 */ /* 0x000fe20008ffe4ff */
[----:B------:R-:W-:Y:S01]  /*14b0*/  UISETP.NE.U32.AND UP0, UPT, UR4, URZ, UPT ;  /* 0x0000003f0400728c */ /* 0x000fe2000bf05070 */
[----:B------:R1:W-:Y:S02]  /*14c0*/  STL [R1+0x88], R30 ;  /* 0x0000881e01007387 */ /* 0x0003e40000100800 */
[----:B------:R-:W-:Y:S02]  /*14d0*/  ULDC UR4, c[0x0][0x424] ;  /* 0x0001090000047ab9 */ /* 0x000fe40000000800 */
[----:B------:R1:W5:Y:S01]  /*14e0*/  @P2 LDG.E R134, desc[UR60][R6.64] ;  /* 0x0000003c06862981 */ /* 0x000362000c1e1900 */
[----:B------:R-:W-:-:S03]  /*14f0*/  UISETP.NE.AND.EX UP0, UPT, UR5, URZ, UPT, UP0 ;  /* 0x0000003f0500728c */ /* 0x000fc6000bf05300 */
[----:B------:R-:W-:Y:S01]  /*1500*/  ULDC UR5, c[0x0][0x2f0] ;  /* 0x0000bc0000057ab9 */ /* 0x000fe20000000800 */
[----:B------:R-:W-:-:S04]  /*1510*/  USEL UR4, UR4, 0x1, UP0 ;  /* 0x0000000104047887 */ /* 0x000fc80008000000 */
[----:B------:R-:W-:-:S03]  /*1520*/  UIMAD UR4, UR4, UR5, URZ ;  /* 0x00000005040472a4 */ /* 0x000fc6000f8e023f */
[----:B------:R-:W-:Y:S02]  /*1530*/  ULDC UR5, c[0x0][0x348] ;  /* 0x0000d20000057ab9 */ /* 0x000fe40000000800 */
[----:B------:R-:W-:Y:S01]  /*1540*/  MOV R2, UR5 ;  /* 0x0000000500027c02 */ /* 0x000fe20008000f00 */
[----:B------:R-:W-:Y:S02]  /*1550*/  IMAD.U32 R26, RZ, RZ, UR4 ;  /* 0x00000004ff1a7e24 */ /* 0x000fe4000f8e00ff */
[----:B------:R-:W-:Y:S01]  /*1560*/  IMAD.MOV.U32 R27, RZ, RZ, R0 ;  /* 0x000000ffff1b7224 */ /* 0x000fe200078e0000 */
[----:B-1--4-:R-:W-:Y:S06]  /*1570*/  @P2 BRA `(.L_x_336) ;  /* 0x0000000000242947 */ /* 0x012fec0003800000 */
[----:B------:R-:W-:Y:S02]  /*1580*/  ULDC.64 UR4, c[0x0][0xa00] ;  /* 0x0002800000047ab9 */ /* 0x000fe40000000a00 */
[----:B------:R-:W-:-:S04]  /*1590*/  ISETP.NE.U32.AND P1, PT, RZ, UR4, PT ;  /* 0x00000004ff007c0c */ /* 0x000fc8000bf25070 */
[----:B------:R-:W-:-:S13]  /*15a0*/  ISETP.NE.AND.EX P1, PT, RZ, UR5, PT, P1 ;  /* 0x00000005ff007c0c */ /* 0x000fda000bf25310 */
[----:B------:R-:W-:Y:S05]  /*15b0*/  @!P1 BRA `(.L_x_336) ;  /* 0x0000000000149947 */ /* 0x000fea0003800000 */
[----:B------:R-:W0:Y:S02]  /*15c0*/  LDC.64 R4, c[0x0][0xa00] ;  /* 0x00028000ff047b82 */ /* 0x000e240000000a00 */
[----:B0-----:R-:W-:-:S05]  /*15d0*/  IMAD.WIDE R4, R27, 0x4, R4 ;  /* 0x000000041b047825 */ /* 0x001fca00078e0204 */
[----:B-----5:R-:W2:Y:S04]  /*15e0*/  LDG.E R134, desc[UR60][R4.64] ;  /* 0x0000003c04867981 */ /* 0x020ea8000c1e1900 */
[----:B------:R-:W2:Y:S02]  /*15f0*/  LDG.E R7, desc[UR60][R4.64+0x4] ;  /* 0x0000043c04077981 */ /* 0x000ea4000c1e1900 */
[----:B--2---:R-:W-:-:S07]  /*1600*/  IMAD.IADD R134, R7, 0x1, -R134 ;  /* 0x0000000107867824 */ /* 0x004fce00078e0a86 */
.L_x_336:
[----:B------:R-:W2:Y:S01]  /*1610*/  LDL R28, [R1+0x58] ;  /* 0x00005800011c7983 */ /* 0x000ea20000100800 */
[----:B------:R-:W-:Y:S02]  /*1620*/  ULDC.64 UR4, c[0x0][0xa20] ;  /* 0x0002880000047ab9 */ /* 0x000fe40000000a00 */
[----:B------:R-:W-:Y:S01]  /*1630*/  ISETP.NE.U32.AND P1, PT, RZ, UR4, PT ;  /* 0x00000004ff007c0c */ /* 0x000fe2000bf25070 */
[----:B------:R-:W3:Y:S03]  /*1640*/  LDL R0, [R1+0x54] ;  /* 0x0000540001007983 */ /* 0x000ee60000100800 */
[----:B------:R-:W-:Y:S01]  /*1650*/  ISETP.NE.AND.EX P1, PT, RZ, UR5, PT, P1 ;  /* 0x00000005ff007c0c */ /* 0x000fe2000bf25310 */
[----:B--2---:R0:W-:Y:S04]  /*1660*/  STL [R1+0x80], R28 ;  /* 0x0000801c01007387 */ /* 0x0041e80000100800 */
[----:B---3--:R0:W-:Y:S08]  /*1670*/  STL [R1+0x90], R0 ;  /* 0x0000900001007387 */ /* 0x0081f00000100800 */
[----:B------:R-:W-:Y:S05]  /*1680*/  @!P1 BRA `(.L_x_337) ;  /* 0x0000000000109947 */ /* 0x000fea0003800000 */
[----:B------:R-:W-:-:S04]  /*1690*/  IADD3 R4, P0, R31, UR4, RZ ;  /* 0x000000041f047c10 */ /* 0x000fc8000ff1e0ff */
[----:B------:R-:W-:-:S05]  /*16a0*/  IADD3.X R5, R30, UR5, RZ, P0, !PT ;  /* 0x000000051e057c10 */ /* 0x000fca00087fe4ff */
[----:B------:R1:W5:Y:S01]  /*16b0*/  LDG.E R26, desc[UR60][R4.64] ;  /* 0x0000003c041a7981 */ /* 0x000362000c1e1900 */
[----:B------:R-:W-:Y:S05]  /*16c0*/  BRA `(.L_x_338) ;  /* 0x0000000000107947 */ /* 0x000fea0003800000 */
.L_x_337:
[----:B------:R-:W-:Y:S05]  /*16d0*/  @!P0 BRA `(.L_x_338) ;  /* 0x00000000000c8947 */ /* 0x000fea0003800000 */
[----:B------:R-:W2:Y:S04]  /*16e0*/  LDG.E R5, desc[UR60][R8.64] ;  /* 0x0000003c08057981 */ /* 0x000ea8000c1e1900 */
[----:B------:R-:W2:Y:S02]  /*16f0*/  LDG.E R26, desc[UR60][R8.64+0x4] ;  /* 0x0000043c081a7981 */ /* 0x000ea4000c1e1900 */
[----:B--2---:R-:W-:-:S07]  /*1700*/  IADD3 R26, -R5, R26, RZ ;  /* 0x0000001a051a7210 */ /* 0x004fce0007ffe1ff */
.L_x_338:
[----:B------:R-:W-:Y:S02]  /*1710*/  ULDC.64 UR4, c[0x0][0xa10] ;  /* 0x0002840000047ab9 */ /* 0x000fe40000000a00 */
[----:B------:R-:W-:-:S04]  /*1720*/  ISETP.NE.U32.AND P0, PT, RZ, UR4, PT ;  /* 0x00000004ff007c0c */ /* 0x000fc8000bf05070 */
[----:B------:R-:W-:Y:S01]  /*1730*/  ISETP.NE.AND.EX P0, PT, RZ, UR5, PT, P0 ;  /* 0x00000005ff007c0c */ /* 0x000fe2000bf05300 */
[----:B-----5:R-:W-:Y:S01]  /*1740*/  IMAD.IADD R3, R26, 0x1, -R3 ;  /* 0x000000011a037824 */ /* 0x020fe200078e0a03 */
[----:B------:R-:W-:-:S11]  /*1750*/  ULDC.64 UR4, c[0x0][0xa30] ;  /* 0x00028c0000047ab9 */ /* 0x000fd60000000a00 */
[----:B-1----:R-:W1:Y:S02]  /*1760*/  @P0 LDC.64 R4, c[0x0][0xa10] ;  /* 0x00028400ff040b82 */ /* 0x002e640000000a00 */
[----:B-1----:R-:W-:-:S05]  /*1770*/  @P0 IMAD.WIDE R4, R27, 0x4, R4 ;  /* 0x000000041b040825 */ /* 0x002fca00078e0204 */
[----:B0-----:R-:W2:Y:S04]  /*1780*/  @P0 LDG.E R0, desc[UR60][R4.64] ;  /* 0x0000003c04000981 */ /* 0x001ea8000c1e1900 */
[----:B------:R0:W2:Y:S01]  /*1790*/  @P0 LDG.E R9, desc[UR60][R4.64+0x4] ;  /* 0x0000043c04090981 */ /* 0x0000a2000c1e1900 */
[----:B------:R-:W-:Y:S01]  /*17a0*/  ISETP.NE.U32.AND P1, PT, RZ, UR4, PT ;  /* 0x00000004ff007c0c */ /* 0x000fe2000bf25070 */
[----:B------:R-:W-:-:S03]  /*17b0*/  IMAD.MOV.U32 R121, RZ, RZ, R26 ;  /* 0x000000ffff797224 */ /* 0x000fc600078e001a */
[----:B------:R-:W-:Y:S01]  /*17c0*/  ISETP.NE.AND.EX P1, PT, RZ, UR5, PT, P1 ;  /* 0x00000005ff007c0c */ /* 0x000fe2000bf25310 */
[----:B0-----:R-:W-:-:S12]  /*17d0*/  IMAD.MOV.U32 R4, RZ, RZ, RZ ;  /* 0x000000ffff047224 */ /* 0x001fd800078e00ff */
[----:B------:R-:W-:-:S04]  /*17e0*/  @P1 IADD3 R6, P2, R31, UR4, RZ ;  /* 0x000000041f061c10 */ /* 0x000fc8000ff5e0ff */
[----:B------:R-:W-:-:S05]  /*17f0*/  @P1 IADD3.X R7, R30, UR5, RZ, P2, !PT ;  /* 0x000000051e071c10 */ /* 0x000fca00097fe4ff */
[----:B------:R0:W5:Y:S01]  /*1800*/  @P1 LDG.E R121, desc[UR60][R6.64] ;  /* 0x0000003c06791981 */ /* 0x000162000c1e1900 */
[----:B--2---:R-:W-:Y:S02]  /*1810*/  @P0 IMAD.IADD R2, R9, 0x1, -R0 ;  /* 0x0000000109020824 */ /* 0x004fe400078e0a00 */
[----:B------:R-:W-:-:S03]  /*1820*/  IMAD.MOV R0, RZ, RZ, -R3 ;  /* 0x000000ffff007224 */ /* 0x000fc600078e0a03 */
[----:B------:R-:W-:Y:S02]  /*1830*/  IADD3 R138, R3, R2, RZ ;  /* 0x00000002038a7210 */ /* 0x000fe40007ffe0ff */
[----:B------:R-:W-:-:S03]  /*1840*/  VIMNMX R0, RZ, R0, !PT ;  /* 0x00000000ff007248 */ /* 0x000fc60007fe0100 */
[----:B------:R-:W-:Y:S01]  /*1850*/  VIADD R5, R138, 0xdf ;  /* 0x000000df8a057836 */ /* 0x000fe20000000000 */
[----:B------:R-:W-:-:S03]  /*1860*/  SHF.R.U32.HI R24, RZ, 0x5, R0 ;  /* 0x00000005ff187819 */ /* 0x000fc60000011600 */
[----:B------:R-:W-:-:S04]  /*1870*/  IMAD.HI R4, R5, -0x6db6db6d, R4 ;  /* 0x9249249305047827 */ /* 0x000fc800078e0204 */
[----:B------:R-:W-:Y:S01]  /*1880*/  IMAD.WIDE.U32 R24, R24, 0x24924925, RZ ;  /* 0x2492492518187825 */ /* 0x000fe200078e00ff */
[----:B------:R-:W-:-:S03]  /*1890*/  SHF.R.U32.HI R139, RZ, 0x1f, R4 ;  /* 0x0000001fff8b7819 */ /* 0x000fc60000011604 */
[----:B------:R-:W-:Y:S01]  /*18a0*/  IMAD.MOV.U32 R24, RZ, RZ, R25 ;  /* 0x000000ffff187224 */ /* 0x000fe200078e0019 */
[----:B------:R-:W-:-:S03]  /*18b0*/  LEA.HI.SX32 R139, R4, R139, 0x19 ;  /* 0x0000008b048b7211 */ /* 0x000fc600078fcaff */
[----:B------:R-:W-:Y:S02]  /*18c0*/  IMAD.MOV.U32 R25, RZ, RZ, R24 ;  /* 0x000000ffff197224 */ /* 0x000fe400078e0018 */
[----:B------:R-:W-:-:S05]  /*18d0*/  IMAD R3, R139, 0xe0, -R3 ;  /* 0x000000e08b037824 */ /* 0x000fca00078e0a03 */
[----:B------:R-:W-:-:S04]  /*18e0*/  VIMNMX R3, R3, R2, PT ;  /* 0x0000000203037248 */ /* 0x000fc80003fe0100 */
[----:B------:R-:W-:-:S13]  /*18f0*/  ISETP.GT.AND P0, PT, R3, R0, PT ;  /* 0x000000000300720c */ /* 0x000fda0003f04270 */
[----:B------:R-:W-:Y:S01]  /*1900*/  @P0 IADD3 R5, R3, 0xdf, RZ ;  /* 0x000000df03050810 */ /* 0x000fe20007ffe0ff */
[----:B------:R-:W-:-:S04]  /*1910*/  @P0 IMAD.MOV.U32 R4, RZ, RZ, RZ ;  /* 0x000000ffff040224 */ /* 0x000fc800078e00ff */
[----:B------:R-:W-:-:S05]  /*1920*/  @P0 IMAD.HI R4, R5, -0x6db6db6d, R4 ;  /* 0x9249249305040827 */ /* 0x000fca00078e0204 */
[----:B------:R-:W-:-:S04]  /*1930*/  @P0 SHF.R.U32.HI R3, RZ, 0x1f, R4 ;  /* 0x0000001fff030819 */ /* 0x000fc80000011604 */
[----:B------:R-:W-:Y:S02]  /*1940*/  @P0 LEA.HI.SX32 R25, R4, R3, 0x19 ;  /* 0x0000000304190211 */ /* 0x000fe400078fcaff */
[----:B------:R-:W-:Y:S02]  /*1950*/  PLOP3.LUT P0, PT, PT, PT, PT, 0x80, 0x0 ;  /* 0x000000000000781c */ /* 0x000fe40003f0f070 */
[----:B------:R-:W-:-:S13]  /*1960*/  ISETP.GT.AND P1, PT, R25, R24, PT ;  /* 0x000000181900720c */ /* 0x000fda0003f24270 */
[----:B0-----:R-:W-:Y:S05]  /*1970*/  @!P1 BRA `(.L_x_339) ;  /* 0x000000a800e49947 */ /* 0x001fea0003800000 */
[----:B------:R-:W-:Y:S01]  /*1980*/  IADD3 R0, R16, 0x20400, RZ ;  /* 0x0002040010007810 */ /* 0x000fe20007ffe0ff */
[----:B------:R-:W-:Y:S03]  /*1990*/  BSSY B6, `(.L_x_340) ;  /* 0x0000013000067945 */ /* 0x000fe60003800000 */
[----:B------:R-:W-:-:S13]  /*19a0*/  LOP3.LUT P0, RZ, R0, 0x3ff, RZ, 0xc0, !PT ;  /* 0x000003ff00ff7812 */ /* 0x000fda000780c0ff */
[----:B------:R-:W-:Y:S05]  /*19b0*/  @!P0 BRA `(.L_x_341) ;  /* 0x0000000000408947 */ /* 0x000fea0003800000 */
        /* <DEDUP_REMOVED lines=9> */
[----:B------:R-:W-:Y:S01]  /*1a50*/  IMAD.U32 R6, RZ, RZ, UR4 ;  /* 0x00000004ff067e24 */ /* 0x000fe2000f8e00ff */
[----:B------:R-:W-:Y:S01]  /*1a60*/  MOV R12, 0x1 ;  /* 0x00000001000c7802 */ /* 0x000fe20000000f00 */
[----:B------:R-:W-:-:S02]  /*1a70*/  IMAD.U32 R11, RZ, RZ, UR7 ;  /* 0x00000007ff0b7e24 */ /* 0x000fc4000f8e00ff */
[----:B------:R-:W-:Y:S02]  /*1a80*/  IMAD.MOV.U32 R8, RZ, RZ, 0x70 ;  /* 0x00000070ff087424 */ /* 0x000fe400078e00ff */
[----:B0-----:R-:W-:-:S07]  /*1a90*/  IMAD.MOV.U32 R13, RZ, RZ, RZ ;  /* 0x000000ffff0d7224 */ /* 0x001fce00078e00ff */
[----:B------:R-:W-:-:S07]  /*1aa0*/  LEPC R20, `(.L_x_341) ;  /* 0x000000001014794e */ /* 0x000fce0000000000 */
[----:B-1---5:R-:W-:Y:S05]  /*1ab0*/  CALL.ABS.NOINC R14 ;  /* 0x000000000e007343 */ /* 0x022fea0003c00000 */
.L_x_341:
[----:B------:R-:W-:Y:S05]  /*1ac0*/  BSYNC B6 ;  /* 0x0000000000067941 */ /* 0x000fea0003800000 */
.L_x_340:
[----:B------:R-:W-:Y:S01]  /*1ad0*/  VIADD R0, R16, 0xe400 ;  /* 0x0000e40010007836 */ /* 0x000fe20000000000 */
[----:B------:R-:W-:Y:S04]  /*1ae0*/  BSSY B6, `(.L_x_342) ;  /* 0x0000013000067945 */ /* 0x000fe80003800000 */
[----:B------:R-:W-:-:S13]  /*1af0*/  LOP3.LUT P0, RZ, R0, 0x3ff, RZ, 0xc0, !PT ;  /* 0x000003ff00ff7812 */ /* 0x000fda000780c0ff */
[----:B------:R-:W-:Y:S05]  /*1b00*/  @!P0 BRA `(.L_x_343) ;  /* 0x0000000000408947 */ /* 0x000fea0003800000 */
[----:B------:R-:W-:Y:S01]  /*1b10*/  MOV R0, 0x0 ;  /* 0x0000000000007802 */ /* 0x000fe20000000f00 */
[----:B------:R-:W-:Y:S01]  /*1b20*/  ULDC.64 UR4, c[0x4][0xc0] ;  /* 0x0100300000047ab9 */ /* 0x000fe20000000a00 */
[----:B------:R-:W-:Y:S01]  /*1b30*/  ULDC.64 UR6, c[0x4][0x20] ;  /* 0x0100080000067ab9 */ /* 0x000fe20000000a00 */
[----:B------:R-:W-:Y:S01]  /*1b40*/  IMAD.U32 R4, RZ, RZ, UR4 ;  /* 0x00000004ff047e24 */ /* 0x000fe2000f8e00ff */
[----:B------:R0:W1:Y:S01]  /*1b50*/  LDC.64 R14, c[0x4][R0] ;  /* 0x01000000000e7b82 */ /* 0x0000620000000a00 */
[----:B------:R-:W-:Y:S01]  /*1b60*/  MOV R5, UR5 ;  /* 0x0000000500057c02 */ /* 0x000fe20008000f00 */
        /* <DEDUP_REMOVED lines=9> */
[----:B-1---5:R-:W-:Y:S05]  /*1c00*/  CALL.ABS.NOINC R14 ;  /* 0x000000000e007343 */ /* 0x022fea0003c00000 */
.L_x_343:
[----:B------:R-:W-:Y:S05]  /*1c10*/  BSYNC B6 ;  /* 0x0000000000067941 */ /* 0x000fea0003800000 */
.L_x_342:
[----:B------:R-:W-:Y:S01]  /*1c20*/  ULDC.64 UR4, c[0x0][0x9f8] ;  /* 0x00027e0000047ab9 */ /* 0x000fe20000000a00 */
[----:B------:R-:W2:Y:S01]  /*1c30*/  LDL R56, [R1+0x68] ;  /* 0x0000680001387983 */ /* 0x000ea20000100800 */
[----:B------:R-:W-:Y:S01]  /*1c40*/  ISETP.NE.U32.AND P0, PT, RZ, UR4, PT ;  /* 0x00000004ff007c0c */ /* 0x000fe2000bf05070 */
[----:B------:R-:W0:Y:S01]  /*1c50*/  LDC.64 R44, c[0x0][0x300] ;  /* 0x0000c000ff2c7b82 */ /* 0x000e220000000a00 */
[----:B------:R-:W-:Y:S01]  /*1c60*/  IADD3 R103, R29, R26, RZ ;  /* 0x0000001a1d677210 */ /* 0x000fe20007ffe0ff */
[----:B------:R-:W3:Y:S01]  /*1c70*/  LDL R54, [R1+0x70] ;  /* 0x0000700001367983 */ /* 0x000ee20000100800 */
[----:B------:R-:W-:Y:S01]  /*1c80*/  ISETP.NE.AND.EX P0, PT, RZ, UR5, PT, P0 ;  /* 0x00000005ff007c0c */ /* 0x000fe2000bf05300 */
[----:B------:R-:W-:Y:S02]  /*1c90*/  ULDC.64 UR6, c[0x0][0xa08] ;  /* 0x0002820000067ab9 */ /* 0x000fe40000000a00 */
[----:B------:R-:W4:Y:S01]  /*1ca0*/  LDL R52, [R1+0x6c] ;  /* 0x00006c0001347983 */ /* 0x000f220000100800 */
[----:B------:R-:W-:Y:S01]  /*1cb0*/  SHF.R.S32.HI R8, RZ, 0x1f, R28 ;  /* 0x0000001fff087819 */ /* 0x000fe2000001141c */
[----:B------:R-:W1:Y:S08]  /*1cc0*/  LDC.64 R38, c[0x0][0x3f8] ;  /* 0x0000fe00ff267b82 */ /* 0x000e700000000a00 */
[----:B------:R-:W-:-:S04]  /*1cd0*/  @P0 IADD3 R4, P1, R31, UR4, RZ ;  /* 0x000000041f040c10 */ /* 0x000fc8000ff3e0ff */
[----:B------:R-:W-:Y:S01]  /*1ce0*/  @P0 IADD3.X R5, R30, UR5, RZ, P1, !PT ;  /* 0x000000051e050c10 */ /* 0x000fe20008ffe4ff */
[----:B------:R-:W1:Y:S01]  /*1cf0*/  S2R R20, SR_TID.X ;  /* 0x0000000000147919 */ /* 0x000e620000002100 */
[----:B------:R-:W-:Y:S01]  /*1d00*/  SHF.R.S32.HI R33, RZ, 0x1f, R103 ;  /* 0x0000001fff217819 */ /* 0x000fe20000011467 */
[----:B------:R-:W-:Y:S02]  /*1d10*/  ULDC.64 UR4, c[0x0][0x308] ;  /* 0x0000c20000047ab9 */ /* 0x000fe40000000a00 */
[----:B------:R1:W2:Y:S01]  /*1d20*/  @P0 LDG.E R27, desc[UR60][R4.64] ;  /* 0x0000003c041b0981 */ /* 0x0002a2000c1e1900 */
[-C--:B0-----:R-:W-:Y:S01]  /*1d30*/  IMAD.WIDE.U32 R6, R103, R44.reuse, RZ ;  /* 0x0000002c67067225 */ /* 0x081fe200078e00ff */
[----:B------:R-:W-:Y:S02]  /*1d40*/  ISETP.NE.U32.AND P0, PT, RZ, UR6, PT ;  /* 0x00000006ff007c0c */ /* 0x000fe4000bf05070 */
[----:B------:R-:W-:Y:S01]  /*1d50*/  SHF.L.U64.HI R107, R44, 0x6, R45 ;  /* 0x000000062c6b7819 */ /* 0x000fe2000001022d */
[----:B------:R-:W-:Y:S01]  /*1d60*/  IMAD R0, R33, R44, RZ ;  /* 0x0000002c21007224 */ /* 0x000fe200078e02ff */
[----:B------:R-:W-:Y:S01]  /*1d70*/  ISETP.NE.AND.EX P0, PT, RZ, UR7, PT, P0 ;  /* 0x00000007ff007c0c */ /* 0x000fe2000bf05300 */
[C---:B------:R-:W-:Y:S01]  /*1d80*/  VIADD R15, R228.reuse, 0x80 ;  /* 0x00000080e40f7836 */ /* 0x040fe20000000000 */
[----:B------:R-:W-:Y:S01]  /*1d90*/  IADD3 R13, R228, 0xc0, RZ ;  /* 0x000000c0e40d7810 */ /* 0x000fe20007ffe0ff */
[----:B------:R-:W-:Y:S01]  /*1da0*/  IMAD R3, R103, R45, R0 ;  /* 0x0000002d67037224 */ /* 0x000fe200078e0200 */
[----:B-1----:R-:W-:Y:S01]  /*1db0*/  SHF.L.U64.HI R12, R38, 0x6, R39 ;  /* 0x00000006260c7819 */ /* 0x002fe20000010227 */
[----:B------:R-:W-:Y:S01]  /*1dc0*/  IMAD R0, R8, UR4, RZ ;  /* 0x0000000408007c24 */ /* 0x000fe2000f8e02ff */
[----:B------:R-:W-:Y:S01]  /*1dd0*/  SHF.R.S32.HI R123, RZ, 0x1f, R15 ;  /* 0x0000001fff7b7819 */ /* 0x000fe2000001140f */
[----:B------:R-:W-:Y:S01]  /*1de0*/  IMAD.IADD R7, R7, 0x1, R3 ;  /* 0x0000000107077824 */ /* 0x000fe200078e0203 */
[----:B------:R-:W-:Y:S01]  /*1df0*/  SHF.R.S32.HI R122, RZ, 0x1f, R13 ;  /* 0x0000001fff7a7819 */ /* 0x000fe2000001140d */
[----:B------:R-:W-:-:S02]  /*1e00*/  IMAD R3, R28, UR5, R0 ;  /* 0x000000051c037c24 */ /* 0x000fc4000f8e0200 */
[----:B------:R-:W-:Y:S01]  /*1e10*/  IMAD.WIDE.U32 R4, R28, UR4, R6 ;  /* 0x000000041c047c25 */ /* 0x000fe2000f8e0006 */
[----:B------:R-:W-:-:S03]  /*1e20*/  ULDC.64 UR4, c[0x0][0x310] ;  /* 0x0000c40000047ab9 */ /* 0x000fc60000000a00 */
[----:B------:R-:W-:Y:S02]  /*1e30*/  IMAD.IADD R5, R5, 0x1, R3 ;  /* 0x0000000105057824 */ /* 0x000fe400078e0203 */
[----:B------:R-:W-:Y:S02]  /*1e40*/  IMAD.SHL.U32 R106, R44, 0x40, RZ ;  /* 0x000000402c6a7824 */ /* 0x000fe400078e00ff */
[C---:B------:R-:W-:Y:S02]  /*1e50*/  VIADD R59, R228.reuse, 0xc0 ;  /* 0x000000c0e43b7836 */ /* 0x040fe40000000000 */
[C---:B------:R-:W-:Y:S01]  /*1e60*/  IMAD.WIDE.U32 R132, R228.reuse, R44, R106 ;  /* 0x0000002ce4847225 */ /* 0x040fe200078e006a */
[----:B------:R-:W-:Y:S02]  /*1e70*/  SHF.R.U32.HI R30, RZ, 0x7, R20 ;  /* 0x00000007ff1e7819 */ /* 0x000fe40000011614 */
[----:B------:R-:W0:Y:S01]  /*1e80*/  LDC.64 R20, c[0x0][0x408] ;  /* 0x00010200ff147b82 */ /* 0x000e220000000a00 */
[----:B------:R-:W-:Y:S01]  /*1e90*/  VIADD R26, R228, 0x80 ;  /* 0x00000080e41a7836 */ /* 0x000fe20000000000 */
[----:B------:R-:W-:Y:S01]  /*1ea0*/  ISETP.NE.AND P6, PT, R30, 0x1, PT ;  /* 0x000000011e00780c */ /* 0x000fe20003fc5270 */
[----:B------:R-:W-:-:S02]  /*1eb0*/  VIADD R58, R228, 0x40 ;  /* 0x00000040e43a7836 */ /* 0x000fc40000000000 */
[----:B------:R-:W-:Y:S01]  /*1ec0*/  IMAD.SHL.U32 R59, R59, 0x80, RZ ;  /* 0x000000803b3b7824 */ /* 0x000fe200078e00ff */
[----:B------:R-:W-:Y:S01]  /*1ed0*/  SHF.L.U32 R26, R26, 0x7, RZ ;  /* 0x000000071a1a7819 */ /* 0x000fe200000006ff */
[----:B------:R-:W-:-:S03]  /*1ee0*/  IMAD.WIDE.U32 R94, R38, 0xe0, RZ ;  /* 0x000000e0265e7825 */ /* 0x000fc600078e00ff */
[----:B------:R-:W-:Y:S01]  /*1ef0*/  LOP3.LUT R59, R59, 0x380, RZ, 0xc0, !PT ;  /* 0x000003803b3b7812 */ /* 0x000fe200078ec0ff */
[----:B------:R-:W-:Y:S01]  /*1f00*/  IMAD.WIDE.U32 R104, R228, R44, R18 ;  /* 0x0000002ce4687225 */ /* 0x000fe200078e0012 */
[----:B------:R-:W-:Y:S02]  /*1f10*/  LOP3.LUT R26, R26, 0x380, RZ, 0xc0, !PT ;  /* 0x000003801a1a7812 */ /* 0x000fe400078ec0ff */
[----:B------:R-:W-:Y:S01]  /*1f20*/  SHF.R.U32.HI R140, RZ, 0x3, R59 ;  /* 0x00000003ff8c7819 */ /* 0x000fe2000001163b */
[----:B------:R-:W-:Y:S01]  /*1f30*/  IMAD R13, R45, 0xe0, RZ ;  /* 0x000000e02d0d7824 */ /* 0x000fe200078e02ff */
[----:B------:R-:W-:Y:S01]  /*1f40*/  SHF.R.U32.HI R141, RZ, 0x3, R26 ;  /* 0x00000003ff8d7819 */ /* 0x000fe2000001161a */
[----:B------:R-:W-:-:S04]  /*1f50*/  IMAD.WIDE.U32 R126, R44, 0xe0, RZ ;  /* 0x000000e02c7e7825 */ /* 0x000fc800078e00ff */
[----:B------:R-:W-:Y:S02]  /*1f60*/  VIADD R32, R228, 0x40 ;  /* 0x00000040e4207836 */ /* 0x000fe40000000000 */
[----:B------:R-:W-:Y:S02]  /*1f70*/  VIADD R135, R30, 0x8 ;  /* 0x000000081e877836 */ /* 0x000fe40000000000 */
[----:B0-----:R-:W-:Y:S01]  /*1f80*/  IMAD.WIDE.U32 R10, R228, R20, R18 ;  /* 0x00000014e40a7225 */ /* 0x001fe200078e0012 */
[----:B------:R-:W-:-:S03]  /*1f90*/  SHF.R.S32.HI R124, RZ, 0x1f, R32 ;  /* 0x0000001fff7c7819 */ /* 0x000fc60000011420 */
[----:B------:R-:W-:Y:S01]  /*1fa0*/  IMAD.WIDE.U32 R100, R20, 0xe0, RZ ;  /* 0x000000e014647825 */ /* 0x000fe200078e00ff */
[----:B------:R-:W-:-:S03]  /*1fb0*/  MOV R98, R10 ;  /* 0x0000000a00627202 */ /* 0x000fc60000000f00 */
[----:B------:R-:W-:Y:S02]  /*1fc0*/  IMAD.SHL.U32 R58, R58, 0x80, RZ ;  /* 0x000000803a3a7824 */ /* 0x000fe400078e00ff */
[----:B------:R-:W-:-:S03]  /*1fd0*/  IMAD.SHL.U32 R10, R38, 0x40, RZ ;  /* 0x00000040260a7824 */ /* 0x000fc600078e00ff */
[----:B------:R-:W-:Y:S01]  /*1fe0*/  LOP3.LUT R58, R58, 0x380, RZ, 0xc0, !PT ;  /* 0x000003803a3a7812 */ /* 0x000fe200078ec0ff */
[----:B------:R-:W-:-:S03]  /*1ff0*/  IMAD.IADD R40, R127, 0x1, R13 ;  /* 0x000000017f287824 */ /* 0x000fc600078e020d */
[----:B------:R-:W-:Y:S02]  /*2000*/  SHF.R.U32.HI R58, RZ, 0x3, R58 ;  /* 0x00000003ff3a7819 */ /* 0x000fe4000001163a */
[----:B--2---:R-:W-:Y:S02]  /*2010*/  SHF.R.S32.HI R0, RZ, 0x1f, R27 ;  /* 0x0000001fff007819 */ /* 0x004fe4000001141b */
[----:B------:R-:W-:Y:S02]  /*2020*/  SEL R7, R27, RZ, !P0 ;  /* 0x000000ff1b077207 */ /* 0x000fe40004000000 */
[----:B------:R-:W-:Y:S01]  /*2030*/  SEL R6, R0, RZ, !P0 ;  /* 0x000000ff00067207 */ /* 0x000fe20004000000 */
[----:B------:R-:W0:Y:S01]  /*2040*/  LDC R27, c[0x0][0x3f4] ;  /* 0x0000fd00ff1b7b82 */ /* 0x000e220000000800 */
[----:B------:R-:W-:Y:S01]  /*2050*/  IADD3 R102, P0, R228, R103, RZ ;  /* 0x00000067e4667210 */ /* 0x000fe20007f1e0ff */
[----:B------:R-:W-:-:S04]  /*2060*/  IMAD.WIDE.U32 R46, R7, UR4, R4 ;  /* 0x00000004072e7c25 */ /* 0x000fc8000f8e0004 */
[----:B------:R-:W-:-:S04]  /*2070*/  IMAD R0, R6, UR4, RZ ;  /* 0x0000000406007c24 */ /* 0x000fc8000f8e02ff */
[----:B------:R-:W-:Y:S01]  /*2080*/  IMAD R53, R7, UR5, R0 ;  /* 0x0000000507357c24 */ /* 0x000fe2000f8e0200 */
[----:B------:R-:W-:Y:S05]  /*2090*/  @!P6 WARPSYNC.ALL ;  /* 0x000000000000e948 */ /* 0x000fea0003800000 */
[----:B------:R-:W-:Y:S02]  /*20a0*/  ULDC.64 UR4, c[0x0][0x330] ;  /* 0x0000cc0000047ab9 */ /* 0x000fe40000000a00 */
[----:B------:R-:W-:Y:S02]  /*20b0*/  IMAD R0, R8, UR4, RZ ;  /* 0x0000000408007c24 */ /* 0x000fe4000f8e02ff */
[----:B------:R-:W-:-:S04]  /*20c0*/  IMAD.WIDE.U32 R4, R28, UR4, R18 ;  /* 0x000000041c047c25 */ /* 0x000fc8000f8e0012 */
[----:B------:R-:W-:Y:S01]  /*20d0*/  IMAD R49, R28, UR5, R0 ;  /* 0x000000051c317c24 */ /* 0x000fe2000f8e0200 */
[----:B------:R-:W-:Y:S01]  /*20e0*/  SHF.R.S32.HI R28, RZ, 0x1f, R228 ;  /* 0x0000001fff1c7819 */ /* 0x000fe200000114e4 */
[----:B------:R-:W-:Y:S01]  /*20f0*/  ULDC.64 UR4, c[0x0][0x338] ;  /* 0x0000ce0000047ab9 */ /* 0x000fe20000000a00 */
[----:B------:R-:W-:Y:S01]  /*2100*/  MOV R48, R4 ;  /* 0x0000000400307202 */ /* 0x000fe20000000f00 */
[----:B------:R-:W-:Y:S01]  /*2110*/  IMAD R3, R6, UR4, RZ ;  /* 0x0000000406037c24 */ /* 0x000fe2000f8e02ff */
[----:B0-----:R-:W-:Y:S01]  /*2120*/  ISETP.GE.AND P2, PT, R18, R27, PT ;  /* 0x0000001b1200720c */ /* 0x001fe20003f46270 */
[C---:B------:R-:W-:Y:S01]  /*2130*/  IMAD R0, R28.reuse, R38, RZ ;  /* 0x000000261c007224 */ /* 0x040fe200078e02ff */
[----:B------:R-:W-:Y:S01]  /*2140*/  SHF.L.U32 R120, R27, 0x1, RZ ;  /* 0x000000011b787819 */ /* 0x000fe200000006ff */
[----:B------:R-:W-:Y:S02]  /*2150*/  IMAD R15, R28, R44, RZ ;  /* 0x0000002c1c0f7224 */ /* 0x000fe400078e02ff */
[----:B------:R-:W-:-:S02]  /*2160*/  IMAD R93, R228, R39, R0 ;  /* 0x00000027e45d7224 */ /* 0x000fc400078e0200 */
[C---:B------:R-:W-:Y:S02]  /*2170*/  IMAD R0, R28.reuse, R20, RZ ;  /* 0x000000141c007224 */ /* 0x040fe400078e02ff */
[----:B------:R-:W-:Y:S02]  /*2180*/  IMAD.X R103, R28, 0x1, R33, P0 ;  /* 0x000000011c677824 */ /* 0x000fe400000e0621 */
[----:B------:R-:W0:Y:S01]  /*2190*/  S2R R28, SR_TID.X ;  /* 0x00000000001c7919 */ /* 0x000e220000002100 */
[----:B------:R-:W-:Y:S02]  /*21a0*/  IMAD.IADD R49, R5, 0x1, R49 ;  /* 0x0000000105317824 */ /* 0x000fe400078e0231 */
[----:B------:R-:W-:Y:S01]  /*21b0*/  IMAD R55, R7, UR5, R3 ;  /* 0x0000000507377c24 */ /* 0x000fe2000f8e0203 */
[----:B------:R-:W-:Y:S01]  /*21c0*/  SEL R3, R27, RZ, P2 ;  /* 0x000000ff1b037207 */ /* 0x000fe20001000000 */
[----:B------:R-:W-:-:S04]  /*21d0*/  IMAD.WIDE.U32 R48, R7, UR4, R48 ;  /* 0x0000000407307c25 */ /* 0x000fc8000f8e0030 */
[----:B------:R-:W-:Y:S01]  /*21e0*/  IMAD R99, R228, R21, R0 ;  /* 0x00000015e4637224 */ /* 0x000fe200078e0200 */
[----:B------:R-:W-:Y:S01]  /*21f0*/  IADD3 R3, R18, R3, RZ ;  /* 0x0000000312037210 */ /* 0x000fe20007ffe0ff */
[----:B------:R-:W-:-:S04]  /*2200*/  IMAD.WIDE.U32 R6, R228, R20, R22 ;  /* 0x00000014e4067225 */ /* 0x000fc800078e0016 */
[----:B------:R-:W-:Y:S01]  /*2210*/  IMAD.WIDE.U32 R8, R228, R38, R18 ;  /* 0x00000026e4087225 */ /* 0x000fe200078e0012 */
[----:B------:R-:W-:Y:S01]  /*2220*/  IADD3 R41, P0, R106, R132, RZ ;  /* 0x000000846a297210 */ /* 0x000fe20007f1e0ff */
[----:B------:R-:W-:Y:S01]  /*2230*/  ULDC UR4, c[0x0][0x2f4] ;  /* 0x0000bd0000047ab9 */ /* 0x000fe20000000800 */
[----:B------:R-:W-:Y:S01]  /*2240*/  P2R R0, PR, RZ, 0x4 ;  /* 0x00000004ff007803 */ /* 0x000fe20000000000 */
[----:B------:R-:W-:Y:S01]  /*2250*/  IMAD.IADD R97, R7, 0x1, R99 ;  /* 0x0000000107617824 */ /* 0x000fe200078e0263 */
[----:B-----5:R-:W-:Y:S01]  /*2260*/  SHF.R.S32.HI R7, RZ, 0x1f, R121 ;  /* 0x0000001fff077819 */ /* 0x020fe20000011479 */
[----:B------:R-:W-:Y:S01]  /*2270*/  IMAD.MOV.U32 R92, RZ, RZ, R8 ;  /* 0x000000ffff5c7224 */ /* 0x000fe200078e0008 */
[----:B------:R-:W-:Y:S01]  /*2280*/  SHF.R.S32.HI R8, RZ, 0x1f, R3 ;  /* 0x0000001fff087819 */ /* 0x000fe20000011403 */
[----:B------:R-:W-:Y:S02]  /*2290*/  IMAD.MOV.U32 R96, RZ, RZ, R6 ;  /* 0x000000ffff607224 */ /* 0x000fe400078e0006 */
[-C--:B------:R-:W-:Y:S01]  /*22a0*/  IMAD R6, R7, R38.reuse, RZ ;  /* 0x0000002607067224 */ /* 0x080fe200078e02ff */
[----:B------:R-:W-:Y:S01]  /*22b0*/  LEA.HI R14, R8, R3, RZ, 0x4 ;  /* 0x00000003080e7211 */ /* 0x000fe200078f20ff */
[----:B------:R-:W-:Y:S01]  /*22c0*/  IMAD.WIDE.U32 R4, R228, R38, R22 ;  /* 0x00000026e4047225 */ /* 0x000fe200078e0016 */
[----:B------:R-:W-:-:S03]  /*22d0*/  SHF.L.U64.HI R8, R20, 0x6, R21 ;  /* 0x0000000614087819 */ /* 0x000fc60000010215 */
[----:B------:R-:W-:Y:S01]  /*22e0*/  IMAD.SHL.U32 R3, R229, 0x80, RZ ;  /* 0x00000080e5037824 */ /* 0x000fe200078e00ff */
[----:B0-----:R-:W-:Y:S01]  /*22f0*/  IADD3 R28, R28, -0x80, RZ ;  /* 0xffffff801c1c7810 */ /* 0x001fe20007ffe0ff */
[----:B------:R-:W-:Y:S02]  /*2300*/  IMAD R31, R121, R39, R6 ;  /* 0x00000027791f7224 */ /* 0x000fe400078e0206 */
[----:B------:R-:W-:Y:S01]  /*2310*/  IMAD.IADD R5, R5, 0x1, R93 ;  /* 0x0000000105057824 */ /* 0x000fe200078e025d */
[----:B------:R-:W-:Y:S01]  /*2320*/  SHF.R.S32.HI R57, RZ, 0x1f, R28 ;  /* 0x0000001fff397819 */ /* 0x000fe2000001141c */
[----:B------:R-:W-:Y:S01]  /*2330*/  IMAD R6, R7, R20, RZ ;  /* 0x0000001407067224 */ /* 0x000fe200078e02ff */
[----:B------:R-:W-:Y:S01]  /*2340*/  LOP3.LUT R3, R3, 0x380, RZ, 0xc0, !PT ;  /* 0x0000038003037812 */ /* 0x000fe200078ec0ff */
[----:B------:R-:W-:Y:S01]  /*2350*/  IMAD.IADD R99, R99, 0x1, R11 ;  /* 0x0000000163637824 */ /* 0x000fe200078e020b */
[----:B------:R-:W-:Y:S01]  /*2360*/  LEA.HI R57, R57, R28, RZ, 0x5 ;  /* 0x0000001c39397211 */ /* 0x000fe200078f28ff */
[----:B------:R-:W-:Y:S01]  /*2370*/  IMAD.WIDE.U32 R50, R121, R38, R4 ;  /* 0x0000002679327225 */ /* 0x000fe200078e0004 */
[----:B------:R-:W-:-:S02]  /*2380*/  SHF.L.U64.HI R7, R20, 0x7, R21 ;  /* 0x0000000714077819 */ /* 0x000fc40000010215 */
[C---:B------:R-:W-:Y:S01]  /*2390*/  SHF.L.U32 R5, R20.reuse, 0x7, RZ ;  /* 0x0000000714057819 */ /* 0x040fe200000006ff */
[C---:B------:R-:W-:Y:S01]  /*23a0*/  IMAD R29, R121.reuse, R21, R6 ;  /* 0x00000015791d7224 */ /* 0x040fe200078e0206 */
[----:B------:R-:W-:Y:S01]  /*23b0*/  SHF.R.U32.HI R43, RZ, 0x3, R3 ;  /* 0x00000003ff2b7819 */ /* 0x000fe20000011603 */
[----:B------:R-:W-:Y:S01]  /*23c0*/  IMAD.SHL.U32 R6, R20, 0x40, RZ ;  /* 0x0000004014067824 */ /* 0x000fe200078e00ff */
[----:B------:R-:W-:Y:S01]  /*23d0*/  SHF.L.U64.HI R11, R38, 0x7, R39 ;  /* 0x00000007260b7819 */ /* 0x000fe20000010227 */
[----:B------:R-:W-:-:S04]  /*23e0*/  IMAD.WIDE.U32 R96, R121, R20, R96 ;  /* 0x0000001479607225 */ /* 0x000fc800078e0060 */
[----:B------:R-:W-:Y:S01]  /*23f0*/  IMAD.WIDE.U32 R98, R121, R20, R98 ;  /* 0x0000001479627225 */ /* 0x000fe200078e0062 */
[----:B------:R-:W-:-:S03]  /*2400*/  LOP3.LUT R20, R3, 0x30, R18, 0xf8, !PT ;  /* 0x0000003003147812 */ /* 0x000fc600078ef812 */
[----:B------:R-:W-:Y:S01]  /*2410*/  IMAD.SHL.U32 R57, R57, 0x20, RZ ;  /* 0x0000002039397824 */ /* 0x000fe200078e00ff */
[----:B------:R-:W-:Y:S01]  /*2420*/  LOP3.LUT R20, R20, R43, RZ, 0x3c, !PT ;  /* 0x0000002b14147212 */ /* 0x000fe200078e3cff */
[C---:B------:R-:W-:Y:S02]  /*2430*/  IMAD R15, R228.reuse, R45, R15 ;  /* 0x0000002de40f7224 */ /* 0x040fe400078e020f */
[----:B------:R-:W-:Y:S01]  /*2440*/  VIADD R28, R228, 0x40 ;  /* 0x00000040e41c7836 */ /* 0x000fe20000000000 */
[----:B------:R-:W-:Y:S01]  /*2450*/  LOP3.LUT R57, R57, 0xfffffc00, RZ, 0xc0, !PT ;  /* 0xfffffc0039397812 */ /* 0x000fe200078ec0ff */
[----:B------:R-:W-:Y:S02]  /*2460*/  IMAD.IADD R93, R93, 0x1, R9 ;  /* 0x000000015d5d7824 */ /* 0x000fe400078e0209 */
[----:B------:R-:W-:Y:S01]  /*2470*/  IMAD R21, R21, 0xe0, RZ ;  /* 0x000000e015157824 */ /* 0x000fe200078e02ff */
[----:B------:R-:W-:Y:S01]  /*2480*/  LOP3.LUT R26, R26, 0x70, R14, 0xf8, !PT ;  /* 0x000000701a1a7812 */ /* 0x000fe200078ef80e */
[----:B------:R-:W-:Y:S01]  /*2490*/  IMAD.IADD R42, R15, 0x1, R133 ;  /* 0x000000010f2a7824 */ /* 0x000fe200078e0285 */
[----:B------:R-:W-:Y:S01]  /*24a0*/  LOP3.LUT R27, R14, 0xfffffff0, RZ, 0xc0, !PT ;  /* 0xfffffff00e1b7812 */ /* 0x000fe200078ec0ff */
[----:B------:R-:W-:Y:S01]  /*24b0*/  IMAD.IADD R34, R57, 0x1, R20 ;  /* 0x0000000139227824 */ /* 0x000fe200078e0214 */
[----:B------:R-:W-:Y:S01]  /*24c0*/  LOP3.LUT R20, R3, 0x70, R14, 0xf8, !PT ;  /* 0x0000007003147812 */ /* 0x000fe200078ef80e */
[----:B------:R-:W-:-:S02]  /*24d0*/  IMAD.SHL.U32 R28, R28, 0x80, RZ ;  /* 0x000000801c1c7824 */ /* 0x000fc400078e00ff */
[----:B------:R-:W-:Y:S02]  /*24e0*/  VIADD R4, R18, 0x40 ;  /* 0x0000004012047836 */ /* 0x000fe40000000000 */
[----:B------:R-:W-:Y:S01]  /*24f0*/  IMAD R39, R39, 0xe0, RZ ;  /* 0x000000e027277824 */ /* 0x000fe200078e02ff */
[----:B------:R-:W-:Y:S01]  /*2500*/  IADD3 R32, R51, R31, RZ ;  /* 0x0000001f33207210 */ /* 0x000fe20007ffe0ff */
[----:B------:R-:W-:Y:S01]  /*2510*/  IMAD.SHL.U32 R9, R38, 0x80, RZ ;  /* 0x0000008026097824 */ /* 0x000fe200078e00ff */
[----:B------:R-:W-:Y:S01]  /*2520*/  IADD3 R30, R97, R29, RZ ;  /* 0x0000001d611e7210 */ /* 0x000fe20007ffe0ff */
[----:B------:R-:W-:Y:S01]  /*2530*/  IMAD.WIDE.U32 R92, R121, R38, R92 ;  /* 0x00000026795c7225 */ /* 0x000fe200078e005c */
[----:B------:R-:W-:Y:S02]  /*2540*/  LOP3.LUT R28, R28, 0x380, RZ, 0xc0, !PT ;  /* 0x000003801c1c7812 */ /* 0x000fe400078ec0ff */
[----:B------:R-:W-:Y:S01]  /*2550*/  SHF.L.U64.HI R45, R44, 0x7, R45 ;  /* 0x000000072c2d7819 */ /* 0x000fe2000001022d */
[----:B------:R-:W-:Y:S01]  /*2560*/  IMAD.X R38, R42, 0x1, R107, P0 ;  /* 0x000000012a267824 */ /* 0x000fe200000e066b */
[----:B------:R-:W-:-:S02]  /*2570*/  IADD3 R37, P0, R41, R106, RZ ;  /* 0x0000006a29257210 */ /* 0x000fc40007f1e0ff */
[----:B------:R-:W-:Y:S01]  /*2580*/  LOP3.LUT R20, R20, R43, RZ, 0x3c, !PT ;  /* 0x0000002b14147212 */ /* 0x000fe200078e3cff */
[----:B------:R-:W-:Y:S01]  /*2590*/  IMAD.IADD R35, R105, 0x1, R15 ;  /* 0x0000000169237824 */ /* 0x000fe200078e020f */
[----:B------:R-:W-:Y:S01]  /*25a0*/  IADD3 R36, R101, R21, RZ ;  /* 0x0000001565247210 */ /* 0x000fe20007ffe0ff */
[----:B------:R-:W-:Y:S01]  /*25b0*/  IMAD.X R33, R38, 0x1, R107, P0 ;  /* 0x0000000126217824 */ /* 0x000fe200000e066b */
[--C-:B------:R-:W-:Y:S02]  /*25c0*/  LOP3.LUT R15, R59, 0x70, R14.reuse, 0xf8, !PT ;  /* 0x000000703b0f7812 */ /* 0x100fe400078ef80e */
[--C-:B------:R-:W-:Y:S02]  /*25d0*/  LOP3.LUT R13, R28, 0x70, R14.reuse, 0xf8, !PT ;  /* 0x000000701c0d7812 */ /* 0x100fe400078ef80e */
[----:B------:R-:W-:Y:S02]  /*25e0*/  IADD3 R21, P0, R46, R104, RZ ;  /* 0x000000682e157210 */ /* 0x000fe40007f1e0ff */
[----:B------:R-:W-:Y:S01]  /*25f0*/  IADD3 R116, R57, R20, RZ ;  /* 0x0000001439747210 */ /* 0x000fe20007ffe0ff */
[----:B------:R-:W-:Y:S01]  /*2600*/  IMAD.IADD R20, R47, 0x1, R53 ;  /* 0x000000012f147824 */ /* 0x000fe200078e0235 */
[----:B------:R-:W-:-:S02]  /*2610*/  SHF.R.S32.HI R28, RZ, 0x4, R14 ;  /* 0x00000004ff1c7819 */ /* 0x000fc4000001140e */
[----:B------:R-:W-:Y:S02]  /*2620*/  LOP3.LUT R113, R15, R140, RZ, 0x3c, !PT ;  /* 0x0000008c0f717212 */ /* 0x000fe400078e3cff */
[----:B------:R-:W-:Y:S01]  /*2630*/  LOP3.LUT R115, R13, R58, RZ, 0x3c, !PT ;  /* 0x0000003a0d737212 */ /* 0x000fe200078e3cff */
[--C-:B------:R-:W-:Y:S01]  /*2640*/  IMAD.X R13, R35, 0x1, R20.reuse, P0 ;  /* 0x00000001230d7824 */ /* 0x100fe200000e0614 */
[----:B------:R-:W-:Y:S02]  /*2650*/  IADD3 R15, P3, R46, 0x40, RZ ;  /* 0x000000402e0f7810 */ /* 0x000fe40007f7e0ff */
[----:B------:R-:W-:Y:S02]  /*2660*/  IADD3 R14, P2, R21, 0x40, RZ ;  /* 0x00000040150e7810 */ /* 0x000fe40007f5e0ff */
[----:B------:R-:W-:Y:S01]  /*2670*/  LOP3.LUT R114, R26, R141, RZ, 0x3c, !PT ;  /* 0x0000008d1a727212 */ /* 0x000fe200078e3cff */
[----:B------:R-:W-:Y:S01]  /*2680*/  IMAD.IADD R39, R95, 0x1, R39 ;  /* 0x000000015f277824 */ /* 0x000fe200078e0227 */
[----:B------:R-:W-:Y:S01]  /*2690*/  SHF.R.S32.HI R26, RZ, 0x1f, R27 ;  /* 0x0000001fff1a7819 */ /* 0x000fe2000001141b */
[----:B------:R-:W-:Y:S01]  /*26a0*/  IMAD.IADD R31, R31, 0x1, R93 ;  /* 0x000000011f1f7824 */ /* 0x000fe200078e025d */
[----:B------:R-:W-:Y:S01]  /*26b0*/  ISETP.GE.AND P0, PT, R18, UR4, PT ;  /* 0x0000000412007c0c */ /* 0x000fe2000bf06270 */
[----:B------:R-:W-:Y:S01]  /*26c0*/  IMAD.IADD R29, R29, 0x1, R99 ;  /* 0x000000011d1d7824 */ /* 0x000fe200078e0263 */
[----:B------:R-:W-:Y:S01]  /*26d0*/  @!P6 BAR.SYNC.DEFER_BLOCKING 0x9, 0x100 ;  /* 0x024400000000eb1d */ /* 0x000fe20000010000 */
[----:B------:R-:W-:Y:S01]  /*26e0*/  ISETP.GE.AND P1, PT, R4, UR4, PT ;  /* 0x0000000404007c0c */ /* 0x000fe2000bf26270 */
[----:B------:R-:W-:Y:S01]  /*26f0*/  IMAD.IADD R115, R56, 0x1, R115 ;  /* 0x0000000138737824 */ /* 0x000fe200078e0273 */
[----:B---3--:R-:W-:Y:S01]  /*2700*/  IADD3 R114, R54, R114, RZ ;  /* 0x0000007236727210 */ /* 0x008fe20007ffe0ff */
[----:B----4-:R-:W-:Y:S01]  /*2710*/  IMAD.IADD R113, R52, 0x1, R113 ;  /* 0x0000000134717824 */ /* 0x010fe200078e0271 */
[----:B------:R-:W-:Y:S01]  /*2720*/  IADD3 R110, R49, R55, RZ ;  /* 0x00000037316e7210 */ /* 0x000fe20007ffe0ff */
[----:B------:R-:W-:-:S02]  /*2730*/  IMAD.X R108, RZ, RZ, R20, P3 ;  /* 0x000000ffff6c7224 */ /* 0x000fc400018e0614 */
[----:B------:R-:W-:-:S07]  /*2740*/  IMAD.X R109, RZ, RZ, R13, P2 ;  /* 0x000000ffff6d7224 */ /* 0x000fce00010e060d */
.L_x_427:
[----:B------:R-:W0:Y:S01]  /*2750*/  LDC R130, c[0x0][0x3f4] ;  /* 0x0000fd00ff827b82 */ /* 0x000e220000000800 */
[----:B------:R-:W-:Y:S01]  /*2760*/  VIADD R25, R25, 0xffffffff ;  /* 0xffffffff19197836 */ /* 0x000fe20000000000 */
[----:B------:R-:W-:Y:S05]  /*2770*/  YIELD ;  /* 0x0000000000007946 */ /* 0x000fea0003800000 */
[----:B------:R-:W-:Y:S01]  /*2780*/  IMAD R117, R17, 0x7000, R34 ;  /* 0x0000700011757824 */ /* 0x000fe200078e0222 */
[----:B------:R-:W-:Y:S01]  /*2790*/  ISETP.GT.AND P3, PT, R25, R24, PT ;  /* 0x000000181900720c */ /* 0x000fe20003f64270 */
[----:B------:R-:W-:Y:S02]  /*27a0*/  BSSY B0, `(.L_x_344) ;  /* 0x000093e000007945 */ /* 0x000fe40003800000 */
[----:B------:R-:W-:Y:S01]  /*27b0*/  IMAD.IADD R118, R16, 0x1, R117 ;  /* 0x0000000110767824 */ /* 0x000fe200078e0275 */
[----:B------:R-:W-:-:S02]  /*27c0*/  P2R R112, PR, RZ, 0x8 ;  /* 0x00000008ff707803 */ /* 0x000fc40000000000 */
[----:B0-----:R-:W-:-:S13]  /*27d0*/  ISETP.GE.AND P2, PT, R130, 0x1, PT ;  /* 0x000000018200780c */ /* 0x001fda0003f46270 */
[----:B------:R-:W-:Y:S05]  /*27e0*/  @!P2 BRA `(.L_x_345) ;  /* 0x0000008c002ca947 */ /* 0x000fea0003800000 */
[----:B------:R-:W-:Y:S01]  /*27f0*/  ULDC.U8 UR4, c[0x0][0x410] ;  /* 0x0001040000047ab9 */ /* 0x000fe20000000000 */
[----:B------:R-:W-:Y:S01]  /*2800*/  SHF.R.S32.HI R53, RZ, 0x1f, R25 ;  /* 0x0000001fff357819 */ /* 0x000fe20000011419 */
[-C--:B------:R-:W-:Y:S01]  /*2810*/  IMAD R52, R40, R25.reuse, RZ ;  /* 0x0000001928347224 */ /* 0x080fe200078e02ff */
[----:B------:R-:W-:Y:S01]  /*2820*/  ISETP.NE.AND P2, PT, RZ, UR4, PT ;  /* 0x00000004ff007c0c */ /* 0x000fe2000bf45270 */
[-C--:B------:R-:W-:Y:S02]  /*2830*/  IMAD R54, R39, R25.reuse, RZ ;  /* 0x0000001927367224 */ /* 0x080fe400078e02ff */
[----:B------:R-:W-:Y:S02]  /*2840*/  IMAD R55, R36, R25, RZ ;  /* 0x0000001924377224 */ /* 0x000fe400078e02ff */
[C---:B------:R-:W-:Y:S02]  /*2850*/  IMAD R131, R53.reuse, R126, R52 ;  /* 0x0000007e35837224 */ /* 0x040fe400078e0234 */
[----:B------:R-:W-:-:S02]  /*2860*/  IMAD R125, R53, R94, R54 ;  /* 0x0000005e357d7224 */ /* 0x000fc400078e0236 */
[----:B------:R-:W-:Y:S02]  /*2870*/  IMAD R111, R53, R100, R55 ;  /* 0x00000064356f7224 */ /* 0x000fe400078e0237 */
[----:B------:R-:W-:Y:S02]  /*2880*/  IMAD R119, R25, -0xe0, R2 ;  /* 0xffffff2019777824 */ /* 0x000fe400078e0202 */
[----:B------:R-:W-:-:S03]  /*2890*/  IMAD.WIDE.U32 R52, R94, R25, RZ ;  /* 0x000000195e347225 */ /* 0x000fc600078e00ff */
[----:B------:R-:W-:Y:S01]  /*28a0*/  VIMNMX R119, R119, 0xe0, PT ;  /* 0x000000e077777848 */ /* 0x000fe20003fe0100 */
[----:B------:R-:W-:Y:S01]  /*28b0*/  IMAD.WIDE.U32 R128, R126, R25, RZ ;  /* 0x000000197e807225 */ /* 0x000fe200078e00ff */
[----:B------:R-:W-:-:S03]  /*28c0*/  IADD3 R125, R53, R125, RZ ;  /* 0x0000007d357d7210 */ /* 0x000fc60007ffe0ff */
[----:B------:R-:W-:-:S04]  /*28d0*/  IMAD.WIDE.U32 R54, R100, R25, RZ ;  /* 0x0000001964367225 */ /* 0x000fc800078e00ff */
[----:B------:R-:W-:Y:S02]  /*28e0*/  IMAD.IADD R131, R129, 0x1, R131 ;  /* 0x0000000181837824 */ /* 0x000fe400078e0283 */
[----:B------:R-:W-:Y:S01]  /*28f0*/  IMAD.IADD R111, R55, 0x1, R111 ;  /* 0x00000001376f7824 */ /* 0x000fe200078e026f */
[----:B------:R-:W-:Y:S06]  /*2900*/  @!P2 BRA `(.L_x_346) ;  /* 0x00000044002ca947 */ /* 0x000fec0003800000 */
[----:B------:R-:W-:Y:S01]  /*2910*/  ISETP.GE.AND P2, PT, R228, R119, PT ;  /* 0x00000077e400720c */ /* 0x000fe20003f46270 */
[----:B------:R-:W-:Y:S01]  /*2920*/  BSSY B1, `(.L_x_347) ;  /* 0x0000017000017945 */ /* 0x000fe20003800000 */
[----:B------:R-:W-:Y:S02]  /*2930*/  CS2R R72, SRZ ;  /* 0x0000000000487805 */ /* 0x000fe4000001ff00 */
[----:B------:R-:W-:Y:S02]  /*2940*/  CS2R R80, SRZ ;  /* 0x0000000000507805 */ /* 0x000fe4000001ff00 */
[----:B------:R-:W-:Y:S02]  /*2950*/  CS2R R84, SRZ ;  /* 0x0000000000547805 */ /* 0x000fe4000001ff00 */
[----:B------:R-:W-:Y:S02]  /*2960*/  CS2R R82, SRZ ;  /* 0x0000000000527805 */ /* 0x000fe4000001ff00 */
[----:B------:R-:W-:-:S03]  /*2970*/  CS2R R86, SRZ ;  /* 0x0000000000567805 */ /* 0x000fc6000001ff00 */
[----:B------:R-:W-:Y:S05]  /*2980*/  @P2 BRA `(.L_x_348) ;  /* 0x0000000000402947 */ /* 0x000fea0003800000 */
[----:B------:R-:W-:Y:S01]  /*2990*/  ULDC.64 UR4, c[0x0][0x3e8] ;  /* 0x0000fa0000047ab9 */ /* 0x000fe20000000a00 */
[----:B------:R-:W-:Y:S02]  /*29a0*/  CS2R R84, SRZ ;  /* 0x0000000000547805 */ /* 0x000fe4000001ff00 */
[----:B------:R-:W-:Y:S02]  /*29b0*/  IADD3 R56, P3, P4, R50, UR4, R52 ;  /* 0x0000000432387c10 */ /* 0x000fe4000fc7e034 */
[----:B------:R-:W-:Y:S02]  /*29c0*/  CS2R R86, SRZ ;  /* 0x0000000000567805 */ /* 0x000fe4000001ff00 */
[----:B------:R-:W-:Y:S01]  /*29d0*/  IADD3.X R57, R32, UR5, R125, P3, P4 ;  /* 0x0000000520397c10 */ /* 0x000fe20009fe847d */
[----:B------:R-:W-:Y:S02]  /*29e0*/  ULDC.64 UR4, c[0x0][0x400] ;  /* 0x0001000000047ab9 */ /* 0x000fe40000000a00 */
[----:B------:R-:W-:-:S04]  /*29f0*/  IADD3 R58, P3, P4, R96, UR4, R54 ;  /* 0x00000004603a7c10 */ /* 0x000fc8000fc7e036 */
[----:B------:R-:W-:Y:S02]  /*2a00*/  IADD3.X R59, R30, UR5, R111, P3, P4 ;  /* 0x000000051e3b7c10 */ /* 0x000fe40009fe846f */
[----:B------:R-:W-:Y:S02]  /*2a10*/  ISETP.GE.AND P3, PT, R22, R130, PT ;  /* 0x000000821600720c */ /* 0x000fe40003f66270 */
[----:B------:R-:W-:Y:S02]  /*2a20*/  CS2R R80, SRZ ;  /* 0x0000000000507805 */ /* 0x000fe4000001ff00 */
[----:B------:R-:W-:-:S09]  /*2a30*/  CS2R R82, SRZ ;  /* 0x0000000000527805 */ /* 0x000fd2000001ff00 */
[----:B------:R0:W5:Y:S04]  /*2a40*/  @!P3 LDG.E.64 R84, desc[UR60][R56.64] ;  /* 0x0000003c3854b981 */ /* 0x000168000c1e1b00 */
[----:B------:R0:W5:Y:S01]  /*2a50*/  @!P3 LDG.E.64 R86, desc[UR60][R58.64] ;  /* 0x0000003c3a56b981 */ /* 0x000162000c1e1b00 */
[----:B------:R-:W-:-:S13]  /*2a60*/  ISETP.GE.AND P3, PT, R230, R130, PT ;  /* 0x00000082e600720c */ /* 0x000fda0003f66270 */
[----:B------:R0:W5:Y:S04]  /*2a70*/  @!P3 LDG.E.64 R80, desc[UR60][R56.64+0x20] ;  /* 0x0000203c3850b981 */ /* 0x000168000c1e1b00 */
[----:B------:R0:W5:Y:S02]  /*2a80*/  @!P3 LDG.E.64 R82, desc[UR60][R58.64+0x20] ;  /* 0x0000203c3a52b981 */ /* 0x000164000c1e1b00 */
.L_x_348:
[----:B------:R-:W-:Y:S05]  /*2a90*/  BSYNC B1 ;  /* 0x0000000000017941 */ /* 0x000fea0003800000 */
.L_x_347:
[----:B0-----:R-:W-:Y:S01]  /*2aa0*/  VIADD R56, R228, 0x40 ;  /* 0x00000040e4387836 */ /* 0x001fe20000000000 */
[----:B------:R-:W-:Y:S01]  /*2ab0*/  BSSY B1, `(.L_x_349) ;  /* 0x0000024000017945 */ /* 0x000fe20003800000 */
[----:B------:R-:W-:Y:S02]  /*2ac0*/  CS2R R76, SRZ ;  /* 0x00000000004c7805 */ /* 0x000fe4000001ff00 */
[----:B------:R-:W-:Y:S02]  /*2ad0*/  CS2R R74, SRZ ;  /* 0x00000000004a7805 */ /* 0x000fe4000001ff00 */
[----:B------:R-:W-:Y:S02]  /*2ae0*/  CS2R R64, SRZ ;  /* 0x0000000000407805 */ /* 0x000fe4000001ff00 */
[----:B------:R-:W-:Y:S02]  /*2af0*/  ISETP.GE.AND P3, PT, R56, R119, PT ;  /* 0x000000773800720c */ /* 0x000fe40003f66270 */
[----:B------:R-:W-:-:S02]  /*2b00*/  CS2R R56, SRZ ;  /* 0x0000000000387805 */ /* 0x000fc4000001ff00 */
[----:B------:R-:W-:Y:S02]  /*2b10*/  CS2R R68, SRZ ;  /* 0x0000000000447805 */ /* 0x000fe4000001ff00 */
[----:B------:R-:W-:Y:S02]  /*2b20*/  CS2R R66, SRZ ;  /* 0x0000000000427805 */ /* 0x000fe4000001ff00 */
[----:B------:R-:W-:Y:S02]  /*2b30*/  CS2R R70, SRZ ;  /* 0x0000000000467805 */ /* 0x000fe4000001ff00 */
[----:B------:R-:W-:Y:S02]  /*2b40*/  CS2R R60, SRZ ;  /* 0x00000000003c7805 */ /* 0x000fe4000001ff00 */
[----:B------:R-:W-:Y:S02]  /*2b50*/  CS2R R58, SRZ ;  /* 0x00000000003a7805 */ /* 0x000fe4000001ff00 */
[----:B------:R-:W-:Y:S01]  /*2b60*/  CS2R R62, SRZ ;  /* 0x00000000003e7805 */ /* 0x000fe2000001ff00 */
[----:B-----5:R-:W-:Y:S01]  /*2b70*/  IMAD.MOV.U32 R136, RZ, RZ, R80 ;  /* 0x000000ffff887224 */ /* 0x020fe200078e0050 */
[----:B------:R-:W-:-:S02]  /*2b80*/  MOV R150, R84 ;  /* 0x0000005400967202 */ /* 0x000fc40000000f00 */
[----:B------:R-:W-:Y:S01]  /*2b90*/  CS2R R78, SRZ ;  /* 0x00000000004e7805 */ /* 0x000fe2000001ff00 */
[----:B------:R-:W-:Y:S06]  /*2ba0*/  @P3 BRA `(.L_x_350) ;  /* 0x0000000000503947 */ /* 0x000fec0003800000 */
[----:B------:R-:W-:Y:S01]  /*2bb0*/  IADD3 R88, P4, P5, R50, R52, R10 ;  /* 0x0000003432587210 */ /* 0x000fe20007d9e00a */
[----:B------:R-:W-:Y:S01]  /*2bc0*/  ULDC.64 UR4, c[0x0][0x3e8] ;  /* 0x0000fa0000047ab9 */ /* 0x000fe20000000a00 */
[----:B------:R-:W-:Y:S02]  /*2bd0*/  CS2R R76, SRZ ;  /* 0x00000000004c7805 */ /* 0x000fe4000001ff00 */
[----:B------:R-:W-:Y:S02]  /*2be0*/  CS2R R78, SRZ ;  /* 0x00000000004e7805 */ /* 0x000fe4000001ff00 */
[----:B------:R-:W-:Y:S02]  /*2bf0*/  IADD3.X R73, R32, R125, R12, P4, P5 ;  /* 0x0000007d20497210 */ /* 0x000fe400027ea40c */
[----:B------:R-:W-:-:S04]  /*2c00*/  IADD3 R90, P4, P5, R96, R54, R6 ;  /* 0x00000036605a7210 */ /* 0x000fc80007d9e006 */
[----:B------:R-:W-:Y:S02]  /*2c10*/  IADD3.X R72, R30, R111, R8, P4, P5 ;  /* 0x0000006f1e487210 */ /* 0x000fe400027ea408 */
[----:B------:R-:W-:-:S04]  /*2c20*/  IADD3 R88, P4, R88, UR4, RZ ;  /* 0x0000000458587c10 */ /* 0x000fc8000ff9e0ff */
[----:B------:R-:W-:Y:S01]  /*2c30*/  IADD3.X R89, R73, UR5, RZ, P4, !PT ;  /* 0x0000000549597c10 */ /* 0x000fe2000a7fe4ff */
[----:B------:R-:W-:Y:S02]  /*2c40*/  ULDC.64 UR4, c[0x0][0x400] ;  /* 0x0001000000047ab9 */ /* 0x000fe40000000a00 */
[----:B------:R-:W-:-:S04]  /*2c50*/  IADD3 R90, P4, R90, UR4, RZ ;  /* 0x000000045a5a7c10 */ /* 0x000fc8000ff9e0ff */
[----:B------:R-:W-:Y:S02]  /*2c60*/  IADD3.X R91, R72, UR5, RZ, P4, !PT ;  /* 0x00000005485b7c10 */ /* 0x000fe4000a7fe4ff */
        /* <DEDUP_REMOVED lines=8> */
.L_x_350:
[----:B------:R-:W-:Y:S05]  /*2cf0*/  BSYNC B1 ;  /* 0x0000000000017941 */ /* 0x000fea0003800000 */
.L_x_349:
[----:B0-----:R-:W-:Y:S01]  /*2d00*/  VIADD R88, R228, 0x80 ;  /* 0x00000080e4587836 */ /* 0x001fe20000000000 */
[----:B------:R-:W-:Y:S04]  /*2d10*/  BSSY B1, `(.L_x_351) ;  /* 0x0000018000017945 */ /* 0x000fe80003800000 */
[----:B------:R-:W-:-:S04]  /*2d20*/  ISETP.GE.AND P4, PT, R88, R119, PT ;  /* 0x000000775800720c */ /* 0x000fc80003f86270 */
[----:B------:R-:W-:-:S09]  /*2d30*/  P2R R145, PR, RZ, 0x10 ;  /* 0x00000010ff917803 */ /* 0x000fd20000000000 */
[----:B------:R-:W-:Y:S05]  /*2d40*/  @P4 BRA `(.L_x_352) ;  /* 0x0000000000504947 */ /* 0x000fea0003800000 */
        /* <DEDUP_REMOVED lines=20> */
.L_x_352:
[----:B------:R-:W-:Y:S05]  /*2e90*/  BSYNC B1 ;  /* 0x0000000000017941 */ /* 0x000fea0003800000 */
.L_x_351:
[----:B0-----:R-:W-:Y:S01]  /*2ea0*/  VIADD R88, R228, 0xc0 ;  /* 0x000000c0e4587836 */ /* 0x001fe20000000000 */
[----:B------:R-:W-:Y:S04]  /*2eb0*/  BSSY B1, `(.L_x_353) ;  /* 0x000001d000017945 */ /* 0x000fe80003800000 */
[----:B------:R-:W-:-:S13]  /*2ec0*/  ISETP.GE.AND P4, PT, R88, R119, PT ;  /* 0x000000775800720c */ /* 0x000fda0003f86270 */
[----:B------:R-:W-:Y:S05]  /*2ed0*/  @P4 BRA `(.L_x_354) ;  /* 0x0000000000684947 */ /* 0x000fea0003800000 */
[----:B------:R-:W0:Y:S01]  /*2ee0*/  LDC.64 R56, c[0x0][0x3f8] ;  /* 0x0000fe00ff387b82 */ /* 0x000e220000000a00 */
[----:B------:R-:W-:Y:S01]  /*2ef0*/  IMAD.MOV.U32 R53, RZ, RZ, R125 ;  /* 0x000000ffff357224 */ /* 0x000fe200078e007d */
[----:B------:R-:W-:Y:S01]  /*2f00*/  ULDC.64 UR4, c[0x0][0x3e8] ;  /* 0x0000fa0000047ab9 */ /* 0x000fe20000000a00 */
[----:B------:R-:W-:Y:S01]  /*2f10*/  IMAD.MOV.U32 R55, RZ, RZ, R111 ;  /* 0x000000ffff377224 */ /* 0x000fe200078e006f */
[----:B------:R-:W-:Y:S02]  /*2f20*/  CS2R R60, SRZ ;  /* 0x00000000003c7805 */ /* 0x000fe4000001ff00 */
[----:B------:R-:W-:Y:S01]  /*2f30*/  CS2R R62, SRZ ;  /* 0x00000000003e7805 */ /* 0x000fe2000001ff00 */
[----:B0-----:R-:W-:-:S04]  /*2f40*/  IMAD.WIDE.U32 R52, R56, 0xc0, R52 ;  /* 0x000000c038347825 */ /* 0x001fc800078e0034 */
[----:B------:R-:W-:Y:S01]  /*2f50*/  IMAD R57, R57, 0xc0, RZ ;  /* 0x000000c039397824 */ /* 0x000fe200078e02ff */
[----:B------:R-:W-:-:S04]  /*2f60*/  IADD3 R52, P5, P6, R50, UR4, R52 ;  /* 0x0000000432347c10 */ /* 0x000fc8000febe034 */
[----:B------:R-:W-:Y:S02]  /*2f70*/  IADD3 R53, R53, R57, RZ ;  /* 0x0000003935357210 */ /* 0x000fe40007ffe0ff */
[----:B------:R-:W0:Y:S02]  /*2f80*/  LDC.64 R56, c[0x0][0x408] ;  /* 0x00010200ff387b82 */ /* 0x000e240000000a00 */
[----:B------:R-:W-:Y:S01]  /*2f90*/  IADD3.X R53, R32, UR5, R53, P5, P6 ;  /* 0x0000000520357c10 */ /* 0x000fe2000afec435 */
[----:B------:R-:W-:Y:S01]  /*2fa0*/  ULDC.64 UR4, c[0x0][0x400] ;  /* 0x0001000000047ab9 */ /* 0x000fe20000000a00 */
[----:B0-----:R-:W-:-:S04]  /*2fb0*/  IMAD.WIDE.U32 R54, R56, 0xc0, R54 ;  /* 0x000000c038367825 */ /* 0x001fc800078e0036 */
[----:B------:R-:W-:Y:S01]  /*2fc0*/  IMAD R57, R57, 0xc0, RZ ;  /* 0x000000c039397824 */ /* 0x000fe200078e02ff */
[----:B------:R-:W-:-:S03]  /*2fd0*/  IADD3 R54, P5, P6, R96, UR4, R54 ;  /* 0x0000000460367c10 */ /* 0x000fc6000febe036 */
[----:B------:R-:W-:-:S05]  /*2fe0*/  IMAD.IADD R55, R55, 0x1, R57 ;  /* 0x0000000137377824 */ /* 0x000fca00078e0239 */
        /* <DEDUP_REMOVED lines=9> */
.L_x_354:
[----:B------:R-:W-:Y:S05]  /*3080*/  BSYNC B1 ;  /* 0x0000000000017941 */ /* 0x000fea0003800000 */
.L_x_353:
[----:B0-----:R-:W2:Y:S01]  /*3090*/  LDL R52, [R1+0x44] ;  /* 0x0000440001347983 */ /* 0x001ea20000100800 */
[----:B------:R-:W-:Y:S01]  /*30a0*/  IMAD.MOV.U32 R154, RZ, RZ, R82 ;  /* 0x000000ffff9a7224 */ /* 0x000fe200078e0052 */
[----:B------:R-:W-:Y:S01]  /*30b0*/  MOV R155, R86 ;  /* 0x00000056009b7202 */ /* 0x000fe20000000f00 */
[----:B-----5:R-:W-:Y:S01]  /*30c0*/  IMAD.MOV.U32 R146, RZ, RZ, R72 ;  /* 0x000000ffff927224 */ /* 0x020fe200078e0048 */
[----:B------:R-:W-:Y:S01]  /*30d0*/  MOV R148, R78 ;  /* 0x0000004e00947202 */ /* 0x000fe20000000f00 */
[----:B------:R-:W-:Y:S01]  /*30e0*/  IMAD.MOV.U32 R149, RZ, RZ, R76 ;  /* 0x000000ffff957224 */ /* 0x000fe200078e004c */
[----:B------:R-:W-:Y:S01]  /*30f0*/  MOV R144, R70 ;  /* 0x0000004600907202 */ /* 0x000fe20000000f00 */
[----:B------:R-:W-:Y:S01]  /*3100*/  IMAD.MOV.U32 R147, RZ, RZ, R74 ;  /* 0x000000ffff937224 */ /* 0x000fe200078e004a */
[----:B------:R-:W-:Y:S01]  /*3110*/  MOV R91, R62 ;  /* 0x0000003e005b7202 */ /* 0x000fe20000000f00 */
[----:B------:R-:W-:Y:S02]  /*3120*/  IMAD.MOV.U32 R137, RZ, RZ, R64 ;  /* 0x000000ffff897224 */ /* 0x000fe400078e0040 */
[----:B------:R-:W-:-:S02]  /*3130*/  IMAD.MOV.U32 R143, RZ, RZ, R68 ;  /* 0x000000ffff8f7224 */ /* 0x000fc400078e0044 */
[----:B------:R-:W-:Y:S02]  /*3140*/  IMAD.MOV.U32 R142, RZ, RZ, R66 ;  /* 0x000000ffff8e7224 */ /* 0x000fe400078e0042 */
[----:B------:R-:W-:Y:S02]  /*3150*/  IMAD.MOV.U32 R88, RZ, RZ, R56 ;  /* 0x000000ffff587224 */ /* 0x000fe400078e0038 */
[----:B------:R-:W-:Y:S02]  /*3160*/  IMAD.MOV.U32 R90, RZ, RZ, R60 ;  /* 0x000000ffff5a7224 */ /* 0x000fe400078e003c */
[----:B------:R-:W-:Y:S01]  /*3170*/  IMAD.MOV.U32 R89, RZ, RZ, R58 ;  /* 0x000000ffff597224 */ /* 0x000fe200078e003a */
[----:B--2---:R-:W-:-:S13]  /*3180*/  R2UR UR4, R52 ;  /* 0x00000000340472ca */ /* 0x004fda00000e0000 */
[----:B------:R-:W-:-:S06]  /*3190*/  UISETP.NE.AND UP0, UPT, UR4, 0x3, UPT ;  /* 0x000000030400788c */ /* 0x000fcc000bf05270 */
[----:B------:R-:W-:-:S13]  /*31a0*/  PLOP3.LUT P5, PT, PT, PT, UP0, 0x80, 0x0 ;  /* 0x000000000000781c */ /* 0x000fda0003faf008 */
[----:B------:R-:W-:Y:S05]  /*31b0*/  @!P5 BRA `(.L_x_355) ;  /* 0x000000000004d947 */ /* 0x000fea0003800000 */
[----:B------:R-:W-:Y:S01]  /*31c0*/  BPT.TRAP 0x1 ;  /* 0x000000040000795c */ /* 0x000fe20000300000 */
.L_x_355:
[----:B------:R-:W-:Y:S01]  /*31d0*/  IMAD R111, R17, 0x8, R16 ;  /* 0x00000008116f7824 */ /* 0x000fe200078e0210 */
[----:B------:R-:W-:Y:S01]  /*31e0*/  SHF.L.U32 R125, R231, 0x1f, RZ ;  /* 0x0000001fe77d7819 */ /* 0x000fe200000006ff */
[----:B------:R-:W-:Y:S03]  /*31f0*/  BSSY B1, `(.L_x_356) ;  /* 0x0000003000017945 */ /* 0x000fe60003800000 */
[----:B------:R-:W0:Y:S02]  /*3200*/  SYNCS.PHASECHK.TRANS64.TRYWAIT P6, [R111+URZ+0x2e890], R125 ;  /* 0x02e8907d6f0075a7 */ /* 0x000e2400080c017f */
[----:B0-----:R-:W-:Y:S05]  /*3210*/  @!P6 BRA `(.L_x_357) ;  /* 0x00000218007ce947 */ /* 0x001fea0003800000 */
.L_x_633:
[----:B------:R-:W-:Y:S05]  /*3220*/  BSYNC B1 ;  /* 0x0000000000017941 */ /* 0x000fea0003800000 */
.L_x_356:
[----:B------:R-:W-:Y:S01]  /*3230*/  BSSY B1, `(.L_x_358) ;  /* 0x00000ed000017945 */ /* 0x000fe20003800000 */
[----:B------:R-:W-:-:S03]  /*3240*/  IMAD R151, R17, 0x7000, R34 ;  /* 0x0000700011977824 */ /* 0x000fc600078e0222 */
[----:B------:R-:W-:Y:S05]  /*3250*/  @P2 BRA `(.L_x_359) ;  /* 0x0000000c00a82947 */ /* 0x000fea0003800000 */
[----:B------:R-:W-:Y:S01]  /*3260*/  IADD3 R152, P2, R104, R128, RZ ;  /* 0x0000008068987210 */ /* 0x000fe20007f5e0ff */
[----:B------:R-:W-:Y:S04]  /*3270*/  BSSY B2, `(.L_x_360) ;  /* 0x0000073000027945 */ /* 0x000fe80003800000 */
[----:B------:R-:W-:Y:S01]  /*3280*/  IMAD.X R153, R131, 0x1, R35, P2 ;  /* 0x0000000183997824 */ /* 0x000fe200010e0623 */
[----:B------:R-:W-:Y:S07]  /*3290*/  @P0 BRA `(.L_x_361) ;  /* 0x0000000400c00947 */ /* 0x000fee0003800000 */
[----:B------:R1:W2:Y:S01]  /*32a0*/  LDS.128 R52, [R118+0x20400] ;  /* 0x0204000076347984 */ /* 0x0002a20000000c00 */
[----:B------:R-:W-:Y:S01]  /*32b0*/  ISETP.GE.AND P2, PT, R22, R130, PT ;  /* 0x000000821600720c */ /* 0x000fe20003f46270 */
[----:B------:R-:W-:-:S12]  /*32c0*/  BSSY B3, `(.L_x_362) ;  /* 0x0000069000037945 */ /* 0x000fd80003800000 */
[----:B-1----:R-:W-:Y:S05]  /*32d0*/  @P2 BRA `(.L_x_363) ;  /* 0x00000004009c2947 */ /* 0x002fea0003800000 */
[----:B------:R-:W-:Y:S02]  /*32e0*/  SHF.R.U32.HI R84, RZ, 0x8, R85 ;  /* 0x00000008ff547819 */ /* 0x000fe40000011655 */
[----:B------:R-:W-:Y:S02]  /*32f0*/  SHF.R.U32.HI R86, RZ, 0x8, R87 ;  /* 0x00000008ff567819 */ /* 0x000fe40000011657 */
[----:B------:R-:W-:Y:S01]  /*3300*/  SHF.R.U32.HI R159, RZ, 0x10, R85 ;  /* 0x00000010ff9f7819 */ /* 0x000fe20000011655 */
[----:B------:R-:W-:Y:S01]  /*3310*/  IMAD.SHL.U32 R84, R84, 0x100, RZ ;  /* 0x0000010054547824 */ /* 0x000fe200078e00ff */
[----:B------:R-:W-:Y:S02]  /*3320*/  LOP3.LUT R85, R85, 0xff0000ff, RZ, 0xc0, !PT ;  /* 0xff0000ff55557812 */ /* 0x000fe400078ec0ff */
[----:B------:R-:W-:Y:S02]  /*3330*/  SHF.R.U32.HI R157, RZ, 0x10, R87 ;  /* 0x00000010ff9d7819 */ /* 0x000fe40000011657 */
[----:B------:R-:W-:-:S02]  /*3340*/  LOP3.LUT R156, R87, 0xff0000ff, RZ, 0xc0, !PT ;  /* 0xff0000ff579c7812 */ /* 0x000fc400078ec0ff */
[----:B------:R-:W-:Y:S01]  /*3350*/  SHF.L.U32 R87, R86, 0x8, RZ ;  /* 0x0000000856577819 */ /* 0x000fe200000006ff */
[----:B--2---:R-:W-:Y:S01]  /*3360*/  IMAD.MOV.U32 R86, RZ, RZ, R52 ;  /* 0x000000ffff567224 */ /* 0x004fe200078e0034 */
[----:B------:R-:W-:Y:S01]  /*3370*/  LOP3.LUT R85, R85, 0xff00, R84, 0xf8, !PT ;  /* 0x0000ff0055557812 */ /* 0x000fe200078ef854 */
[----:B------:R-:W-:Y:S01]  /*3380*/  IMAD.U32 R84, R159, 0x10000, RZ ;  /* 0x000100009f547824 */ /* 0x000fe200078e00ff */
[----:B------:R-:W-:Y:S01]  /*3390*/  LOP3.LUT R158, R156, 0xff00, R87, 0xf8, !PT ;  /* 0x0000ff009c9e7812 */ /* 0x000fe200078ef857 */
[----:B------:R-:W-:Y:S01]  /*33a0*/  IMAD.U32 R87, R157, 0x10000, RZ ;  /* 0x000100009d577824 */ /* 0x000fe200078e00ff */
[----:B------:R-:W-:Y:S02]  /*33b0*/  F2FP.F16.E4M3.UNPACK_B R156, R155.H1 ;  /* 0x0000009bff9c723e */ /* 0x000fe400030006ff */
[-C--:B------:R-:W-:Y:S02]  /*33c0*/  F2FP.F16.E4M3.UNPACK_B R52, R53.reuse ;  /* 0x00000035ff34723e */ /* 0x080fe400020006ff */
[----:B------:R-:W-:Y:S01]  /*33d0*/  LOP3.LUT R84, R85, 0xff0000, R84, 0xf8, !PT ;  /* 0x00ff000055547812 */ /* 0x000fe200078ef854 */
[----:B------:R-:W-:Y:S01]  /*33e0*/  HADD2.F32 R160, -RZ, R156.H0_H0 ;  /* 0x2000009cffa07230 */ /* 0x000fe20000004100 */
[----:B------:R-:W-:Y:S01]  /*33f0*/  LOP3.LUT R85, R158, 0xff0000, R87, 0xf8, !PT ;  /* 0x00ff00009e557812 */ /* 0x000fe200078ef857 */
[--C-:B------:R-:W-:Y:S01]  /*3400*/  HADD2.F32 R87, -RZ, R52.reuse.H1_H1 ;  /* 0x30000034ff577230 */ /* 0x100fe20000004100 */
[----:B------:R-:W-:Y:S01]  /*3410*/  F2FP.F16.E4M3.UNPACK_B R158, R150.H1 ;  /* 0x00000096ff9e723e */ /* 0x000fe200030006ff */
[----:B------:R-:W-:Y:S01]  /*3420*/  HADD2.F32 R52, -RZ, R52.H0_H0 ;  /* 0x20000034ff347230 */ /* 0x000fe20000004100 */
[----:B------:R-:W-:Y:S01]  /*3430*/  F2FP.F16.E4M3.UNPACK_B R53, R53.H1 ;  /* 0x00000035ff35723e */ /* 0x000fe200030006ff */
[----:B------:R-:W-:-:S02]  /*3440*/  HADD2.F32 R161, -RZ, R156.H1_H1 ;  /* 0x3000009cffa17230 */ /* 0x000fc40000004100 */
[-C--:B------:R-:W-:Y:S01]  /*3450*/  FMUL.FTZ R163, R87, R160.reuse ;  /* 0x000000a057a37220 */ /* 0x080fe20000410000 */
[--C-:B------:R-:W-:Y:S02]  /*3460*/  HADD2.F32 R159, -RZ, R158.reuse.H0_H0 ;  /* 0x2000009eff9f7230 */ /* 0x100fe40000004100 */
[C---:B------:R-:W-:Y:S01]  /*3470*/  FMUL.FTZ R160, R52.reuse, R160 ;  /* 0x000000a034a07220 */ /* 0x040fe20000410000 */
[--C-:B------:R-:W-:Y:S01]  /*3480*/  HADD2.F32 R157, -RZ, R53.reuse.H1_H1 ;  /* 0x30000035ff9d7230 */ /* 0x100fe20000004100 */
[----:B------:R-:W-:Y:S01]  /*3490*/  F2FP.F16.E4M3.UNPACK_B R155, R155 ;  /* 0x0000009bff9b723e */ /* 0x000fe200020006ff */
[----:B------:R-:W-:Y:S02]  /*34a0*/  HADD2.F32 R156, -RZ, R53.H0_H0 ;  /* 0x20000035ff9c7230 */ /* 0x000fe40000004100 */
[----:B------:R-:W-:Y:S01]  /*34b0*/  FFMA.FTZ R52, R52, R159, -R163 ;  /* 0x0000009f34347223 */ /* 0x000fe200000108a3 */
[----:B------:R-:W-:Y:S02]  /*34c0*/  HADD2.F32 R158, -RZ, R158.H1_H1 ;  /* 0x3000009eff9e7230 */ /* 0x000fe40000004100 */
[----:B------:R-:W-:Y:S01]  /*34d0*/  FMUL.FTZ R163, R157, R161 ;  /* 0x000000a19da37220 */ /* 0x000fe20000410000 */
[----:B------:R-:W-:Y:S01]  /*34e0*/  FFMA.FTZ R53, R87, R159, R160 ;  /* 0x0000009f57357223 */ /* 0x000fe200000100a0 */
[C---:B------:R-:W-:Y:S01]  /*34f0*/  FMUL.FTZ R162, R156.reuse, R161 ;  /* 0x000000a19ca27220 */ /* 0x040fe20000410000 */
[----:B------:R-:W-:Y:S01]  /*3500*/  F2FP.F16.E4M3.UNPACK_B R87, R86.H1 ;  /* 0x00000056ff57723e */ /* 0x000fe200030006ff */
[----:B------:R-:W-:Y:S01]  /*3510*/  FFMA.FTZ R163, R156, R158, -R163 ;  /* 0x0000009e9ca37223 */ /* 0x000fe200000108a3 */
[----:B------:R-:W-:Y:S01]  /*3520*/  F2FP.F16.E4M3.UNPACK_B R86, R86 ;  /* 0x00000056ff56723e */ /* 0x000fe200020006ff */
[----:B------:R-:W-:Y:S01]  /*3530*/  FFMA.FTZ R164, R157, R158, R162 ;  /* 0x0000009e9da47223 */ /* 0x000fe200000100a2 */
[--C-:B------:R-:W-:Y:S01]  /*3540*/  HADD2.F32 R159, -RZ, R155.reuse.H1_H1 ;  /* 0x3000009bff9f7230 */ /* 0x100fe20000004100 */
[----:B------:R-:W-:Y:S01]  /*3550*/  F2FP.F16.E4M3.UNPACK_B R157, R150 ;  /* 0x00000096ff9d723e */ /* 0x000fe200020006ff */
[----:B------:R-:W-:-:S02]  /*3560*/  HADD2.F32 R158, -RZ, R155.H0_H0 ;  /* 0x2000009bff9e7230 */ /* 0x000fc40000004100 */
[--C-:B------:R-:W-:Y:S02]  /*3570*/  HADD2.F32 R155, -RZ, R87.reuse.H0_H0 ;  /* 0x20000057ff9b7230 */ /* 0x100fe40000004100 */
[----:B------:R-:W-:Y:S02]  /*3580*/  HADD2.F32 R156, -RZ, R87.H1_H1 ;  /* 0x30000057ff9c7230 */ /* 0x000fe40000004100 */
[--C-:B------:R-:W-:Y:S02]  /*3590*/  HADD2.F32 R150, -RZ, R86.reuse.H1_H1 ;  /* 0x30000056ff967230 */ /* 0x100fe40000004100 */
[-C--:B------:R-:W-:Y:S01]  /*35a0*/  FMUL.FTZ R161, R155, R159.reuse ;  /* 0x0000009f9ba17220 */ /* 0x080fe20000410000 */
[----:B------:R-:W-:Y:S02]  /*35b0*/  HADD2.F32 R87, -RZ, R86.H0_H0 ;  /* 0x20000056ff577230 */ /* 0x000fe40000004100 */
[----:B------:R-:W-:Y:S01]  /*35c0*/  FMUL.FTZ R162, R156, R159 ;  /* 0x0000009f9ca27220 */ /* 0x000fe20000410000 */
[----:B------:R-:W-:-:S02]  /*35d0*/  HADD2.F32 R86, -RZ, R157.H1_H1 ;  /* 0x3000009dff567230 */ /* 0x000fc40000004100 */
[-C--:B------:R-:W-:Y:S01]  /*35e0*/  FMUL.FTZ R160, R150, R158.reuse ;  /* 0x0000009e96a07220 */ /* 0x080fe20000410000 */
[----:B------:R-:W-:Y:S02]  /*35f0*/  HADD2.F32 R157, -RZ, R157.H0_H0 ;  /* 0x2000009dff9d7230 */ /* 0x000fe40000004100 */
[----:B------:R-:W-:Y:S01]  /*3600*/  FMUL.FTZ R159, R87, R158 ;  /* 0x0000009e579f7220 */ /* 0x000fe20000410000 */
[-C--:B------:R-:W-:Y:S01]  /*3610*/  FFMA.FTZ R155, R155, R86.reuse, -R162 ;  /* 0x000000569b9b7223 */ /* 0x080fe200000108a2 */
[----:B------:R-:W-:Y:S01]  /*3620*/  FFMA.FTZ R156, R156, R86, R161 ;  /* 0x000000569c9c7223 */ /* 0x000fe200000100a1 */
[-C--:B------:R-:W-:Y:S01]  /*3630*/  FFMA.FTZ R86, R87, R157.reuse, -R160 ;  /* 0x0000009d57567223 */ /* 0x080fe200000108a0 */
[----:B------:R-:W-:Y:S01]  /*3640*/  FFMA.FTZ R87, R150, R157, R159 ;  /* 0x0000009d96577223 */ /* 0x000fe2000001009f */
[----:B------:R-:W-:Y:S02]  /*3650*/  F2FP.F16.E4M3.UNPACK_B R157, R55.H1 ;  /* 0x00000037ff9d723e */ /* 0x000fe400030006ff */
[----:B------:R-:W-:-:S02]  /*3660*/  F2FP.SATFINITE.E4M3.F32.PACK_AB_MERGE_C R150, R164, R163, RZ ;  /* 0x000000a3a496723e */ /* 0x000fc400048070ff */
[----:B------:R-:W-:Y:S01]  /*3670*/  F2FP.SATFINITE.E4M3.F32.PACK_AB_MERGE_C R155, R156, R155, RZ ;  /* 0x0000009b9c9b723e */ /* 0x000fe200048070ff */
[--C-:B------:R-:W-:Y:S01]  /*3680*/  HADD2.F32 R158, -RZ, R157.reuse.H0_H0 ;  /* 0x2000009dff9e7230 */ /* 0x100fe20000004100 */
[-C--:B------:R-:W-:Y:S01]  /*3690*/  F2FP.F16.E4M3.UNPACK_B R163, R85.reuse.H1 ;  /* 0x00000055ffa3723e */ /* 0x080fe200030006ff */
[----:B------:R-:W-:Y:S01]  /*36a0*/  HADD2.F32 R157, -RZ, R157.H1_H1 ;  /* 0x3000009dff9d7230 */ /* 0x000fe20000004100 */
[----:B------:R-:W-:Y:S02]  /*36b0*/  F2FP.F16.E4M3.UNPACK_B R156, R54.H1 ;  /* 0x00000036ff9c723e */ /* 0x000fe400030006ff */
[----:B------:R-:W-:Y:S01]  /*36c0*/  F2FP.F16.E4M3.UNPACK_B R162, R85 ;  /* 0x00000055ffa2723e */ /* 0x000fe200020006ff */
[----:B------:R-:W-:Y:S01]  /*36d0*/  HADD2.F32 R165, -RZ, R163.H1_H1 ;  /* 0x300000a3ffa57230 */ /* 0x000fe20000004100 */
[-C--:B------:R-:W-:Y:S01]  /*36e0*/  F2FP.F16.E4M3.UNPACK_B R159, R84.reuse ;  /* 0x00000054ff9f723e */ /* 0x080fe200020006ff */
[----:B------:R-:W-:Y:S01]  /*36f0*/  HADD2.F32 R85, -RZ, R156.H1_H1 ;  /* 0x3000009cff557230 */ /* 0x000fe20000004100 */
[----:B------:R-:W-:Y:S01]  /*3700*/  F2FP.F16.E4M3.UNPACK_B R160, R84.H1 ;  /* 0x00000054ffa0723e */ /* 0x000fe200030006ff */
[----:B------:R-:W-:-:S02]  /*3710*/  HADD2.F32 R164, -RZ, R162.H1_H1 ;  /* 0x300000a2ffa47230 */ /* 0x000fc40000004100 */
[-C--:B------:R-:W-:Y:S01]  /*3720*/  FMUL.FTZ R167, R157, R165.reuse ;  /* 0x000000a59da77220 */ /* 0x080fe20000410000 */
[----:B------:R-:W-:Y:S02]  /*3730*/  HADD2.F32 R156, -RZ, R156.H0_H0 ;  /* 0x2000009cff9c7230 */ /* 0x000fe40000004100 */
[----:B------:R-:W-:Y:S01]  /*3740*/  FMUL.FTZ R166, R158, R165 ;  /* 0x000000a59ea67220 */ /* 0x000fe20000410000 */
[----:B------:R-:W-:Y:S02]  /*3750*/  HADD2.F32 R84, -RZ, R159.H1_H1 ;  /* 0x3000009fff547230 */ /* 0x000fe40000004100 */
[-C--:B------:R-:W-:Y:S01]  /*3760*/  FMUL.FTZ R165, R85, R164.reuse ;  /* 0x000000a455a57220 */ /* 0x080fe20000410000 */
[----:B------:R-:W-:Y:S01]  /*3770*/  F2FP.F16.E4M3.UNPACK_B R55, R55 ;  /* 0x00000037ff37723e */ /* 0x000fe200020006ff */
[C---:B------:R-:W-:Y:S01]  /*3780*/  FMUL.FTZ R164, R156.reuse, R164 ;  /* 0x000000a49ca47220 */ /* 0x040fe20000410000 */
[----:B------:R-:W-:Y:S01]  /*3790*/  F2FP.F16.E4M3.UNPACK_B R54, R54 ;  /* 0x00000036ff36723e */ /* 0x000fe200020006ff */
[----:B------:R-:W-:Y:S01]  /*37a0*/  FFMA.FTZ R165, R156, R84, -R165 ;  /* 0x000000549ca57223 */ /* 0x000fe200000108a5 */
[----:B------:R-:W-:-:S02]  /*37b0*/  HADD2.F32 R161, -RZ, R160.H1_H1 ;  /* 0x300000a0ffa17230 */ /* 0x000fc40000004100 */
[----:B------:R-:W-:Y:S01]  /*37c0*/  FFMA.FTZ R164, R85, R84, R164 ;  /* 0x0000005455a47223 */ /* 0x000fe200000100a4 */
[--C-:B------:R-:W-:Y:S01]  /*37d0*/  HADD2.F32 R84, -RZ, R55.reuse.H0_H0 ;  /* 0x20000037ff547230 */ /* 0x100fe20000004100 */
[----:B------:R-:W-:Y:S01]  /*37e0*/  F2FP.SATFINITE.E4M3.F32.PACK_AB_MERGE_C R53, R53, R52, R150 ;  /* 0x000000343535723e */ /* 0x000fe20004807096 */
[----:B------:R-:W-:Y:S02]  /*37f0*/  HADD2.F32 R85, -RZ, R55.H1_H1 ;  /* 0x30000037ff557230 */ /* 0x000fe40000004100 */
[-C--:B------:R-:W-:Y:S01]  /*3800*/  FFMA.FTZ R167, R158, R161.reuse, -R167 ;  /* 0x000000a19ea77223 */ /* 0x080fe200000108a7 */
[--C-:B------:R-:W-:Y:S02]  /*3810*/  HADD2.F32 R55, -RZ, R54.reuse.H0_H0 ;  /* 0x20000036ff377230 */ /* 0x100fe40000004100 */
[----:B------:R-:W-:Y:S01]  /*3820*/  FFMA.FTZ R166, R157, R161, R166 ;  /* 0x000000a19da67223 */ /* 0x000fe200000100a6 */
[----:B------:R-:W-:Y:S01]  /*3830*/  HADD2.F32 R163, -RZ, R163.H0_H0 ;  /* 0x200000a3ffa37230 */ /* 0x000fe20000004100 */
[----:B------:R-:W-:Y:S01]  /*3840*/  F2FP.SATFINITE.E4M3.F32.PACK_AB_MERGE_C R164, R164, R165, RZ ;  /* 0x000000a5a4a4723e */ /* 0x000fe200048070ff */
[----:B------:R-:W-:Y:S01]  /*3850*/  HADD2.F32 R54, -RZ, R54.H1_H1 ;  /* 0x30000036ff367230 */ /* 0x000fe20000004100 */
[----:B------:R-:W-:Y:S01]  /*3860*/  F2FP.SATFINITE.E4M3.F32.PACK_AB_MERGE_C R52, R87, R86, R155 ;  /* 0x000000565734723e */ /* 0x000fe2000480709b */
[----:B------:R-:W-:-:S02]  /*3870*/  HADD2.F32 R162, -RZ, R162.H0_H0 ;  /* 0x200000a2ffa27230 */ /* 0x000fc40000004100 */
[-C--:B------:R-:W-:Y:S01]  /*3880*/  FMUL.FTZ R161, R85, R163.reuse ;  /* 0x000000a355a17220 */ /* 0x080fe20000410000 */
[----:B------:R-:W-:Y:S02]  /*3890*/  HADD2.F32 R160, -RZ, R160.H0_H0 ;  /* 0x200000a0ffa07230 */ /* 0x000fe40000004100 */
[----:B------:R-:W-:Y:S01]  /*38a0*/  FMUL.FTZ R158, R84, R163 ;  /* 0x000000a3549e7220 */ /* 0x000fe20000410000 */
[----:B------:R-:W-:Y:S02]  /*38b0*/  HADD2.F32 R159, -RZ, R159.H0_H0 ;  /* 0x2000009fff9f7230 */ /* 0x000fe40000004100 */
[-C--:B------:R-:W-:Y:S01]  /*38c0*/  FMUL.FTZ R156, R54, R162.reuse ;  /* 0x000000a2369c7220 */ /* 0x080fe20000410000 */
[----:B------:R-:W-:Y:S01]  /*38d0*/  FMUL.FTZ R157, R55, R162 ;  /* 0x000000a2379d7220 */ /* 0x000fe20000410000 */
[-C--:B------:R-:W-:Y:S01]  /*38e0*/  FFMA.FTZ R161, R84, R160.reuse, -R161 ;  /* 0x000000a054a17223 */ /* 0x080fe200000108a1 */
[----:B------:R-:W-:Y:S01]  /*38f0*/  FFMA.FTZ R158, R85, R160, R158 ;  /* 0x000000a0559e7223 */ /* 0x000fe2000001009e */
[-C--:B------:R-:W-:Y:S01]  /*3900*/  FFMA.FTZ R156, R55, R159.reuse, -R156 ;  /* 0x0000009f379c7223 */ /* 0x080fe2000001089c */
[----:B------:R-:W-:Y:S01]  /*3910*/  FFMA.FTZ R157, R54, R159, R157 ;  /* 0x0000009f369d7223 */ /* 0x000fe2000001009d */
[----:B------:R-:W-:-:S04]  /*3920*/  F2FP.SATFINITE.E4M3.F32.PACK_AB_MERGE_C R166, R166, R167, RZ ;  /* 0x000000a7a6a6723e */ /* 0x000fc800048070ff */
[----:B------:R-:W-:Y:S02]  /*3930*/  F2FP.SATFINITE.E4M3.F32.PACK_AB_MERGE_C R54, R157, R156, R164 ;  /* 0x0000009c9d36723e */ /* 0x000fe400048070a4 */
[----:B------:R-:W-:-:S07]  /*3940*/  F2FP.SATFINITE.E4M3.F32.PACK_AB_MERGE_C R55, R158, R161, R166 ;  /* 0x000000a19e37723e */ /* 0x000fce00048070a6 */
.L_x_363:
[----:B------:R-:W-:Y:S05]  /*3950*/  BSYNC B3 ;  /* 0x0000000000037941 */ /* 0x000fea0003800000 */
.L_x_362:
[----:B------:R-:W-:Y:S02]  /*3960*/  ULDC.64 UR4, c[0x0][0x2e8] ;  /* 0x0000ba0000047ab9 */ /* 0x000fe40000000a00 */
[----:B------:R-:W-:-:S04]  /*3970*/  IADD3 R84, P2, P6, R152, UR4, R46 ;  /* 0x0000000498547c10 */ /* 0x000fc8000fe5e02e */
[----:B------:R-:W-:-:S05]  /*3980*/  IADD3.X R85, R153, UR5, R20, P2, P6 ;  /* 0x0000000599557c10 */ /* 0x000fca00097ec414 */
[----:B--2---:R1:W-:Y:S04]  /*3990*/  STG.E.128 desc[UR60][R84.64], R52 ;  /* 0x0000003454007986 */ /* 0x0043e8000c101d3c */
.L_x_361:
[----:B------:R-:W-:Y:S05]  /*39a0*/  BSYNC B2 ;  /* 0x0000000000027941 */ /* 0x000fea0003800000 */
.L_x_360:
[----:B------:R-:W-:Y:S05]  /*39b0*/  @P1 BRA `(.L_x_359) ;  /* 0x0000000400d01947 */ /* 0x000fea0003800000 */
[----:B------:R-:W-:Y:S01]  /*39c0*/  LOP3.LUT P2, RZ, R229, 0x4, RZ, 0xc0, !PT ;  /* 0x00000004e5ff7812 */ /* 0x000fe2000784c0ff */
[----:B------:R-:W-:Y:S01]  /*39d0*/  BSSY B2, `(.L_x_364) ;  /* 0x000006e000027945 */ /* 0x000fe20003800000 */
[----:B-1----:R-:W-:-:S11]  /*39e0*/  IADD3 R53, R151, 0x40, RZ ;  /* 0x0000004097357810 */ /* 0x002fd60007ffe0ff */
[----:B------:R-:W-:Y:S01]  /*39f0*/  @P2 VIADD R53, R151, 0xffffffc0 ;  /* 0xffffffc097352836 */ /* 0x000fe20000000000 */
[----:B------:R-:W-:-:S03]  /*3a00*/  ISETP.GE.AND P2, PT, R230, R130, PT ;  /* 0x00000082e600720c */ /* 0x000fc60003f46270 */
[----:B------:R-:W-:-:S06]  /*3a10*/  IMAD.IADD R53, R16, 0x1, R53 ;  /* 0x0000000110357824 */ /* 0x000fcc00078e0235 */
[----:B------:R-:W1:Y:S04]  /*3a20*/  LDS.128 R52, [R53+0x20400] ;  /* 0x0204000035347984 */ /* 0x000e680000000c00 */
[----:B------:R-:W-:Y:S05]  /*3a30*/  @P2 BRA `(.L_x_365) ;  /* 0x00000004009c2947 */ /* 0x000fea0003800000 */
[--C-:B------:R-:W-:Y:S02]  /*3a40*/  SHF.R.U32.HI R87, RZ, 0x8, R81.reuse ;  /* 0x00000008ff577819 */ /* 0x100fe40000011651 */
[----:B------:R-:W-:Y:S02]  /*3a50*/  LOP3.LUT R80, R81, 0xff0000ff, RZ, 0xc0, !PT ;  /* 0xff0000ff51507812 */ /* 0x000fe400078ec0ff */
[----:B------:R-:W-:Y:S01]  /*3a60*/  SHF.R.U32.HI R85, RZ, 0x10, R81 ;  /* 0x00000010ff557819 */ /* 0x000fe20000011651 */
[----:B------:R-:W-:Y:S01]  /*3a70*/  IMAD.SHL.U32 R81, R87, 0x100, RZ ;  /* 0x0000010057517824 */ /* 0x000fe200078e00ff */
[--C-:B------:R-:W-:Y:S02]  /*3a80*/  SHF.R.U32.HI R82, RZ, 0x8, R83.reuse ;  /* 0x00000008ff527819 */ /* 0x100fe40000011653 */
[----:B------:R-:W-:Y:S02]  /*3a90*/  LOP3.LUT R84, R83, 0xff0000ff, RZ, 0xc0, !PT ;  /* 0xff0000ff53547812 */ /* 0x000fe400078ec0ff */
[----:B------:R-:W-:-:S02]  /*3aa0*/  SHF.R.U32.HI R86, RZ, 0x10, R83 ;  /* 0x00000010ff567819 */ /* 0x000fc40000011653 */
[----:B------:R-:W-:Y:S01]  /*3ab0*/  SHF.L.U32 R83, R82, 0x8, RZ ;  /* 0x0000000852537819 */ /* 0x000fe200000006ff */
[----:B-1----:R-:W-:Y:S01]  /*3ac0*/  IMAD.MOV.U32 R82, RZ, RZ, R52 ;  /* 0x000000ffff527224 */ /* 0x002fe200078e0034 */
        /* <DEDUP_REMOVED lines=14> */
[CC--:B------:R-:W-:Y:S01]  /*3bb0*/  FMUL.FTZ R157, R83.reuse, R150.reuse ;  /* 0x00000096539d7220 */ /* 0x0c0fe20000410000 */
[--C-:B------:R-:W-:Y:S02]  /*3bc0*/  HADD2.F32 R87, -RZ, R86.reuse.H0_H0 ;  /* 0x20000056ff577230 */ /* 0x100fe40000004100 */
[C---:B------:R-:W-:Y:S01]  /*3bd0*/  FMUL.FTZ R150, R52.reuse, R150 ;  /* 0x0000009634967220 */ /* 0x040fe20000410000 */
[--C-:B------:R-:W-:Y:S01]  /*3be0*/  HADD2.F32 R85, -RZ, R53.reuse.H1_H1 ;  /* 0x30000035ff557230 */ /* 0x100fe20000004100 */
[----:B------:R-:W-:Y:S01]  /*3bf0*/  F2FP.F16.E4M3.UNPACK_B R154, R154 ;  /* 0x0000009aff9a723e */ /* 0x000fe200020006ff */
[----:B------:R-:W-:Y:S02]  /*3c00*/  HADD2.F32 R84, -RZ, R53.H0_H0 ;  /* 0x20000035ff547230 */ /* 0x000fe40000004100 */
[-C--:B------:R-:W-:Y:S01]  /*3c10*/  FFMA.FTZ R52, R52, R87.reuse, -R157 ;  /* 0x0000005734347223 */ /* 0x080fe2000001089d */
[----:B------:R-:W-:Y:S02]  /*3c20*/  HADD2.F32 R86, -RZ, R86.H1_H1 ;  /* 0x30000056ff567230 */ /* 0x000fe40000004100 */
[----:B------:R-:W-:Y:S01]  /*3c30*/  FFMA.FTZ R53, R83, R87, R150 ;  /* 0x0000005753357223 */ /* 0x000fe20000010096 */
[CC--:B------:R-:W-:Y:S01]  /*3c40*/  FMUL.FTZ R157, R85.reuse, R155.reuse ;  /* 0x0000009b559d7220 */ /* 0x0c0fe20000410000 */
[C---:B------:R-:W-:Y:S01]  /*3c50*/  FMUL.FTZ R156, R84.reuse, R155 ;  /* 0x0000009b549c7220 */ /* 0x040fe20000410000 */
[-C--:B------:R-:W-:Y:S01]  /*3c60*/  F2FP.F16.E4M3.UNPACK_B R83, R82.reuse.H1 ;  /* 0x00000052ff53723e */ /* 0x080fe200030006ff */
[----:B------:R-:W-:Y:S01]  /*3c70*/  HADD2.F32 R87, -RZ, R154.H1_H1 ;  /* 0x3000009aff577230 */ /* 0x000fe20000004100 */
[----:B------:R-:W-:Y:S01]  /*3c80*/  F2FP.F16.E4M3.UNPACK_B R82, R82 ;  /* 0x00000052ff52723e */ /* 0x000fe200020006ff */
[-C--:B------:R-:W-:Y:S01]  /*3c90*/  FFMA.FTZ R157, R84, R86.reuse, -R157 ;  /* 0x00000056549d7223 */ /* 0x080fe2000001089d */
[----:B------:R-:W-:Y:S01]  /*3ca0*/  FFMA.FTZ R158, R85, R86, R156 ;  /* 0x00000056559e7223 */ /* 0x000fe2000001009c */
[----:B------:R-:W-:Y:S01]  /*3cb0*/  F2FP.F16.E4M3.UNPACK_B R136, R136 ;  /* 0x00000088ff88723e */ /* 0x000fe200020006ff */
[----:B------:R-:W-:-:S02]  /*3cc0*/  HADD2.F32 R85, -RZ, R83.H0_H0 ;  /* 0x20000053ff557230 */ /* 0x000fc40000004100 */
[----:B------:R-:W-:Y:S02]  /*3cd0*/  HADD2.F32 R86, -RZ, R83.H1_H1 ;  /* 0x30000053ff567230 */ /* 0x000fe40000004100 */
[----:B------:R-:W-:Y:S02]  /*3ce0*/  HADD2.F32 R154, -RZ, R154.H0_H0 ;  /* 0x2000009aff9a7230 */ /* 0x000fe40000004100 */
[-C--:B------:R-:W-:Y:S01]  /*3cf0*/  FMUL.FTZ R155, R85, R87.reuse ;  /* 0x00000057559b7220 */ /* 0x080fe20000410000 */
[--C-:B------:R-:W-:Y:S02]  /*3d00*/  HADD2.F32 R84, -RZ, R82.reuse.H1_H1 ;  /* 0x30000052ff547230 */ /* 0x100fe40000004100 */
[----:B------:R-:W-:Y:S01]  /*3d10*/  FMUL.FTZ R156, R86, R87 ;  /* 0x00000057569c7220 */ /* 0x000fe20000410000 */
[----:B------:R-:W-:Y:S02]  /*3d20*/  HADD2.F32 R83, -RZ, R82.H0_H0 ;  /* 0x20000052ff537230 */ /* 0x000fe40000004100 */
[----:B------:R-:W-:-:S02]  /*3d30*/  HADD2.F32 R82, -RZ, R136.H1_H1 ;  /* 0x30000088ff527230 */ /* 0x000fc40000004100 */
[-C--:B------:R-:W-:Y:S01]  /*3d40*/  FMUL.FTZ R150, R84, R154.reuse ;  /* 0x0000009a54967220 */ /* 0x080fe20000410000 */
[----:B------:R-:W-:Y:S02]  /*3d50*/  HADD2.F32 R136, -RZ, R136.H0_H0 ;  /* 0x20000088ff887230 */ /* 0x000fe40000004100 */
[----:B------:R-:W-:Y:S01]  /*3d60*/  FMUL.FTZ R87, R83, R154 ;  /* 0x0000009a53577220 */ /* 0x000fe20000410000 */
[----:B------:R-:W-:Y:S01]  /*3d70*/  F2FP.F16.E4M3.UNPACK_B R154, R80.H1 ;  /* 0x00000050ff9a723e */ /* 0x000fe200030006ff */
[-C--:B------:R-:W-:Y:S01]  /*3d80*/  FFMA.FTZ R85, R85, R82.reuse, -R156 ;  /* 0x0000005255557223 */ /* 0x080fe2000001089c */
[----:B------:R-:W-:Y:S01]  /*3d90*/  FFMA.FTZ R86, R86, R82, R155 ;  /* 0x0000005256567223 */ /* 0x000fe2000001009b */
[-C--:B------:R-:W-:Y:S01]  /*3da0*/  FFMA.FTZ R82, R83, R136.reuse, -R150 ;  /* 0x0000008853527223 */ /* 0x080fe20000010896 */
[----:B------:R-:W-:Y:S01]  /*3db0*/  FFMA.FTZ R83, R84, R136, R87 ;  /* 0x0000008854537223 */ /* 0x000fe20000010057 */
[----:B------:R-:W-:Y:S01]  /*3dc0*/  F2FP.F16.E4M3.UNPACK_B R87, R55.H1 ;  /* 0x00000037ff57723e */ /* 0x000fe200030006ff */
[--C-:B------:R-:W-:Y:S01]  /*3dd0*/  HADD2.F32 R155, -RZ, R154.reuse.H1_H1 ;  /* 0x3000009aff9b7230 */ /* 0x100fe20000004100 */
[----:B------:R-:W-:Y:S01]  /*3de0*/  F2FP.SATFINITE.E4M3.F32.PACK_AB_MERGE_C R84, R158, R157, RZ ;  /* 0x0000009d9e54723e */ /* 0x000fe200048070ff */
[----:B------:R-:W-:Y:S01]  /*3df0*/  HADD2.F32 R154, -RZ, R154.H0_H0 ;  /* 0x2000009aff9a7230 */ /* 0x000fe20000004100 */
[----:B------:R-:W-:Y:S01]  /*3e00*/  F2FP.SATFINITE.E4M3.F32.PACK_AB_MERGE_C R85, R86, R85, RZ ;  /* 0x000000555655723e */ /* 0x000fe200048070ff */
[--C-:B------:R-:W-:Y:S01]  /*3e10*/  HADD2.F32 R136, -RZ, R87.reuse.H0_H0 ;  /* 0x20000057ff887230 */ /* 0x100fe20000004100 */
[----:B------:R-:W-:Y:S01]  /*3e20*/  F2FP.F16.E4M3.UNPACK_B R157, R81.H1 ;  /* 0x00000051ff9d723e */ /* 0x000fe200030006ff */
[----:B------:R-:W-:Y:S01]  /*3e30*/  HADD2.F32 R87, -RZ, R87.H1_H1 ;  /* 0x30000057ff577230 */ /* 0x000fe20000004100 */
[----:B------:R-:W-:-:S02]  /*3e40*/  F2FP.F16.E4M3.UNPACK_B R86, R54.H1 ;  /* 0x00000036ff56723e */ /* 0x000fc400030006ff */
[----:B------:R-:W-:Y:S01]  /*3e50*/  F2FP.F16.E4M3.UNPACK_B R156, R81 ;  /* 0x00000051ff9c723e */ /* 0x000fe200020006ff */
[----:B------:R-:W-:Y:S01]  /*3e60*/  HADD2.F32 R159, -RZ, R157.H1_H1 ;  /* 0x3000009dff9f7230 */ /* 0x000fe20000004100 */
[----:B------:R-:W-:Y:S01]  /*3e70*/  F2FP.F16.E4M3.UNPACK_B R150, R80 ;  /* 0x00000050ff96723e */ /* 0x000fe200020006ff */
[----:B------:R-:W-:Y:S01]  /*3e80*/  HADD2.F32 R81, -RZ, R86.H1_H1 ;  /* 0x30000056ff517230 */ /* 0x000fe20000004100 */
[----:B------:R-:W-:Y:S01]  /*3e90*/  F2FP.F16.E4M3.UNPACK_B R55, R55 ;  /* 0x00000037ff37723e */ /* 0x000fe200020006ff */
[----:B------:R-:W-:Y:S02]  /*3ea0*/  HADD2.F32 R158, -RZ, R156.H1_H1 ;  /* 0x3000009cff9e7230 */ /* 0x000fe40000004100 */
[-C--:B------:R-:W-:Y:S01]  /*3eb0*/  FMUL.FTZ R161, R87, R159.reuse ;  /* 0x0000009f57a17220 */ /* 0x080fe20000410000 */
[----:B------:R-:W-:Y:S02]  /*3ec0*/  HADD2.F32 R86, -RZ, R86.H0_H0 ;  /* 0x20000056ff567230 */ /* 0x000fe40000004100 */
[----:B------:R-:W-:Y:S01]  /*3ed0*/  FMUL.FTZ R160, R136, R159 ;  /* 0x0000009f88a07220 */ /* 0x000fe20000410000 */
[----:B------:R-:W-:-:S02]  /*3ee0*/  HADD2.F32 R80, -RZ, R150.H1_H1 ;  /* 0x30000096ff507230 */ /* 0x000fc40000004100 */
[C---:B------:R-:W-:Y:S01]  /*3ef0*/  FMUL.FTZ R159, R81.reuse, R158 ;  /* 0x0000009e519f7220 */ /* 0x040fe20000410000 */
[----:B------:R-:W-:Y:S01]  /*3f00*/  F2FP.F16.E4M3.UNPACK_B R54, R54 ;  /* 0x00000036ff36723e */ /* 0x000fe200020006ff */
[C---:B------:R-:W-:Y:S01]  /*3f10*/  FMUL.FTZ R158, R86.reuse, R158 ;  /* 0x0000009e569e7220 */ /* 0x040fe20000410000 */
[----:B------:R-:W-:Y:S02]  /*3f20*/  HADD2.F32 R157, -RZ, R157.H0_H0 ;  /* 0x2000009dff9d7230 */ /* 0x000fe40000004100 */
[-C--:B------:R-:W-:Y:S01]  /*3f30*/  FFMA.FTZ R159, R86, R80.reuse, -R159 ;  /* 0x00000050569f7223 */ /* 0x080fe2000001089f */
[----:B------:R-:W-:Y:S02]  /*3f40*/  HADD2.F32 R156, -RZ, R156.H0_H0 ;  /* 0x2000009cff9c7230 */ /* 0x000fe40000004100 */
[----:B------:R-:W-:Y:S01]  /*3f50*/  FFMA.FTZ R158, R81, R80, R158 ;  /* 0x00000050519e7223 */ /* 0x000fe2000001009e */
[--C-:B------:R-:W-:Y:S02]  /*3f60*/  HADD2.F32 R80, -RZ, R55.reuse.H0_H0 ;  /* 0x20000037ff507230 */ /* 0x100fe40000004100 */
[----:B------:R-:W-:Y:S01]  /*3f70*/  FFMA.FTZ R161, R136, R155, -R161 ;  /* 0x0000009b88a17223 */ /* 0x000fe200000108a1 */
[----:B------:R-:W-:-:S02]  /*3f80*/  HADD2.F32 R81, -RZ, R55.H1_H1 ;  /* 0x30000037ff517230 */ /* 0x000fc40000004100 */
[----:B------:R-:W-:Y:S01]  /*3f90*/  FFMA.FTZ R160, R87, R155, R160 ;  /* 0x0000009b57a07223 */ /* 0x000fe200000100a0 */
[--C-:B------:R-:W-:Y:S02]  /*3fa0*/  HADD2.F32 R55, -RZ, R54.reuse.H0_H0 ;  /* 0x20000036ff377230 */ /* 0x100fe40000004100 */
[-C--:B------:R-:W-:Y:S01]  /*3fb0*/  FMUL.FTZ R136, R80, R157.reuse ;  /* 0x0000009d50887220 */ /* 0x080fe20000410000 */
[----:B------:R-:W-:Y:S02]  /*3fc0*/  HADD2.F32 R54, -RZ, R54.H1_H1 ;  /* 0x30000036ff367230 */ /* 0x000fe40000004100 */
[----:B------:R-:W-:Y:S01]  /*3fd0*/  FMUL.FTZ R155, R81, R157 ;  /* 0x0000009d519b7220 */ /* 0x000fe20000410000 */
[----:B------:R-:W-:Y:S02]  /*3fe0*/  HADD2.F32 R150, -RZ, R150.H0_H0 ;  /* 0x20000096ff967230 */ /* 0x000fe40000004100 */
[----:B------:R-:W-:Y:S01]  /*3ff0*/  FMUL.FTZ R87, R55, R156 ;  /* 0x0000009c37577220 */ /* 0x000fe20000410000 */
[----:B------:R-:W-:Y:S01]  /*4000*/  FFMA.FTZ R136, R81, R154, R136 ;  /* 0x0000009a51887223 */ /* 0x000fe20000010088 */
[----:B------:R-:W-:Y:S01]  /*4010*/  FMUL.FTZ R86, R54, R156 ;  /* 0x0000009c36567220 */ /* 0x000fe20000410000 */
[----:B------:R-:W-:Y:S01]  /*4020*/  FFMA.FTZ R155, R80, R154, -R155 ;  /* 0x0000009a509b7223 */ /* 0x000fe2000001089b */
[-C--:B------:R-:W-:Y:S01]  /*4030*/  FFMA.FTZ R87, R54, R150.reuse, R87 ;  /* 0x0000009636577223 */ /* 0x080fe20000010057 */
[----:B------:R-:W-:Y:S01]  /*4040*/  F2FP.SATFINITE.E4M3.F32.PACK_AB_MERGE_C R158, R158, R159, RZ ;  /* 0x0000009f9e9e723e */ /* 0x000fe200048070ff */
[----:B------:R-:W-:Y:S01]  /*4050*/  FFMA.FTZ R86, R55, R150, -R86 ;  /* 0x0000009637567223 */ /* 0x000fe20000010856 */
[----:B------:R-:W-:-:S02]  /*4060*/  F2FP.SATFINITE.E4M3.F32.PACK_AB_MERGE_C R160, R160, R161, RZ ;  /* 0x000000a1a0a0723e */ /* 0x000fc400048070ff */
[----:B------:R-:W-:Y:S02]  /*4070*/  F2FP.SATFINITE.E4M3.F32.PACK_AB_MERGE_C R53, R53, R52, R84 ;  /* 0x000000343535723e */ /* 0x000fe40004807054 */
[----:B------:R-:W-:Y:S02]  /*4080*/  F2FP.SATFINITE.E4M3.F32.PACK_AB_MERGE_C R52, R83, R82, R85 ;  /* 0x000000525334723e */ /* 0x000fe40004807055 */
[----:B------:R-:W-:Y:S02]  /*4090*/  F2FP.SATFINITE.E4M3.F32.PACK_AB_MERGE_C R54, R87, R86, R158 ;  /* 0x000000565736723e */ /* 0x000fe4000480709e */
[----:B------:R-:W-:-:S07]  /*40a0*/  F2FP.SATFINITE.E4M3.F32.PACK_AB_MERGE_C R55, R136, R155, R160 ;  /* 0x0000009b8837723e */ /* 0x000fce00048070a0 */
.L_x_365:
[----:B------:R-:W-:Y:S05]  /*40b0*/  BSYNC B2 ;  /* 0x0000000000027941 */ /* 0x000fea0003800000 */
.L_x_364:
[----:B------:R-:W-:Y:S02]  /*40c0*/  ULDC.64 UR4, c[0x0][0x2e8] ;  /* 0x0000ba0000047ab9 */ /* 0x000fe40000000a00 */
[----:B------:R-:W-:-:S04]  /*40d0*/  IADD3 R80, P2, P6, R15, UR4, R152 ;  /* 0x000000040f507c10 */ /* 0x000fc8000fe5e098 */
[----:B------:R-:W-:-:S05]  /*40e0*/  IADD3.X R81, R108, UR5, R153, P2, P6 ;  /* 0x000000056c517c10 */ /* 0x000fca00097ec499 */
[----:B-1----:R2:W-:Y:S04]  /*40f0*/  STG.E.128 desc[UR60][R80.64], R52 ;  /* 0x0000003450007986 */ /* 0x0025e8000c101d3c */
.L_x_359:
[----:B------:R-:W-:Y:S05]  /*4100*/  BSYNC B1 ;  /* 0x0000000000017941 */ /* 0x000fea0003800000 */
.L_x_358:
[----:B------:R-:W-:Y:S04]  /*4110*/  BSSY B1, `(.L_x_366) ;  /* 0x00000ed000017945 */ /* 0x000fe80003800000 */
[----:B------:R-:W-:Y:S05]  /*4120*/  @P3 BRA `(.L_x_367) ;  /* 0x0000000c00ac3947 */ /* 0x000fea0003800000 */
[----:B--2---:R-:W-:Y:S01]  /*4130*/  IADD3 R80, P2, P3, R132, R128, R18 ;  /* 0x0000008084507210 */ /* 0x004fe20007b5e012 */
[----:B------:R-:W-:Y:S03]  /*4140*/  BSSY B2, `(.L_x_368) ;  /* 0x0000074000027945 */ /* 0x000fe60003800000 */
[----:B------:R-:W-:Y:S01]  /*4150*/  IADD3.X R81, R42, R131, R19, P2, P3 ;  /* 0x000000832a517210 */ /* 0x000fe200017e6413 */
[----:B------:R-:W-:Y:S08]  /*4160*/  @P0 BRA `(.L_x_369) ;  /* 0x0000000400c40947 */ /* 0x000ff00003800000 */
[----:B-1----:R1:W2:Y:S01]  /*4170*/  LDS.128 R52, [R118+0x22400] ;  /* 0x0224000076347984 */ /* 0x0022a20000000c00 */
[----:B------:R-:W-:Y:S01]  /*4180*/  ISETP.GE.AND P2, PT, R22, R130, PT ;  /* 0x000000821600720c */ /* 0x000fe20003f46270 */
[----:B------:R-:W-:-:S12]  /*4190*/  BSSY B3, `(.L_x_370) ;  /* 0x000006a000037945 */ /* 0x000fd80003800000 */
[----:B-1----:R-:W-:Y:S05]  /*41a0*/  @P2 BRA `(.L_x_371) ;  /* 0x0000000400a02947 */ /* 0x002fea0003800000 */
[----:B------:R-:W-:Y:S02]  /*41b0*/  SHF.R.U32.HI R83, RZ, 0x8, R79 ;  /* 0x00000008ff537819 */ /* 0x000fe4000001164f */
[----:B------:R-:W-:Y:S02]  /*41c0*/  SHF.R.U32.HI R78, RZ, 0x8, R77 ;  /* 0x00000008ff4e7819 */ /* 0x000fe4000001164d */
[----:B------:R-:W-:Y:S01]  /*41d0*/  LOP3.LUT R82, R79, 0xff0000ff, RZ, 0xc0, !PT ;  /* 0xff0000ff4f527812 */ /* 0x000fe200078ec0ff */
[----:B------:R-:W-:Y:S01]  /*41e0*/  IMAD.SHL.U32 R83, R83, 0x100, RZ ;  /* 0x0000010053537824 */ /* 0x000fe200078e00ff */
[----:B------:R-:W-:Y:S02]  /*41f0*/  SHF.R.U32.HI R84, RZ, 0x10, R79 ;  /* 0x00000010ff547819 */ /* 0x000fe4000001164f */
[----:B------:R-:W-:Y:S02]  /*4200*/  LOP3.LUT R76, R77, 0xff0000ff, RZ, 0xc0, !PT ;  /* 0xff0000ff4d4c7812 */ /* 0x000fe400078ec0ff */
[----:B------:R-:W-:Y:S01]  /*4210*/  SHF.R.U32.HI R85, RZ, 0x10, R77 ;  /* 0x00000010ff557819 */ /* 0x000fe2000001164d */
[----:B--2---:R-:W-:Y:S01]  /*4220*/  IMAD.MOV.U32 R77, RZ, RZ, R53 ;  /* 0x000000ffff4d7224 */ /* 0x004fe200078e0035 */
[----:B------:R-:W-:Y:S01]  /*4230*/  SHF.L.U32 R79, R78, 0x8, RZ ;  /* 0x000000084e4f7819 */ /* 0x000fe200000006ff */
[----:B------:R-:W-:Y:S01]  /*4240*/  IMAD.MOV.U32 R78, RZ, RZ, R52 ;  /* 0x000000ffff4e7224 */ /* 0x000fe200078e0034 */
[----:B------:R-:W-:Y:S01]  /*4250*/  LOP3.LUT R83, R82, 0xff00, R83, 0xf8, !PT ;  /* 0x0000ff0052537812 */ /* 0x000fe200078ef853 */
[----:B------:R-:W-:Y:S01]  /*4260*/  IMAD.U32 R84, R84, 0x10000, RZ ;  /* 0x0001000054547824 */ /* 0x000fe200078e00ff */
[----:B------:R-:W-:-:S02]  /*4270*/  LOP3.LUT R53, R76, 0xff00, R79, 0xf8, !PT ;  /* 0x0000ff004c357812 */ /* 0x000fc400078ef84f */
[----:B------:R-:W-:Y:S02]  /*4280*/  SHF.L.U32 R76, R85, 0x10, RZ ;  /* 0x00000010554c7819 */ /* 0x000fe400000006ff */
[----:B------:R-:W-:Y:S02]  /*4290*/  F2FP.F16.E4M3.UNPACK_B R82, R148.H1 ;  /* 0x00000094ff52723e */ /* 0x000fe400030006ff */
[----:B------:R-:W-:Y:S02]  /*42a0*/  F2FP.F16.E4M3.UNPACK_B R52, R77 ;  /* 0x0000004dff34723e */ /* 0x000fe400020006ff */
        /* <DEDUP_REMOVED lines=25> */
[----:B------:R-:W-:-:S02]  /*4440*/  HADD2.F32 R84, -RZ, R79.H1_H1 ;  /* 0x3000004fff547230 */ /* 0x000fc40000004100 */
[----:B------:R-:W-:Y:S01]  /*4450*/  HADD2.F32 R83, -RZ, R79.H0_H0 ;  /* 0x2000004fff537230 */ /* 0x000fe20000004100 */
[----:B------:R-:W-:Y:S01]  /*4460*/  F2FP.SATFINITE.E4M3.F32.PACK_AB_MERGE_C R156, R150, R153, RZ ;  /* 0x00000099969c723e */ /* 0x000fe200048070ff */
[--C-:B------:R-:W-:Y:S02]  /*4470*/  HADD2.F32 R79, -RZ, R78.reuse.H0_H0 ;  /* 0x2000004eff4f7230 */ /* 0x100fe40000004100 */
[-C--:B------:R-:W-:Y:S01]  /*4480*/  FMUL.FTZ R136, R84, R85.reuse ;  /* 0x0000005554887220 */ /* 0x080fe20000410000 */
[----:B------:R-:W-:Y:S02]  /*4490*/  HADD2.F32 R82, -RZ, R78.H1_H1 ;  /* 0x3000004eff527230 */ /* 0x000fe40000004100 */
[----:B------:R-:W-:Y:S01]  /*44a0*/  FMUL.FTZ R87, R83, R85 ;  /* 0x0000005553577220 */ /* 0x000fe20000410000 */
[----:B------:R-:W-:Y:S02]  /*44b0*/  HADD2.F32 R78, -RZ, R149.H1_H1 ;  /* 0x30000095ff4e7230 */ /* 0x000fe40000004100 */
[----:B------:R-:W-:-:S02]  /*44c0*/  HADD2.F32 R148, -RZ, R148.H0_H0 ;  /* 0x20000094ff947230 */ /* 0x000fc40000004100 */
[----:B------:R-:W-:Y:S02]  /*44d0*/  HADD2.F32 R149, -RZ, R149.H0_H0 ;  /* 0x20000095ff957230 */ /* 0x000fe40000004100 */
[-C--:B------:R-:W-:Y:S01]  /*44e0*/  FFMA.FTZ R136, R83, R78.reuse, -R136 ;  /* 0x0000004e53887223 */ /* 0x080fe20000010888 */
[----:B------:R-:W-:Y:S01]  /*44f0*/  FFMA.FTZ R87, R84, R78, R87 ;  /* 0x0000004e54577223 */ /* 0x000fe20000010057 */
[CC--:B------:R-:W-:Y:S01]  /*4500*/  FMUL.FTZ R86, R82.reuse, R148.reuse ;  /* 0x0000009452567220 */ /* 0x0c0fe20000410000 */
[C---:B------:R-:W-:Y:S01]  /*4510*/  FMUL.FTZ R85, R79.reuse, R148 ;  /* 0x000000944f557220 */ /* 0x040fe20000410000 */
[----:B------:R-:W-:Y:S02]  /*4520*/  F2FP.F16.E4M3.UNPACK_B R83, R55.H1 ;  /* 0x00000037ff53723e */ /* 0x000fe400030006ff */
[----:B------:R-:W-:Y:S01]  /*4530*/  F2FP.F16.E4M3.UNPACK_B R148, R76.H1 ;  /* 0x0000004cff94723e */ /* 0x000fe200030006ff */
[-C--:B------:R-:W-:Y:S01]  /*4540*/  FFMA.FTZ R78, R79, R149.reuse, -R86 ;  /* 0x000000954f4e7223 */ /* 0x080fe20000010856 */
[----:B------:R-:W-:Y:S01]  /*4550*/  FFMA.FTZ R79, R82, R149, R85 ;  /* 0x00000095524f7223 */ /* 0x000fe20000010055 */
[----:B------:R-:W-:Y:S01]  /*4560*/  F2FP.SATFINITE.E4M3.F32.PACK_AB_MERGE_C R154, R87, R136, RZ ;  /* 0x00000088579a723e */ /* 0x000fe200048070ff */
[--C-:B------:R-:W-:Y:S01]  /*4570*/  HADD2.F32 R84, -RZ, R83.reuse.H0_H0 ;  /* 0x20000053ff547230 */ /* 0x100fe20000004100 */
[-C--:B------:R-:W-:Y:S01]  /*4580*/  F2FP.F16.E4M3.UNPACK_B R86, R53.reuse.H1 ;  /* 0x00000035ff56723e */ /* 0x080fe200030006ff */
[----:B------:R-:W-:Y:S01]  /*4590*/  HADD2.F32 R83, -RZ, R83.H1_H1 ;  /* 0x30000053ff537230 */ /* 0x000fe20000004100 */
[----:B------:R-:W-:Y:S01]  /*45a0*/  F2FP.F16.E4M3.UNPACK_B R82, R54.H1 ;  /* 0x00000036ff52723e */ /* 0x000fe200030006ff */
[----:B------:R-:W-:Y:S01]  /*45b0*/  HADD2.F32 R150, -RZ, R148.H1_H1 ;  /* 0x30000094ff967230 */ /* 0x000fe20000004100 */
[----:B------:R-:W-:Y:S01]  /*45c0*/  F2FP.F16.E4M3.UNPACK_B R136, R76 ;  /* 0x0000004cff88723e */ /* 0x000fe200020006ff */
[----:B------:R-:W-:Y:S01]  /*45d0*/  HADD2.F32 R87, -RZ, R86.H1_H1 ;  /* 0x30000056ff577230 */ /* 0x000fe20000004100 */
[----:B------:R-:W-:Y:S01]  /*45e0*/  F2FP.F16.E4M3.UNPACK_B R85, R53 ;  /* 0x00000035ff55723e */ /* 0x000fe200020006ff */
[----:B------:R-:W-:-:S02]  /*45f0*/  HADD2.F32 R76, -RZ, R82.H1_H1 ;  /* 0x30000052ff4c7230 */ /* 0x000fc40000004100 */
[-C--:B------:R-:W-:Y:S01]  /*4600*/  FMUL.FTZ R53, R83, R150.reuse ;  /* 0x0000009653357220 */ /* 0x080fe20000410000 */
[----:B------:R-:W-:Y:S02]  /*4610*/  HADD2.F32 R149, -RZ, R136.H1_H1 ;  /* 0x30000088ff957230 */ /* 0x000fe40000004100 */
[C---:B------:R-:W-:Y:S01]  /*4620*/  FMUL.FTZ R152, R84.reuse, R150 ;  /* 0x0000009654987220 */ /* 0x040fe20000410000 */
[----:B------:R-:W-:Y:S02]  /*4630*/  HADD2.F32 R82, -RZ, R82.H0_H0 ;  /* 0x20000052ff527230 */ /* 0x000fe40000004100 */
[----:B------:R-:W-:Y:S01]  /*4640*/  FFMA.FTZ R150, R84, R87, -R53 ;  /* 0x0000005754967223 */ /* 0x000fe20000010835 */
[----:B------:R-:W-:Y:S02]  /*4650*/  HADD2.F32 R53, -RZ, R85.H1_H1 ;  /* 0x30000055ff357230 */ /* 0x000fe40000004100 */
[----:B------:R-:W-:Y:S01]  /*4660*/  FMUL.FTZ R153, R76, R149 ;  /* 0x000000954c997220 */ /* 0x000fe20000410000 */
[----:B------:R-:W-:Y:S01]  /*4670*/  F2FP.F16.E4M3.UNPACK_B R55, R55 ;  /* 0x00000037ff37723e */ /* 0x000fe200020006ff */
[C---:B------:R-:W-:Y:S01]  /*4680*/  FMUL.FTZ R149, R82.reuse, R149 ;  /* 0x0000009552957220 */ /* 0x040fe20000410000 */
[----:B------:R-:W-:Y:S01]  /*4690*/  F2FP.F16.E4M3.UNPACK_B R54, R54 ;  /* 0x00000036ff36723e */ /* 0x000fe200020006ff */
[----:B------:R-:W-:Y:S01]  /*46a0*/  FFMA.FTZ R153, R82, R53, -R153 ;  /* 0x0000003552997223 */ /* 0x000fe20000010899 */
[----:B------:R-:W-:-:S02]  /*46b0*/  HADD2.F32 R148, -RZ, R148.H0_H0 ;  /* 0x20000094ff947230 */ /* 0x000fc40000004100 */
[----:B------:R-:W-:Y:S01]  /*46c0*/  FFMA.FTZ R84, R76, R53, R149 ;  /* 0x000000354c547223 */ /* 0x000fe20000010095 */
[--C-:B------:R-:W-:Y:S02]  /*46d0*/  HADD2.F32 R76, -RZ, R55.reuse.H0_H0 ;  /* 0x20000037ff4c7230 */ /* 0x100fe40000004100 */
[----:B------:R-:W-:Y:S01]  /*46e0*/  FFMA.FTZ R155, R83, R87, R152 ;  /* 0x00000057539b7223 */ /* 0x000fe20000010098 */
[----:B------:R-:W-:Y:S02]  /*46f0*/  HADD2.F32 R55, -RZ, R55.H1_H1 ;  /* 0x30000037ff377230 */ /* 0x000fe40000004100 */
[--C-:B------:R-:W-:Y:S01]  /*4700*/  HADD2.F32 R53, -RZ, R54.reuse.H0_H0 ;  /* 0x20000036ff357230 */ /* 0x100fe20000004100 */
[----:B------:R-:W-:Y:S01]  /*4710*/  F2FP.SATFINITE.E4M3.F32.PACK_AB_MERGE_C R84, R84, R153, RZ ;  /* 0x000000995454723e */ /* 0x000fe200048070ff */
[----:B------:R-:W-:Y:S02]  /*4720*/  HADD2.F32 R54, -RZ, R54.H1_H1 ;  /* 0x30000036ff367230 */ /* 0x000fe40000004100 */
[----:B------:R-:W-:Y:S01]  /*4730*/  FMUL.FTZ R87, R55, R148 ;  /* 0x0000009437577220 */ /* 0x000fe20000410000 */
[----:B------:R-:W-:-:S02]  /*4740*/  HADD2.F32 R136, -RZ, R136.H0_H0 ;  /* 0x20000088ff887230 */ /* 0x000fc40000004100 */
[----:B------:R-:W-:Y:S01]  /*4750*/  FMUL.FTZ R148, R76, R148 ;  /* 0x000000944c947220 */ /* 0x000fe20000410000 */
[----:B------:R-:W-:Y:S01]  /*4760*/  HADD2.F32 R86, -RZ, R86.H0_H0 ;  /* 0x20000056ff567230 */ /* 0x000fe20000004100 */
[----:B------:R-:W-:Y:S01]  /*4770*/  F2FP.SATFINITE.E4M3.F32.PACK_AB_MERGE_C R150, R155, R150, RZ ;  /* 0x000000969b96723e */ /* 0x000fe200048070ff */
[----:B------:R-:W-:Y:S02]  /*4780*/  HADD2.F32 R85, -RZ, R85.H0_H0 ;  /* 0x20000055ff557230 */ /* 0x000fe40000004100 */
[-C--:B------:R-:W-:Y:S01]  /*4790*/  FMUL.FTZ R82, R54, R136.reuse ;  /* 0x0000008836527220 */ /* 0x080fe20000410000 */
[----:B------:R-:W-:Y:S01]  /*47a0*/  FMUL.FTZ R83, R53, R136 ;  /* 0x0000008835537220 */ /* 0x000fe20000410000 */
[-C--:B------:R-:W-:Y:S01]  /*47b0*/  FFMA.FTZ R87, R76, R86.reuse, -R87 ;  /* 0x000000564c577223 */ /* 0x080fe20000010857 */
[----:B------:R-:W-:Y:S01]  /*47c0*/  FFMA.FTZ R148, R55, R86, R148 ;  /* 0x0000005637947223 */ /* 0x000fe20000010094 */
[-C--:B------:R-:W-:Y:S01]  /*47d0*/  FFMA.FTZ R82, R53, R85.reuse, -R82 ;  /* 0x0000005535527223 */ /* 0x080fe20000010852 */
[----:B------:R-:W-:Y:S01]  /*47e0*/  FFMA.FTZ R83, R54, R85, R83 ;  /* 0x0000005536537223 */ /* 0x000fe20000010053 */
[----:B------:R-:W-:-:S02]  /*47f0*/  F2FP.SATFINITE.E4M3.F32.PACK_AB_MERGE_C R53, R77, R52, R156 ;  /* 0x000000344d35723e */ /* 0x000fc4000480709c */
[----:B------:R-:W-:Y:S02]  /*4800*/  F2FP.SATFINITE.E4M3.F32.PACK_AB_MERGE_C R52, R79, R78, R154 ;  /* 0x0000004e4f34723e */ /* 0x000fe4000480709a */
[----:B------:R-:W-:Y:S02]  /*4810*/  F2FP.SATFINITE.E4M3.F32.PACK_AB_MERGE_C R54, R83, R82, R84 ;  /* 0x000000525336723e */ /* 0x000fe40004807054 */
[----:B------:R-:W-:-:S07]  /*4820*/  F2FP.SATFINITE.E4M3.F32.PACK_AB_MERGE_C R55, R148, R87, R150 ;  /* 0x000000579437723e */ /* 0x000fce0004807096 */
.L_x_371:
[----:B------:R-:W-:Y:S05]  /*4830*/  BSYNC B3 ;  /* 0x0000000000037941 */ /* 0x000fea0003800000 */
.L_x_370:
[----:B------:R-:W-:Y:S02]  /*4840*/  ULDC.64 UR4, c[0x0][0x2e8] ;  /* 0x0000ba0000047ab9 */ /* 0x000fe40000000a00 */
[----:B------:R-:W-:-:S04]  /*4850*/  IADD3 R76, P2, P3, R80, UR4, R46 ;  /* 0x00000004504c7c10 */ /* 0x000fc8000fb5e02e */
[----:B------:R-:W-:-:S05]  /*4860*/  IADD3.X R77, R81, UR5, R20, P2, P3 ;  /* 0x00000005514d7c10 */ /* 0x000fca00097e6414 */
[----:B--2---:R2:W-:Y:S04]  /*4870*/  STG.E.128 desc[UR60][R76.64], R52 ;  /* 0x000000344c007986 */ /* 0x0045e8000c101d3c */
.L_x_369:
[----:B------:R-:W-:Y:S05]  /*4880*/  BSYNC B2 ;  /* 0x0000000000027941 */ /* 0x000fea0003800000 */
.L_x_368:
[----:B------:R-:W-:Y:S05]  /*4890*/  @P1 BRA `(.L_x_367) ;  /* 0x0000000400d01947 */ /* 0x000fea0003800000 */
[----:B------:R-:W-:Y:S01]  /*48a0*/  LOP3.LUT P2, RZ, R229, 0x4, RZ, 0xc0, !PT ;  /* 0x00000004e5ff7812 */ /* 0x000fe2000784c0ff */
[C---:B-12---:R-:W-:Y:S01]  /*48b0*/  VIADD R53, R151.reuse, 0x40 ;  /* 0x0000004097357836 */ /* 0x046fe20000000000 */
[----:B------:R-:W-:Y:S11]  /*48c0*/  BSSY B2, `(.L_x_372) ;  /* 0x000006d000027945 */ /* 0x000ff60003800000 */
[----:B------:R-:W-:Y:S01]  /*48d0*/  @P2 VIADD R53, R151, 0xffffffc0 ;  /* 0xffffffc097352836 */ /* 0x000fe20000000000 */
[----:B------:R-:W-:-:S04]  /*48e0*/  ISETP.GE.AND P2, PT, R230, R130, PT ;  /* 0x00000082e600720c */ /* 0x000fc80003f46270 */
[----:B------:R-:W-:-:S06]  /*48f0*/  IADD3 R53, R16, R53, RZ ;  /* 0x0000003510357210 */ /* 0x000fcc0007ffe0ff */
[----:B------:R-:W1:Y:S03]  /*4900*/  LDS.128 R52, [R53+0x22400] ;  /* 0x0224000035347984 */ /* 0x000e660000000c00 */
[----:B------:R-:W-:Y:S05]  /*4910*/  @P2 BRA `(.L_x_373) ;  /* 0x00000004009c2947 */ /* 0x000fea0003800000 */
[----:B------:R-:W-:Y:S02]  /*4920*/  SHF.R.U32.HI R72, RZ, 0x8, R75 ;  /* 0x00000008ff487819 */ /* 0x000fe4000001164b */
[----:B------:R-:W-:Y:S02]  /*4930*/  SHF.R.U32.HI R77, RZ, 0x8, R73 ;  /* 0x00000008ff4d7819 */ /* 0x000fe40000011649 */
[----:B------:R-:W-:Y:S02]  /*4940*/  SHF.R.U32.HI R78, RZ, 0x10, R75 ;  /* 0x00000010ff4e7819 */ /* 0x000fe4000001164b */
[----:B------:R-:W-:Y:S01]  /*4950*/  LOP3.LUT R76, R75, 0xff0000ff, RZ, 0xc0, !PT ;  /* 0xff0000ff4b4c7812 */ /* 0x000fe200078ec0ff */
[----:B------:R-:W-:Y:S01]  /*4960*/  IMAD.SHL.U32 R75, R72, 0x100, RZ ;  /* 0x00000100484b7824 */ /* 0x000fe200078e00ff */
[----:B------:R-:W-:Y:S01]  /*4970*/  SHF.R.U32.HI R79, RZ, 0x10, R73 ;  /* 0x00000010ff4f7819 */ /* 0x000fe20000011649 */
[----:B-1----:R-:W-:Y:S01]  /*4980*/  IMAD.MOV.U32 R72, RZ, RZ, R52 ;  /* 0x000000ffff487224 */ /* 0x002fe200078e0034 */
[----:B------:R-:W-:Y:S01]  /*4990*/  LOP3.LUT R74, R73, 0xff0000ff, RZ, 0xc0, !PT ;  /* 0xff0000ff494a7812 */ /* 0x000fe200078ec0ff */
[----:B------:R-:W-:Y:S01]  /*49a0*/  IMAD.SHL.U32 R73, R77, 0x100, RZ ;  /* 0x000001004d497824 */ /* 0x000fe200078e00ff */
[----:B------:R-:W-:Y:S01]  /*49b0*/  LOP3.LUT R77, R76, 0xff00, R75, 0xf8, !PT ;  /* 0x0000ff004c4d7812 */ /* 0x000fe200078ef84b */
[----:B------:R-:W-:Y:S01]  /*49c0*/  IMAD.U32 R76, R78, 0x10000, RZ ;  /* 0x000100004e4c7824 */ /* 0x000fe200078e00ff */
[----:B------:R-:W-:-:S02]  /*49d0*/  F2FP.F16.E4M3.UNPACK_B R52, R53 ;  /* 0x00000035ff34723e */ /* 0x000fc400020006ff */
[----:B------:R-:W-:Y:S02]  /*49e0*/  LOP3.LUT R74, R74, 0xff00, R73, 0xf8, !PT ;  /* 0x0000ff004a4a7812 */ /* 0x000fe400078ef849 */
[----:B------:R-:W-:Y:S02]  /*49f0*/  SHF.L.U32 R73, R79, 0x10, RZ ;  /* 0x000000104f497819 */ /* 0x000fe400000006ff */
[----:B------:R-:W-:Y:S02]  /*4a00*/  F2FP.F16.E4M3.UNPACK_B R75, R147.H1 ;  /* 0x00000093ff4b723e */ /* 0x000fe400030006ff */
[----:B------:R-:W-:Y:S01]  /*4a10*/  LOP3.LUT R78, R74, 0xff0000, R73, 0xf8, !PT ;  /* 0x00ff00004a4e7812 */ /* 0x000fe200078ef849 */
[--C-:B------:R-:W-:Y:S01]  /*4a20*/  HADD2.F32 R73, -RZ, R52.reuse.H1_H1 ;  /* 0x30000034ff497230 */ /* 0x100fe20000004100 */
[----:B------:R-:W-:Y:S01]  /*4a30*/  LOP3.LUT R83, R77, 0xff0000, R76, 0xf8, !PT ;  /* 0x00ff00004d537812 */ /* 0x000fe200078ef84c */
[--C-:B------:R-:W-:Y:S01]  /*4a40*/  HADD2.F32 R79, -RZ, R75.reuse.H0_H0 ;  /* 0x2000004bff4f7230 */ /* 0x100fe20000004100 */
[----:B------:R-:W-:Y:S01]  /*4a50*/  F2FP.F16.E4M3.UNPACK_B R76, R146.H1 ;  /* 0x00000092ff4c723e */ /* 0x000fe200030006ff */
[----:B------:R-:W-:Y:S01]  /*4a60*/  HADD2.F32 R52, -RZ, R52.H0_H0 ;  /* 0x20000034ff347230 */ /* 0x000fe20000004100 */
[----:B------:R-:W-:Y:S01]  /*4a70*/  F2FP.F16.E4M3.UNPACK_B R53, R53.H1 ;  /* 0x00000035ff35723e */ /* 0x000fe200030006ff */
[----:B------:R-:W-:-:S02]  /*4a80*/  HADD2.F32 R82, -RZ, R75.H1_H1 ;  /* 0x3000004bff527230 */ /* 0x000fc40000004100 */
[CC--:B------:R-:W-:Y:S01]  /*4a90*/  FMUL.FTZ R85, R73.reuse, R79.reuse ;  /* 0x0000004f49557220 */ /* 0x0c0fe20000410000 */
[--C-:B------:R-:W-:Y:S02]  /*4aa0*/  HADD2.F32 R77, -RZ, R76.reuse.H0_H0 ;  /* 0x2000004cff4d7230 */ /* 0x100fe40000004100 */
[----:B------:R-:W-:Y:S01]  /*4ab0*/  FMUL.FTZ R84, R52, R79 ;  /* 0x0000004f34547220 */ /* 0x000fe20000410000 */
[--C-:B------:R-:W-:Y:S01]  /*4ac0*/  HADD2.F32 R75, -RZ, R53.reuse.H1_H1 ;  /* 0x30000035ff4b7230 */ /* 0x100fe20000004100 */
[----:B------:R-:W-:Y:S01]  /*4ad0*/  F2FP.F16.E4M3.UNPACK_B R147, R147 ;  /* 0x00000093ff93723e */ /* 0x000fe200020006ff */
[----:B------:R-:W-:Y:S02]  /*4ae0*/  HADD2.F32 R74, -RZ, R53.H0_H0 ;  /* 0x20000035ff4a7230 */ /* 0x000fe40000004100 */
[-C--:B------:R-:W-:Y:S01]  /*4af0*/  FFMA.FTZ R53, R73, R77.reuse, R84 ;  /* 0x0000004d49357223 */ /* 0x080fe20000010054 */
[----:B------:R-:W-:Y:S02]  /*4b00*/  HADD2.F32 R76, -RZ, R76.H1_H1 ;  /* 0x3000004cff4c7230 */ /* 0x000fe40000004100 */
[C---:B------:R-:W-:Y:S01]  /*4b10*/  FMUL.FTZ R79, R75.reuse, R82 ;  /* 0x000000524b4f7220 */ /* 0x040fe20000410000 */
[----:B------:R-:W-:Y:S01]  /*4b20*/  F2FP.F16.E4M3.UNPACK_B R73, R72.H1 ;  /* 0x00000048ff49723e */ /* 0x000fe200030006ff */
[----:B------:R-:W-:Y:S01]  /*4b30*/  FMUL.FTZ R82, R74, R82 ;  /* 0x000000524a527220 */ /* 0x000fe20000410000 */
[----:B------:R-:W-:Y:S01]  /*4b40*/  FFMA.FTZ R52, R52, R77, -R85 ;  /* 0x0000004d34347223 */ /* 0x000fe20000010855 */
[----:B------:R-:W-:Y:S01]  /*4b50*/  FFMA.FTZ R86, R74, R76, -R79 ;  /* 0x0000004c4a567223 */ /* 0x000fe2000001084f */
[----:B------:R-:W-:Y:S01]  /*4b60*/  F2FP.F16.E4M3.UNPACK_B R72, R72 ;  /* 0x00000048ff48723e */ /* 0x000fe200020006ff */
[----:B------:R-:W-:Y:S01]  /*4b70*/  FFMA.FTZ R87, R75, R76, R82 ;  /* 0x0000004c4b577223 */ /* 0x000fe20000010052 */
[----:B------:R-:W-:Y:S01]  /*4b80*/  F2FP.F16.E4M3.UNPACK_B R146, R146 ;  /* 0x00000092ff92723e */ /* 0x000fe200020006ff */
[----:B------:R-:W-:-:S02]  /*4b90*/  HADD2.F32 R77, -RZ, R147.H1_H1 ;  /* 0x30000093ff4d7230 */ /* 0x000fc40000004100 */
[--C-:B------:R-:W-:Y:S02]  /*4ba0*/  HADD2.F32 R74, -RZ, R73.reuse.H0_H0 ;  /* 0x20000049ff4a7230 */ /* 0x100fe40000004100 */
[----:B------:R-:W-:Y:S02]  /*4bb0*/  HADD2.F32 R75, -RZ, R73.H1_H1 ;  /* 0x30000049ff4b7230 */ /* 0x000fe40000004100 */
[----:B------:R-:W-:Y:S02]  /*4bc0*/  HADD2.F32 R73, -RZ, R72.H0_H0 ;  /* 0x20000048ff497230 */ /* 0x000fe40000004100 */
[-C--:B------:R-:W-:Y:S01]  /*4bd0*/  FMUL.FTZ R84, R74, R77.reuse ;  /* 0x0000004d4a547220 */ /* 0x080fe20000410000 */
[----:B------:R-:W-:Y:S02]  /*4be0*/  HADD2.F32 R76, -RZ, R146.H1_H1 ;  /* 0x30000092ff4c7230 */ /* 0x000fe40000004100 */
[----:B------:R-:W-:Y:S01]  /*4bf0*/  FMUL.FTZ R79, R75, R77 ;  /* 0x0000004d4b4f7220 */ /* 0x000fe20000410000 */
[----:B------:R-:W-:-:S02]  /*4c00*/  HADD2.F32 R147, -RZ, R147.H0_H0 ;  /* 0x20000093ff937230 */ /* 0x000fc40000004100 */
[----:B------:R-:W-:Y:S02]  /*4c10*/  HADD2.F32 R72, -RZ, R72.H1_H1 ;  /* 0x30000048ff487230 */ /* 0x000fe40000004100 */
[-C--:B------:R-:W-:Y:S01]  /*4c20*/  FFMA.FTZ R79, R74, R76.reuse, -R79 ;  /* 0x0000004c4a4f7223 */ /* 0x080fe2000001084f */
[----:B------:R-:W-:Y:S02]  /*4c30*/  HADD2.F32 R146, -RZ, R146.H0_H0 ;  /* 0x20000092ff927230 */ /* 0x000fe40000004100 */
[----:B------:R-:W-:Y:S01]  /*4c40*/  FFMA.FTZ R84, R75, R76, R84 ;  /* 0x0000004c4b547223 */ /* 0x000fe20000010054 */
[-C--:B------:R-:W-:Y:S01]  /*4c50*/  F2FP.F16.E4M3.UNPACK_B R76, R78.reuse.H1 ;  /* 0x0000004eff4c723e */ /* 0x080fe200030006ff */
[-C--:B------:R-:W-:Y:S01]  /*4c60*/  FMUL.FTZ R82, R72, R147.reuse ;  /* 0x0000009348527220 */ /* 0x080fe20000410000 */
[C---:B------:R-:W-:Y:S01]  /*4c70*/  FMUL.FTZ R147, R73.reuse, R147 ;  /* 0x0000009349937220 */ /* 0x040fe20000410000 */
[----:B------:R-:W-:Y:S02]  /*4c80*/  F2FP.F16.E4M3.UNPACK_B R78, R78 ;  /* 0x0000004eff4e723e */ /* 0x000fe400020006ff */
[-C--:B------:R-:W-:Y:S01]  /*4c90*/  FFMA.FTZ R85, R73, R146.reuse, -R82 ;  /* 0x0000009249557223 */ /* 0x080fe20000010852 */
[----:B------:R-:W-:Y:S01]  /*4ca0*/  F2FP.SATFINITE.E4M3.F32.PACK_AB_MERGE_C R136, R84, R79, RZ ;  /* 0x0000004f5488723e */ /* 0x000fe200048070ff */
[----:B------:R-:W-:Y:S01]  /*4cb0*/  FFMA.FTZ R146, R72, R146, R147 ;  /* 0x0000009248927223 */ /* 0x000fe20000010093 */
[----:B------:R-:W-:Y:S01]  /*4cc0*/  F2FP.F16.E4M3.UNPACK_B R73, R55.H1 ;  /* 0x00000037ff49723e */ /* 0x000fe200030006ff */
[--C-:B------:R-:W-:Y:S01]  /*4cd0*/  HADD2.F32 R77, -RZ, R76.reuse.H1_H1 ;  /* 0x3000004cff4d7230 */ /* 0x100fe20000004100 */
[-C--:B------:R-:W-:Y:S01]  /*4ce0*/  F2FP.F16.E4M3.UNPACK_B R79, R83.reuse.H1 ;  /* 0x00000053ff4f723e */ /* 0x080fe200030006ff */
[----:B------:R-:W-:Y:S01]  /*4cf0*/  HADD2.F32 R76, -RZ, R76.H0_H0 ;  /* 0x2000004cff4c7230 */ /* 0x000fe20000004100 */
[----:B------:R-:W-:Y:S01]  /*4d00*/  F2FP.F16.E4M3.UNPACK_B R72, R54.H1 ;  /* 0x00000036ff48723e */ /* 0x000fe200030006ff */
[----:B------:R-:W-:Y:S01]  /*4d10*/  HADD2.F32 R75, -RZ, R73.H1_H1 ;  /* 0x30000049ff4b7230 */ /* 0x000fe20000004100 */
[----:B------:R-:W-:Y:S01]  /*4d20*/  F2FP.F16.E4M3.UNPACK_B R83, R83 ;  /* 0x00000053ff53723e */ /* 0x000fe200020006ff */
[----:B------:R-:W-:Y:S01]  /*4d30*/  HADD2.F32 R84, -RZ, R79.H1_H1 ;  /* 0x3000004fff547230 */ /* 0x000fe20000004100 */
[----:B------:R-:W-:Y:S01]  /*4d40*/  F2FP.SATFINITE.E4M3.F32.PACK_AB_MERGE_C R147, R87, R86, RZ ;  /* 0x000000565793723e */ /* 0x000fe200048070ff */
[----:B------:R-:W-:Y:S01]  /*4d50*/  HADD2.F32 R74, -RZ, R73.H0_H0 ;  /* 0x20000049ff4a7230 */ /* 0x000fe20000004100 */
[----:B------:R-:W-:Y:S01]  /*4d60*/  F2FP.F16.E4M3.UNPACK_B R55, R55 ;  /* 0x00000037ff37723e */ /* 0x000fe200020006ff */
[----:B------:R-:W-:-:S02]  /*4d70*/  HADD2.F32 R73, -RZ, R72.H1_H1 ;  /* 0x30000048ff497230 */ /* 0x000fc40000004100 */
[-C--:B------:R-:W-:Y:S01]  /*4d80*/  FMUL.FTZ R87, R75, R84.reuse ;  /* 0x000000544b577220 */ /* 0x080fe20000410000 */
[--C-:B------:R-:W-:Y:S02]  /*4d90*/  HADD2.F32 R82, -RZ, R83.reuse.H1_H1 ;  /* 0x30000053ff527230 */ /* 0x100fe40000004100 */
[C---:B------:R-:W-:Y:S01]  /*4da0*/  FMUL.FTZ R84, R74.reuse, R84 ;  /* 0x000000544a547220 */ /* 0x040fe20000410000 */
[----:B------:R-:W-:Y:S02]  /*4db0*/  HADD2.F32 R72, -RZ, R72.H0_H0 ;  /* 0x20000048ff487230 */ /* 0x000fe40000004100 */
[----:B------:R-:W-:Y:S01]  /*4dc0*/  FFMA.FTZ R86, R74, R77, -R87 ;  /* 0x0000004d4a567223 */ /* 0x000fe20000010857 */
[----:B------:R-:W-:Y:S02]  /*4dd0*/  HADD2.F32 R74, -RZ, R78.H1_H1 ;  /* 0x3000004eff4a7230 */ /* 0x000fe40000004100 */
[----:B------:R-:W-:Y:S01]  /*4de0*/  FMUL.FTZ R87, R73, R82 ;  /* 0x0000005249577220 */ /* 0x000fe20000410000 */
[----:B------:R-:W-:Y:S01]  /*4df0*/  F2FP.F16.E4M3.UNPACK_B R54, R54 ;  /* 0x00000036ff36723e */ /* 0x000fe200020006ff */
[----:B------:R-:W-:Y:S01]  /*4e00*/  FMUL.FTZ R82, R72, R82 ;  /* 0x0000005248527220 */ /* 0x000fe20000410000 */
[----:B------:R-:W-:-:S02]  /*4e10*/  HADD2.F32 R83, -RZ, R83.H0_H0 ;  /* 0x20000053ff537230 */ /* 0x000fc40000004100 */
[-C--:B------:R-:W-:Y:S01]  /*4e20*/  FFMA.FTZ R87, R72, R74.reuse, -R87 ;  /* 0x0000004a48577223 */ /* 0x080fe20000010857 */
[--C-:B------:R-:W-:Y:S02]  /*4e30*/  HADD2.F32 R72, -RZ, R55.reuse.H0_H0 ;  /* 0x20000037ff487230 */ /* 0x100fe40000004100 */
[----:B------:R-:W-:Y:S01]  /*4e40*/  FFMA.FTZ R82, R73, R74, R82 ;  /* 0x0000004a49527223 */ /* 0x000fe20000010052 */
[----:B------:R-:W-:Y:S02]  /*4e50*/  HADD2.F32 R73, -RZ, R55.H1_H1 ;  /* 0x30000037ff497230 */ /* 0x000fe40000004100 */
[----:B------:R-:W-:Y:S01]  /*4e60*/  FFMA.FTZ R77, R75, R77, R84 ;  /* 0x0000004d4b4d7223 */ /* 0x000fe20000010054 */
[--C-:B------:R-:W-:Y:S01]  /*4e70*/  HADD2.F32 R55, -RZ, R54.reuse.H0_H0 ;  /* 0x20000036ff377230 */ /* 0x100fe20000004100 */
[----:B------:R-:W-:Y:S01]  /*4e80*/  F2FP.SATFINITE.E4M3.F32.PACK_AB_MERGE_C R53, R53, R52, R147 ;  /* 0x000000343535723e */ /* 0x000fe20004807093 */
[----:B------:R-:W-:Y:S01]  /*4e90*/  HADD2.F32 R54, -RZ, R54.H1_H1 ;  /* 0x30000036ff367230 */ /* 0x000fe20000004100 */
[----:B------:R-:W-:Y:S01]  /*4ea0*/  F2FP.SATFINITE.E4M3.F32.PACK_AB_MERGE_C R82, R82, R87, RZ ;  /* 0x000000575252723e */ /* 0x000fe200048070ff */
[----:B------:R-:W-:Y:S01]  /*4eb0*/  HADD2.F32 R79, -RZ, R79.H0_H0 ;  /* 0x2000004fff4f7230 */ /* 0x000fe20000004100 */
[----:B------:R-:W-:Y:S01]  /*4ec0*/  F2FP.SATFINITE.E4M3.F32.PACK_AB_MERGE_C R77, R77, R86, RZ ;  /* 0x000000564d4d723e */ /* 0x000fe200048070ff */
[----:B------:R-:W-:-:S02]  /*4ed0*/  HADD2.F32 R78, -RZ, R78.H0_H0 ;  /* 0x2000004eff4e7230 */ /* 0x000fc40000004100 */
[-C--:B------:R-:W-:Y:S01]  /*4ee0*/  FMUL.FTZ R74, R54, R83.reuse ;  /* 0x00000053364a7220 */ /* 0x080fe20000410000 */
[----:B------:R-:W-:Y:S01]  /*4ef0*/  FMUL.FTZ R83, R55, R83 ;  /* 0x0000005337537220 */ /* 0x000fe20000410000 */
[-C--:B------:R-:W-:Y:S01]  /*4f00*/  FMUL.FTZ R75, R73, R79.reuse ;  /* 0x0000004f494b7220 */ /* 0x080fe20000410000 */
[----:B------:R-:W-:Y:S01]  /*4f10*/  FMUL.FTZ R84, R72, R79 ;  /* 0x0000004f48547220 */ /* 0x000fe20000410000 */
[-C--:B------:R-:W-:Y:S01]  /*4f20*/  FFMA.FTZ R74, R55, R78.reuse, -R74 ;  /* 0x0000004e374a7223 */ /* 0x080fe2000001084a */
[----:B------:R-:W-:Y:S01]  /*4f30*/  FFMA.FTZ R83, R54, R78, R83 ;  /* 0x0000004e36537223 */ /* 0x000fe20000010053 */
[-C--:B------:R-:W-:Y:S01]  /*4f40*/  FFMA.FTZ R75, R72, R76.reuse, -R75 ;  /* 0x0000004c484b7223 */ /* 0x080fe2000001084b */
[----:B------:R-:W-:Y:S01]  /*4f50*/  FFMA.FTZ R84, R73, R76, R84 ;  /* 0x0000004c49547223 */ /* 0x000fe20000010054 */
[----:B------:R-:W-:Y:S02]  /*4f60*/  F2FP.SATFINITE.E4M3.F32.PACK_AB_MERGE_C R52, R146, R85, R136 ;  /* 0x000000559234723e */ /* 0x000fe40004807088 */
[----:B------:R-:W-:-:S02]  /*4f70*/  F2FP.SATFINITE.E4M3.F32.PACK_AB_MERGE_C R54, R83, R74, R82 ;  /* 0x0000004a5336723e */ /* 0x000fc40004807052 */
[----:B------:R-:W-:-:S07]  /*4f80*/  F2FP.SATFINITE.E4M3.F32.PACK_AB_MERGE_C R55, R84, R75, R77 ;  /* 0x0000004b5437723e */ /* 0x000fce000480704d */
.L_x_373:
[----:B------:R-:W-:Y:S05]  /*4f90*/  BSYNC B2 ;  /* 0x0000000000027941 */ /* 0x000fea0003800000 */
.L_x_372:
[----:B------:R-:W-:Y:S02]  /*4fa0*/  ULDC.64 UR4, c[0x0][0x2e8] ;  /* 0x0000ba0000047ab9 */ /* 0x000fe40000000a00 */
[----:B------:R-:W-:-:S04]  /*4fb0*/  IADD3 R72, P2, P3, R15, UR4, R80 ;  /* 0x000000040f487c10 */ /* 0x000fc8000fb5e050 */
[----:B------:R-:W-:-:S05]  /*4fc0*/  IADD3.X R73, R108, UR5, R81, P2, P3 ;  /* 0x000000056c497c10 */ /* 0x000fca00097e6451 */
[----:B-1----:R3:W-:Y:S04]  /*4fd0*/  STG.E.128 desc[UR60][R72.64], R52 ;  /* 0x0000003448007986 */ /* 0x0027e8000c101d3c */
.L_x_367:
[----:B------:R-:W-:Y:S05]  /*4fe0*/  BSYNC B1 ;  /* 0x0000000000017941 */ /* 0x000fea0003800000 */
.L_x_366:
[----:B------:R-:W-:Y:S01]  /*4ff0*/  ISETP.NE.AND P2, PT, R145, RZ, PT ;  /* 0x000000ff9100720c */ /* 0x000fe20003f45270 */
[----:B------:R-:W-:-:S12]  /*5000*/  BSSY B1, `(.L_x_374) ;  /* 0x00000ec000017945 */ /* 0x000fd80003800000 */
[----:B------:R-:W-:Y:S05]  /*5010*/  @P2 BRA `(.L_x_375) ;  /* 0x0000000c00a82947 */ /* 0x000fea0003800000 */
[----:B---3--:R-:W-:Y:S01]  /*5020*/  IADD3 R72, P2, P3, R41, R128, R18 ;  /* 0x0000008029487210 */ /* 0x008fe20007b5e012 */
[----:B------:R-:W-:Y:S03]  /*5030*/  BSSY B2, `(.L_x_376) ;  /* 0x0000073000027945 */ /* 0x000fe60003800000 */
[----:B------:R-:W-:Y:S01]  /*5040*/  IADD3.X R73, R38, R131, R19, P2, P3 ;  /* 0x0000008326497210 */ /* 0x000fe200017e6413 */
[----:B------:R-:W-:Y:S08]  /*5050*/  @P0 BRA `(.L_x_377) ;  /* 0x0000000400c00947 */ /* 0x000ff00003800000 */
[----:B-12---:R1:W2:Y:S01]  /*5060*/  LDS.128 R52, [R118+0x24400] ;  /* 0x0244000076347984 */ /* 0x0062a20000000c00 */
[----:B------:R-:W-:Y:S01]  /*5070*/  ISETP.GE.AND P2, PT, R22, R130, PT ;  /* 0x000000821600720c */ /* 0x000fe20003f46270 */
[----:B------:R-:W-:-:S12]  /*5080*/  BSSY B3, `(.L_x_378) ;  /* 0x0000069000037945 */ /* 0x000fd80003800000 */
[----:B-1----:R-:W-:Y:S05]  /*5090*/  @P2 BRA `(.L_x_379) ;  /* 0x00000004009c2947 */ /* 0x002fea0003800000 */
[----:B------:R-:W-:Y:S02]  /*50a0*/  SHF.R.U32.HI R75, RZ, 0x8, R69 ;  /* 0x00000008ff4b7819 */ /* 0x000fe40000011645 */
[----:B------:R-:W-:Y:S02]  /*50b0*/  SHF.R.U32.HI R68, RZ, 0x8, R71 ;  /* 0x00000008ff447819 */ /* 0x000fe40000011647 */
[----:B------:R-:W-:Y:S02]  /*50c0*/  SHF.R.U32.HI R77, RZ, 0x10, R69 ;  /* 0x00000010ff4d7819 */ /* 0x000fe40000011645 */
[----:B------:R-:W-:Y:S01]  /*50d0*/  LOP3.LUT R70, R69, 0xff0000ff, RZ, 0xc0, !PT ;  /* 0xff0000ff45467812 */ /* 0x000fe200078ec0ff */
[----:B------:R-:W-:Y:S01]  /*50e0*/  IMAD.SHL.U32 R69, R75, 0x100, RZ ;  /* 0x000001004b457824 */ /* 0x000fe200078e00ff */
[----:B------:R-:W-:Y:S02]  /*50f0*/  SHF.R.U32.HI R76, RZ, 0x10, R71 ;  /* 0x00000010ff4c7819 */ /* 0x000fe40000011647 */
[----:B------:R-:W-:Y:S01]  /*5100*/  LOP3.LUT R74, R71, 0xff0000ff, RZ, 0xc0, !PT ;  /* 0xff0000ff474a7812 */ /* 0x000fe200078ec0ff */
[----:B------:R-:W-:Y:S01]  /*5110*/  IMAD.SHL.U32 R71, R68, 0x100, RZ ;  /* 0x0000010044477824 */ /* 0x000fe200078e00ff */
[----:B------:R-:W-:Y:S01]  /*5120*/  LOP3.LUT R70, R70, 0xff00, R69, 0xf8, !PT ;  /* 0x0000ff0046467812 */ /* 0x000fe200078ef845 */
[----:B------:R-:W-:Y:S01]  /*5130*/  IMAD.U32 R69, R77, 0x10000, RZ ;  /* 0x000100004d457824 */ /* 0x000fe200078e00ff */
[----:B--2---:R-:W-:-:S02]  /*5140*/  MOV R68, R52 ;  /* 0x0000003400447202 */ /* 0x004fc40000000f00 */
[----:B------:R-:W-:Y:S01]  /*5150*/  LOP3.LUT R75, R74, 0xff00, R71, 0xf8, !PT ;  /* 0x0000ff004a4b7812 */ /* 0x000fe200078ef847 */
[----:B------:R-:W-:Y:S01]  /*5160*/  IMAD.U32 R74, R76, 0x10000, RZ ;  /* 0x000100004c4a7824 */ /* 0x000fe200078e00ff */
[----:B------:R-:W-:Y:S02]  /*5170*/  F2FP.F16.E4M3.UNPACK_B R52, R53 ;  /* 0x00000035ff34723e */ /* 0x000fe400020006ff */
        /* <DEDUP_REMOVED lines=26> */
[--C-:B------:R-:W-:Y:S01]  /*5320*/  HADD2.F32 R70, -RZ, R69.reuse.H0_H0 ;  /* 0x20000045ff467230 */ /* 0x100fe20000004100 */
[----:B------:R-:W-:Y:S01]  /*5330*/  F2FP.SATFINITE.E4M3.F32.PACK_AB_MERGE_C R86, R84, R83, RZ ;  /* 0x000000535456723e */ /* 0x000fe200048070ff */
[----:B------:R-:W-:Y:S02]  /*5340*/  HADD2.F32 R71, -RZ, R69.H1_H1 ;  /* 0x30000045ff477230 */ /* 0x000fe40000004100 */
[----:B------:R-:W-:Y:S02]  /*5350*/  HADD2.F32 R69, -RZ, R68.H0_H0 ;  /* 0x20000044ff457230 */ /* 0x000fe40000004100 */
[-C--:B------:R-:W-:Y:S01]  /*5360*/  FMUL.FTZ R80, R70, R75.reuse ;  /* 0x0000004b46507220 */ /* 0x080fe20000410000 */
[----:B------:R-:W-:Y:S02]  /*5370*/  HADD2.F32 R74, -RZ, R143.H1_H1 ;  /* 0x3000008fff4a7230 */ /* 0x000fe40000004100 */
[----:B------:R-:W-:Y:S01]  /*5380*/  FMUL.FTZ R77, R71, R75 ;  /* 0x0000004b474d7220 */ /* 0x000fe20000410000 */
[----:B------:R-:W-:Y:S01]  /*5390*/  HADD2.F32 R144, -RZ, R144.H0_H0 ;  /* 0x20000090ff907230 */ /* 0x000fe20000004100 */
[----:B------:R-:W-:Y:S01]  /*53a0*/  F2FP.SATFINITE.E4M3.F32.PACK_AB_MERGE_C R53, R53, R52, R86 ;  /* 0x000000343535723e */ /* 0x000fe20004807056 */
[----:B------:R-:W-:-:S02]  /*53b0*/  HADD2.F32 R68, -RZ, R68.H1_H1 ;  /* 0x30000044ff447230 */ /* 0x000fc40000004100 */
[-C--:B------:R-:W-:Y:S01]  /*53c0*/  FFMA.FTZ R77, R70, R74.reuse, -R77 ;  /* 0x0000004a464d7223 */ /* 0x080fe2000001084d */
[----:B------:R-:W-:Y:S02]  /*53d0*/  HADD2.F32 R143, -RZ, R143.H0_H0 ;  /* 0x2000008fff8f7230 */ /* 0x000fe40000004100 */
[----:B------:R-:W-:Y:S01]  /*53e0*/  FFMA.FTZ R80, R71, R74, R80 ;  /* 0x0000004a47507223 */ /* 0x000fe20000010050 */
[CC--:B------:R-:W-:Y:S01]  /*53f0*/  FMUL.FTZ R75, R69.reuse, R144.reuse ;  /* 0x00000090454b7220 */ /* 0x0c0fe20000410000 */
[----:B------:R-:W-:Y:S01]  /*5400*/  FMUL.FTZ R78, R68, R144 ;  /* 0x00000090444e7220 */ /* 0x000fe20000410000 */
[----:B------:R-:W-:Y:S02]  /*5410*/  F2FP.F16.E4M3.UNPACK_B R74, R76.H1 ;  /* 0x0000004cff4a723e */ /* 0x000fe400030006ff */
[----:B------:R-:W-:Y:S01]  /*5420*/  F2FP.SATFINITE.E4M3.F32.PACK_AB_MERGE_C R85, R80, R77, RZ ;  /* 0x0000004d5055723e */ /* 0x000fe200048070ff */
[----:B------:R-:W-:Y:S01]  /*5430*/  FFMA.FTZ R81, R69, R143, -R78 ;  /* 0x0000008f45517223 */ /* 0x000fe2000001084e */
[----:B------:R-:W-:Y:S01]  /*5440*/  F2FP.F16.E4M3.UNPACK_B R69, R55.H1 ;  /* 0x00000037ff45723e */ /* 0x000fe200030006ff */
[----:B------:R-:W-:Y:S01]  /*5450*/  FFMA.FTZ R82, R68, R143, R75 ;  /* 0x0000008f44527223 */ /* 0x000fe2000001004b */
[-C--:B------:R-:W-:Y:S01]  /*5460*/  F2FP.F16.E4M3.UNPACK_B R77, R79.reuse.H1 ;  /* 0x0000004fff4d723e */ /* 0x080fe200030006ff */
[----:B------:R-:W-:Y:S01]  /*5470*/  HADD2.F32 R75, -RZ, R74.H1_H1 ;  /* 0x3000004aff4b7230 */ /* 0x000fe20000004100 */
[----:B------:R-:W-:Y:S01]  /*5480*/  F2FP.F16.E4M3.UNPACK_B R68, R54.H1 ;  /* 0x00000036ff44723e */ /* 0x000fe200030006ff */
[----:B------:R-:W-:Y:S01]  /*5490*/  HADD2.F32 R71, -RZ, R69.H1_H1 ;  /* 0x30000045ff477230 */ /* 0x000fe20000004100 */
[----:B------:R-:W-:Y:S01]  /*54a0*/  F2FP.F16.E4M3.UNPACK_B R79, R79 ;  /* 0x0000004fff4f723e */ /* 0x000fe200020006ff */
[----:B------:R-:W-:Y:S01]  /*54b0*/  HADD2.F32 R80, -RZ, R77.H1_H1 ;  /* 0x3000004dff507230 */ /* 0x000fe20000004100 */
[----:B------:R-:W-:Y:S01]  /*54c0*/  F2FP.F16.E4M3.UNPACK_B R76, R76 ;  /* 0x0000004cff4c723e */ /* 0x000fe200020006ff */
        /* <DEDUP_REMOVED lines=25> */
[----:B------:R-:W-:Y:S01]  /*5660*/  FMUL.FTZ R70, R54, R79 ;  /* 0x0000004f36467220 */ /* 0x000fe20000410000 */
[----:B------:R-:W-:Y:S02]  /*5670*/  HADD2.F32 R76, -RZ, R76.H0_H0 ;  /* 0x2000004cff4c7230 */ /* 0x000fe40000004100 */
[-C--:B------:R-:W-:Y:S01]  /*5680*/  FMUL.FTZ R71, R69, R77.reuse ;  /* 0x0000004d45477220 */ /* 0x080fe20000410000 */
[C---:B------:R-:W-:Y:S01]  /*5690*/  FMUL.FTZ R80, R68.reuse, R77 ;  /* 0x0000004d44507220 */ /* 0x040fe20000410000 */
[----:B------:R-:W-:Y:S02]  /*56a0*/  FMUL.FTZ R79, R55, R79 ;  /* 0x0000004f374f7220 */ /* 0x000fe40000410000 */
[-C--:B------:R-:W-:Y:S01]  /*56b0*/  FFMA.FTZ R71, R68, R74.reuse, -R71 ;  /* 0x0000004a44477223 */ /* 0x080fe20000010847 */
[----:B------:R-:W-:Y:S01]  /*56c0*/  FFMA.FTZ R80, R69, R74, R80 ;  /* 0x0000004a45507223 */ /* 0x000fe20000010050 */
[-C--:B------:R-:W-:Y:S01]  /*56d0*/  FFMA.FTZ R70, R55, R76.reuse, -R70 ;  /* 0x0000004c37467223 */ /* 0x080fe20000010846 */
[----:B------:R-:W-:-:S03]  /*56e0*/  FFMA.FTZ R79, R54, R76, R79 ;  /* 0x0000004c364f7223 */ /* 0x000fc6000001004f */
[----:B------:R-:W-:Y:S02]  /*56f0*/  F2FP.SATFINITE.E4M3.F32.PACK_AB_MERGE_C R55, R80, R71, R75 ;  /* 0x000000475037723e */ /* 0x000fe4000480704b */
[----:B------:R-:W-:-:S07]  /*5700*/  F2FP.SATFINITE.E4M3.F32.PACK_AB_MERGE_C R54, R79, R70, R78 ;  /* 0x000000464f36723e */ /* 0x000fce000480704e */
.L_x_379:
[----:B------:R-:W-:Y:S05]  /*5710*/  BSYNC B3 ;  /* 0x0000000000037941 */ /* 0x000fea0003800000 */
.L_x_378:
[----:B------:R-:W-:Y:S02]  /*5720*/  ULDC.64 UR4, c[0x0][0x2e8] ;  /* 0x0000ba0000047ab9 */ /* 0x000fe40000000a00 */
[----:B------:R-:W-:-:S04]  /*5730*/  IADD3 R68, P2, P3, R72, UR4, R46 ;  /* 0x0000000448447c10 */ /* 0x000fc8000fb5e02e */
[----:B------:R-:W-:-:S05]  /*5740*/  IADD3.X R69, R73, UR5, R20, P2, P3 ;  /* 0x0000000549457c10 */ /* 0x000fca00097e6414 */
[----:B--2---:R3:W-:Y:S04]  /*5750*/  STG.E.128 desc[UR60][R68.64], R52 ;  /* 0x0000003444007986 */ /* 0x0047e8000c101d3c */
.L_x_377:
[----:B------:R-:W-:Y:S05]  /*5760*/  BSYNC B2 ;  /* 0x0000000000027941 */ /* 0x000fea0003800000 */
.L_x_376:
[----:B------:R-:W-:Y:S05]  /*5770*/  @P1 BRA `(.L_x_375) ;  /* 0x0000000400d01947 */ /* 0x000fea0003800000 */
[----:B------:R-:W-:Y:S01]  /*5780*/  LOP3.LUT P2, RZ, R229, 0x4, RZ, 0xc0, !PT ;  /* 0x00000004e5ff7812 */ /* 0x000fe2000784c0ff */
[C---:B-123--:R-:W-:Y:S01]  /*5790*/  VIADD R53, R151.reuse, 0x40 ;  /* 0x0000004097357836 */ /* 0x04efe20000000000 */
[----:B------:R-:W-:Y:S11]  /*57a0*/  BSSY B2, `(.L_x_380) ;  /* 0x000006d000027945 */ /* 0x000ff60003800000 */
[----:B------:R-:W-:-:S02]  /*57b0*/  @P2 IADD3 R53, R151, -0x40, RZ ;  /* 0xffffffc097352810 */ /* 0x000fc40007ffe0ff */
[----:B------:R-:W-:-:S03]  /*57c0*/  ISETP.GE.AND P2, PT, R230, R130, PT ;  /* 0x00000082e600720c */ /* 0x000fc60003f46270 */
[----:B------:R-:W-:-:S06]  /*57d0*/  IMAD.IADD R53, R16, 0x1, R53 ;  /* 0x0000000110357824 */ /* 0x000fcc00078e0235 */
[----:B------:R-:W1:Y:S04]  /*57e0*/  LDS.128 R52, [R53+0x24400] ;  /* 0x0244000035347984 */ /* 0x000e680000000c00 */
[----:B------:R-:W-:Y:S05]  /*57f0*/  @P2 BRA `(.L_x_381) ;  /* 0x00000004009c2947 */ /* 0x000fea0003800000 */
[----:B------:R-:W-:Y:S02]  /*5800*/  SHF.R.U32.HI R71, RZ, 0x8, R65 ;  /* 0x00000008ff477819 */ /* 0x000fe40000011641 */
[----:B------:R-:W-:Y:S02]  /*5810*/  SHF.R.U32.HI R64, RZ, 0x8, R67 ;  /* 0x00000008ff407819 */ /* 0x000fe40000011643 */
[----:B------:R-:W-:Y:S02]  /*5820*/  LOP3.LUT R66, R65, 0xff0000ff, RZ, 0xc0, !PT ;  /* 0xff0000ff41427812 */ /* 0x000fe400078ec0ff */
[----:B------:R-:W-:Y:S01]  /*5830*/  SHF.R.U32.HI R70, RZ, 0x10, R65 ;  /* 0x00000010ff467819 */ /* 0x000fe20000011641 */
[----:B------:R-:W-:Y:S01]  /*5840*/  IMAD.SHL.U32 R65, R71, 0x100, RZ ;  /* 0x0000010047417824 */ /* 0x000fe200078e00ff */
[----:B------:R-:W-:Y:S02]  /*5850*/  LOP3.LUT R68, R67, 0xff0000ff, RZ, 0xc0, !PT ;  /* 0xff0000ff43447812 */ /* 0x000fe400078ec0ff */
[----:B------:R-:W-:Y:S01]  /*5860*/  SHF.R.U32.HI R69, RZ, 0x10, R67 ;  /* 0x00000010ff457819 */ /* 0x000fe20000011643 */
[----:B------:R-:W-:Y:S01]  /*5870*/  IMAD.SHL.U32 R67, R64, 0x100, RZ ;  /* 0x0000010040437824 */ /* 0x000fe200078e00ff */
[----:B------:R-:W-:Y:S01]  /*5880*/  LOP3.LUT R65, R66, 0xff00, R65, 0xf8, !PT ;  /* 0x0000ff0042417812 */ /* 0x000fe200078ef841 */
[----:B------:R-:W-:Y:S01]  /*5890*/  IMAD.U32 R66, R70, 0x10000, RZ ;  /* 0x0001000046427824 */ /* 0x000fe200078e00ff */
[----:B-1----:R-:W-:Y:S01]  /*58a0*/  MOV R64, R52 ;  /* 0x0000003400407202 */ /* 0x002fe20000000f00 */
[----:B------:R-:W-:Y:S01]  /*58b0*/  IMAD.U32 R69, R69, 0x10000, RZ ;  /* 0x0001000045457824 */ /* 0x000fe200078e00ff */
[----:B------:R-:W-:-:S02]  /*58c0*/  LOP3.LUT R68, R68, 0xff00, R67, 0xf8, !PT ;  /* 0x0000ff0044447812 */ /* 0x000fc400078ef843 */
        /* <DEDUP_REMOVED lines=90> */
.L_x_381:
[----:B------:R-:W-:Y:S05]  /*5e70*/  BSYNC B2 ;  /* 0x0000000000027941 */ /* 0x000fea0003800000 */
.L_x_380:
[----:B------:R-:W-:Y:S02]  /*5e80*/  ULDC.64 UR4, c[0x0][0x2e8] ;  /* 0x0000ba0000047ab9 */ /* 0x000fe40000000a00 */
[----:B------:R-:W-:-:S04]  /*5e90*/  IADD3 R64, P2, P3, R15, UR4, R72 ;  /* 0x000000040f407c10 */ /* 0x000fc8000fb5e048 */
[----:B------:R-:W-:-:S05]  /*5ea0*/  IADD3.X R65, R108, UR5, R73, P2, P3 ;  /* 0x000000056c417c10 */ /* 0x000fca00097e6449 */
[----:B-1----:R4:W-:Y:S04]  /*5eb0*/  STG.E.128 desc[UR60][R64.64], R52 ;  /* 0x0000003440007986 */ /* 0x0029e8000c101d3c */
.L_x_375:
[----:B------:R-:W-:Y:S05]  /*5ec0*/  BSYNC B1 ;  /* 0x0000000000017941 */ /* 0x000fea0003800000 */
.L_x_374:
[----:B------:R-:W-:Y:S05]  /*5ed0*/  @P4 BRA `(.L_x_382) ;  /* 0x0000005c00284947 */ /* 0x000fea0003800000 */
[----:B------:R-:W-:Y:S01]  /*5ee0*/  IADD3 R128, P2, P3, R37, R128, R18 ;  /* 0x0000008025807210 */ /* 0x000fe20007b5e012 */
[----:B------:R-:W-:Y:S03]  /*5ef0*/  BSSY B1, `(.L_x_383) ;  /* 0x0000074000017945 */ /* 0x000fe60003800000 */
[----:B------:R-:W-:Y:S01]  /*5f00*/  IADD3.X R131, R33, R131, R19, P2, P3 ;  /* 0x0000008321837210 */ /* 0x000fe200017e6413 */
[----:B------:R-:W-:Y:S08]  /*5f10*/  @P0 BRA `(.L_x_384) ;  /* 0x0000000400c40947 */ /* 0x000ff00003800000 */
[----:B-1234-:R1:W2:Y:S01]  /*5f20*/  LDS.128 R52, [R118+0x26400] ;  /* 0x0264000076347984 */ /* 0x01e2a20000000c00 */
[----:B------:R-:W-:Y:S01]  /*5f30*/  ISETP.GE.AND P2, PT, R22, R130, PT ;  /* 0x000000821600720c */ /* 0x000fe20003f46270 */
[----:B------:R-:W-:-:S12]  /*5f40*/  BSSY B2, `(.L_x_385) ;  /* 0x000006a000027945 */ /* 0x000fd80003800000 */
[----:B-1----:R-:W-:Y:S05]  /*5f50*/  @P2 BRA `(.L_x_386) ;  /* 0x0000000400a02947 */ /* 0x002fea0003800000 */
[----:B------:R-:W-:Y:S01]  /*5f60*/  SHF.R.U32.HI R65, RZ, 0x8, R63 ;  /* 0x00000008ff417819 */ /* 0x000fe2000001163f */
[----:B--2---:R-:W-:Y:S01]  /*5f70*/  IMAD.MOV.U32 R62, RZ, RZ, R55 ;  /* 0x000000ffff3e7224 */ /* 0x004fe200078e0037 */
[--C-:B------:R-:W-:Y:S01]  /*5f80*/  SHF.R.U32.HI R67, RZ, 0x8, R61.reuse ;  /* 0x00000008ff437819 */ /* 0x100fe2000001163d */
[----:B------:R-:W-:Y:S01]  /*5f90*/  IMAD.MOV.U32 R55, RZ, RZ, R52 ;  /* 0x000000ffff377224 */ /* 0x000fe200078e0034 */
[----:B------:R-:W-:Y:S02]  /*5fa0*/  LOP3.LUT R60, R61, 0xff0000ff, RZ, 0xc0, !PT ;  /* 0xff0000ff3d3c7812 */ /* 0x000fe400078ec0ff */
[----:B------:R-:W-:Y:S02]  /*5fb0*/  SHF.R.U32.HI R66, RZ, 0x10, R61 ;  /* 0x00000010ff427819 */ /* 0x000fe4000001163d */
[----:B------:R-:W-:Y:S02]  /*5fc0*/  LOP3.LUT R64, R63, 0xff0000ff, RZ, 0xc0, !PT ;  /* 0xff0000ff3f407812 */ /* 0x000fe400078ec0ff */
[----:B------:R-:W-:Y:S01]  /*5fd0*/  SHF.R.U32.HI R68, RZ, 0x10, R63 ;  /* 0x00000010ff447819 */ /* 0x000fe2000001163f */
[----:B------:R-:W-:Y:S01]  /*5fe0*/  IMAD.SHL.U32 R63, R65, 0x100, RZ ;  /* 0x00000100413f7824 */ /* 0x000fe200078e00ff */
[----:B------:R-:W-:-:S02]  /*5ff0*/  SHF.L.U32 R61, R67, 0x8, RZ ;  /* 0x00000008433d7819 */ /* 0x000fc400000006ff */
[----:B------:R-:W-:Y:S02]  /*6000*/  SHF.L.U32 R68, R68, 0x10, RZ ;  /* 0x0000001044447819 */ /* 0x000fe400000006ff */
[----:B------:R-:W-:Y:S01]  /*6010*/  LOP3.LUT R60, R60, 0xff00, R61, 0xf8, !PT ;  /* 0x0000ff003c3c7812 */ /* 0x000fe200078ef83d */
[----:B------:R-:W-:Y:S01]  /*6020*/  IMAD.U32 R61, R66, 0x10000, RZ ;  /* 0x00010000423d7824 */ /* 0x000fe200078e00ff */
[----:B------:R-:W-:Y:S02]  /*6030*/  LOP3.LUT R63, R64, 0xff00, R63, 0xf8, !PT ;  /* 0x0000ff00403f7812 */ /* 0x000fe400078ef83f */
[----:B------:R-:W-:Y:S02]  /*6040*/  F2FP.F16.E4M3.UNPACK_B R52, R53 ;  /* 0x00000035ff34723e */ /* 0x000fe400020006ff */
[----:B------:R-:W-:Y:S02]  /*6050*/  F2FP.F16.E4M3.UNPACK_B R64, R91.H1 ;  /* 0x0000005bff40723e */ /* 0x000fe400030006ff */
[----:B------:R-:W-:-:S02]  /*6060*/  F2FP.F16.E4M3.UNPACK_B R53, R53.H1 ;  /* 0x00000035ff35723e */ /* 0x000fc400030006ff */
[----:B------:R-:W-:Y:S01]  /*6070*/  LOP3.LUT R69, R63, 0xff0000, R68, 0xf8, !PT ;  /* 0x00ff00003f457812 */ /* 0x000fe200078ef844 */
[--C-:B------:R-:W-:Y:S01]  /*6080*/  HADD2.F32 R68, -RZ, R64.reuse.H1_H1 ;  /* 0x30000040ff447230 */ /* 0x100fe20000004100 */
[----:B------:R-:W-:Y:S01]  /*6090*/  LOP3.LUT R66, R60, 0xff0000, R61, 0xf8, !PT ;  /* 0x00ff00003c427812 */ /* 0x000fe200078ef83d */
[--C-:B------:R-:W-:Y:S01]  /*60a0*/  HADD2.F32 R61, -RZ, R53.reuse.H1_H1 ;  /* 0x30000035ff3d7230 */ /* 0x100fe20000004100 */
[----:B------:R-:W-:Y:S01]  /*60b0*/  F2FP.F16.E4M3.UNPACK_B R63, R90.H1 ;  /* 0x0000005aff3f723e */ /* 0x000fe200030006ff */
[----:B------:R-:W-:Y:S01]  /*60c0*/  HADD2.F32 R67, -RZ, R64.H0_H0 ;  /* 0x20000040ff437230 */ /* 0x000fe20000004100 */
[----:B------:R-:W-:Y:S01]  /*60d0*/  F2FP.F16.E4M3.UNPACK_B R91, R91 ;  /* 0x0000005bff5b723e */ /* 0x000fe200020006ff */
[----:B------:R-:W-:Y:S02]  /*60e0*/  HADD2.F32 R60, -RZ, R52.H1_H1 ;  /* 0x30000034ff3c7230 */ /* 0x000fe40000004100 */
[----:B------:R-:W-:Y:S01]  /*60f0*/  FMUL.FTZ R70, R61, R68 ;  /* 0x000000443d467220 */ /* 0x000fe20000410000 */
[----:B------:R-:W-:Y:S01]  /*6100*/  HADD2.F32 R53, -RZ, R53.H0_H0 ;  /* 0x20000035ff357230 */ /* 0x000fe20000004100 */
[----:B------:R-:W-:Y:S01]  /*6110*/  F2FP.F16.E4M3.UNPACK_B R90, R90 ;  /* 0x0000005aff5a723e */ /* 0x000fe200020006ff */
[----:B------:R-:W-:-:S02]  /*6120*/  HADD2.F32 R64, -RZ, R63.H1_H1 ;  /* 0x3000003fff407230 */ /* 0x000fc40000004100 */
[----:B------:R-:W-:Y:S01]  /*6130*/  FMUL.FTZ R71, R60, R67 ;  /* 0x000000433c477220 */ /* 0x000fe20000410000 */
[----:B------:R-:W-:Y:S02]  /*6140*/  HADD2.F32 R52, -RZ, R52.H0_H0 ;  /* 0x20000034ff347230 */ /* 0x000fe40000004100 */
[C---:B------:R-:W-:Y:S01]  /*6150*/  FMUL.FTZ R68, R53.reuse, R68 ;  /* 0x0000004435447220 */ /* 0x040fe20000410000 */
[----:B------:R-:W-:Y:S02]  /*6160*/  HADD2.F32 R65, -RZ, R63.H0_H0 ;  /* 0x2000003fff417230 */ /* 0x000fe40000004100 */
[-C--:B------:R-:W-:Y:S01]  /*6170*/  FFMA.FTZ R72, R53, R64.reuse, -R70 ;  /* 0x0000004035487223 */ /* 0x080fe20000010846 */
[----:B------:R-:W-:Y:S01]  /*6180*/  F2FP.F16.E4M3.UNPACK_B R53, R55.H1 ;  /* 0x00000037ff35723e */ /* 0x000fe200030006ff */
[C---:B------:R-:W-:Y:S01]  /*6190*/  FMUL.FTZ R67, R52.reuse, R67 ;  /* 0x0000004334437220 */ /* 0x040fe20000410000 */
[----:B------:R-:W-:Y:S01]  /*61a0*/  F2FP.F16.E4M3.UNPACK_B R55, R55 ;  /* 0x00000037ff37723e */ /* 0x000fe200020006ff */
[----:B------:R-:W-:Y:S01]  /*61b0*/  FFMA.FTZ R75, R61, R64, R68 ;  /* 0x000000403d4b7223 */ /* 0x000fe20000010044 */
[-C--:B------:R-:W-:Y:S01]  /*61c0*/  FFMA.FTZ R52, R52, R65.reuse, -R71 ;  /* 0x0000004134347223 */ /* 0x080fe20000010847 */
[----:B------:R-:W-:Y:S01]  /*61d0*/  FFMA.FTZ R73, R60, R65, R67 ;  /* 0x000000413c497223 */ /* 0x000fe20000010043 */
[----:B------:R-:W-:-:S02]  /*61e0*/  HADD2.F32 R60, -RZ, R53.H0_H0 ;  /* 0x20000035ff3c7230 */ /* 0x000fc40000004100 */
[----:B------:R-:W-:Y:S01]  /*61f0*/  HADD2.F32 R61, -RZ, R53.H1_H1 ;  /* 0x30000035ff3d7230 */ /* 0x000fe20000004100 */
[----:B------:R-:W-:Y:S01]  /*6200*/  F2FP.SATFINITE.E4M3.F32.PACK_AB_MERGE_C R77, R75, R72, RZ ;  /* 0x000000484b4d723e */ /* 0x000fe200048070ff */
[----:B------:R-:W-:Y:S02]  /*6210*/  HADD2.F32 R53, -RZ, R55.H0_H0 ;  /* 0x20000037ff357230 */ /* 0x000fe40000004100 */
[--C-:B------:R-:W-:Y:S02]  /*6220*/  HADD2.F32 R65, -RZ, R91.reuse.H1_H1 ;  /* 0x3000005bff417230 */ /* 0x100fe40000004100 */
[----:B------:R-:W-:Y:S02]  /*6230*/  HADD2.F32 R64, -RZ, R91.H0_H0 ;  /* 0x2000005bff407230 */ /* 0x000fe40000004100 */
[----:B------:R-:W-:Y:S02]  /*6240*/  HADD2.F32 R55, -RZ, R55.H1_H1 ;  /* 0x30000037ff377230 */ /* 0x000fe40000004100 */
[----:B------:R-:W-:Y:S01]  /*6250*/  FMUL.FTZ R67, R61, R65 ;  /* 0x000000413d437220 */ /* 0x000fe20000410000 */
[----:B------:R-:W-:-:S02]  /*6260*/  HADD2.F32 R63, -RZ, R90.H1_H1 ;  /* 0x3000005aff3f7230 */ /* 0x000fc40000004100 */
[C---:B------:R-:W-:Y:S01]  /*6270*/  FMUL.FTZ R70, R60.reuse, R65 ;  /* 0x000000413c467220 */ /* 0x040fe20000410000 */
[----:B------:R-:W-:Y:S02]  /*6280*/  HADD2.F32 R90, -RZ, R90.H0_H0 ;  /* 0x2000005aff5a7230 */ /* 0x000fe40000004100 */
[-C--:B------:R-:W-:Y:S01]  /*6290*/  FMUL.FTZ R68, R55, R64.reuse ;  /* 0x0000004037447220 */ /* 0x080fe20000410000 */
[----:B------:R-:W-:Y:S01]  /*62a0*/  FMUL.FTZ R64, R53, R64 ;  /* 0x0000004035407220 */ /* 0x000fe20000410000 */
[-C--:B------:R-:W-:Y:S01]  /*62b0*/  FFMA.FTZ R67, R60, R63.reuse, -R67 ;  /* 0x0000003f3c437223 */ /* 0x080fe20000010843 */
[----:B------:R-:W-:Y:S01]  /*62c0*/  FFMA.FTZ R60, R61, R63, R70 ;  /* 0x0000003f3d3c7223 */ /* 0x000fe20000010046 */
[----:B------:R-:W-:Y:S01]  /*62d0*/  F2FP.F16.E4M3.UNPACK_B R65, R69.H1 ;  /* 0x00000045ff41723e */ /* 0x000fe200030006ff */
[----:B------:R-:W-:Y:S01]  /*62e0*/  FFMA.FTZ R71, R55, R90, R64 ;  /* 0x0000005a37477223 */ /* 0x000fe20000010040 */
[----:B------:R-:W-:Y:S01]  /*62f0*/  F2FP.F16.E4M3.UNPACK_B R55, R62.H1 ;  /* 0x0000003eff37723e */ /* 0x000fe200030006ff */
[----:B------:R-:W-:Y:S01]  /*6300*/  FFMA.FTZ R70, R53, R90, -R68 ;  /* 0x0000005a35467223 */ /* 0x000fe20000010844 */
[----:B------:R-:W-:Y:S01]  /*6310*/  F2FP.SATFINITE.E4M3.F32.PACK_AB_MERGE_C R76, R60, R67, RZ ;  /* 0x000000433c4c723e */ /* 0x000fe200048070ff */
[----:B------:R-:W-:Y:S01]  /*6320*/  HADD2.F32 R67, -RZ, R65.H1_H1 ;  /* 0x30000041ff437230 */ /* 0x000fe20000004100 */
[----:B------:R-:W-:Y:S01]  /*6330*/  F2FP.F16.E4M3.UNPACK_B R63, R66.H1 ;  /* 0x00000042ff3f723e */ /* 0x000fe200030006ff */
[--C-:B------:R-:W-:Y:S01]  /*6340*/  HADD2.F32 R61, -RZ, R55.reuse.H1_H1 ;  /* 0x30000037ff3d7230 */ /* 0x100fe20000004100 */
[----:B------:R-:W-:Y:S01]  /*6350*/  F2FP.F16.E4M3.UNPACK_B R53, R54.H1 ;  /* 0x00000036ff35723e */ /* 0x000fe200030006ff */
[----:B------:R-:W-:Y:S01]  /*6360*/  HADD2.F32 R60, -RZ, R55.H0_H0 ;  /* 0x20000037ff3c7230 */ /* 0x000fe20000004100 */
        /* <DEDUP_REMOVED lines=12> */
[----:B------:R-:W-:Y:S01]  /*6430*/  FMUL.FTZ R68, R53, R68 ;  /* 0x0000004435447220 */ /* 0x000fe20000410000 */
[----:B------:R-:W-:Y:S01]  /*6440*/  F2FP.F16.E4M3.UNPACK_B R54, R54 ;  /* 0x00000036ff36723e */ /* 0x000fe200020006ff */
[----:B------:R-:W-:Y:S01]  /*6450*/  FFMA.FTZ R74, R61, R64, R74 ;  /* 0x000000403d4a7223 */ /* 0x000fe2000001004a */
[-C--:B------:R-:W-:Y:S01]  /*6460*/  FFMA.FTZ R72, R53, R60.reuse, -R72 ;  /* 0x0000003c35487223 */ /* 0x080fe20000010848 */
[----:B------:R-:W-:Y:S01]  /*6470*/  FFMA.FTZ R61, R55, R60, R68 ;  /* 0x0000003c373d7223 */ /* 0x000fe20000010044 */
[----:B------:R-:W-:-:S02]  /*6480*/  HADD2.F32 R55, -RZ, R62.H0_H0 ;  /* 0x2000003eff377230 */ /* 0x000fc40000004100 */
[----:B------:R-:W-:Y:S01]  /*6490*/  HADD2.F32 R53, -RZ, R54.H0_H0 ;  /* 0x20000036ff357230 */ /* 0x000fe20000004100 */
[----:B------:R-:W-:Y:S01]  /*64a0*/  F2FP.SATFINITE.E4M3.F32.PACK_AB_MERGE_C R74, R74, R75, RZ ;  /* 0x0000004b4a4a723e */ /* 0x000fe200048070ff */
[----:B------:R-:W-:Y:S01]  /*64b0*/  HADD2.F32 R62, -RZ, R62.H1_H1 ;  /* 0x3000003eff3e7230 */ /* 0x000fe20000004100 */
[----:B------:R-:W-:Y:S01]  /*64c0*/  F2FP.SATFINITE.E4M3.F32.PACK_AB_MERGE_C R61, R61, R72, RZ ;  /* 0x000000483d3d723e */ /* 0x000fe200048070ff */
[----:B------:R-:W-:Y:S02]  /*64d0*/  HADD2.F32 R65, -RZ, R65.H0_H0 ;  /* 0x20000041ff417230 */ /* 0x000fe40000004100 */
[----:B------:R-:W-:Y:S02]  /*64e0*/  HADD2.F32 R54, -RZ, R54.H1_H1 ;  /* 0x30000036ff367230 */ /* 0x000fe40000004100 */
[----:B------:R-:W-:Y:S02]  /*64f0*/  HADD2.F32 R69, -RZ, R69.H0_H0 ;  /* 0x20000045ff457230 */ /* 0x000fe40000004100 */
[----:B------:R-:W-:Y:S01]  /*6500*/  FMUL.FTZ R64, R62, R65 ;  /* 0x000000413e407220 */ /* 0x000fe20000410000 */
[----:B------:R-:W-:-:S02]  /*6510*/  HADD2.F32 R63, -RZ, R63.H0_H0 ;  /* 0x2000003fff3f7230 */ /* 0x000fc40000004100 */
        /* <DEDUP_REMOVED lines=10> */
[----:B------:R-:W-:Y:S02]  /*65c0*/  F2FP.SATFINITE.E4M3.F32.PACK_AB_MERGE_C R54, R69, R60, R61 ;  /* 0x0000003c4536723e */ /* 0x000fe4000480703d */
[----:B------:R-:W-:-:S07]  /*65d0*/  F2FP.SATFINITE.E4M3.F32.PACK_AB_MERGE_C R55, R65, R64, R74 ;  /* 0x000000404137723e */ /* 0x000fce000480704a */
.L_x_386:
[----:B------:R-:W-:Y:S05]  /*65e0*/  BSYNC B2 ;  /* 0x0000000000027941 */ /* 0x000fea0003800000 */
.L_x_385:
[----:B------:R-:W-:Y:S02]  /*65f0*/  ULDC.64 UR4, c[0x0][0x2e8] ;  /* 0x0000ba0000047ab9 */ /* 0x000fe40000000a00 */
[----:B------:R-:W-:-:S04]  /*6600*/  IADD3 R60, P2, P3, R128, UR4, R46 ;  /* 0x00000004803c7c10 */ /* 0x000fc8000fb5e02e */
[----:B------:R-:W-:-:S05]  /*6610*/  IADD3.X R61, R131, UR5, R20, P2, P3 ;  /* 0x00000005833d7c10 */ /* 0x000fca00097e6414 */
[----:B--2---:R1:W-:Y:S04]  /*6620*/  STG.E.128 desc[UR60][R60.64], R52 ;  /* 0x000000343c007986 */ /* 0x0043e8000c101d3c */
.L_x_384:
[----:B------:R-:W-:Y:S05]  /*6630*/  BSYNC B1 ;  /* 0x0000000000017941 */ /* 0x000fea0003800000 */
.L_x_383:
[----:B------:R-:W-:Y:S05]  /*6640*/  @P1 BRA `(.L_x_382) ;  /* 0x00000054004c1947 */ /* 0x000fea0003800000 */
[----:B------:R-:W-:Y:S01]  /*6650*/  LOP3.LUT P2, RZ, R229, 0x4, RZ, 0xc0, !PT ;  /* 0x00000004e5ff7812 */ /* 0x000fe2000784c0ff */
[C---:B-1234-:R-:W-:Y:S01]  /*6660*/  VIADD R53, R151.reuse, 0x40 ;  /* 0x0000004097357836 */ /* 0x05efe20000000000 */
[----:B------:R-:W-:Y:S11]  /*6670*/  BSSY B1, `(.L_x_387) ;  /* 0x000006f000017945 */ /* 0x000ff60003800000 */
[----:B------:R-:W-:Y:S01]  /*6680*/  @P2 VIADD R53, R151, 0xffffffc0 ;  /* 0xffffffc097352836 */ /* 0x000fe20000000000 */
[----:B------:R-:W-:-:S03]  /*6690*/  ISETP.GE.AND P2, PT, R230, R130, PT ;  /* 0x00000082e600720c */ /* 0x000fc60003f46270 */
[----:B------:R-:W-:-:S06]  /*66a0*/  IMAD.IADD R53, R16, 0x1, R53 ;  /* 0x0000000110357824 */ /* 0x000fcc00078e0235 */
[----:B------:R-:W1:Y:S04]  /*66b0*/  LDS.128 R52, [R53+0x26400] ;  /* 0x0264000035347984 */ /* 0x000e680000000c00 */
[----:B------:R-:W-:Y:S05]  /*66c0*/  @P2 BRA `(.L_x_388) ;  /* 0x0000000400a42947 */ /* 0x000fea0003800000 */
[----:B------:R-:W-:Y:S02]  /*66d0*/  SHF.R.U32.HI R62, RZ, 0x8, R57 ;  /* 0x00000008ff3e7819 */ /* 0x000fe40000011639 */
[----:B------:R-:W-:Y:S02]  /*66e0*/  SHF.R.U32.HI R56, RZ, 0x8, R59 ;  /* 0x00000008ff387819 */ /* 0x000fe4000001163b */
[----:B------:R-:W-:Y:S02]  /*66f0*/  SHF.R.U32.HI R64, RZ, 0x10, R57 ;  /* 0x00000010ff407819 */ /* 0x000fe40000011639 */
[----:B------:R-:W-:Y:S01]  /*6700*/  LOP3.LUT R61, R57, 0xff0000ff, RZ, 0xc0, !PT ;  /* 0xff0000ff393d7812 */ /* 0x000fe200078ec0ff */
[----:B-1----:R-:W-:Y:S01]  /*6710*/  IMAD.MOV.U32 R57, RZ, RZ, R54 ;  /* 0x000000ffff397224 */ /* 0x002fe200078e0036 */
[----:B------:R-:W-:Y:S01]  /*6720*/  SHF.R.U32.HI R63, RZ, 0x10, R59 ;  /* 0x00000010ff3f7819 */ /* 0x000fe2000001163b */
[----:B------:R-:W-:Y:S01]  /*6730*/  IMAD.SHL.U32 R54, R62, 0x100, RZ ;  /* 0x000001003e367824 */ /* 0x000fe200078e00ff */
[----:B------:R-:W-:Y:S01]  /*6740*/  MOV R58, R55 ;  /* 0x00000037003a7202 */ /* 0x000fe20000000f00 */
[----:B------:R-:W-:Y:S01]  /*6750*/  IMAD.SHL.U32 R55, R56, 0x100, RZ ;  /* 0x0000010038377824 */ /* 0x000fe200078e00ff */
[----:B------:R-:W-:Y:S01]  /*6760*/  LOP3.LUT R60, R59, 0xff0000ff, RZ, 0xc0, !PT ;  /* 0xff0000ff3b3c7812 */ /* 0x000fe200078ec0ff */
[----:B------:R-:W-:Y:S01]  /*6770*/  IMAD.U32 R59, R63, 0x10000, RZ ;  /* 0x000100003f3b7824 */ /* 0x000fe200078e00ff */
[----:B------:R-:W-:-:S02]  /*6780*/  LOP3.LUT R56, R61, 0xff00, R54, 0xf8, !PT ;  /* 0x0000ff003d387812 */ /* 0x000fc400078ef836 */
[----:B------:R-:W-:Y:S02]  /*6790*/  LOP3.LUT R62, R60, 0xff00, R55, 0xf8, !PT ;  /* 0x0000ff003c3e7812 */ /* 0x000fe400078ef837 */
[----:B------:R-:W-:Y:S02]  /*67a0*/  SHF.L.U32 R55, R64, 0x10, RZ ;  /* 0x0000001040377819 */ /* 0x000fe400000006ff */
[----:B------:R-:W-:Y:S02]  /*67b0*/  F2FP.F16.E4M3.UNPACK_B R60, R89.H1 ;  /* 0x00000059ff3c723e */ /* 0x000fe400030006ff */
[-C--:B------:R-:W-:Y:S02]  /*67c0*/  F2FP.F16.E4M3.UNPACK_B R54, R53.reuse ;  /* 0x00000035ff36723e */ /* 0x080fe400020006ff */
[----:B------:R-:W-:Y:S01]  /*67d0*/  LOP3.LUT R64, R62, 0xff0000, R59, 0xf8, !PT ;  /* 0x00ff00003e407812 */ /* 0x000fe200078ef83b */
[----:B------:R-:W-:Y:S01]  /*67e0*/  HADD2.F32 R62, -RZ, R60.H0_H0 ;  /* 0x2000003cff3e7230 */ /* 0x000fe20000004100 */
[----:B------:R-:W-:Y:S01]  /*67f0*/  LOP3.LUT R61, R56, 0xff0000, R55, 0xf8, !PT ;  /* 0x00ff0000383d7812 */ /* 0x000fe200078ef837 */
[----:B------:R-:W-:Y:S01]  /*6800*/  HADD2.F32 R55, -RZ, R54.H1_H1 ;  /* 0x30000036ff377230 */ /* 0x000fe20000004100 */
[----:B------:R-:W-:Y:S01]  /*6810*/  F2FP.F16.E4M3.UNPACK_B R59, R88.H1 ;  /* 0x00000058ff3b723e */ /* 0x000fe200030006ff */
[----:B------:R-:W-:Y:S01]  /*6820*/  HADD2.F32 R63, -RZ, R60.H1_H1 ;  /* 0x3000003cff3f7230 */ /* 0x000fe20000004100 */
[----:B------:R-:W-:Y:S01]  /*6830*/  F2FP.F16.E4M3.UNPACK_B R53, R53.H1 ;  /* 0x00000035ff35723e */ /* 0x000fe200030006ff */
[----:B------:R-:W-:-:S02]  /*6840*/  HADD2.F32 R54, -RZ, R54.H0_H0 ;  /* 0x20000036ff367230 */ /* 0x000fc40000004100 */
[CC--:B------:R-:W-:Y:S01]  /*6850*/  FMUL.FTZ R65, R55.reuse, R62.reuse ;  /* 0x0000003e37417220 */ /* 0x0c0fe20000410000 */
[----:B------:R-:W-:Y:S01]  /*6860*/  HADD2.F32 R60, -RZ, R59.H0_H0 ;  /* 0x2000003bff3c7230 */ /* 0x000fe20000004100 */
[----:B------:R-:W-:Y:S01]  /*6870*/  F2FP.F16.E4M3.UNPACK_B R89, R89 ;  /* 0x00000059ff59723e */ /* 0x000fe200020006ff */
[--C-:B------:R-:W-:Y:S02]  /*6880*/  HADD2.F32 R56, -RZ, R53.reuse.H1_H1 ;  /* 0x30000035ff387230 */ /* 0x100fe40000004100 */
[C---:B------:R-:W-:Y:S01]  /*6890*/  FMUL.FTZ R62, R54.reuse, R62 ;  /* 0x0000003e363e7220 */ /* 0x040fe20000410000 */
[----:B------:R-:W-:Y:S02]  /*68a0*/  HADD2.F32 R53, -RZ, R53.H0_H0 ;  /* 0x20000035ff357230 */ /* 0x000fe40000004100 */
[-C--:B------:R-:W-:Y:S01]  /*68b0*/  FFMA.FTZ R66, R54, R60.reuse, -R65 ;  /* 0x0000003c36427223 */ /* 0x080fe20000010841 */
[----:B------:R-:W-:Y:S02]  /*68c0*/  HADD2.F32 R59, -RZ, R59.H1_H1 ;  /* 0x3000003bff3b7230 */ /* 0x000fe40000004100 */
[CC--:B------:R-:W-:Y:S01]  /*68d0*/  FMUL.FTZ R54, R56.reuse, R63.reuse ;  /* 0x0000003f38367220 */ /* 0x0c0fe20000410000 */
[----:B------:R-:W-:Y:S01]  /*68e0*/  FFMA.FTZ R67, R55, R60, R62 ;  /* 0x0000003c37437223 */ /* 0x000fe2000001003e */
[C---:B------:R-:W-:Y:S01]  /*68f0*/  FMUL.FTZ R63, R53.reuse, R63 ;  /* 0x0000003f353f7220 */ /* 0x040fe20000410000 */
[----:B------:R-:W-:Y:S01]  /*6900*/  F2FP.F16.E4M3.UNPACK_B R88, R88 ;  /* 0x00000058ff58723e */ /* 0x000fe200020006ff */
[-C--:B------:R-:W-:Y:S01]  /*6910*/  FFMA.FTZ R68, R53, R59.reuse, -R54 ;  /* 0x0000003b35447223 */ /* 0x080fe20000010836 */
[-C--:B------:R-:W-:Y:S01]  /*6920*/  F2FP.F16.E4M3.UNPACK_B R53, R52.reuse.H1 ;  /* 0x00000034ff35723e */ /* 0x080fe200030006ff */
[----:B------:R-:W-:Y:S01]  /*6930*/  FFMA.FTZ R69, R56, R59, R63 ;  /* 0x0000003b38457223 */ /* 0x000fe2000001003f */
[----:B------:R-:W-:Y:S01]  /*6940*/  F2FP.F16.E4M3.UNPACK_B R52, R52 ;  /* 0x00000034ff34723e */ /* 0x000fe200020006ff */
[----:B------:R-:W-:-:S02]  /*6950*/  HADD2.F32 R59, -RZ, R89.H1_H1 ;  /* 0x30000059ff3b7230 */ /* 0x000fc40000004100 */
[--C-:B------:R-:W-:Y:S01]  /*6960*/  HADD2.F32 R54, -RZ, R53.reuse.H0_H0 ;  /* 0x20000035ff367230 */ /* 0x100fe20000004100 */
[----:B------:R-:W-:Y:S01]  /*6970*/  F2FP.SATFINITE.E4M3.F32.PACK_AB_MERGE_C R71, R69, R68, RZ ;  /* 0x000000444547723e */ /* 0x000fe200048070ff */
[----:B------:R-:W-:Y:S02]  /*6980*/  HADD2.F32 R55, -RZ, R53.H1_H1 ;  /* 0x30000035ff377230 */ /* 0x000fe40000004100 */
[--C-:B------:R-:W-:Y:S02]  /*6990*/  HADD2.F32 R53, -RZ, R52.reuse.H0_H0 ;  /* 0x20000034ff357230 */ /* 0x100fe40000004100 */
[-C--:B------:R-:W-:Y:S01]  /*69a0*/  FMUL.FTZ R62, R54, R59.reuse ;  /* 0x0000003b363e7220 */ /* 0x080fe20000410000 */
[----:B------:R-:W-:Y:S02]  /*69b0*/  HADD2.F32 R89, -RZ, R89.H0_H0 ;  /* 0x20000059ff597230 */ /* 0x000fe40000004100 */
[----:B------:R-:W-:Y:S01]  /*69c0*/  FMUL.FTZ R63, R55, R59 ;  /* 0x0000003b373f7220 */ /* 0x000fe20000410000 */
[----:B------:R-:W-:-:S02]  /*69d0*/  HADD2.F32 R52, -RZ, R52.H1_H1 ;  /* 0x30000034ff347230 */ /* 0x000fc40000004100 */
[--C-:B------:R-:W-:Y:S02]  /*69e0*/  HADD2.F32 R56, -RZ, R88.reuse.H1_H1 ;  /* 0x30000058ff387230 */ /* 0x100fe40000004100 */
[----:B------:R-:W-:Y:S02]  /*69f0*/  HADD2.F32 R88, -RZ, R88.H0_H0 ;  /* 0x20000058ff587230 */ /* 0x000fe40000004100 */
[-C--:B------:R-:W-:Y:S01]  /*6a00*/  FMUL.FTZ R60, R52, R89.reuse ;  /* 0x00000059343c7220 */ /* 0x080fe20000410000 */
[----:B------:R-:W-:Y:S01]  /*6a10*/  FMUL.FTZ R89, R53, R89 ;  /* 0x0000005935597220 */ /* 0x000fe20000410000 */
[-C--:B------:R-:W-:Y:S01]  /*6a20*/  FFMA.FTZ R63, R54, R56.reuse, -R63 ;  /* 0x00000038363f7223 */ /* 0x080fe2000001083f */
[----:B------:R-:W-:Y:S01]  /*6a30*/  FFMA.FTZ R62, R55, R56, R62 ;  /* 0x00000038373e7223 */ /* 0x000fe2000001003e */
[----:B------:R-:W-:Y:S01]  /*6a40*/  FFMA.FTZ R65, R53, R88, -R60 ;  /* 0x0000005835417223 */ /* 0x000fe2000001083c */
[----:B------:R-:W-:Y:S01]  /*6a50*/  F2FP.F16.E4M3.UNPACK_B R53, R58.H1 ;  /* 0x0000003aff35723e */ /* 0x000fe200030006ff */
[----:B------:R-:W-:Y:S01]  /*6a60*/  FFMA.FTZ R88, R52, R88, R89 ;  /* 0x0000005834587223 */ /* 0x000fe20000010059 */
[----:B------:R-:W-:-:S02]  /*6a70*/  F2FP.F16.E4M3.UNPACK_B R60, R64.H1 ;  /* 0x00000040ff3c723e */ /* 0x000fc400030006ff */
[----:B------:R-:W-:Y:S01]  /*6a80*/  F2FP.SATFINITE.E4M3.F32.PACK_AB_MERGE_C R70, R62, R63, RZ ;  /* 0x0000003f3e46723e */ /* 0x000fe200048070ff */
[--C-:B------:R-:W-:Y:S01]  /*6a90*/  HADD2.F32 R55, -RZ, R53.reuse.H1_H1 ;  /* 0x30000035ff377230 */ /* 0x100fe20000004100 */
[----:B------:R-:W-:Y:S01]  /*6aa0*/  F2FP.F16.E4M3.UNPACK_B R56, R61.H1 ;  /* 0x0000003dff38723e */ /* 0x000fe200030006ff */
[----:B------:R-:W-:Y:S01]  /*6ab0*/  HADD2.F32 R63, -RZ, R60.H1_H1 ;  /* 0x3000003cff3f7230 */ /* 0x000fe20000004100 */
[----:B------:R-:W-:Y:S01]  /*6ac0*/  F2FP.F16.E4M3.UNPACK_B R52, R57.H1 ;  /* 0x00000039ff34723e */ /* 0x000fe200030006ff */
[----:B------:R-:W-:Y:S01]  /*6ad0*/  HADD2.F32 R54, -RZ, R53.H0_H0 ;  /* 0x20000035ff367230 */ /* 0x000fe20000004100 */
[----:B------:R-:W-:Y:S01]  /*6ae0*/  F2FP.F16.E4M3.UNPACK_B R64, R64 ;  /* 0x00000040ff40723e */ /* 0x000fe200020006ff */
[----:B------:R-:W-:Y:S01]  /*6af0*/  HADD2.F32 R59, -RZ, R56.H1_H1 ;  /* 0x30000038ff3b7230 */ /* 0x000fe20000004100 */
[----:B------:R-:W-:Y:S01]  /*6b00*/  F2FP.F16.E4M3.UNPACK_B R61, R61 ;  /* 0x0000003dff3d723e */ /* 0x000fe200020006ff */
[----:B------:R-:W-:Y:S01]  /*6b10*/  FMUL.FTZ R69, R55, R63 ;  /* 0x0000003f37457220 */ /* 0x000fe20000410000 */
[----:B------:R-:W-:-:S02]  /*6b20*/  HADD2.F32 R53, -RZ, R52.H1_H1 ;  /* 0x30000034ff357230 */ /* 0x000fc40000004100 */
[C---:B------:R-:W-:Y:S01]  /*6b30*/  FMUL.FTZ R68, R54.reuse, R63 ;  /* 0x0000003f36447220 */ /* 0x040fe20000410000 */
[----:B------:R-:W-:Y:S02]  /*6b40*/  HADD2.F32 R62, -RZ, R64.H1_H1 ;  /* 0x30000040ff3e7230 */ /* 0x000fe40000004100 */
[----:B------:R-:W-:Y:S01]  /*6b50*/  FFMA.FTZ R69, R54, R59, -R69 ;  /* 0x0000003b36457223 */ /* 0x000fe20000010845 */
[----:B------:R-:W-:Y:S01]  /*6b60*/  HADD2.F32 R52, -RZ, R52.H0_H0 ;  /* 0x20000034ff347230 */ /* 0x000fe20000004100 */
[----:B------:R-:W-:Y:S01]  /*6b70*/  F2FP.F16.E4M3.UNPACK_B R57, R57 ;  /* 0x00000039ff39723e */ /* 0x000fe200020006ff */
        /* <DEDUP_REMOVED lines=10> */
[--C-:B------:R-:W-:Y:S02]  /*6c20*/  HADD2.F32 R53, -RZ, R58.reuse.H0_H0 ;  /* 0x2000003aff357230 */ /* 0x100fe40000004100 */
        /* <DEDUP_REMOVED lines=13> */
[----:B------:R-:W-:-:S02]  /*6d00*/  F2FP.SATFINITE.E4M3.F32.PACK_AB_MERGE_C R68, R68, R69, RZ ;  /* 0x000000454444723e */ /* 0x000fc400048070ff */
[----:B------:R-:W-:Y:S02]  /*6d10*/  F2FP.SATFINITE.E4M3.F32.PACK_AB_MERGE_C R62, R64, R55, R62 ;  /* 0x00000037403e723e */ /* 0x000fe4000480703e */
[----:B------:R-:W-:Y:S02]  /*6d20*/  F2FP.SATFINITE.E4M3.F32.PACK_AB_MERGE_C R55, R59, R54, R68 ;  /* 0x000000363b37723e */ /* 0x000fe40004807044 */
[----:B------:R-:W-:Y:S01]  /*6d30*/  F2FP.SATFINITE.E4M3.F32.PACK_AB_MERGE_C R53, R67, R66, R71 ;  /* 0x000000424335723e */ /* 0x000fe20004807047 */
[----:B------:R-:W-:Y:S01]  /*6d40*/  IMAD.MOV.U32 R54, RZ, RZ, R62 ;  /* 0x000000ffff367224 */ /* 0x000fe200078e003e */
[----:B------:R-:W-:-:S07]  /*6d50*/  F2FP.SATFINITE.E4M3.F32.PACK_AB_MERGE_C R52, R88, R65, R70 ;  /* 0x000000415834723e */ /* 0x000fce0004807046 */
.L_x_388:
[----:B------:R-:W-:Y:S05]  /*6d60*/  BSYNC B1 ;  /* 0x0000000000017941 */ /* 0x000fea0003800000 */
.L_x_387:
[----:B------:R-:W-:Y:S02]  /*6d70*/  ULDC.64 UR4, c[0x0][0x2e8] ;  /* 0x0000ba0000047ab9 */ /* 0x000fe40000000a00 */
[----:B------:R-:W-:-:S04]  /*6d80*/  IADD3 R56, P2, P3, R15, UR4, R128 ;  /* 0x000000040f387c10 */ /* 0x000fc8000fb5e080 */
[----:B------:R-:W-:-:S05]  /*6d90*/  IADD3.X R57, R108, UR5, R131, P2, P3 ;  /* 0x000000056c397c10 */ /* 0x000fca00097e6483 */
[----:B-1----:R1:W-:Y:S01]  /*6da0*/  STG.E.128 desc[UR60][R56.64], R52 ;  /* 0x0000003438007986 */ /* 0x0023e2000c101d3c */
[----:B------:R-:W-:Y:S05]  /*6db0*/  BRA `(.L_x_382) ;  /* 0x0000004c00707947 */ /* 0x000fea0003800000 */
.L_x_346:
[----:B------:R-:W2:Y:S01]  /*6dc0*/  LDL R56, [R1+0x44] ;  /* 0x0000440001387983 */ /* 0x000ea20000100800 */
[C---:B------:R-:W-:Y:S01]  /*6dd0*/  ISETP.GE.AND P5, PT, R228.reuse, R119, PT ;  /* 0x00000077e400720c */ /* 0x040fe20003fa6270 */
[C---:B------:R-:W-:Y:S01]  /*6de0*/  VIADD R66, R228.reuse, 0x80 ;  /* 0x00000080e4427836 */ /* 0x040fe20000000000 */
[----:B------:R-:W-:Y:S02]  /*6df0*/  IADD3 R64, R228, 0x40, RZ ;  /* 0x00000040e4407810 */ /* 0x000fe40007ffe0ff */
[----:B------:R-:W-:Y:S02]  /*6e00*/  ISETP.GE.OR P5, PT, R18, R130, P5 ;  /* 0x000000821200720c */ /* 0x000fe40002fa6670 */
[----:B------:R-:W-:-:S11]  /*6e10*/  P2R R65, PR, RZ, 0x1 ;  /* 0x00000001ff417803 */ /* 0x000fd60000000000 */
[----:B------:R-:W0:Y:S08]  /*6e20*/  @!P5 LDC.64 R60, c[0x0][0x3e8] ;  /* 0x0000fa00ff3cdb82 */ /* 0x000e300000000a00 */
[----:B------:R-:W1:Y:S01]  /*6e30*/  @!P5 LDC.64 R62, c[0x0][0x400] ;  /* 0x00010000ff3edb82 */ /* 0x000e620000000a00 */
[----:B0-----:R-:W-:-:S04]  /*6e40*/  @!P5 IADD3 R60, P2, P3, R92, R60, R52 ;  /* 0x0000003c5c3cd210 */ /* 0x001fc80007b5e034 */
[----:B------:R-:W-:Y:S02]  /*6e50*/  @!P5 IADD3.X R61, R31, R61, R125, P2, P3 ;  /* 0x0000003d1f3dd210 */ /* 0x000fe400017e647d */
[----:B------:R-:W-:Y:S02]  /*6e60*/  CS2R R74, SRZ ;  /* 0x00000000004a7805 */ /* 0x000fe4000001ff00 */
[----:B------:R-:W-:Y:S02]  /*6e70*/  CS2R R76, SRZ ;  /* 0x00000000004c7805 */ /* 0x000fe4000001ff00 */
[----:B------:R-:W-:Y:S02]  /*6e80*/  CS2R R78, SRZ ;  /* 0x00000000004e7805 */ /* 0x000fe4000001ff00 */
[----:B------:R-:W-:Y:S02]  /*6e90*/  CS2R R80, SRZ ;  /* 0x0000000000507805 */ /* 0x000fe4000001ff00 */
[----:B------:R-:W-:-:S02]  /*6ea0*/  CS2R R82, SRZ ;  /* 0x0000000000527805 */ /* 0x000fc4000001ff00 */
[----:B--2---:R-:W-:Y:S01]  /*6eb0*/  R2UR UR4, R56 ;  /* 0x00000000380472ca */ /* 0x004fe200000e0000 */
[----:B------:R-:W-:-:S05]  /*6ec0*/  VIADD R56, R228, 0xc0 ;  /* 0x000000c0e4387836 */ /* 0x000fca0000000000 */
[----:B------:R-:W-:-:S04]  /*6ed0*/  ISETP.GE.AND P2, PT, R56, R119, PT ;  /* 0x000000773800720c */ /* 0x000fc80003f46270 */
[----:B------:R-:W-:-:S13]  /*6ee0*/  ISETP.GE.OR P2, PT, R18, R130, P2 ;  /* 0x000000821200720c */ /* 0x000fda0001746670 */
[----:B------:R-:W0:Y:S01]  /*6ef0*/  @!P2 LDC.64 R56, c[0x0][0x3f8] ;  /* 0x0000fe00ff38ab82 */ /* 0x000e220000000a00 */
[----:B------:R-:W-:Y:S01]  /*6f00*/  @!P2 MOV R53, R125 ;  /* 0x0000007d0035a202 */ /* 0x000fe20000000f00 */
[----:B------:R-:W-:-:S06]  /*6f10*/  @!P2 IMAD.MOV.U32 R55, RZ, RZ, R111 ;  /* 0x000000ffff37a224 */ /* 0x000fcc00078e006f */
[----:B------:R-:W2:Y:S08]  /*6f20*/  @!P2 LDC.64 R84, c[0x0][0x3e8] ;  /* 0x0000fa00ff54ab82 */ /* 0x000eb00000000a00 */
[----:B------:R-:W3:Y:S01]  /*6f30*/  @!P2 LDC.64 R86, c[0x0][0x400] ;  /* 0x00010000ff56ab82 */ /* 0x000ee20000000a00 */
[----:B0-----:R-:W-:-:S04]  /*6f40*/  @!P2 IMAD.WIDE.U32 R58, R56, 0xc0, R52 ;  /* 0x000000c0383aa825 */ /* 0x001fc800078e0034 */
[----:B------:R-:W-:-:S04]  /*6f50*/  @!P2 IMAD R57, R57, 0xc0, RZ ;  /* 0x000000c03939a824 */ /* 0x000fc800078e02ff */
[----:B------:R-:W-:Y:S01]  /*6f60*/  @!P2 IMAD.IADD R56, R59, 0x1, R57 ;  /* 0x000000013b38a824 */ /* 0x000fe200078e0239 */
[----:B--2---:R-:W-:-:S04]  /*6f70*/  @!P2 IADD3 R84, P3, P4, R92, R84, R58 ;  /* 0x000000545c54a210 */ /* 0x004fc80007c7e03a */
[----:B------:R-:W-:Y:S02]  /*6f80*/  @!P2 IADD3.X R85, R31, R85, R56, P3, P4 ;  /* 0x000000551f55a210 */ /* 0x000fe40001fe8438 */
[----:B------:R-:W0:Y:S03]  /*6f90*/  @!P2 LDC.64 R56, c[0x0][0x408] ;  /* 0x00010200ff38ab82 */ /* 0x000e260000000a00 */
[----:B------:R-:W2:Y:S01]  /*6fa0*/  @!P2 LDG.E.128 R76, desc[UR60][R84.64] ;  /* 0x0000003c544ca981 */ /* 0x000ea2000c1e1d00 */
[----:B0-----:R-:W-:-:S04]  /*6fb0*/  @!P2 IMAD.WIDE.U32 R58, R56, 0xc0, R54 ;  /* 0x000000c0383aa825 */ /* 0x001fc800078e0036 */
[----:B------:R-:W-:Y:S01]  /*6fc0*/  @!P2 IMAD R57, R57, 0xc0, RZ ;  /* 0x000000c03939a824 */ /* 0x000fe200078e02ff */
[----:B---3--:R-:W-:-:S03]  /*6fd0*/  @!P2 IADD3 R86, P3, P4, R98, R86, R58 ;  /* 0x000000566256a210 */ /* 0x008fc60007c7e03a */
[----:B------:R-:W-:-:S05]  /*6fe0*/  @!P2 IMAD.IADD R56, R59, 0x1, R57 ;  /* 0x000000013b38a824 */ /* 0x000fca00078e0239 */
[----:B------:R-:W-:Y:S02]  /*6ff0*/  @!P2 IADD3.X R87, R29, R87, R56, P3, P4 ;  /* 0x000000571d57a210 */ /* 0x000fe40001fe8438 */
[----:B-1----:R-:W-:-:S03]  /*7000*/  @!P5 IADD3 R62, P3, P4, R98, R62, R54 ;  /* 0x0000003e623ed210 */ /* 0x002fc60007c7e036 */
[----:B------:R-:W3:Y:S01]  /*7010*/  @!P2 LDG.E.128 R80, desc[UR60][R86.64] ;  /* 0x0000003c5650a981 */ /* 0x000ee2000c1e1d00 */
[----:B------:R-:W-:Y:S02]  /*7020*/  @!P5 IADD3.X R63, R29, R63, R111, P3, P4 ;  /* 0x0000003f1d3fd210 */ /* 0x000fe40001fe846f */
[----:B------:R-:W-:-:S04]  /*7030*/  ISETP.GE.AND P4, PT, R64, R119, PT ;  /* 0x000000774000720c */ /* 0x000fc80003f86270 */
[----:B------:R-:W-:-:S13]  /*7040*/  ISETP.GE.OR P4, PT, R18, R130, P4 ;  /* 0x000000821200720c */ /* 0x000fda0002786670 */
[----:B------:R-:W-:Y:S01]  /*7050*/  @!P4 IADD3 R59, P3, P6, R92, R52, R10 ;  /* 0x000000345c3bc210 */ /* 0x000fe20007e7e00a */
[----:B------:R-:W0:Y:S03]  /*7060*/  @!P4 LDC.64 R68, c[0x0][0x3e8] ;  /* 0x0000fa00ff44cb82 */ /* 0x000e260000000a00 */
[----:B------:R-:W-:Y:S02]  /*7070*/  @!P4 IADD3.X R64, R31, R125, R12, P3, P6 ;  /* 0x0000007d1f40c210 */ /* 0x000fe40001fec40c */
[----:B------:R-:W-:-:S03]  /*7080*/  ISETP.GE.AND P3, PT, R66, R119, PT ;  /* 0x000000774200720c */ /* 0x000fc60003f66270 */
[----:B------:R-:W1:Y:S01]  /*7090*/  @!P4 LDC.64 R70, c[0x0][0x400] ;  /* 0x00010000ff46cb82 */ /* 0x000e620000000a00 */
[----:B------:R-:W-:-:S13]  /*70a0*/  ISETP.GE.OR P3, PT, R18, R130, P3 ;  /* 0x000000821200720c */ /* 0x000fda0001f66670 */
[----:B------:R-:W-:Y:S01]  /*70b0*/  @!P3 IADD3 R53, P0, P6, R92, R9, R52 ;  /* 0x000000095c35b210 */ /* 0x000fe20007e1e034 */
[----:B------:R-:W4:Y:S03]  /*70c0*/  @!P3 LDC.64 R72, c[0x0][0x3e8] ;  /* 0x0000fa00ff48bb82 */ /* 0x000f260000000a00 */
[----:B------:R-:W-:Y:S02]  /*70d0*/  @!P3 IADD3.X R56, R31, R11, R125, P0, P6 ;  /* 0x0000000b1f38b210 */ /* 0x000fe400007ec47d */
[----:B------:R-:W-:-:S03]  /*70e0*/  @!P4 IADD3 R57, P0, P6, R98, R54, R6 ;  /* 0x000000366239c210 */ /* 0x000fc60007e1e006 */
[----:B------:R-:W5:Y:S01]  /*70f0*/  @!P3 LDC.64 R88, c[0x0][0x400] ;  /* 0x00010000ff58bb82 */ /* 0x000f620000000a00 */
[----:B------:R-:W-:Y:S02]  /*7100*/  @!P4 IADD3.X R58, R29, R111, R8, P0, P6 ;  /* 0x0000006f1d3ac210 */ /* 0x000fe400007ec408 */
[----:B------:R-:W-:-:S04]  /*7110*/  @!P3 IADD3 R55, P0, P6, R98, R5, R54 ;  /* 0x000000056237b210 */ /* 0x000fc80007e1e036 */
[----:B------:R-:W-:Y:S02]  /*7120*/  @!P3 IADD3.X R52, R29, R7, R111, P0, P6 ;  /* 0x000000071d34b210 */ /* 0x000fe400007ec46f */
[----:B0-----:R-:W-:Y:S02]  /*7130*/  @!P4 IADD3 R68, P6, R59, R68, RZ ;  /* 0x000000443b44c210 */ /* 0x001fe40007fde0ff */
[----:B------:R-:W-:Y:S02]  /*7140*/  CS2R R66, SRZ ;  /* 0x0000000000427805 */ /* 0x000fe4000001ff00 */
[----:B------:R-:W-:Y:S01]  /*7150*/  ISETP.NE.AND P0, PT, R65, RZ, PT ;  /* 0x000000ff4100720c */ /* 0x000fe20003f05270 */
[----:B------:R-:W-:Y:S01]  /*7160*/  @!P4 IMAD.X R69, R64, 0x1, R69, P6 ;  /* 0x000000014045c824 */ /* 0x000fe200030e0645 */
[----:B-1----:R-:W-:-:S05]  /*7170*/  @!P4 IADD3 R70, P6, R57, R70, RZ ;  /* 0x000000463946c210 */ /* 0x002fca0007fde0ff */
[----:B------:R-:W-:Y:S01]  /*7180*/  @!P4 IMAD.X R71, R58, 0x1, R71, P6 ;  /* 0x000000013a47c824 */ /* 0x000fe200030e0647 */
[----:B----4-:R-:W-:Y:S02]  /*7190*/  @!P3 IADD3 R72, P6, R53, R72, RZ ;  /* 0x000000483548b210 */ /* 0x010fe40007fde0ff */
[----:B------:R-:W-:Y:S02]  /*71a0*/  CS2R R58, SRZ ;  /* 0x00000000003a7805 */ /* 0x000fe4000001ff00 */
[----:B------:R-:W-:Y:S02]  /*71b0*/  @!P3 IADD3.X R73, R56, R73, RZ, P6, !PT ;  /* 0x000000493849b210 */ /* 0x000fe400037fe4ff */
[----:B------:R-:W-:Y:S02]  /*71c0*/  CS2R R56, SRZ ;  /* 0x0000000000387805 */ /* 0x000fe4000001ff00 */
[----:B-----5:R-:W-:Y:S02]  /*71d0*/  @!P3 IADD3 R88, P6, R55, R88, RZ ;  /* 0x000000583758b210 */ /* 0x020fe40007fde0ff */
[----:B------:R-:W-:-:S03]  /*71e0*/  CS2R R54, SRZ ;  /* 0x0000000000367805 */ /* 0x000fc6000001ff00 */
[----:B------:R-:W-:Y:S01]  /*71f0*/  @!P3 IMAD.X R89, R52, 0x1, R89, P6 ;  /* 0x000000013459b824 */ /* 0x000fe200030e0659 */
[----:B------:R-:W-:Y:S01]  /*7200*/  CS2R R52, SRZ ;  /* 0x0000000000347805 */ /* 0x000fe2000001ff00 */
[----:B------:R0:W4:Y:S01]  /*7210*/  @!P5 LDG.E.128 R56, desc[UR60][R62.64] ;  /* 0x0000003c3e38d981 */ /* 0x000122000c1e1d00 */
[----:B------:R-:W-:-:S04]  /*7220*/  CS2R R64, SRZ ;  /* 0x0000000000407805 */ /* 0x000fc8000001ff00 */
[----:B------:R1:W5:Y:S04]  /*7230*/  @!P5 LDG.E.128 R52, desc[UR60][R60.64] ;  /* 0x0000003c3c34d981 */ /* 0x000368000c1e1d00 */
[----:B------:R1:W5:Y:S01]  /*7240*/  @!P4 LDG.E.128 R64, desc[UR60][R70.64] ;  /* 0x0000003c4640c981 */ /* 0x000362000c1e1d00 */
[----:B0-----:R-:W-:Y:S02]  /*7250*/  CS2R R62, SRZ ;  /* 0x00000000003e7805 */ /* 0x001fe4000001ff00 */
[----:B-1----:R-:W-:Y:S02]  /*7260*/  CS2R R60, SRZ ;  /* 0x00000000003c7805 */ /* 0x002fe4000001ff00 */
[----:B------:R-:W-:-:S04]  /*7270*/  CS2R R70, SRZ ;  /* 0x0000000000467805 */ /* 0x000fc8000001ff00 */
[----:B------:R0:W5:Y:S02]  /*7280*/  @!P4 LDG.E.128 R60, desc[UR60][R68.64] ;  /* 0x0000003c443cc981 */ /* 0x000164000c1e1d00 */
[----:B0-----:R-:W-:-:S06]  /*7290*/  CS2R R68, SRZ ;  /* 0x0000000000447805 */ /* 0x001fcc000001ff00 */
[----:B------:R0:W5:Y:S02]  /*72a0*/  @!P3 LDG.E.128 R68, desc[UR60][R72.64] ;  /* 0x0000003c4844b981 */ /* 0x000164000c1e1d00 */
[----:B0-----:R-:W-:-:S06]  /*72b0*/  CS2R R72, SRZ ;  /* 0x0000000000487805 */ /* 0x001fcc000001ff00 */
[----:B------:R-:W5:Y:S01]  /*72c0*/  @!P3 LDG.E.128 R72, desc[UR60][R88.64] ;  /* 0x0000003c5848b981 */ /* 0x000f62000c1e1d00 */
[----:B------:R-:W-:-:S06]  /*72d0*/  UISETP.NE.AND UP0, UPT, UR4, 0x3, UPT ;  /* 0x000000030400788c */ /* 0x000fcc000bf05270 */
[----:B------:R-:W-:Y:S02]  /*72e0*/  PLOP3.LUT P5, PT, PT, PT, UP0, 0x80, 0x0 ;  /* 0x000000000000781c */ /* 0x000fe40003faf008 */
[----:B------:R-:W-:Y:S01]  /*72f0*/  ISETP.GE.AND P2, PT, R18, R130, PT ;  /* 0x000000821200720c */ /* 0x000fe20003f46270 */
[----:B--2---:R-:W-:Y:S02]  /*7300*/  IMAD.MOV.U32 R142, RZ, RZ, R76 ;  /* 0x000000ffff8e7224 */ /* 0x004fe400078e004c */
[----:B------:R-:W-:Y:S01]  /*7310*/  IMAD.MOV.U32 R143, RZ, RZ, R78 ;  /* 0x000000ffff8f7224 */ /* 0x000fe200078e004e */
[----:B---3--:R-:W-:Y:S01]  /*7320*/  MOV R144, R80 ;  /* 0x0000005000907202 */ /* 0x008fe20000000f00 */
[----:B------:R-:W-:Y:S01]  /*7330*/  IMAD.MOV.U32 R145, RZ, RZ, R82 ;  /* 0x000000ffff917224 */ /* 0x000fe200078e0052 */
[----:B----4-:R-:W-:Y:S01]  /*7340*/  MOV R162, R56 ;  /* 0x0000003800a27202 */ /* 0x010fe20000000f00 */
[----:B------:R-:W-:Y:S02]  /*7350*/  IMAD.MOV.U32 R160, RZ, RZ, R58 ;  /* 0x000000ffffa07224 */ /* 0x000fe400078e003a */
[----:B-----5:R-:W-:-:S02]  /*7360*/  IMAD.MOV.U32 R161, RZ, RZ, R52 ;  /* 0x000000ffffa17224 */ /* 0x020fc400078e0034 */
[----:B------:R-:W-:Y:S01]  /*7370*/  IMAD.MOV.U32 R158, RZ, RZ, R54 ;  /* 0x000000ffff9e7224 */ /* 0x000fe200078e0036 */
[----:B------:R-:W-:Y:S01]  /*7380*/  MOV R154, R64 ;  /* 0x00000040009a7202 */ /* 0x000fe20000000f00 */
[----:B------:R-:W-:Y:S02]  /*7390*/  IMAD.MOV.U32 R155, RZ, RZ, R66 ;  /* 0x000000ffff9b7224 */ /* 0x000fe400078e0042 */
[----:B------:R-:W-:Y:S02]  /*73a0*/  IMAD.MOV.U32 R152, RZ, RZ, R60 ;  /* 0x000000ffff987224 */ /* 0x000fe400078e003c */
[----:B------:R-:W-:Y:S02]  /*73b0*/  IMAD.MOV.U32 R153, RZ, RZ, R62 ;  /* 0x000000ffff997224 */ /* 0x000fe400078e003e */
[----:B------:R-:W-:Y:S02]  /*73c0*/  IMAD.MOV.U32 R148, RZ, RZ, R68 ;  /* 0x000000ffff947224 */ /* 0x000fe400078e0044 */
[----:B------:R-:W-:Y:S01]  /*73d0*/  IMAD.MOV.U32 R149, RZ, RZ, R70 ;  /* 0x000000ffff957224 */ /* 0x000fe200078e0046 */
[----:B------:R-:W-:Y:S01]  /*73e0*/  MOV R150, R72 ;  /* 0x0000004800967202 */ /* 0x000fe20000000f00 */
[----:B------:R-:W-:Y:S01]  /*73f0*/  IMAD.MOV.U32 R151, RZ, RZ, R74 ;  /* 0x000000ffff977224 */ /* 0x000fe200078e004a */
[----:B------:R-:W-:Y:S06]  /*7400*/  @!P5 BRA `(.L_x_389) ;  /* 0x000000000004d947 */ /* 0x000fec0003800000 */
[----:B------:R-:W-:Y:S01]  /*7410*/  BPT.TRAP 0x1 ;  /* 0x000000040000795c */ /* 0x000fe20000300000 */
.L_x_389:
[----:B------:R-:W-:Y:S01]  /*7420*/  IMAD R111, R17, 0x8, R16 ;  /* 0x00000008116f7824 */ /* 0x000fe200078e0210 */
[----:B------:R-:W-:Y:S01]  /*7430*/  SHF.L.U32 R125, R231, 0x1f, RZ ;  /* 0x0000001fe77d7819 */ /* 0x000fe200000006ff */
[----:B------:R-:W0:Y:S01]  /*7440*/  LDC R146, c[0x0][0x2f4] ;  /* 0x0000bd00ff927b82 */ /* 0x000e220000000800 */
[----:B------:R-:W-:Y:S01]  /*7450*/  IMAD.MOV.U32 R129, RZ, RZ, R131 ;  /* 0x000000ffff817224 */ /* 0x000fe200078e0083 */
[----:B------:R-:W-:Y:S01]  /*7460*/  BSSY B1, `(.L_x_390) ;  /* 0x0000005000017945 */ /* 0x000fe20003800000 */
[----:B------:R-:W1:Y:S05]  /*7470*/  SYNCS.PHASECHK.TRANS64.TRYWAIT P3, [R111+URZ+0x2e890], R125 ;  /* 0x02e8907d6f0075a7 */ /* 0x000e6a000806017f */
[----:B------:R-:W2:Y:S01]  /*7480*/  LDC.64 R130, c[0x0][0x300] ;  /* 0x0000c000ff827b82 */ /* 0x000ea20000000a00 */
[----:B0-----:R-:W-:Y:S01]  /*7490*/  IADD3 R147, -R120, R146, RZ ;  /* 0x0000009278937210 */ /* 0x001fe20007ffe1ff */
[----:B-1----:R-:W-:Y:S06]  /*74a0*/  @!P3 BRA `(.L_x_391) ;  /* 0x000001d400ecb947 */ /* 0x002fec0003800000 */
.L_x_634:
[----:B------:R-:W-:Y:S05]  /*74b0*/  BSYNC B1 ;  /* 0x0000000000017941 */ /* 0x000fea0003800000 */
.L_x_390:
[----:B------:R-:W-:Y:S01]  /*74c0*/  ISETP.GE.OR P3, PT, R228, R119, P0 ;  /* 0x00000077e400720c */ /* 0x000fe20000766670 */
[----:B------:R-:W-:-:S12]  /*74d0*/  BSSY B1, `(.L_x_392) ;  /* 0x00000f8000017945 */ /* 0x000fd80003800000 */
[----:B------:R-:W-:Y:S05]  /*74e0*/  @P3 BRA `(.L_x_393) ;  /* 0x0000000c00d83947 */ /* 0x000fea0003800000 */
[----:B------:R-:W1:Y:S01]  /*74f0*/  S2R R85, SR_TID.X ;  /* 0x0000000000557919 */ /* 0x000e620000002100 */
[----:B------:R-:W-:Y:S01]  /*7500*/  SHF.R.S32.HI R84, RZ, 0x1f, R228 ;  /* 0x0000001fff547819 */ /* 0x000fe200000114e4 */
[-C--:B--2---:R-:W-:Y:S01]  /*7510*/  IMAD.WIDE.U32 R136, R228, R130.reuse, R128 ;  /* 0x00000082e4887225 */ /* 0x084fe200078e0080 */
[----:B------:R-:W-:Y:S01]  /*7520*/  ISETP.NE.AND P6, PT, R0, RZ, PT ;  /* 0x000000ff0000720c */ /* 0x000fe20003fc5270 */
[----:B------:R-:W-:Y:S02]  /*7530*/  BSSY B2, `(.L_x_394) ;  /* 0x00000e6000027945 */ /* 0x000fe40003800000 */
[----:B------:R-:W-:Y:S01]  /*7540*/  IMAD R84, R84, R130, RZ ;  /* 0x0000008254547224 */ /* 0x000fe200078e02ff */
[----:B------:R-:W-:-:S03]  /*7550*/  IADD3 R156, P3, P4, R46, R136, R27 ;  /* 0x000000882e9c7210 */ /* 0x000fc60007c7e01b */
[----:B------:R-:W-:Y:S01]  /*7560*/  IMAD R157, R228, R131, R84 ;  /* 0x00000083e49d7224 */ /* 0x000fe200078e0254 */
[----:B------:R-:W-:-:S03]  /*7570*/  SEL R84, R120, R147, !P6 ;  /* 0x0000009378547207 */ /* 0x000fc60007000000 */
[----:B------:R-:W-:-:S05]  /*7580*/  IMAD.IADD R157, R157, 0x1, R137 ;  /* 0x000000019d9d7824 */ /* 0x000fca00078e0289 */
[----:B------:R-:W-:Y:S01]  /*7590*/  IADD3.X R163, R20, R157, R26, P3, P4 ;  /* 0x0000009d14a37210 */ /* 0x000fe20001fe841a */
[----:B-1----:R-:W-:Y:S01]  /*75a0*/  VIADD R87, R85, 0xffffff80 ;  /* 0xffffff8055577836 */ /* 0x002fe20000000000 */
[----:B------:R-:W-:-:S04]  /*75b0*/  SHF.R.S32.HI R85, RZ, 0x1f, R84 ;  /* 0x0000001fff557819 */ /* 0x000fc80000011454 */
[----:B------:R-:W-:Y:S02]  /*75c0*/  LEA.HI R85, R85, R84, RZ, 0x5 ;  /* 0x0000005455557211 */ /* 0x000fe400078f28ff */
[----:B------:R-:W-:Y:S02]  /*75d0*/  SHF.R.S32.HI R86, RZ, 0x1f, R87 ;  /* 0x0000001fff567819 */ /* 0x000fe40000011457 */
[----:B------:R-:W-:Y:S02]  /*75e0*/  LEA.HI.SX32 R85, R85, R28, 0x1b ;  /* 0x0000001c55557211 */ /* 0x000fe400078fdaff */
[----:B------:R-:W-:Y:S02]  /*75f0*/  LEA.HI R86, R86, R87, RZ, 0x5 ;  /* 0x0000005756567211 */ /* 0x000fe400078f28ff */
[----:B------:R-:W-:Y:S01]  /*7600*/  SHF.L.U32 R159, R85, 0x4, RZ ;  /* 0x00000004559f7819 */ /* 0x000fe200000006ff */
[----:B------:R-:W-:Y:S02]  /*7610*/  IMAD R85, R17, 0x7000, R116 ;  /* 0x0000700011557824 */ /* 0x000fe400078e0274 */
[----:B------:R-:W-:Y:S01]  /*7620*/  IMAD.SHL.U32 R86, R86, 0x20, RZ ;  /* 0x0000002056567824 */ /* 0x000fe200078e00ff */
[----:B------:R-:W-:Y:S01]  /*7630*/  LOP3.LUT R84, R3, 0x70, R159, 0xf8, !PT ;  /* 0x0000007003547812 */ /* 0x000fe200078ef89f */
[----:B------:R-:W-:-:S03]  /*7640*/  IMAD.IADD R85, R16, 0x1, R85 ;  /* 0x0000000110557824 */ /* 0x000fc600078e0255 */
[----:B------:R-:W-:Y:S02]  /*7650*/  LOP3.LUT R86, R86, 0xfffffc00, RZ, 0xc0, !PT ;  /* 0xfffffc0056567812 */ /* 0x000fe400078ec0ff */
[----:B------:R-:W-:-:S05]  /*7660*/  LOP3.LUT R84, R84, R43, RZ, 0x3c, !PT ;  /* 0x0000002b54547212 */ /* 0x000fca00078e3cff */
[----:B------:R-:W-:-:S04]  /*7670*/  IMAD.IADD R84, R86, 0x1, R84 ;  /* 0x0000000156547824 */ /* 0x000fc800078e0254 */
[----:B------:R-:W-:-:S04]  /*7680*/  IMAD R87, R17, 0x7000, R84 ;  /* 0x0000700011577824 */ /* 0x000fc800078e0254 */
[----:B------:R-:W-:Y:S02]  /*7690*/  IMAD.IADD R88, R16, 0x1, R87 ;  /* 0x0000000110587824 */ /* 0x000fe400078e0257 */
[----:B------:R-:W1:Y:S04]  /*76a0*/  LDS.128 R84, [R85+0x20400] ;  /* 0x0204000055547984 */ /* 0x000e680000000c00 */
[----:B------:R-:W2:Y:S01]  /*76b0*/  LDS.128 R88, [R88+0x20400] ;  /* 0x0204000058587984 */ /* 0x000ea20000000c00 */
[----:B------:R-:W-:Y:S05]  /*76c0*/  @P2 BRA `(.L_x_395) ;  /* 0x0000000c00302947 */ /* 0x000fea0003800000 */
[--C-:B------:R-:W-:Y:S02]  /*76d0*/  SHF.R.U32.HI R169, RZ, 0x8, R53.reuse ;  /* 0x00000008ffa97819 */ /* 0x100fe40000011635 */
[----:B------:R-:W-:Y:S02]  /*76e0*/  LOP3.LUT R52, R53, 0xff0000ff, RZ, 0xc0, !PT ;  /* 0xff0000ff35347812 */ /* 0x000fe400078ec0ff */
[----:B------:R-:W-:Y:S02]  /*76f0*/  SHF.R.U32.HI R168, RZ, 0x10, R53 ;  /* 0x00000010ffa87819 */ /* 0x000fe40000011635 */
[----:B------:R-:W-:Y:S02]  /*7700*/  SHF.R.U32.HI R56, RZ, 0x8, R55 ;  /* 0x00000008ff387819 */ /* 0x000fe40000011637 */
[----:B------:R-:W-:Y:S02]  /*7710*/  SHF.R.U32.HI R165, RZ, 0x8, R57 ;  /* 0x00000008ffa57819 */ /* 0x000fe40000011639 */
[----:B------:R-:W-:-:S02]  /*7720*/  LOP3.LUT R58, R57, 0xff0000ff, RZ, 0xc0, !PT ;  /* 0xff0000ff393a7812 */ /* 0x000fc400078ec0ff */
[----:B------:R-:W-:Y:S01]  /*7730*/  SHF.R.U32.HI R53, RZ, 0x10, R57 ;  /* 0x00000010ff357819 */ /* 0x000fe20000011639 */
[----:B------:R-:W-:Y:S01]  /*7740*/  IMAD.SHL.U32 R165, R165, 0x100, RZ ;  /* 0x00000100a5a57824 */ /* 0x000fe200078e00ff */
[----:B------:R-:W-:Y:S02]  /*7750*/  SHF.L.U32 R57, R169, 0x8, RZ ;  /* 0x00000008a9397819 */ /* 0x000fe400000006ff */
[----:B------:R-:W-:Y:S01]  /*7760*/  LOP3.LUT R54, R55, 0xff0000ff, RZ, 0xc0, !PT ;  /* 0xff0000ff37367812 */ /* 0x000fe200078ec0ff */
[----:B------:R-:W-:Y:S01]  /*7770*/  IMAD.U32 R53, R53, 0x10000, RZ ;  /* 0x0001000035357824 */ /* 0x000fe200078e00ff */
[----:B------:R-:W-:Y:S02]  /*7780*/  SHF.R.U32.HI R166, RZ, 0x10, R55 ;  /* 0x00000010ffa67819 */ /* 0x000fe40000011637 */
[----:B------:R-:W-:Y:S02]  /*7790*/  SHF.R.U32.HI R167, RZ, 0x8, R59 ;  /* 0x00000008ffa77819 */ /* 0x000fe4000001163b */
[----:B------:R-:W-:-:S02]  /*77a0*/  LOP3.LUT R164, R59, 0xff0000ff, RZ, 0xc0, !PT ;  /* 0xff0000ff3ba47812 */ /* 0x000fc400078ec0ff */
[----:B------:R-:W-:Y:S01]  /*77b0*/  SHF.R.U32.HI R55, RZ, 0x10, R59 ;  /* 0x00000010ff377819 */ /* 0x000fe2000001163b */
[----:B------:R-:W-:Y:S01]  /*77c0*/  IMAD.SHL.U32 R59, R56, 0x100, RZ ;  /* 0x00000100383b7824 */ /* 0x000fe200078e00ff */
[----:B------:R-:W-:Y:S01]  /*77d0*/  LOP3.LUT R52, R52, 0xff00, R57, 0xf8, !PT ;  /* 0x0000ff0034347812 */ /* 0x000fe200078ef839 */
[----:B------:R-:W-:Y:S01]  /*77e0*/  IMAD.SHL.U32 R167, R167, 0x100, RZ ;  /* 0x00000100a7a77824 */ /* 0x000fe200078e00ff */
[----:B------:R-:W-:Y:S01]  /*77f0*/  SHF.L.U32 R57, R168, 0x10, RZ ;  /* 0x00000010a8397819 */ /* 0x000fe200000006ff */
[----:B------:R-:W-:Y:S01]  /*7800*/  IMAD.U32 R170, R55, 0x10000, RZ ;  /* 0x0001000037aa7824 */ /* 0x000fe200078e00ff */
[----:B------:R-:W-:Y:S02]  /*7810*/  LOP3.LUT R56, R54, 0xff00, R59, 0xf8, !PT ;  /* 0x0000ff0036387812 */ /* 0x000fe400078ef83b */
[----:B------:R-:W-:Y:S01]  /*7820*/  LOP3.LUT R54, R52, 0xff0000, R57, 0xf8, !PT ;  /* 0x00ff000034367812 */ /* 0x000fe200078ef839 */
[----:B------:R-:W-:Y:S01]  /*7830*/  IMAD.U32 R57, R166, 0x10000, RZ ;  /* 0x00010000a6397824 */ /* 0x000fe200078e00ff */
[----:B------:R-:W-:-:S02]  /*7840*/  LOP3.LUT R168, R58, 0xff00, R165, 0xf8, !PT ;  /* 0x0000ff003aa87812 */ /* 0x000fc400078ef8a5 */
[----:B------:R-:W-:Y:S02]  /*7850*/  F2FP.F16.E4M3.UNPACK_B R166, R162.H1 ;  /* 0x000000a2ffa6723e */ /* 0x000fe400030006ff */
[----:B--2---:R-:W-:Y:S02]  /*7860*/  F2FP.F16.E4M3.UNPACK_B R59, R88.H1 ;  /* 0x00000058ff3b723e */ /* 0x004fe400030006ff */
[----:B-1----:R-:W-:Y:S02]  /*7870*/  F2FP.F16.E4M3.UNPACK_B R58, R84.H1 ;  /* 0x00000054ff3a723e */ /* 0x002fe400030006ff */
[----:B------:R-:W-:Y:S01]  /*7880*/  LOP3.LUT R169, R164, 0xff00, R167, 0xf8, !PT ;  /* 0x0000ff00a4a97812 */ /* 0x000fe200078ef8a7 */
[----:B------:R-:W-:Y:S01]  /*7890*/  HADD2.F32 R167, -RZ, R166.H0_H0 ;  /* 0x200000a6ffa77230 */ /* 0x000fe20000004100 */
[----:B------:R-:W-:Y:S01]  /*78a0*/  LOP3.LUT R52, R56, 0xff0000, R57, 0xf8, !PT ;  /* 0x00ff000038347812 */ /* 0x000fe200078ef839 */
[----:B------:R-:W-:Y:S01]  /*78b0*/  HADD2.F32 R57, -RZ, R59.H0_H0 ;  /* 0x2000003bff397230 */ /* 0x000fe20000004100 */
[----:B------:R-:W-:Y:S01]  /*78c0*/  F2FP.F16.E4M3.UNPACK_B R164, R161.H1 ;  /* 0x000000a1ffa4723e */ /* 0x000fe200030006ff */
[--C-:B------:R-:W-:Y:S01]  /*78d0*/  HADD2.F32 R56, -RZ, R58.reuse.H0_H0 ;  /* 0x2000003aff387230 */ /* 0x100fe20000004100 */
[----:B------:R-:W-:Y:S01]  /*78e0*/  F2FP.F16.E4M3.UNPACK_B R88, R88 ;  /* 0x00000058ff58723e */ /* 0x000fe200020006ff */
[----:B------:R-:W-:-:S02]  /*78f0*/  HADD2.F32 R58, -RZ, R58.H1_H1 ;  /* 0x3000003aff3a7230 */ /* 0x000fc40000004100 */
[CC--:B------:R-:W-:Y:S01]  /*7900*/  FMUL.FTZ R171, R57.reuse, R167.reuse ;  /* 0x000000a739ab7220 */ /* 0x0c0fe20000410000 */
[--C-:B------:R-:W-:Y:S02]  /*7910*/  HADD2.F32 R165, -RZ, R164.reuse.H0_H0 ;  /* 0x200000a4ffa57230 */ /* 0x100fe40000004100 */
[----:B------:R-:W-:Y:S01]  /*7920*/  FMUL.FTZ R172, R56, R167 ;  /* 0x000000a738ac7220 */ /* 0x000fe20000410000 */
[----:B------:R-:W-:Y:S01]  /*7930*/  HADD2.F32 R167, -RZ, R164.H1_H1 ;  /* 0x300000a4ffa77230 */ /* 0x000fe20000004100 */
[----:B------:R-:W-:Y:S01]  /*7940*/  LOP3.LUT R55, R168, 0xff0000, R53, 0xf8, !PT ;  /* 0x00ff0000a8377812 */ /* 0x000fe200078ef835 */
[----:B------:R-:W-:Y:S02]  /*7950*/  HADD2.F32 R164, -RZ, R59.H1_H1 ;  /* 0x3000003bffa47230 */ /* 0x000fe40000004100 */
[-C--:B------:R-:W-:Y:S01]  /*7960*/  FFMA.FTZ R56, R56, R165.reuse, -R171 ;  /* 0x000000a538387223 */ /* 0x080fe200000108ab */
[----:B------:R-:W-:Y:S01]  /*7970*/  FFMA.FTZ R57, R57, R165, R172 ;  /* 0x000000a539397223 */ /* 0x000fe200000100ac */
[----:B------:R-:W-:Y:S01]  /*7980*/  HADD2.F32 R171, -RZ, R166.H1_H1 ;  /* 0x300000a6ffab7230 */ /* 0x000fe20000004100 */
[----:B------:R-:W-:Y:S01]  /*7990*/  F2FP.F16.E4M3.UNPACK_B R166, R162 ;  /* 0x000000a2ffa6723e */ /* 0x000fe200020006ff */
[----:B------:R-:W-:Y:S01]  /*79a0*/  HADD2.F32 R162, -RZ, R88.H0_H0 ;  /* 0x20000058ffa27230 */ /* 0x000fe20000004100 */
[----:B------:R-:W-:-:S02]  /*79b0*/  F2FP.F16.E4M3.UNPACK_B R165, R161 ;  /* 0x000000a1ffa5723e */ /* 0x000fc400020006ff */
[----:B------:R-:W-:Y:S01]  /*79c0*/  F2FP.F16.E4M3.UNPACK_B R161, R84 ;  /* 0x00000054ffa1723e */ /* 0x000fe200020006ff */
[-C--:B------:R-:W-:Y:S01]  /*79d0*/  FMUL.FTZ R59, R164, R171.reuse ;  /* 0x000000aba43b7220 */ /* 0x080fe20000410000 */
[----:B------:R-:W-:Y:S01]  /*79e0*/  LOP3.LUT R53, R169, 0xff0000, R170, 0xf8, !PT ;  /* 0x00ff0000a9357812 */ /* 0x000fe200078ef8aa */
[--C-:B------:R-:W-:Y:S02]  /*79f0*/  HADD2.F32 R169, -RZ, R166.reuse.H0_H0 ;  /* 0x200000a6ffa97230 */ /* 0x100fe40000004100 */
[C---:B------:R-:W-:Y:S01]  /*7a00*/  FMUL.FTZ R171, R58.reuse, R171 ;  /* 0x000000ab3aab7220 */ /* 0x040fe20000410000 */
[----:B------:R-:W-:Y:S02]  /*7a10*/  HADD2.F32 R84, -RZ, R161.H0_H0 ;  /* 0x200000a1ff547230 */ /* 0x000fe40000004100 */
[-C--:B------:R-:W-:Y:S01]  /*7a20*/  FFMA.FTZ R59, R58, R167.reuse, -R59 ;  /* 0x000000a73a3b7223 */ /* 0x080fe2000001083b */
[----:B------:R-:W-:Y:S02]  /*7a30*/  HADD2.F32 R168, -RZ, R166.H1_H1 ;  /* 0x300000a6ffa87230 */ /* 0x000fe40000004100 */
[----:B------:R-:W-:Y:S01]  /*7a40*/  FFMA.FTZ R58, R164, R167, R171 ;  /* 0x000000a7a43a7223 */ /* 0x000fe200000100ab */
[----:B------:R-:W-:-:S02]  /*7a50*/  HADD2.F32 R167, -RZ, R165.H0_H0 ;  /* 0x200000a5ffa77230 */ /* 0x000fc40000004100 */
[-C--:B------:R-:W-:Y:S01]  /*7a60*/  FMUL.FTZ R171, R162, R169.reuse ;  /* 0x000000a9a2ab7220 */ /* 0x080fe20000410000 */
[C---:B------:R-:W-:Y:S01]  /*7a70*/  FMUL.FTZ R169, R84.reuse, R169 ;  /* 0x000000a954a97220 */ /* 0x040fe20000410000 */
[----:B------:R-:W-:Y:S01]  /*7a80*/  HADD2.F32 R164, -RZ, R88.H1_H1 ;  /* 0x30000058ffa47230 */ /* 0x000fe20000004100 */
[----:B------:R-:W-:Y:S01]  /*7a90*/  F2FP.F16.E4M3.UNPACK_B R170, R160.H1 ;  /* 0x000000a0ffaa723e */ /* 0x000fe200030006ff */
[-C--:B------:R-:W-:Y:S01]  /*7aa0*/  FFMA.FTZ R84, R84, R167.reuse, -R171 ;  /* 0x000000a754547223 */ /* 0x080fe200000108ab */
[----:B------:R-:W-:Y:S01]  /*7ab0*/  FFMA.FTZ R88, R162, R167, R169 ;  /* 0x000000a7a2587223 */ /* 0x000fe200000100a9 */
[----:B------:R-:W-:Y:S02]  /*7ac0*/  HADD2.F32 R161, -RZ, R161.H1_H1 ;  /* 0x300000a1ffa17230 */ /* 0x000fe40000004100 */
[----:B------:R-:W-:Y:S01]  /*7ad0*/  FMUL.FTZ R162, R164, R168 ;  /* 0x000000a8a4a27220 */ /* 0x000fe20000410000 */
[----:B------:R-:W-:Y:S01]  /*7ae0*/  HADD2.F32 R167, -RZ, R165.H1_H1 ;  /* 0x300000a5ffa77230 */ /* 0x000fe20000004100 */
[----:B------:R-:W-:Y:S01]  /*7af0*/  F2FP.F16.E4M3.UNPACK_B R166, R90.H1 ;  /* 0x0000005affa6723e */ /* 0x000fe200030006ff */
[----:B------:R-:W-:-:S02]  /*7b00*/  HADD2.F32 R173, -RZ, R170.H0_H0 ;  /* 0x200000aaffad7230 */ /* 0x000fc40000004100 */
[C---:B------:R-:W-:Y:S01]  /*7b10*/  FMUL.FTZ R171, R161.reuse, R168 ;  /* 0x000000a8a1ab7220 */ /* 0x040fe20000410000 */
[----:B------:R-:W-:Y:S01]  /*7b20*/  F2FP.F16.E4M3.UNPACK_B R169, R158.H1 ;  /* 0x0000009effa9723e */ /* 0x000fe200030006ff */
[-C--:B------:R-:W-:Y:S01]  /*7b30*/  FFMA.FTZ R165, R161, R167.reuse, -R162 ;  /* 0x000000a7a1a57223 */ /* 0x080fe200000108a2 */
[-C--:B------:R-:W-:Y:S01]  /*7b40*/  F2FP.F16.E4M3.UNPACK_B R162, R86.reuse.H1 ;  /* 0x00000056ffa2723e */ /* 0x080fe200030006ff */
[----:B------:R-:W-:Y:S02]  /*7b50*/  HADD2.F32 R168, -RZ, R166.H0_H0 ;  /* 0x200000a6ffa87230 */ /* 0x000fe40000004100 */
[----:B------:R-:W-:Y:S01]  /*7b60*/  FFMA.FTZ R161, R164, R167, R171 ;  /* 0x000000a7a4a17223 */ /* 0x000fe200000100ab */
[----:B------:R-:W-:Y:S01]  /*7b70*/  HADD2.F32 R171, -RZ, R169.H0_H0 ;  /* 0x200000a9ffab7230 */ /* 0x000fe20000004100 */
[----:B------:R-:W-:Y:S01]  /*7b80*/  F2FP.F16.E4M3.UNPACK_B R86, R86 ;  /* 0x00000056ff56723e */ /* 0x000fe200020006ff */
[----:B------:R-:W-:Y:S02]  /*7b90*/  HADD2.F32 R164, -RZ, R162.H0_H0 ;  /* 0x200000a2ffa47230 */ /* 0x000fe40000004100 */
[----:B------:R-:W-:Y:S01]  /*7ba0*/  FMUL.FTZ R175, R168, R173 ;  /* 0x000000ada8af7220 */ /* 0x000fe20000410000 */
[----:B------:R-:W-:Y:S01]  /*7bb0*/  HADD2.F32 R170, -RZ, R170.H1_H1 ;  /* 0x300000aaffaa7230 */ /* 0x000fe20000004100 */
[----:B------:R-:W-:Y:S01]  /*7bc0*/  F2FP.SATFINITE.E4M3.F32.PACK_AB_MERGE_C R57, R58, R57, RZ ;  /* 0x000000393a39723e */ /* 0x000fe200048070ff */
[----:B------:R-:W-:-:S02]  /*7bd0*/  HADD2.F32 R167, -RZ, R162.H1_H1 ;  /* 0x300000a2ffa77230 */ /* 0x000fc40000004100 */
[C---:B------:R-:W-:Y:S01]  /*7be0*/  FMUL.FTZ R173, R164.reuse, R173 ;  /* 0x000000ada4ad7220 */ /* 0x040fe20000410000 */
[-C--:B------:R-:W-:Y:S01]  /*7bf0*/  FFMA.FTZ R162, R164, R171.reuse, -R175 ;  /* 0x000000aba4a27223 */ /* 0x080fe200000108af */
[----:B------:R-:W-:Y:S01]  /*7c00*/  HADD2.F32 R166, -RZ, R166.H1_H1 ;  /* 0x300000a6ffa67230 */ /* 0x000fe20000004100 */
[----:B------:R-:W-:Y:S01]  /*7c10*/  F2FP.SATFINITE.E4M3.F32.PACK_AB_MERGE_C R56, R59, R56, RZ ;  /* 0x000000383b38723e */ /* 0x000fe200048070ff */
[----:B------:R-:W-:Y:S02]  /*7c20*/  HADD2.F32 R169, -RZ, R169.H1_H1 ;  /* 0x300000a9ffa97230 */ /* 0x000fe40000004100 */
[----:B------:R-:W-:Y:S01]  /*7c30*/  FFMA.FTZ R164, R168, R171, R173 ;  /* 0x000000aba8a47223 */ /* 0x000fe200000100ad */
[----:B------:R-:W-:Y:S01]  /*7c40*/  FMUL.FTZ R175, R167, R170 ;  /* 0x000000aaa7af7220 */ /* 0x000fe20000410000 */
[----:B------:R-:W-:Y:S01]  /*7c50*/  F2FP.F16.E4M3.UNPACK_B R168, R160 ;  /* 0x000000a0ffa8723e */ /* 0x000fe200020006ff */
[C---:B------:R-:W-:Y:S01]  /*7c60*/  FMUL.FTZ R172, R166.reuse, R170 ;  /* 0x000000aaa6ac7220 */ /* 0x040fe20000410000 */
[----:B------:R-:W-:Y:S01]  /*7c70*/  F2FP.F16.E4M3.UNPACK_B R160, R90 ;  /* 0x0000005affa0723e */ /* 0x000fe200020006ff */
[----:B------:R-:W-:Y:S01]  /*7c80*/  FFMA.FTZ R181, R166, R169, R175 ;  /* 0x000000a9a6b57223 */ /* 0x000fe200000100af */
[----:B------:R-:W-:Y:S01]  /*7c90*/  F2FP.F16.E4M3.UNPACK_B R166, R158 ;  /* 0x0000009effa6723e */ /* 0x000fe200020006ff */
[----:B------:R-:W-:-:S02]  /*7ca0*/  HADD2.F32 R173, -RZ, R168.H0_H0 ;  /* 0x200000a8ffad7230 */ /* 0x000fc40000004100 */
[----:B------:R-:W-:Y:S01]  /*7cb0*/  FFMA.FTZ R167, R167, R169, -R172 ;  /* 0x000000a9a7a77223 */ /* 0x000fe200000108ac */
[----:B------:R-:W-:Y:S01]  /*7cc0*/  HADD2.F32 R158, -RZ, R160.H0_H0 ;  /* 0x200000a0ff9e7230 */ /* 0x000fe20000004100 */
[----:B------:R-:W-:Y:S01]  /*7cd0*/  F2FP.F16.E4M3.UNPACK_B R58, R89 ;  /* 0x00000059ff3a723e */ /* 0x000fe200020006ff */
[----:B------:R-:W-:Y:S01]  /*7ce0*/  HADD2.F32 R175, -RZ, R168.H1_H1 ;  /* 0x300000a8ffaf7230 */ /* 0x000fe20000004100 */
[----:B------:R-:W-:Y:S01]  /*7cf0*/  F2FP.F16.E4M3.UNPACK_B R59, R55 ;  /* 0x00000037ff3b723e */ /* 0x000fe200020006ff */
[----:B------:R-:W-:Y:S02]  /*7d00*/  HADD2.F32 R90, -RZ, R86.H0_H0 ;  /* 0x20000056ff5a7230 */ /* 0x000fe40000004100 */
[----:B------:R-:W-:Y:S01]  /*7d10*/  FMUL.FTZ R177, R158, R173 ;  /* 0x000000ad9eb17220 */ /* 0x000fe20000410000 */
[----:B------:R-:W-:Y:S01]  /*7d20*/  HADD2.F32 R160, -RZ, R160.H1_H1 ;  /* 0x300000a0ffa07230 */ /* 0x000fe20000004100 */
[----:B------:R-:W-:Y:S01]  /*7d30*/  F2FP.SATFINITE.E4M3.F32.PACK_AB_MERGE_C R88, R161, R88, R57 ;  /* 0x00000058a158723e */ /* 0x000fe20004807039 */
[----:B------:R-:W-:-:S02]  /*7d40*/  HADD2.F32 R86, -RZ, R86.H1_H1 ;  /* 0x30000056ff567230 */ /* 0x000fc40000004100 */
[----:B------:R-:W-:Y:S01]  /*7d50*/  FMUL.FTZ R173, R90, R173 ;  /* 0x000000ad5aad7220 */ /* 0x000fe20000410000 */
[--C-:B------:R-:W-:Y:S02]  /*7d60*/  HADD2.F32 R169, -RZ, R166.reuse.H0_H0 ;  /* 0x200000a6ffa97230 */ /* 0x100fe40000004100 */
[-C--:B------:R-:W-:Y:S01]  /*7d70*/  FMUL.FTZ R179, R160, R175.reuse ;  /* 0x000000afa0b37220 */ /* 0x080fe20000410000 */
[----:B------:R-:W-:Y:S02]  /*7d80*/  HADD2.F32 R171, -RZ, R166.H1_H1 ;  /* 0x300000a6ffab7230 */ /* 0x000fe40000004100 */
[----:B------:R-:W-:Y:S01]  /*7d90*/  FMUL.FTZ R175, R86, R175 ;  /* 0x000000af56af7220 */ /* 0x000fe20000410000 */
[----:B------:R-:W-:Y:S01]  /*7da0*/  F2FP.F16.E4M3.UNPACK_B R57, R85 ;  /* 0x00000055ff39723e */ /* 0x000fe200020006ff */
[-C--:B------:R-:W-:Y:S01]  /*7db0*/  FFMA.FTZ R177, R90, R169.reuse, -R177 ;  /* 0x000000a95ab17223 */ /* 0x080fe200000108b1 */
[----:B------:R-:W-:Y:S01]  /*7dc0*/  FFMA.FTZ R90, R158, R169, R173 ;  /* 0x000000a99e5a7223 */ /* 0x000fe200000100ad */
[-C--:B------:R-:W-:Y:S01]  /*7dd0*/  FFMA.FTZ R175, R160, R171.reuse, R175 ;  /* 0x000000aba0af7223 */ /* 0x080fe200000100af */
[----:B------:R-:W-:Y:S01]  /*7de0*/  F2FP.SATFINITE.E4M3.F32.PACK_AB_MERGE_C R84, R165, R84, R56 ;  /* 0x00000054a554723e */ /* 0x000fe20004807038 */
[----:B------:R-:W-:Y:S01]  /*7df0*/  FFMA.FTZ R86, R86, R171, -R179 ;  /* 0x000000ab56567223 */ /* 0x000fe200000108b3 */
[----:B------:R-:W-:Y:S01]  /*7e00*/  HADD2.F32 R158, -RZ, R58.H0_H0 ;  /* 0x2000003aff9e7230 */ /* 0x000fe20000004100 */
[----:B------:R-:W-:Y:S01]  /*7e10*/  F2FP.F16.E4M3.UNPACK_B R160, R54 ;  /* 0x00000036ffa0723e */ /* 0x000fe200020006ff */
[----:B------:R-:W-:Y:S01]  /*7e20*/  HADD2.F32 R165, -RZ, R59.H0_H0 ;  /* 0x2000003bffa57230 */ /* 0x000fe20000004100 */
[----:B------:R-:W-:Y:S01]  /*7e30*/  F2FP.SATFINITE.E4M3.F32.PACK_AB_MERGE_C R162, R167, R162, RZ ;  /* 0x000000a2a7a2723e */ /* 0x000fe200048070ff */
[----:B------:R-:W-:Y:S01]  /*7e40*/  HADD2.F32 R56, -RZ, R57.H0_H0 ;  /* 0x20000039ff387230 */ /* 0x000fe20000004100 */
[----:B------:R-:W-:Y:S01]  /*7e50*/  F2FP.F16.E4M3.UNPACK_B R89, R89.H1 ;  /* 0x00000059ff59723e */ /* 0x000fe200030006ff */
[----:B------:R-:W-:Y:S01]  /*7e60*/  HADD2.F32 R161, -RZ, R160.H0_H0 ;  /* 0x200000a0ffa17230 */ /* 0x000fe20000004100 */
[----:B------:R-:W-:Y:S01]  /*7e70*/  F2FP.SATFINITE.E4M3.F32.PACK_AB_MERGE_C R86, R86, R177, R162 ;  /* 0x000000b15656723e */ /* 0x000fe200048070a2 */
[----:B------:R-:W-:Y:S01]  /*7e80*/  FMUL.FTZ R167, R158, R165 ;  /* 0x000000a59ea77220 */ /* 0x000fe20000410000 */
[----:B------:R-:W-:-:S02]  /*7e90*/  HADD2.F32 R58, -RZ, R58.H1_H1 ;  /* 0x3000003aff3a7230 */ /* 0x000fc40000004100 */
[C---:B------:R-:W-:Y:S01]  /*7ea0*/  FMUL.FTZ R165, R56.reuse, R165 ;  /* 0x000000a538a57220 */ /* 0x040fe20000410000 */
[----:B------:R-:W-:Y:S02]  /*7eb0*/  HADD2.F32 R162, -RZ, R59.H1_H1 ;  /* 0x3000003bffa27230 */ /* 0x000fe40000004100 */
[-C--:B------:R-:W-:Y:S01]  /*7ec0*/  FFMA.FTZ R56, R56, R161.reuse, -R167 ;  /* 0x000000a138387223 */ /* 0x080fe200000108a7 */
[----:B------:R-:W-:Y:S02]  /*7ed0*/  HADD2.F32 R59, -RZ, R57.H1_H1 ;  /* 0x30000039ff3b7230 */ /* 0x000fe40000004100 */
[----:B------:R-:W-:Y:S01]  /*7ee0*/  FFMA.FTZ R57, R158, R161, R165 ;  /* 0x000000a19e397223 */ /* 0x000fe200000100a5 */
[----:B------:R-:W-:Y:S02]  /*7ef0*/  HADD2.F32 R160, -RZ, R160.H1_H1 ;  /* 0x300000a0ffa07230 */ /* 0x000fe40000004100 */
[-C--:B------:R-:W-:Y:S01]  /*7f00*/  FMUL.FTZ R158, R58, R162.reuse ;  /* 0x000000a23a9e7220 */ /* 0x080fe20000410000 */
[----:B------:R-:W-:Y:S01]  /*7f10*/  F2FP.F16.E4M3.UNPACK_B R161, R55.H1 ;  /* 0x00000037ffa1723e */ /* 0x000fe200030006ff */
[C---:B------:R-:W-:Y:S01]  /*7f20*/  FMUL.FTZ R165, R59.reuse, R162 ;  /* 0x000000a23ba57220 */ /* 0x040fe20000410000 */
[----:B------:R-:W-:Y:S01]  /*7f30*/  F2FP.F16.E4M3.UNPACK_B R85, R85.H1 ;  /* 0x00000055ff55723e */ /* 0x000fe200030006ff */
[----:B------:R-:W-:Y:S01]  /*7f40*/  FFMA.FTZ R59, R59, R160, -R158 ;  /* 0x000000a03b3b7223 */ /* 0x000fe2000001089e */
[----:B------:R-:W-:Y:S01]  /*7f50*/  F2FP.F16.E4M3.UNPACK_B R54, R54.H1 ;  /* 0x00000036ff36723e */ /* 0x000fe200030006ff */
[----:B------:R-:W-:Y:S01]  /*7f60*/  HADD2.F32 R158, -RZ, R89.H0_H0 ;  /* 0x20000059ff9e7230 */ /* 0x000fe20000004100 */
[----:B------:R-:W-:Y:S01]  /*7f70*/  F2FP.SATFINITE.E4M3.F32.PACK_AB_MERGE_C R164, R181, R164, RZ ;  /* 0x000000a4b5a4723e */ /* 0x000fe200048070ff */
[----:B------:R-:W-:-:S02]  /*7f80*/  HADD2.F32 R162, -RZ, R161.H0_H0 ;  /* 0x200000a1ffa27230 */ /* 0x000fc40000004100 */
[----:B------:R-:W-:Y:S01]  /*7f90*/  FFMA.FTZ R58, R58, R160, R165 ;  /* 0x000000a03a3a7223 */ /* 0x000fe200000100a5 */
[----:B------:R-:W-:Y:S01]  /*7fa0*/  HADD2.F32 R55, -RZ, R85.H0_H0 ;  /* 0x20000055ff377230 */ /* 0x000fe20000004100 */
[----:B------:R-:W-:Y:S01]  /*7fb0*/  F2FP.SATFINITE.E4M3.F32.PACK_AB_MERGE_C R90, R175, R90, R164 ;  /* 0x0000005aaf5a723e */ /* 0x000fe200048070a4 */
[----:B------:R-:W-:Y:S02]  /*7fc0*/  HADD2.F32 R160, -RZ, R89.H1_H1 ;  /* 0x30000059ffa07230 */ /* 0x000fe40000004100 */
[-C--:B------:R-:W-:Y:S01]  /*7fd0*/  FMUL.FTZ R164, R158, R162.reuse ;  /* 0x000000a29ea47220 */ /* 0x080fe20000410000 */
[--C-:B------:R-:W-:Y:S02]  /*7fe0*/  HADD2.F32 R89, -RZ, R54.reuse.H0_H0 ;  /* 0x20000036ff597230 */ /* 0x100fe40000004100 */
[----:B------:R-:W-:Y:S01]  /*7ff0*/  FMUL.FTZ R165, R55, R162 ;  /* 0x000000a237a57220 */ /* 0x000fe20000410000 */
[----:B------:R-:W-:Y:S01]  /*8000*/  HADD2.F32 R85, -RZ, R85.H1_H1 ;  /* 0x30000055ff557230 */ /* 0x000fe20000004100 */
[-C--:B------:R-:W-:Y:S01]  /*8010*/  F2FP.F16.E4M3.UNPACK_B R170, R53.reuse.H1 ;  /* 0x00000035ffaa723e */ /* 0x080fe200030006ff */
[----:B------:R-:W-:Y:S01]  /*8020*/  HADD2.F32 R161, -RZ, R161.H1_H1 ;  /* 0x300000a1ffa17230 */ /* 0x000fe20000004100 */
[----:B------:R-:W-:Y:S01]  /*8030*/  F2FP.F16.E4M3.UNPACK_B R169, R53 ;  /* 0x00000035ffa9723e */ /* 0x000fe200020006ff */
[----:B------:R-:W-:-:S02]  /*8040*/  HADD2.F32 R162, -RZ, R54.H1_H1 ;  /* 0x30000036ffa27230 */ /* 0x000fc40000004100 */
[-C--:B------:R-:W-:Y:S01]  /*8050*/  FFMA.FTZ R54, R55, R89.reuse, -R164 ;  /* 0x0000005937367223 */ /* 0x080fe200000108a4 */
[----:B------:R-:W-:Y:S01]  /*8060*/  FFMA.FTZ R55, R158, R89, R165 ;  /* 0x000000599e377223 */ /* 0x000fe200000100a5 */
[CC--:B------:R-:W-:Y:S01]  /*8070*/  FMUL.FTZ R166, R160.reuse, R161.reuse ;  /* 0x000000a1a0a67220 */ /* 0x0c0fe20000410000 */
[C---:B------:R-:W-:Y:S01]  /*8080*/  FMUL.FTZ R165, R85.reuse, R161 ;  /* 0x000000a155a57220 */ /* 0x040fe20000410000 */
[----:B------:R-:W-:Y:S01]  /*8090*/  F2FP.F16.E4M3.UNPACK_B R89, R87 ;  /* 0x00000057ff59723e */ /* 0x000fe200020006ff */
[--C-:B------:R-:W-:Y:S02]  /*80a0*/  HADD2.F32 R171, -RZ, R170.reuse.H0_H0 ;  /* 0x200000aaffab7230 */ /* 0x100fe40000004100 */
[-C--:B------:R-:W-:Y:S01]  /*80b0*/  FFMA.FTZ R85, R85, R162.reuse, -R166 ;  /* 0x000000a255557223 */ /* 0x080fe200000108a6 */
[----:B------:R-:W-:Y:S01]  /*80c0*/  FFMA.FTZ R158, R160, R162, R165 ;  /* 0x000000a2a09e7223 */ /* 0x000fe200000100a5 */
[----:B------:R-:W-:Y:S01]  /*80d0*/  F2FP.F16.E4M3.UNPACK_B R162, R91.H1 ;  /* 0x0000005bffa2723e */ /* 0x000fe200030006ff */
[----:B------:R-:W-:Y:S01]  /*80e0*/  HADD2.F32 R170, -RZ, R170.H1_H1 ;  /* 0x300000aaffaa7230 */ /* 0x000fe20000004100 */
[----:B------:R-:W-:-:S02]  /*80f0*/  F2FP.F16.E4M3.UNPACK_B R87, R87.H1 ;  /* 0x00000057ff57723e */ /* 0x000fc400030006ff */
[----:B------:R-:W-:Y:S01]  /*8100*/  F2FP.F16.E4M3.UNPACK_B R161, R91 ;  /* 0x0000005bffa1723e */ /* 0x000fe200020006ff */
[----:B------:R-:W-:Y:S01]  /*8110*/  HADD2.F32 R165, -RZ, R162.H0_H0 ;  /* 0x200000a2ffa57230 */ /* 0x000fe20000004100 */
[-C--:B------:R-:W-:Y:S01]  /*8120*/  F2FP.F16.E4M3.UNPACK_B R167, R52.reuse.H1 ;  /* 0x00000034ffa7723e */ /* 0x080fe200030006ff */
[----:B------:R-:W-:Y:S01]  /*8130*/  HADD2.F32 R160, -RZ, R87.H0_H0 ;  /* 0x20000057ffa07230 */ /* 0x000fe20000004100 */
[----:B------:R-:W-:Y:S01]  /*8140*/  F2FP.F16.E4M3.UNPACK_B R166, R52 ;  /* 0x00000034ffa6723e */ /* 0x000fe200020006ff */
[----:B------:R-:W-:Y:S02]  /*8150*/  HADD2.F32 R164, -RZ, R161.H0_H0 ;  /* 0x200000a1ffa47230 */ /* 0x000fe40000004100 */
[-C--:B------:R-:W-:Y:S01]  /*8160*/  FMUL.FTZ R175, R165, R171.reuse ;  /* 0x000000aba5af7220 */ /* 0x080fe20000410000 */
[----:B------:R-:W-:Y:S02]  /*8170*/  HADD2.F32 R52, -RZ, R169.H0_H0 ;  /* 0x200000a9ff347230 */ /* 0x000fe40000004100 */
[----:B------:R-:W-:Y:S01]  /*8180*/  FMUL.FTZ R174, R160, R171 ;  /* 0x000000aba0ae7220 */ /* 0x000fe20000410000 */
[----:B------:R-:W-:Y:S01]  /*8190*/  HADD2.F32 R168, -RZ, R167.H0_H0 ;  /* 0x200000a7ffa87230 */ /* 0x000fe20000004100 */
[----:B------:R-:W-:Y:S01]  /*81a0*/  F2FP.SATFINITE.E4M3.F32.PACK_AB_MERGE_C R54, R85, R54, RZ ;  /* 0x000000365536723e */ /* 0x000fe200048070ff */
[----:B------:R-:W-:-:S02]  /*81b0*/  HADD2.F32 R91, -RZ, R89.H0_H0 ;  /* 0x20000059ff5b7230 */ /* 0x000fc40000004100 */
[----:B------:R-:W-:Y:S01]  /*81c0*/  FMUL.FTZ R172, R164, R52 ;  /* 0x00000034a4ac7220 */ /* 0x000fe20000410000 */
[----:B------:R-:W-:Y:S02]  /*81d0*/  HADD2.F32 R53, -RZ, R166.H0_H0 ;  /* 0x200000a6ff357230 */ /* 0x000fe40000004100 */
[----:B------:R-:W-:Y:S01]  /*81e0*/  FFMA.FTZ R175, R160, R168, -R175 ;  /* 0x000000a8a0af7223 */ /* 0x000fe200000108af */
[----:B------:R-:W-:Y:S02]  /*81f0*/  HADD2.F32 R162, -RZ, R162.H1_H1 ;  /* 0x300000a2ffa27230 */ /* 0x000fe40000004100 */
[----:B------:R-:W-:Y:S01]  /*8200*/  FMUL.FTZ R173, R91, R52 ;  /* 0x000000345bad7220 */ /* 0x000fe20000410000 */
[----:B------:R-:W-:Y:S02]  /*8210*/  HADD2.F32 R87, -RZ, R87.H1_H1 ;  /* 0x30000057ff577230 */ /* 0x000fe40000004100 */
[----:B------:R-:W-:Y:S01]  /*8220*/  FFMA.FTZ R174, R165, R168, R174 ;  /* 0x000000a8a5ae7223 */ /* 0x000fe200000100ae */
[----:B------:R-:W-:-:S02]  /*8230*/  HADD2.F32 R161, -RZ, R161.H1_H1 ;  /* 0x300000a1ffa17230 */ /* 0x000fc40000004100 */
[-C--:B------:R-:W-:Y:S01]  /*8240*/  FFMA.FTZ R52, R91, R53.reuse, -R172 ;  /* 0x000000355b347223 */ /* 0x080fe200000108ac */
[----:B------:R-:W-:Y:S02]  /*8250*/  HADD2.F32 R160, -RZ, R169.H1_H1 ;  /* 0x300000a9ffa07230 */ /* 0x000fe40000004100 */
[-C--:B------:R-:W-:Y:S01]  /*8260*/  FMUL.FTZ R168, R162, R170.reuse ;  /* 0x000000aaa2a87220 */ /* 0x080fe20000410000 */
[----:B------:R-:W-:Y:S02]  /*8270*/  HADD2.F32 R167, -RZ, R167.H1_H1 ;  /* 0x300000a7ffa77230 */ /* 0x000fe40000004100 */
[----:B------:R-:W-:Y:S01]  /*8280*/  FMUL.FTZ R91, R87, R170 ;  /* 0x000000aa575b7220 */ /* 0x000fe20000410000 */
[----:B------:R-:W-:Y:S02]  /*8290*/  HADD2.F32 R89, -RZ, R89.H1_H1 ;  /* 0x30000059ff597230 */ /* 0x000fe40000004100 */
[----:B------:R-:W-:Y:S01]  /*82a0*/  FFMA.FTZ R53, R164, R53, R173 ;  /* 0x00000035a4357223 */ /* 0x000fe200000100ad */
[----:B------:R-:W-:-:S02]  /*82b0*/  HADD2.F32 R166, -RZ, R166.H1_H1 ;  /* 0x300000a6ffa67230 */ /* 0x000fc40000004100 */
[-C--:B------:R-:W-:Y:S01]  /*82c0*/  FMUL.FTZ R164, R161, R160.reuse ;  /* 0x000000a0a1a47220 */ /* 0x080fe20000410000 */
[-C--:B------:R-:W-:Y:S01]  /*82d0*/  FFMA.FTZ R168, R87, R167.reuse, -R168 ;  /* 0x000000a757a87223 */ /* 0x080fe200000108a8 */
[C---:B------:R-:W-:Y:S01]  /*82e0*/  FMUL.FTZ R160, R89.reuse, R160 ;  /* 0x000000a059a07220 */ /* 0x040fe20000410000 */
[----:B------:R-:W-:Y:S01]  /*82f0*/  FFMA.FTZ R91, R162, R167, R91 ;  /* 0x000000a7a25b7223 */ /* 0x000fe2000001005b */
[-C--:B------:R-:W-:Y:S01]  /*8300*/  FFMA.FTZ R89, R89, R166.reuse, -R164 ;  /* 0x000000a659597223 */ /* 0x080fe200000108a4 */
[----:B------:R-:W-:Y:S01]  /*8310*/  F2FP.SATFINITE.E4M3.F32.PACK_AB_MERGE_C R55, R158, R55, RZ ;  /* 0x000000379e37723e */ /* 0x000fe200048070ff */
[----:B------:R-:W-:Y:S01]  /*8320*/  FFMA.FTZ R160, R161, R166, R160 ;  /* 0x000000a6a1a07223 */ /* 0x000fe200000100a0 */
[----:B------:R-:W-:Y:S02]  /*8330*/  F2FP.SATFINITE.E4M3.F32.PACK_AB_MERGE_C R168, R168, R175, RZ ;  /* 0x000000afa8a8723e */ /* 0x000fe400048070ff */
[----:B------:R-:W-:Y:S02]  /*8340*/  F2FP.SATFINITE.E4M3.F32.PACK_AB_MERGE_C R91, R91, R174, RZ ;  /* 0x000000ae5b5b723e */ /* 0x000fe400048070ff */
[----:B------:R-:W-:-:S02]  /*8350*/  F2FP.SATFINITE.E4M3.F32.PACK_AB_MERGE_C R87, R89, R52, R168 ;  /* 0x000000345957723e */ /* 0x000fc400048070a8 */
[----:B------:R-:W-:Y:S02]  /*8360*/  F2FP.SATFINITE.E4M3.F32.PACK_AB_MERGE_C R85, R59, R56, R54 ;  /* 0x000000383b55723e */ /* 0x000fe40004807036 */
[----:B------:R-:W-:Y:S02]  /*8370*/  F2FP.SATFINITE.E4M3.F32.PACK_AB_MERGE_C R89, R58, R57, R55 ;  /* 0x000000393a59723e */ /* 0x000fe40004807037 */
[----:B------:R-:W-:-:S07]  /*8380*/  F2FP.SATFINITE.E4M3.F32.PACK_AB_MERGE_C R91, R160, R53, R91 ;  /* 0x00000035a05b723e */ /* 0x000fce000480705b */
.L_x_395:
[----:B------:R-:W-:Y:S05]  /*8390*/  BSYNC B2 ;  /* 0x0000000000027941 */ /* 0x000fea0003800000 */
.L_x_394:
[----:B------:R-:W-:Y:S01]  /*83a0*/  ISETP.GE.AND P3, PT, R159, R146, PT ;  /* 0x000000929f00720c */ /* 0x000fe20003f66270 */
[----:B------:R-:W-:-:S12]  /*83b0*/  ULDC.64 UR4, c[0x0][0x2e8] ;  /* 0x0000ba0000047ab9 */ /* 0x000fd80000000a00 */
[--C-:B------:R-:W-:Y:S02]  /*83c0*/  @!P3 SHF.R.S32.HI R52, RZ, 0x1f, R159.reuse ;  /* 0x0000001fff34b819 */ /* 0x100fe4000001149f */
[----:B------:R-:W-:-:S04]  /*83d0*/  @!P3 IADD3 R54, P4, P6, R46, R136, R159 ;  /* 0x000000882e36b210 */ /* 0x000fc80007e9e09f */
[----:B------:R-:W-:Y:S02]  /*83e0*/  @!P3 IADD3.X R157, R20, R157, R52, P4, P6 ;  /* 0x0000009d149db210 */ /* 0x000fe400027ec434 */
[----:B------:R-:W-:-:S04]  /*83f0*/  IADD3 R52, P4, R156, UR4, RZ ;  /* 0x000000049c347c10 */ /* 0x000fc8000ff9e0ff */
[----:B------:R-:W-:Y:S02]  /*8400*/  IADD3.X R53, R163, UR5, RZ, P4, !PT ;  /* 0x00000005a3357c10 */ /* 0x000fe4000a7fe4ff */
[----:B------:R-:W-:-:S03]  /*8410*/  @!P3 IADD3 R54, P4, R54, UR4, RZ ;  /* 0x000000043636bc10 */ /* 0x000fc6000ff9e0ff */
[----:B-1----:R1:W-:Y:S01]  /*8420*/  STG.E.128 desc[UR60][R52.64], R84 ;  /* 0x0000005434007986 */ /* 0x0023e2000c101d3c */
[----:B------:R-:W-:-:S05]  /*8430*/  @!P3 IADD3.X R55, R157, UR5, RZ, P4, !PT ;  /* 0x000000059d37bc10 */ /* 0x000fca000a7fe4ff */
[----:B--2---:R1:W-:Y:S04]  /*8440*/  @!P3 STG.E.128 desc[UR60][R54.64], R88 ;  /* 0x000000583600b986 */ /* 0x0043e8000c101d3c */
.L_x_393:
[----:B------:R-:W-:Y:S05]  /*8450*/  BSYNC B1 ;  /* 0x0000000000017941 */ /* 0x000fea0003800000 */
.L_x_392:
[----:B-1----:R-:W-:Y:S01]  /*8460*/  IADD3 R53, R228, 0x40, RZ ;  /* 0x00000040e4357810 */ /* 0x002fe20007ffe0ff */
[----:B------:R-:W-:Y:S03]  /*8470*/  BSSY B1, `(.L_x_396) ;  /* 0x0000102000017945 */ /* 0x000fe60003800000 */
[----:B------:R-:W-:-:S13]  /*8480*/  ISETP.GE.OR P3, PT, R53, R119, P0 ;  /* 0x000000773500720c */ /* 0x000fda0000766670 */
[----:B------:R-:W-:Y:S05]  /*8490*/  @P3 BRA `(.L_x_397) ;  /* 0x0000000c00fc3947 */ /* 0x000fea0003800000 */
[----:B------:R-:W3:Y:S01]  /*84a0*/  LDL R54, [R1+0x68] ;  /* 0x0000680001367983 */ /* 0x000ee20000100800 */
[-C--:B--2---:R-:W-:Y:S01]  /*84b0*/  IMAD R52, R124, R130.reuse, RZ ;  /* 0x000000827c347224 */ /* 0x084fe200078e02ff */
[----:B------:R-:W-:Y:S01]  /*84c0*/  ISETP.NE.AND P6, PT, R0, RZ, PT ;  /* 0x000000ff0000720c */ /* 0x000fe20003fc5270 */
[C---:B------:R-:W-:Y:S01]  /*84d0*/  IMAD.WIDE.U32 R84, R53.reuse, R130, R128 ;  /* 0x0000008235547225 */ /* 0x040fe200078e0080 */
[----:B------:R-:W-:Y:S01]  /*84e0*/  IADD3 R56, R228, 0x40, RZ ;  /* 0x00000040e4387810 */ /* 0x000fe20007ffe0ff */
[----:B------:R-:W-:Y:S02]  /*84f0*/  BSSY B2, `(.L_x_398) ;  /* 0x00000ee000027945 */ /* 0x000fe40003800000 */
[----:B------:R-:W-:Y:S01]  /*8500*/  IMAD R87, R53, R131, R52 ;  /* 0x0000008335577224 */ /* 0x000fe200078e0234 */
[----:B------:R-:W-:Y:S01]  /*8510*/  SEL R52, R120, R147, !P6 ;  /* 0x0000009378347207 */ /* 0x000fe20007000000 */
[----:B------:R-:W-:Y:S01]  /*8520*/  VIADD R55, R228, 0x40 ;  /* 0x00000040e4377836 */ /* 0x000fe20000000000 */
[----:B------:R-:W-:Y:S01]  /*8530*/  IADD3 R86, P3, P4, R46, R84, R27 ;  /* 0x000000542e567210 */ /* 0x000fe20007c7e01b */
[----:B------:R-:W-:Y:S01]  /*8540*/  IMAD.SHL.U32 R56, R56, 0x80, RZ ;  /* 0x0000008038387824 */ /* 0x000fe200078e00ff */
[----:B------:R-:W-:Y:S01]  /*8550*/  SHF.R.S32.HI R53, RZ, 0x1f, R52 ;  /* 0x0000001fff357819 */ /* 0x000fe20000011434 */
[----:B------:R-:W-:-:S02]  /*8560*/  IMAD.SHL.U32 R55, R55, 0x80, RZ ;  /* 0x0000008037377824 */ /* 0x000fc400078e00ff */
[----:B------:R-:W-:Y:S01]  /*8570*/  IMAD.IADD R87, R85, 0x1, R87 ;  /* 0x0000000155577824 */ /* 0x000fe200078e0257 */
[----:B------:R-:W-:Y:S02]  /*8580*/  LEA.HI R53, R53, R52, RZ, 0x5 ;  /* 0x0000003435357211 */ /* 0x000fe400078f28ff */
[----:B------:R-:W-:Y:S02]  /*8590*/  LOP3.LUT R55, R55, 0x380, RZ, 0xc0, !PT ;  /* 0x0000038037377812 */ /* 0x000fe400078ec0ff */
[----:B------:R-:W-:Y:S02]  /*85a0*/  LEA.HI.SX32 R53, R53, R28, 0x1b ;  /* 0x0000001c35357211 */ /* 0x000fe400078fdaff */
[----:B------:R-:W-:Y:S02]  /*85b0*/  LOP3.LUT R56, R56, 0x380, RZ, 0xc0, !PT ;  /* 0x0000038038387812 */ /* 0x000fe400078ec0ff */
[----:B------:R-:W-:Y:S01]  /*85c0*/  SHF.R.U32.HI R55, RZ, 0x3, R55 ;  /* 0x00000003ff377819 */ /* 0x000fe20000011637 */
[----:B------:R-:W-:Y:S01]  /*85d0*/  IMAD.SHL.U32 R89, R53, 0x10, RZ ;  /* 0x0000001035597824 */ /* 0x000fe200078e00ff */
[----:B------:R-:W-:Y:S01]  /*85e0*/  IADD3.X R90, R20, R87, R26, P3, P4 ;  /* 0x00000057145a7210 */ /* 0x000fe20001fe841a */
[----:B------:R-:W-:-:S03]  /*85f0*/  IMAD R53, R17, 0x7000, R115 ;  /* 0x0000700011357824 */ /* 0x000fc600078e0273 */
[----:B------:R-:W-:Y:S02]  /*8600*/  LOP3.LUT R52, R56, 0x70, R89, 0xf8, !PT ;  /* 0x0000007038347812 */ /* 0x000fe400078ef859 */
[----:B------:R-:W-:Y:S02]  /*8610*/  IADD3 R53, R16, R53, RZ ;  /* 0x0000003510357210 */ /* 0x000fe40007ffe0ff */
[----:B------:R-:W-:-:S05]  /*8620*/  LOP3.LUT R52, R52, R55, RZ, 0x3c, !PT ;  /* 0x0000003734347212 */ /* 0x000fca00078e3cff */
[----:B---3--:R-:W-:-:S04]  /*8630*/  IMAD.IADD R52, R54, 0x1, R52 ;  /* 0x0000000136347824 */ /* 0x008fc800078e0234 */
[----:B------:R-:W-:-:S04]  /*8640*/  IMAD R55, R17, 0x7000, R52 ;  /* 0x0000700011377824 */ /* 0x000fc800078e0234 */
[----:B------:R-:W-:Y:S02]  /*8650*/  IMAD.IADD R56, R16, 0x1, R55 ;  /* 0x0000000110387824 */ /* 0x000fe400078e0237 */
[----:B------:R-:W1:Y:S04]  /*8660*/  LDS.128 R52, [R53+0x20400] ;  /* 0x0204000035347984 */ /* 0x000e680000000c00 */
[----:B------:R-:W2:Y:S01]  /*8670*/  LDS.128 R56, [R56+0x20400] ;  /* 0x0204000038387984 */ /* 0x000ea20000000c00 */
[----:B------:R-:W-:Y:S05]  /*8680*/  @P2 BRA `(.L_x_399) ;  /* 0x0000000c00502947 */ /* 0x000fea0003800000 */
[----:B------:R-:W-:Y:S01]  /*8690*/  SHF.R.U32.HI R62, RZ, 0x8, R61 ;  /* 0x00000008ff3e7819 */ /* 0x000fe2000001163d */
[----:B-1----:R-:W-:Y:S01]  /*86a0*/  IMAD.MOV.U32 R64, RZ, RZ, R52 ;  /* 0x000000ffff407224 */ /* 0x002fe200078e0034 */
[----:B------:R-:W-:Y:S01]  /*86b0*/  SHF.R.U32.HI R136, RZ, 0x8, R65 ;  /* 0x00000008ff887819 */ /* 0x000fe20000011641 */
[----:B------:R-:W-:Y:S01]  /*86c0*/  IMAD.MOV.U32 R60, RZ, RZ, R53 ;  /* 0x000000ffff3c7224 */ /* 0x000fe200078e0035 */
[----:B------:R-:W-:Y:S01]  /*86d0*/  LOP3.LUT R91, R61, 0xff0000ff, RZ, 0xc0, !PT ;  /* 0xff0000ff3d5b7812 */ /* 0x000fe200078ec0ff */
[----:B------:R-:W-:Y:S01]  /*86e0*/  IMAD.SHL.U32 R52, R62, 0x100, RZ ;  /* 0x000001003e347824 */ /* 0x000fe200078e00ff */
[----:B------:R-:W-:Y:S01]  /*86f0*/  SHF.R.U32.HI R137, RZ, 0x8, R63 ;  /* 0x00000008ff897819 */ /* 0x000fe2000001163f */
[----:B------:R-:W-:Y:S01]  /*8700*/  IMAD.SHL.U32 R53, R136, 0x100, RZ ;  /* 0x0000010088357824 */ /* 0x000fe200078e00ff */
[----:B------:R-:W-:Y:S01]  /*8710*/  SHF.R.U32.HI R88, RZ, 0x8, R67 ;  /* 0x00000008ff587819 */ /* 0x000fe20000011643 */
[----:B--2---:R-:W-:Y:S01]  /*8720*/  IMAD.MOV.U32 R62, RZ, RZ, R58 ;  /* 0x000000ffff3e7224 */ /* 0x004fe200078e003a */
[----:B------:R-:W-:-:S02]  /*8730*/  SHF.R.U32.HI R159, RZ, 0x10, R63 ;  /* 0x00000010ff9f7819 */ /* 0x000fc4000001163f */
[----:B------:R-:W-:Y:S02]  /*8740*/  SHF.R.U32.HI R158, RZ, 0x10, R65 ;  /* 0x00000010ff9e7819 */ /* 0x000fe40000011641 */
[----:B------:R-:W-:Y:S02]  /*8750*/  LOP3.LUT R66, R65, 0xff0000ff, RZ, 0xc0, !PT ;  /* 0xff0000ff41427812 */ /* 0x000fe400078ec0ff */
[----:B------:R-:W-:Y:S02]  /*8760*/  LOP3.LUT R91, R91, 0xff00, R52, 0xf8, !PT ;  /* 0x0000ff005b5b7812 */ /* 0x000fe400078ef834 */
[----:B------:R-:W-:Y:S02]  /*8770*/  LOP3.LUT R63, R63, 0xff0000ff, RZ, 0xc0, !PT ;  /* 0xff0000ff3f3f7812 */ /* 0x000fe400078ec0ff */
[----:B------:R-:W-:Y:S01]  /*8780*/  MOV R65, R56 ;  /* 0x0000003800417202 */ /* 0x000fe20000000f00 */
[----:B------:R-:W-:Y:S01]  /*8790*/  IMAD.SHL.U32 R56, R88, 0x100, RZ ;  /* 0x0000010058387824 */ /* 0x000fe200078e00ff */
[----:B------:R-:W-:-:S02]  /*87a0*/  SHF.L.U32 R52, R137, 0x8, RZ ;  /* 0x0000000889347819 */ /* 0x000fc400000006ff */
[----:B------:R-:W-:Y:S01]  /*87b0*/  SHF.R.U32.HI R157, RZ, 0x10, R61 ;  /* 0x00000010ff9d7819 */ /* 0x000fe2000001163d */
[----:B------:R-:W-:Y:S01]  /*87c0*/  IMAD.MOV.U32 R61, RZ, RZ, R54 ;  /* 0x000000ffff3d7224 */ /* 0x000fe200078e0036 */
[----:B------:R-:W-:Y:S02]  /*87d0*/  SHF.R.U32.HI R156, RZ, 0x10, R67 ;  /* 0x00000010ff9c7819 */ /* 0x000fe40000011643 */
[----:B------:R-:W-:Y:S01]  /*87e0*/  LOP3.LUT R67, R67, 0xff0000ff, RZ, 0xc0, !PT ;  /* 0xff0000ff43437812 */ /* 0x000fe200078ec0ff */
[----:B------:R-:W-:Y:S01]  /*87f0*/  IMAD.U32 R54, R157, 0x10000, RZ ;  /* 0x000100009d367824 */ /* 0x000fe200078e00ff */
[----:B------:R-:W-:Y:S01]  /*8800*/  LOP3.LUT R137, R66, 0xff00, R53, 0xf8, !PT ;  /* 0x0000ff0042897812 */ /* 0x000fe200078ef835 */
[----:B------:R-:W-:Y:S01]  /*8810*/  IMAD.U32 R156, R156, 0x10000, RZ ;  /* 0x000100009c9c7824 */ /* 0x000fe200078e00ff */
[----:B------:R-:W-:Y:S02]  /*8820*/  LOP3.LUT R52, R63, 0xff00, R52, 0xf8, !PT ;  /* 0x0000ff003f347812 */ /* 0x000fe400078ef834 */
[----:B------:R-:W-:-:S02]  /*8830*/  SHF.L.U32 R53, R159, 0x10, RZ ;  /* 0x000000109f357819 */ /* 0x000fc400000006ff */
[----:B------:R-:W-:Y:S02]  /*8840*/  F2FP.F16.E4M3.UNPACK_B R136, R154.H1 ;  /* 0x0000009aff88723e */ /* 0x000fe400030006ff */
[----:B------:R-:W-:Y:S02]  /*8850*/  F2FP.F16.E4M3.UNPACK_B R88, R65.H1 ;  /* 0x00000041ff58723e */ /* 0x000fe400030006ff */
[----:B------:R-:W-:Y:S02]  /*8860*/  F2FP.F16.E4M3.UNPACK_B R66, R64.H1 ;  /* 0x00000040ff42723e */ /* 0x000fe400030006ff */
[----:B------:R-:W-:Y:S01]  /*8870*/  LOP3.LUT R157, R67, 0xff00, R56, 0xf8, !PT ;  /* 0x0000ff00439d7812 */ /* 0x000fe200078ef838 */
[----:B------:R-:W-:Y:S01]  /*8880*/  HADD2.F32 R63, -RZ, R88.H0_H0 ;  /* 0x20000058ff3f7230 */ /* 0x000fe20000004100 */
[----:B------:R-:W-:Y:S01]  /*8890*/  LOP3.LUT R53, R52, 0xff0000, R53, 0xf8, !PT ;  /* 0x00ff000034357812 */ /* 0x000fe200078ef835 */
[----:B------:R-:W-:Y:S01]  /*88a0*/  HADD2.F32 R52, -RZ, R136.H0_H0 ;  /* 0x20000088ff347230 */ /* 0x000fe20000004100 */
[----:B------:R-:W-:Y:S01]  /*88b0*/  F2FP.F16.E4M3.UNPACK_B R67, R152.H1 ;  /* 0x00000098ff43723e */ /* 0x000fe200030006ff */
[----:B------:R-:W-:Y:S01]  /*88c0*/  HADD2.F32 R58, -RZ, R66.H0_H0 ;  /* 0x20000042ff3a7230 */ /* 0x000fe20000004100 */
[----:B------:R-:W-:Y:S01]  /*88d0*/  LOP3.LUT R54, R91, 0xff0000, R54, 0xf8, !PT ;  /* 0x00ff00005b367812 */ /* 0x000fe200078ef836 */
[----:B------:R-:W-:-:S02]  /*88e0*/  IMAD.U32 R56, R158, 0x10000, RZ ;  /* 0x000100009e387824 */ /* 0x000fc400078e00ff */
[-C--:B------:R-:W-:Y:S01]  /*88f0*/  FMUL.FTZ R159, R63, R52.reuse ;  /* 0x000000343f9f7220 */ /* 0x080fe20000410000 */
[--C-:B------:R-:W-:Y:S02]  /*8900*/  HADD2.F32 R91, -RZ, R67.reuse.H0_H0 ;  /* 0x20000043ff5b7230 */ /* 0x100fe40000004100 */
[C---:B------:R-:W-:Y:S01]  /*8910*/  FMUL.FTZ R158, R58.reuse, R52 ;  /* 0x000000343a9e7220 */ /* 0x040fe20000410000 */
[----:B------:R-:W-:Y:S01]  /*8920*/  LOP3.LUT R52, R157, 0xff0000, R156, 0xf8, !PT ;  /* 0x00ff00009d347812 */ /* 0x000fe200078ef89c */
[----:B------:R-:W-:Y:S01]  /*8930*/  HADD2.F32 R156, -RZ, R67.H1_H1 ;  /* 0x30000043ff9c7230 */ /* 0x000fe20000004100 */
[----:B------:R-:W-:Y:S01]  /*8940*/  LOP3.LUT R56, R137, 0xff0000, R56, 0xf8, !PT ;  /* 0x00ff000089387812 */ /* 0x000fe200078ef838 */
[-C--:B------:R-:W-:Y:S01]  /*8950*/  FFMA.FTZ R58, R58, R91.reuse, -R159 ;  /* 0x0000005b3a3a7223 */ /* 0x080fe2000001089f */
[----:B------:R-:W-:Y:S01]  /*8960*/  FFMA.FTZ R63, R63, R91, R158 ;  /* 0x0000005b3f3f7223 */ /* 0x000fe2000001009e */
[----:B------:R-:W-:Y:S01]  /*8970*/  HADD2.F32 R136, -RZ, R136.H1_H1 ;  /* 0x30000088ff887230 */ /* 0x000fe20000004100 */
[----:B------:R-:W-:Y:S01]  /*8980*/  F2FP.F16.E4M3.UNPACK_B R154, R154 ;  /* 0x0000009aff9a723e */ /* 0x000fe200020006ff */
[----:B------:R-:W-:Y:S01]  /*8990*/  HADD2.F32 R67, -RZ, R66.H1_H1 ;  /* 0x30000042ff437230 */ /* 0x000fe20000004100 */
[----:B------:R-:W-:Y:S01]  /*89a0*/  F2FP.F16.E4M3.UNPACK_B R91, R65 ;  /* 0x00000041ff5b723e */ /* 0x000fe200020006ff */
[----:B------:R-:W-:Y:S01]  /*89b0*/  HADD2.F32 R137, -RZ, R88.H1_H1 ;  /* 0x30000058ff897230 */ /* 0x000fe20000004100 */
[----:B------:R-:W-:Y:S01]  /*89c0*/  F2FP.F16.E4M3.UNPACK_B R88, R64 ;  /* 0x00000040ff58723e */ /* 0x000fe200020006ff */
[----:B------:R-:W-:Y:S01]  /*89d0*/  HADD2.F32 R157, -RZ, R154.H0_H0 ;  /* 0x2000009aff9d7230 */ /* 0x000fe20000004100 */
[----:B------:R-:W-:Y:S01]  /*89e0*/  F2FP.F16.E4M3.UNPACK_B R152, R152 ;  /* 0x00000098ff98723e */ /* 0x000fe200020006ff */
[-C--:B------:R-:W-:Y:S01]  /*89f0*/  FMUL.FTZ R158, R67, R136.reuse ;  /* 0x00000088439e7220 */ /* 0x080fe20000410000 */
[----:B------:R-:W-:Y:S01]  /*8a00*/  FMUL.FTZ R64, R137, R136 ;  /* 0x0000008889407220 */ /* 0x000fe20000410000 */
[----:B------:R-:W-:-:S02]  /*8a10*/  HADD2.F32 R136, -RZ, R91.H0_H0 ;  /* 0x2000005bff887230 */ /* 0x000fc40000004100 */
[----:B------:R-:W-:Y:S02]  /*8a20*/  HADD2.F32 R66, -RZ, R88.H0_H0 ;  /* 0x20000058ff427230 */ /* 0x000fe40000004100 */
[-C--:B------:R-:W-:Y:S01]  /*8a30*/  FFMA.FTZ R65, R67, R156.reuse, -R64 ;  /* 0x0000009c43417223 */ /* 0x080fe20000010840 */
[----:B------:R-:W-:Y:S01]  /*8a40*/  FFMA.FTZ R64, R137, R156, R158 ;  /* 0x0000009c89407223 */ /* 0x000fe2000001009e */
[----:B------:R-:W-:Y:S02]  /*8a50*/  HADD2.F32 R67, -RZ, R152.H0_H0 ;  /* 0x20000098ff437230 */ /* 0x000fe40000004100 */
[-C--:B------:R-:W-:Y:S01]  /*8a60*/  FMUL.FTZ R159, R136, R157.reuse ;  /* 0x0000009d889f7220 */ /* 0x080fe20000410000 */
[----:B------:R-:W-:Y:S02]  /*8a70*/  HADD2.F32 R154, -RZ, R154.H1_H1 ;  /* 0x3000009aff9a7230 */ /* 0x000fe40000004100 */
[----:B------:R-:W-:Y:S01]  /*8a80*/  FMUL.FTZ R157, R66, R157 ;  /* 0x0000009d429d7220 */ /* 0x000fe20000410000 */
[----:B------:R-:W-:Y:S01]  /*8a90*/  HADD2.F32 R137, -RZ, R91.H1_H1 ;  /* 0x3000005bff897230 */ /* 0x000fe20000004100 */
[----:B------:R-:W-:Y:S01]  /*8aa0*/  F2FP.F16.E4M3.UNPACK_B R158, R155.H1 ;  /* 0x0000009bff9e723e */ /* 0x000fe200030006ff */
[----:B------:R-:W-:-:S02]  /*8ab0*/  HADD2.F32 R88, -RZ, R88.H1_H1 ;  /* 0x30000058ff587230 */ /* 0x000fc40000004100 */
[-C--:B------:R-:W-:Y:S01]  /*8ac0*/  FFMA.FTZ R66, R66, R67.reuse, -R159 ;  /* 0x0000004342427223 */ /* 0x080fe2000001089f */
[----:B------:R-:W-:Y:S01]  /*8ad0*/  HADD2.F32 R156, -RZ, R152.H1_H1 ;  /* 0x30000098ff9c7230 */ /* 0x000fe20000004100 */
[----:B------:R-:W-:Y:S01]  /*8ae0*/  F2FP.F16.E4M3.UNPACK_B R152, R62.H1 ;  /* 0x0000003eff98723e */ /* 0x000fe200030006ff */
[----:B------:R-:W-:Y:S01]  /*8af0*/  FFMA.FTZ R67, R136, R67, R157 ;  /* 0x0000004388437223 */ /* 0x000fe2000001009d */
[CC--:B------:R-:W-:Y:S01]  /*8b00*/  FMUL.FTZ R91, R137.reuse, R154.reuse ;  /* 0x0000009a895b7220 */ /* 0x0c0fe20000410000 */
[C---:B------:R-:W-:Y:S01]  /*8b10*/  FMUL.FTZ R160, R88.reuse, R154 ;  /* 0x0000009a58a07220 */ /* 0x040fe20000410000 */
[----:B------:R-:W-:Y:S01]  /*8b20*/  F2FP.F16.E4M3.UNPACK_B R157, R153.H1 ;  /* 0x00000099ff9d723e */ /* 0x000fe200030006ff */
[----:B------:R-:W-:Y:S01]  /*8b30*/  HADD2.F32 R159, -RZ, R158.H0_H0 ;  /* 0x2000009eff9f7230 */ /* 0x000fe20000004100 */
[----:B------:R-:W-:Y:S01]  /*8b40*/  F2FP.F16.E4M3.UNPACK_B R136, R61.H1 ;  /* 0x0000003dff88723e */ /* 0x000fe200030006ff */
[----:B------:R-:W-:Y:S02]  /*8b50*/  HADD2.F32 R154, -RZ, R152.H0_H0 ;  /* 0x20000098ff9a7230 */ /* 0x000fe40000004100 */
[-C--:B------:R-:W-:Y:S01]  /*8b60*/  FFMA.FTZ R91, R88, R156.reuse, -R91 ;  /* 0x0000009c585b7223 */ /* 0x080fe2000001085b */
[----:B------:R-:W-:Y:S01]  /*8b70*/  FFMA.FTZ R88, R137, R156, R160 ;  /* 0x0000009c89587223 */ /* 0x000fe200000100a0 */
[----:B------:R-:W-:Y:S01]  /*8b80*/  HADD2.F32 R161, -RZ, R158.H1_H1 ;  /* 0x3000009effa17230 */ /* 0x000fe20000004100 */
[----:B------:R-:W-:Y:S01]  /*8b90*/  F2FP.F16.E4M3.UNPACK_B R155, R155 ;  /* 0x0000009bff9b723e */ /* 0x000fe200020006ff */
[----:B------:R-:W-:-:S02]  /*8ba0*/  HADD2.F32 R137, -RZ, R136.H0_H0 ;  /* 0x20000088ff897230 */ /* 0x000fc40000004100 */
[----:B------:R-:W-:Y:S01]  /*8bb0*/  FMUL.FTZ R158, R154, R159 ;  /* 0x0000009f9a9e7220 */ /* 0x000fe20000410000 */
[--C-:B------:R-:W-:Y:S01]  /*8bc0*/  HADD2.F32 R156, -RZ, R157.reuse.H0_H0 ;  /* 0x2000009dff9c7230 */ /* 0x100fe20000004100 */
[----:B------:R-:W-:Y:S01]  /*8bd0*/  F2FP.F16.E4M3.UNPACK_B R61, R61 ;  /* 0x0000003dff3d723e */ /* 0x000fe200020006ff */
[----:B------:R-:W-:Y:S02]  /*8be0*/  HADD2.F32 R152, -RZ, R152.H1_H1 ;  /* 0x30000098ff987230 */ /* 0x000fe40000004100 */
[C---:B------:R-:W-:Y:S01]  /*8bf0*/  FMUL.FTZ R159, R137.reuse, R159 ;  /* 0x0000009f899f7220 */ /* 0x040fe20000410000 */
[----:B------:R-:W-:Y:S02]  /*8c00*/  HADD2.F32 R136, -RZ, R136.H1_H1 ;  /* 0x30000088ff887230 */ /* 0x000fe40000004100 */
[-C--:B------:R-:W-:Y:S01]  /*8c10*/  FFMA.FTZ R158, R137, R156.reuse, -R158 ;  /* 0x0000009c899e7223 */ /* 0x080fe2000001089e */
[----:B------:R-:W-:Y:S02]  /*8c20*/  HADD2.F32 R157, -RZ, R157.H1_H1 ;  /* 0x3000009dff9d7230 */ /* 0x000fe40000004100 */
[-C--:B------:R-:W-:Y:S01]  /*8c30*/  FMUL.FTZ R137, R152, R161.reuse ;  /* 0x000000a198897220 */ /* 0x080fe20000410000 */
[----:B------:R-:W-:Y:S01]  /*8c40*/  FFMA.FTZ R159, R154, R156, R159 ;  /* 0x0000009c9a9f7223 */ /* 0x000fe2000001009f */
[C---:B------:R-:W-:Y:S01]  /*8c50*/  FMUL.FTZ R163, R136.reuse, R161 ;  /* 0x000000a188a37220 */ /* 0x040fe20000410000 */
[----:B------:R-:W-:Y:S01]  /*8c60*/  F2FP.F16.E4M3.UNPACK_B R153, R153 ;  /* 0x00000099ff99723e */ /* 0x000fe200020006ff */
[----:B------:R-:W-:Y:S01]  /*8c70*/  FFMA.FTZ R161, R136, R157, -R137 ;  /* 0x0000009d88a17223 */ /* 0x000fe20000010889 */
[----:B------:R-:W-:Y:S01]  /*8c80*/  F2FP.F16.E4M3.UNPACK_B R136, R62 ;  /* 0x0000003eff88723e */ /* 0x000fe200020006ff */
[----:B------:R-:W-:-:S02]  /*8c90*/  HADD2.F32 R154, -RZ, R155.H0_H0 ;  /* 0x2000009bff9a7230 */ /* 0x000fc40000004100 */
[----:B------:R-:W-:Y:S01]  /*8ca0*/  FFMA.FTZ R160, R152, R157, R163 ;  /* 0x0000009d98a07223 */ /* 0x000fe200000100a3 */
[----:B------:R-:W-:Y:S01]  /*8cb0*/  HADD2.F32 R155, -RZ, R155.H1_H1 ;  /* 0x3000009bff9b7230 */ /* 0x000fe20000004100 */
[----:B------:R-:W-:Y:S01]  /*8cc0*/  F2FP.SATFINITE.E4M3.F32.PACK_AB_MERGE_C R58, R65, R58, RZ ;  /* 0x0000003a413a723e */ /* 0x000fe200048070ff */
[--C-:B------:R-:W-:Y:S01]  /*8cd0*/  HADD2.F32 R137, -RZ, R136.reuse.H0_H0 ;  /* 0x20000088ff897230 */ /* 0x100fe20000004100 */
[-C--:B------:R-:W-:Y:S01]  /*8ce0*/  F2FP.F16.E4M3.UNPACK_B R65, R60.reuse ;  /* 0x0000003cff41723e */ /* 0x080fe200020006ff */
[--C-:B------:R-:W-:Y:S01]  /*8cf0*/  HADD2.F32 R62, -RZ, R61.reuse.H0_H0 ;  /* 0x2000003dff3e7230 */ /* 0x100fe20000004100 */
[----:B------:R-:W-:Y:S01]  /*8d00*/  F2FP.F16.E4M3.UNPACK_B R60, R60.H1 ;  /* 0x0000003cff3c723e */ /* 0x000fe200030006ff */
[----:B------:R-:W-:Y:S02]  /*8d10*/  HADD2.F32 R136, -RZ, R136.H1_H1 ;  /* 0x30000088ff887230 */ /* 0x000fe40000004100 */
[----:B------:R-:W-:Y:S01]  /*8d20*/  FMUL.FTZ R157, R137, R154 ;  /* 0x0000009a899d7220 */ /* 0x000fe20000410000 */
[----:B------:R-:W-:-:S02]  /*8d30*/  HADD2.F32 R61, -RZ, R61.H1_H1 ;  /* 0x3000003dff3d7230 */ /* 0x000fc40000004100 */
[----:B------:R-:W-:Y:S01]  /*8d40*/  FMUL.FTZ R154, R62, R154 ;  /* 0x0000009a3e9a7220 */ /* 0x000fe20000410000 */
[--C-:B------:R-:W-:Y:S02]  /*8d50*/  HADD2.F32 R152, -RZ, R153.reuse.H0_H0 ;  /* 0x20000099ff987230 */ /* 0x100fe40000004100 */
[-C--:B------:R-:W-:Y:S01]  /*8d60*/  FMUL.FTZ R156, R136, R155.reuse ;  /* 0x0000009b889c7220 */ /* 0x080fe20000410000 */
[----:B------:R-:W-:Y:S02]  /*8d70*/  HADD2.F32 R153, -RZ, R153.H1_H1 ;  /* 0x30000099ff997230 */ /* 0x000fe40000004100 */
[----:B------:R-:W-:Y:S01]  /*8d80*/  FMUL.FTZ R155, R61, R155 ;  /* 0x0000009b3d9b7220 */ /* 0x000fe20000410000 */
[----:B------:R-:W-:Y:S01]  /*8d90*/  F2FP.SATFINITE.E4M3.F32.PACK_AB_MERGE_C R159, R160, R159, RZ ;  /* 0x0000009fa09f723e */ /* 0x000fe200048070ff */
[----:B------:R-:W-:Y:S01]  /*8da0*/  FFMA.FTZ R157, R62, R152, -R157 ;  /* 0x000000983e9d7223 */ /* 0x000fe2000001089d */
[----:B------:R-:W-:Y:S01]  /*8db0*/  F2FP.SATFINITE.E4M3.F32.PACK_AB_MERGE_C R62, R64, R63, RZ ;  /* 0x0000003f403e723e */ /* 0x000fe200048070ff */
[----:B------:R-:W-:Y:S01]  /*8dc0*/  FFMA.FTZ R155, R136, R153, R155 ;  /* 0x00000099889b7223 */ /* 0x000fe2000001009b */
[----:B------:R-:W-:Y:S01]  /*8dd0*/  F2FP.SATFINITE.E4M3.F32.PACK_AB_MERGE_C R63, R91, R66, R58 ;  /* 0x000000425b3f723e */ /* 0x000fe2000480703a */
[----:B------:R-:W-:Y:S01]  /*8de0*/  FFMA.FTZ R154, R137, R152, R154 ;  /* 0x00000098899a7223 */ /* 0x000fe2000001009a */
[----:B------:R-:W-:Y:S01]  /*8df0*/  F2FP.F16.E4M3.UNPACK_B R136, R57 ;  /* 0x00000039ff88723e */ /* 0x000fe200020006ff */
[----:B------:R-:W-:Y:S01]  /*8e00*/  HADD2.F32 R64, -RZ, R65.H0_H0 ;  /* 0x20000041ff407230 */ /* 0x000fe20000004100 */
[----:B------:R-:W-:Y:S01]  /*8e10*/  F2FP.F16.E4M3.UNPACK_B R66, R56 ;  /* 0x00000038ff42723e */ /* 0x000fe200020006ff */
[----:B------:R-:W-:Y:S01]  /*8e20*/  FFMA.FTZ R156, R61, R153, -R156 ;  /* 0x000000993d9c7223 */ /* 0x000fe2000001089c */
[----:B------:R-:W-:Y:S01]  /*8e30*/  F2FP.SATFINITE.E4M3.F32.PACK_AB_MERGE_C R62, R88, R67, R62 ;  /* 0x00000043583e723e */ /* 0x000fe2000480703e */
[----:B------:R-:W-:Y:S01]  /*8e40*/  HADD2.F32 R67, -RZ, R136.H0_H0 ;  /* 0x20000088ff437230 */ /* 0x000fe20000004100 */
[-C--:B------:R-:W-:Y:S01]  /*8e50*/  F2FP.F16.E4M3.UNPACK_B R88, R54.reuse ;  /* 0x00000036ff58723e */ /* 0x080fe200020006ff */
[----:B------:R-:W-:Y:S01]  /*8e60*/  HADD2.F32 R137, -RZ, R66.H0_H0 ;  /* 0x20000042ff897230 */ /* 0x000fe20000004100 */
[----:B------:R-:W-:Y:S01]  /*8e70*/  F2FP.F16.E4M3.UNPACK_B R54, R54.H1 ;  /* 0x00000036ff36723e */ /* 0x000fe200030006ff */
[----:B------:R-:W-:Y:S01]  /*8e80*/  HADD2.F32 R136, -RZ, R136.H1_H1 ;  /* 0x30000088ff887230 */ /* 0x000fe20000004100 */
[----:B------:R-:W-:Y:S01]  /*8e90*/  F2FP.SATFINITE.E4M3.F32.PACK_AB_MERGE_C R58, R155, R154, R159 ;  /* 0x0000009a9b3a723e */ /* 0x000fe2000480709f */
[----:B------:R-:W-:-:S02]  /*8ea0*/  HADD2.F32 R91, -RZ, R88.H0_H0 ;  /* 0x20000058ff5b7230 */ /* 0x000fc40000004100 */
[-C--:B------:R-:W-:Y:S01]  /*8eb0*/  FMUL.FTZ R153, R67, R137.reuse ;  /* 0x0000008943997220 */ /* 0x080fe20000410000 */
[C---:B------:R-:W-:Y:S01]  /*8ec0*/  FMUL.FTZ R152, R64.reuse, R137 ;  /* 0x0000008940987220 */ /* 0x040fe20000410000 */
[----:B------:R-:W-:Y:S01]  /*8ed0*/  HADD2.F32 R137, -RZ, R66.H1_H1 ;  /* 0x30000042ff897230 */ /* 0x000fe20000004100 */
[----:B------:R-:W-:Y:S01]  /*8ee0*/  F2FP.SATFINITE.E4M3.F32.PACK_AB_MERGE_C R61, R161, R158, RZ ;  /* 0x0000009ea13d723e */ /* 0x000fe200048070ff */
[----:B------:R-:W-:Y:S02]  /*8ef0*/  HADD2.F32 R66, -RZ, R65.H1_H1 ;  /* 0x30000041ff427230 */ /* 0x000fe40000004100 */
[-C--:B------:R-:W-:Y:S01]  /*8f00*/  FFMA.FTZ R64, R64, R91.reuse, -R153 ;  /* 0x0000005b40407223 */ /* 0x080fe20000010899 */
[----:B------:R-:W-:Y:S01]  /*8f10*/  FFMA.FTZ R65, R67, R91, R152 ;  /* 0x0000005b43417223 */ /* 0x000fe20000010098 */
[----:B------:R-:W-:Y:S02]  /*8f20*/  HADD2.F32 R67, -RZ, R88.H1_H1 ;  /* 0x30000058ff437230 */ /* 0x000fe40000004100 */
[-C--:B------:R-:W-:Y:S01]  /*8f30*/  FMUL.FTZ R91, R136, R137.reuse ;  /* 0x00000089885b7220 */ /* 0x080fe20000410000 */
[----:B------:R-:W-:Y:S01]  /*8f40*/  FMUL.FTZ R153, R66, R137 ;  /* 0x0000008942997220 */ /* 0x000fe20000410000 */
[----:B------:R-:W-:-:S02]  /*8f50*/  F2FP.F16.E4M3.UNPACK_B R88, R57.H1 ;  /* 0x00000039ff58723e */ /* 0x000fc400030006ff */
[----:B------:R-:W-:Y:S01]  /*8f60*/  F2FP.F16.E4M3.UNPACK_B R137, R56.H1 ;  /* 0x00000038ff89723e */ /* 0x000fe200030006ff */
[-C--:B------:R-:W-:Y:S01]  /*8f70*/  FFMA.FTZ R57, R66, R67.reuse, -R91 ;  /* 0x0000004342397223 */ /* 0x080fe2000001085b */
[----:B------:R-:W-:Y:S01]  /*8f80*/  FFMA.FTZ R56, R136, R67, R153 ;  /* 0x0000004388387223 */ /* 0x000fe20000010099 */
[----:B------:R-:W-:Y:S01]  /*8f90*/  HADD2.F32 R66, -RZ, R60.H0_H0 ;  /* 0x2000003cff427230 */ /* 0x000fe20000004100 */
[----:B------:R-:W-:Y:S01]  /*8fa0*/  F2FP.SATFINITE.E4M3.F32.PACK_AB_MERGE_C R61, R156, R157, R61 ;  /* 0x0000009d9c3d723e */ /* 0x000fe2000480703d */
[--C-:B------:R-:W-:Y:S01]  /*8fb0*/  HADD2.F32 R91, -RZ, R88.reuse.H0_H0 ;  /* 0x20000058ff5b7230 */ /* 0x100fe20000004100 */
[-C--:B------:R-:W-:Y:S01]  /*8fc0*/  F2FP.F16.E4M3.UNPACK_B R155, R52.reuse ;  /* 0x00000034ff9b723e */ /* 0x080fe200020006ff */
[--C-:B------:R-:W-:Y:S01]  /*8fd0*/  HADD2.F32 R136, -RZ, R137.reuse.H0_H0 ;  /* 0x20000089ff887230 */ /* 0x100fe20000004100 */
[----:B------:R-:W-:Y:S01]  /*8fe0*/  F2FP.F16.E4M3.UNPACK_B R156, R52.H1 ;  /* 0x00000034ff9c723e */ /* 0x000fe200030006ff */
[----:B------:R-:W-:Y:S02]  /*8ff0*/  HADD2.F32 R88, -RZ, R88.H1_H1 ;  /* 0x30000058ff587230 */ /* 0x000fe40000004100 */
[----:B------:R-:W-:-:S02]  /*9000*/  HADD2.F32 R137, -RZ, R137.H1_H1 ;  /* 0x30000089ff897230 */ /* 0x000fc40000004100 */
[-C--:B------:R-:W-:Y:S01]  /*9010*/  FMUL.FTZ R153, R91, R136.reuse ;  /* 0x000000885b997220 */ /* 0x080fe20000410000 */
[----:B------:R-:W-:Y:S02]  /*9020*/  HADD2.F32 R67, -RZ, R60.H1_H1 ;  /* 0x3000003cff437230 */ /* 0x000fe40000004100 */
[----:B------:R-:W-:Y:S01]  /*9030*/  FMUL.FTZ R152, R66, R136 ;  /* 0x0000008842987220 */ /* 0x000fe20000410000 */
[--C-:B------:R-:W-:Y:S02]  /*9040*/  HADD2.F32 R60, -RZ, R54.reuse.H0_H0 ;  /* 0x20000036ff3c7230 */ /* 0x100fe40000004100 */
[-C--:B------:R-:W-:Y:S01]  /*9050*/  FMUL.FTZ R154, R88, R137.reuse ;  /* 0x00000089589a7220 */ /* 0x080fe20000410000 */
[----:B------:R-:W-:Y:S02]  /*9060*/  HADD2.F32 R136, -RZ, R54.H1_H1 ;  /* 0x30000036ff887230 */ /* 0x000fe40000004100 */
[----:B------:R-:W-:Y:S01]  /*9070*/  FMUL.FTZ R137, R67, R137 ;  /* 0x0000008943897220 */ /* 0x000fe20000410000 */
[----:B------:R-:W-:-:S02]  /*9080*/  HADD2.F32 R158, -RZ, R155.H0_H0 ;  /* 0x2000009bff9e7230 */ /* 0x000fc40000004100 */
[-C--:B------:R-:W-:Y:S01]  /*9090*/  FFMA.FTZ R54, R66, R60.reuse, -R153 ;  /* 0x0000003c42367223 */ /* 0x080fe20000010899 */
[----:B------:R-:W-:Y:S01]  /*90a0*/  FFMA.FTZ R60, R91, R60, R152 ;  /* 0x0000003c5b3c7223 */ /* 0x000fe20000010098 */
[-C--:B------:R-:W-:Y:S01]  /*90b0*/  FFMA.FTZ R67, R67, R136.reuse, -R154 ;  /* 0x0000008843437223 */ /* 0x080fe2000001089a */
[----:B------:R-:W-:Y:S01]  /*90c0*/  FFMA.FTZ R159, R88, R136, R137 ;  /* 0x00000088589f7223 */ /* 0x000fe20000010089 */
[-C--:B------:R-:W-:Y:S01]  /*90d0*/  F2FP.F16.E4M3.UNPACK_B R91, R59.reuse ;  /* 0x0000003bff5b723e */ /* 0x080fe200020006ff */
[--C-:B------:R-:W-:Y:S01]  /*90e0*/  HADD2.F32 R157, -RZ, R156.reuse.H0_H0 ;  /* 0x2000009cff9d7230 */ /* 0x100fe20000004100 */
[----:B------:R-:W-:Y:S01]  /*90f0*/  F2FP.F16.E4M3.UNPACK_B R136, R59.H1 ;  /* 0x0000003bff88723e */ /* 0x000fe200030006ff */
[----:B------:R-:W-:Y:S01]  /*9100*/  HADD2.F32 R156, -RZ, R156.H1_H1 ;  /* 0x3000009cff9c7230 */ /* 0x000fe20000004100 */
[----:B------:R-:W-:Y:S01]  /*9110*/  F2FP.F16.E4M3.UNPACK_B R66, R55 ;  /* 0x00000037ff42723e */ /* 0x000fe200020006ff */
[----:B------:R-:W-:Y:S01]  /*9120*/  HADD2.F32 R137, -RZ, R91.H0_H0 ;  /* 0x2000005bff897230 */ /* 0x000fe20000004100 */
[----:B------:R-:W-:Y:S01]  /*9130*/  F2FP.F16.E4M3.UNPACK_B R152, R53 ;  /* 0x00000035ff98723e */ /* 0x000fe200020006ff */
[----:B------:R-:W-:Y:S01]  /*9140*/  HADD2.F32 R52, -RZ, R136.H0_H0 ;  /* 0x20000088ff347230 */ /* 0x000fe20000004100 */
[----:B------:R-:W-:Y:S01]  /*9150*/  F2FP.F16.E4M3.UNPACK_B R55, R55.H1 ;  /* 0x00000037ff37723e */ /* 0x000fe200030006ff */
[----:B------:R-:W-:Y:S01]  /*9160*/  HADD2.F32 R59, -RZ, R66.H0_H0 ;  /* 0x20000042ff3b7230 */ /* 0x000fe20000004100 */
[----:B------:R-:W-:Y:S01]  /*9170*/  F2FP.F16.E4M3.UNPACK_B R53, R53.H1 ;  /* 0x00000035ff35723e */ /* 0x000fe200030006ff */
[----:B------:R-:W-:-:S02]  /*9180*/  HADD2.F32 R154, -RZ, R152.H0_H0 ;  /* 0x20000098ff9a7230 */ /* 0x000fc40000004100 */
[-C--:B------:R-:W-:Y:S01]  /*9190*/  FMUL.FTZ R160, R137, R158.reuse ;  /* 0x0000009e89a07220 */ /* 0x080fe20000410000 */
[----:B------:R-:W-:Y:S02]  /*91a0*/  HADD2.F32 R88, -RZ, R55.H0_H0 ;  /* 0x20000037ff587230 */ /* 0x000fe40000004100 */
[-C--:B------:R-:W-:Y:S01]  /*91b0*/  FMUL.FTZ R161, R52, R157.reuse ;  /* 0x0000009d34a17220 */ /* 0x080fe20000410000 */
[----:B------:R-:W-:Y:S02]  /*91c0*/  HADD2.F32 R153, -RZ, R53.H0_H0 ;  /* 0x20000035ff997230 */ /* 0x000fe40000004100 */
[----:B------:R-:W-:Y:S01]  /*91d0*/  FMUL.FTZ R158, R59, R158 ;  /* 0x0000009e3b9e7220 */ /* 0x000fe20000410000 */
[----:B------:R-:W-:Y:S02]  /*91e0*/  HADD2.F32 R136, -RZ, R136.H1_H1 ;  /* 0x30000088ff887230 */ /* 0x000fe40000004100 */
[----:B------:R-:W-:Y:S01]  /*91f0*/  FMUL.FTZ R157, R88, R157 ;  /* 0x0000009d589d7220 */ /* 0x000fe20000410000 */
[----:B------:R-:W-:-:S02]  /*9200*/  HADD2.F32 R55, -RZ, R55.H1_H1 ;  /* 0x30000037ff377230 */ /* 0x000fc40000004100 */
[----:B------:R-:W-:Y:S01]  /*9210*/  FFMA.FTZ R161, R88, R153, -R161 ;  /* 0x0000009958a17223 */ /* 0x000fe200000108a1 */
[----:B------:R-:W-:Y:S02]  /*9220*/  HADD2.F32 R91, -RZ, R91.H1_H1 ;  /* 0x3000005bff5b7230 */ /* 0x000fe40000004100 */
[----:B------:R-:W-:Y:S01]  /*9230*/  FFMA.FTZ R158, R137, R154, R158 ;  /* 0x0000009a899e7223 */ /* 0x000fe2000001009e */
[----:B------:R-:W-:Y:S02]  /*9240*/  HADD2.F32 R155, -RZ, R155.H1_H1 ;  /* 0x3000009bff9b7230 */ /* 0x000fe40000004100 */
[-C--:B------:R-:W-:Y:S01]  /*9250*/  FMUL.FTZ R88, R136, R156.reuse ;  /* 0x0000009c88587220 */ /* 0x080fe20000410000 */
[----:B------:R-:W-:Y:S02]  /*9260*/  HADD2.F32 R53, -RZ, R53.H1_H1 ;  /* 0x30000035ff357230 */ /* 0x000fe40000004100 */
[----:B------:R-:W-:Y:S01]  /*9270*/  FMUL.FTZ R137, R55, R156 ;  /* 0x0000009c37897220 */ /* 0x000fe20000410000 */
[----:B------:R-:W-:-:S02]  /*9280*/  HADD2.F32 R66, -RZ, R66.H1_H1 ;  /* 0x30000042ff427230 */ /* 0x000fc40000004100 */
[----:B------:R-:W-:Y:S01]  /*9290*/  FFMA.FTZ R160, R59, R154, -R160 ;  /* 0x0000009a3ba07223 */ /* 0x000fe200000108a0 */
[----:B------:R-:W-:Y:S02]  /*92a0*/  HADD2.F32 R152, -RZ, R152.H1_H1 ;  /* 0x30000098ff987230 */ /* 0x000fe40000004100 */
[----:B------:R-:W-:Y:S01]  /*92b0*/  FFMA.FTZ R157, R52, R153, R157 ;  /* 0x00000099349d7223 */ /* 0x000fe2000001009d */
[----:B------:R-:W-:Y:S01]  /*92c0*/  FMUL.FTZ R59, R91, R155 ;  /* 0x0000009b5b3b7220 */ /* 0x000fe20000410000 */
[----:B------:R-:W-:Y:S01]  /*92d0*/  FFMA.FTZ R88, R55, R53, -R88 ;  /* 0x0000003537587223 */ /* 0x000fe20000010858 */
[----:B------:R-:W-:Y:S01]  /*92e0*/  FMUL.FTZ R52, R66, R155 ;  /* 0x0000009b42347220 */ /* 0x000fe20000410000 */
[----:B------:R-:W-:Y:S01]  /*92f0*/  FFMA.FTZ R136, R136, R53, R137 ;  /* 0x0000003588887223 */ /* 0x000fe20000010089 */
[----:B------:R-:W-:Y:S01]  /*9300*/  FFMA.FTZ R59, R66, R152, -R59 ;  /* 0x00000098423b7223 */ /* 0x000fe2000001083b */
[----:B------:R-:W-:Y:S01]  /*9310*/  F2FP.SATFINITE.E4M3.F32.PACK_AB_MERGE_C R54, R67, R54, RZ ;  /* 0x000000364336723e */ /* 0x000fe200048070ff */
[----:B------:R-:W-:Y:S01]  /*9320*/  FFMA.FTZ R91, R91, R152, R52 ;  /* 0x000000985b5b7223 */ /* 0x000fe20000010034 */
[----:B------:R-:W-:Y:S01]  /*9330*/  F2FP.SATFINITE.E4M3.F32.PACK_AB_MERGE_C R88, R88, R161, RZ ;  /* 0x000000a15858723e */ /* 0x000fe200048070ff */
[----:B------:R-:W-:Y:S01]  /*9340*/  IMAD.MOV.U32 R52, RZ, RZ, R63 ;  /* 0x000000ffff347224 */ /* 0x000fe200078e003f */
[----:B------:R-:W-:-:S02]  /*9350*/  F2FP.SATFINITE.E4M3.F32.PACK_AB_MERGE_C R60, R159, R60, RZ ;  /* 0x0000003c9f3c723e */ /* 0x000fc400048070ff */
[----:B------:R-:W-:Y:S02]  /*9360*/  F2FP.SATFINITE.E4M3.F32.PACK_AB_MERGE_C R136, R136, R157, RZ ;  /* 0x0000009d8888723e */ /* 0x000fe400048070ff */
[----:B------:R-:W-:Y:S01]  /*9370*/  F2FP.SATFINITE.E4M3.F32.PACK_AB_MERGE_C R53, R57, R64, R54 ;  /* 0x000000403935723e */ /* 0x000fe20004807036 */
[----:B------:R-:W-:Y:S01]  /*9380*/  IMAD.MOV.U32 R54, RZ, RZ, R61 ;  /* 0x000000ffff367224 */ /* 0x000fe200078e003d */
[----:B------:R-:W-:Y:S02]  /*9390*/  F2FP.SATFINITE.E4M3.F32.PACK_AB_MERGE_C R55, R59, R160, R88 ;  /* 0x000000a03b37723e */ /* 0x000fe40004807058 */
[----:B------:R-:W-:Y:S02]  /*93a0*/  F2FP.SATFINITE.E4M3.F32.PACK_AB_MERGE_C R57, R56, R65, R60 ;  /* 0x000000413839723e */ /* 0x000fe4000480703c */
[----:B------:R-:W-:Y:S02]  /*93b0*/  F2FP.SATFINITE.E4M3.F32.PACK_AB_MERGE_C R59, R91, R158, R136 ;  /* 0x0000009e5b3b723e */ /* 0x000fe40004807088 */
[----:B------:R-:W-:-:S07]  /*93c0*/  MOV R56, R62 ;  /* 0x0000003e00387202 */ /* 0x000fce0000000f00 */
.L_x_399:
[----:B------:R-:W-:Y:S05]  /*93d0*/  BSYNC B2 ;  /* 0x0000000000027941 */ /* 0x000fea0003800000 */
.L_x_398:
        /* <DEDUP_REMOVED lines=11> */
.L_x_397:
[----:B------:R-:W-:Y:S05]  /*9490*/  BSYNC B1 ;  /* 0x0000000000017941 */ /* 0x000fea0003800000 */
.L_x_396:
[----:B-1----:R-:W-:Y:S01]  /*94a0*/  VIADD R53, R228, 0x80 ;  /* 0x00000080e4357836 */ /* 0x002fe20000000000 */
[----:B------:R-:W-:Y:S04]  /*94b0*/  BSSY B1, `(.L_x_400) ;  /* 0x00000fe000017945 */ /* 0x000fe80003800000 */
        /* <DEDUP_REMOVED lines=10> */
[----:B------:R-:W-:Y:S01]  /*9560*/  IMAD.SHL.U32 R55, R55, 0x80, RZ ;  /* 0x0000008037377824 */ /* 0x000fe200078e00ff */
[----:B------:R-:W-:Y:S01]  /*9570*/  IADD3 R62, P3, P4, R46, R60, R27 ;  /* 0x0000003c2e3e7210 */ /* 0x000fe20007c7e01b */
[----:B------:R-:W-:Y:S01]  /*9580*/  IMAD.IADD R63, R61, 0x1, R63 ;  /* 0x000000013d3f7824 */ /* 0x000fe200078e023f */
[----:B------:R-:W-:-:S02]  /*9590*/  SHF.R.S32.HI R53, RZ, 0x1f, R52 ;  /* 0x0000001fff357819 */ /* 0x000fc40000011434 */
[----:B------:R-:W-:Y:S02]  /*95a0*/  LOP3.LUT R55, R55, 0x380, RZ, 0xc0, !PT ;  /* 0x0000038037377812 */ /* 0x000fe400078ec0ff */
[----:B------:R-:W-:Y:S02]  /*95b0*/  LEA.HI R53, R53, R52, RZ, 0x5 ;  /* 0x0000003435357211 */ /* 0x000fe400078f28ff */
[----:B------:R-:W-:Y:S02]  /*95c0*/  IADD3.X R84, R20, R63, R26, P3, P4 ;  /* 0x0000003f14547210 */ /* 0x000fe40001fe841a */
[----:B------:R-:W-:-:S05]  /*95d0*/  LEA.HI.SX32 R53, R53, R28, 0x1b ;  /* 0x0000001c35357211 */ /* 0x000fca00078fdaff */
[----:B------:R-:W-:Y:S02]  /*95e0*/  IMAD.SHL.U32 R65, R53, 0x10, RZ ;  /* 0x0000001035417824 */ /* 0x000fe400078e00ff */
        /* <DEDUP_REMOVED lines=12> */
[----:B------:R-:W-:Y:S02]  /*96b0*/  LOP3.LUT R67, R69, 0xff0000ff, RZ, 0xc0, !PT ;  /* 0xff0000ff45437812 */ /* 0x000fe400078ec0ff */
[----:B------:R-:W-:Y:S01]  /*96c0*/  SHF.R.U32.HI R90, RZ, 0x10, R69 ;  /* 0x00000010ff5a7819 */ /* 0x000fe20000011645 */
[----:B------:R-:W-:Y:S01]  /*96d0*/  IMAD.MOV.U32 R69, RZ, RZ, R52 ;  /* 0x000000ffff457224 */ /* 0x000fe200078e0034 */
[----:B------:R-:W-:Y:S01]  /*96e0*/  SHF.R.U32.HI R74, RZ, 0x8, R75 ;  /* 0x00000008ff4a7819 */ /* 0x000fe2000001164b */
[----:B------:R-:W-:Y:S01]  /*96f0*/  IMAD.SHL.U32 R52, R66, 0x100, RZ ;  /* 0x0000010042347824 */ /* 0x000fe200078e00ff */
[----:B------:R-:W-:Y:S01]  /*9700*/  SHF.R.U32.HI R89, RZ, 0x8, R71 ;  /* 0x00000008ff597819 */ /* 0x000fe20000011647 */
[----:B------:R-:W-:Y:S01]  /*9710*/  IMAD.U32 R53, R90, 0x10000, RZ ;  /* 0x000100005a357824 */ /* 0x000fe200078e00ff */
[----:B------:R-:W-:Y:S01]  /*9720*/  SHF.R.U32.HI R86, RZ, 0x8, R73 ;  /* 0x00000008ff567819 */ /* 0x000fe20000011649 */
[----:B------:R-:W-:Y:S01]  /*9730*/  IMAD.MOV.U32 R66, RZ, RZ, R54 ;  /* 0x000000ffff427224 */ /* 0x000fe200078e0036 */
[----:B------:R-:W-:-:S02]  /*9740*/  LOP3.LUT R72, R75, 0xff0000ff, RZ, 0xc0, !PT ;  /* 0xff0000ff4b487812 */ /* 0x000fc400078ec0ff */
[----:B------:R-:W-:Y:S01]  /*9750*/  SHF.R.U32.HI R87, RZ, 0x10, R75 ;  /* 0x00000010ff577819 */ /* 0x000fe2000001164b */
[----:B------:R-:W-:Y:S01]  /*9760*/  IMAD.SHL.U32 R75, R74, 0x100, RZ ;  /* 0x000001004a4b7824 */ /* 0x000fe200078e00ff */
[----:B------:R-:W-:Y:S02]  /*9770*/  SHF.R.U32.HI R88, RZ, 0x10, R71 ;  /* 0x00000010ff587819 */ /* 0x000fe40000011647 */
[----:B------:R-:W-:Y:S01]  /*9780*/  LOP3.LUT R70, R73, 0xff0000ff, RZ, 0xc0, !PT ;  /* 0xff0000ff49467812 */ /* 0x000fe200078ec0ff */
[----:B------:R-:W-:Y:S01]  /*9790*/  IMAD.U32 R87, R87, 0x10000, RZ ;  /* 0x0001000057577824 */ /* 0x000fe200078e00ff */
[----:B------:R-:W-:Y:S02]  /*97a0*/  SHF.R.U32.HI R85, RZ, 0x10, R73 ;  /* 0x00000010ff557819 */ /* 0x000fe40000011649 */
[----:B------:R-:W-:Y:S01]  /*97b0*/  LOP3.LUT R52, R67, 0xff00, R52, 0xf8, !PT ;  /* 0x0000ff0043347812 */ /* 0x000fe200078ef834 */
[----:B------:R-:W-:Y:S01]  /*97c0*/  IMAD.SHL.U32 R67, R89, 0x100, RZ ;  /* 0x0000010059437824 */ /* 0x000fe200078e00ff */
[----:B------:R-:W-:-:S02]  /*97d0*/  LOP3.LUT R68, R71, 0xff0000ff, RZ, 0xc0, !PT ;  /* 0xff0000ff47447812 */ /* 0x000fc400078ec0ff */
[----:B------:R-:W-:Y:S02]  /*97e0*/  SHF.L.U32 R73, R86, 0x8, RZ ;  /* 0x0000000856497819 */ /* 0x000fe400000006ff */
[----:B--2---:R-:W-:Y:S02]  /*97f0*/  MOV R71, R56 ;  /* 0x0000003800477202 */ /* 0x004fe40000000f00 */
[----:B------:R-:W-:Y:S01]  /*9800*/  LOP3.LUT R54, R52, 0xff0000, R53, 0xf8, !PT ;  /* 0x00ff000034367812 */ /* 0x000fe200078ef835 */
[----:B------:R-:W-:Y:S01]  /*9810*/  IMAD.U32 R52, R88, 0x10000, RZ ;  /* 0x0001000058347824 */ /* 0x000fe200078e00ff */
[----:B------:R-:W-:Y:S02]  /*9820*/  LOP3.LUT R56, R70, 0xff00, R73, 0xf8, !PT ;  /* 0x0000ff0046387812 */ /* 0x000fe400078ef849 */
[----:B------:R-:W-:Y:S02]  /*9830*/  LOP3.LUT R86, R72, 0xff00, R75, 0xf8, !PT ;  /* 0x0000ff0048567812 */ /* 0x000fe400078ef84b */
[----:B------:R-:W-:-:S02]  /*9840*/  LOP3.LUT R67, R68, 0xff00, R67, 0xf8, !PT ;  /* 0x0000ff0044437812 */ /* 0x000fc400078ef843 */
[----:B------:R-:W-:Y:S02]  /*9850*/  F2FP.F16.E4M3.UNPACK_B R75, R150.H1 ;  /* 0x00000096ff4b723e */ /* 0x000fe400030006ff */
[----:B------:R-:W-:Y:S02]  /*9860*/  F2FP.F16.E4M3.UNPACK_B R72, R71.H1 ;  /* 0x00000047ff48723e */ /* 0x000fe400030006ff */
[----:B------:R-:W-:Y:S01]  /*9870*/  F2FP.F16.E4M3.UNPACK_B R70, R69.H1 ;  /* 0x00000045ff46723e */ /* 0x000fe200030006ff */
[----:B------:R-:W-:Y:S01]  /*9880*/  HADD2.F32 R53, -RZ, R75.H0_H0 ;  /* 0x2000004bff357230 */ /* 0x000fe20000004100 */
[----:B------:R-:W-:Y:S01]  /*9890*/  LOP3.LUT R52, R67, 0xff0000, R52, 0xf8, !PT ;  /* 0x00ff000043347812 */ /* 0x000fe200078ef834 */
[----:B------:R-:W-:Y:S01]  /*98a0*/  HADD2.F32 R68, -RZ, R72.H0_H0 ;  /* 0x20000048ff447230 */ /* 0x000fe20000004100 */
[----:B------:R-:W-:Y:S01]  /*98b0*/  F2FP.F16.E4M3.UNPACK_B R73, R148.H1 ;  /* 0x00000094ff49723e */ /* 0x000fe200030006ff */
[--C-:B------:R-:W-:Y:S01]  /*98c0*/  HADD2.F32 R67, -RZ, R70.reuse.H0_H0 ;  /* 0x20000046ff437230 */ /* 0x100fe20000004100 */
[----:B------:R-:W-:Y:S01]  /*98d0*/  SHF.L.U32 R85, R85, 0x10, RZ ;  /* 0x0000001055557819 */ /* 0x000fe200000006ff */
[----:B------:R-:W-:-:S02]  /*98e0*/  HADD2.F32 R70, -RZ, R70.H1_H1 ;  /* 0x30000046ff467230 */ /* 0x000fc40000004100 */
[-C--:B------:R-:W-:Y:S01]  /*98f0*/  FMUL.FTZ R88, R68, R53.reuse ;  /* 0x0000003544587220 */ /* 0x080fe20000410000 */
[--C-:B------:R-:W-:Y:S02]  /*9900*/  HADD2.F32 R74, -RZ, R73.reuse.H0_H0 ;  /* 0x20000049ff4a7230 */ /* 0x100fe40000004100 */
[C---:B------:R-:W-:Y:S01]  /*9910*/  FMUL.FTZ R89, R67.reuse, R53 ;  /* 0x0000003543597220 */ /* 0x040fe20000410000 */
[----:B------:R-:W-:Y:S01]  /*9920*/  LOP3.LUT R56, R56, 0xff0000, R85, 0xf8, !PT ;  /* 0x00ff000038387812 */ /* 0x000fe200078ef855 */
[----:B------:R-:W-:Y:S01]  /*9930*/  HADD2.F32 R85, -RZ, R73.H1_H1 ;  /* 0x30000049ff557230 */ /* 0x000fe20000004100 */
[----:B------:R-:W-:Y:S01]  /*9940*/  F2FP.F16.E4M3.UNPACK_B R150, R150 ;  /* 0x00000096ff96723e */ /* 0x000fe200020006ff */
[-C--:B------:R-:W-:Y:S01]  /*9950*/  FFMA.FTZ R67, R67, R74.reuse, -R88 ;  /* 0x0000004a43437223 */ /* 0x080fe20000010858 */
[----:B------:R-:W-:Y:S01]  /*9960*/  FFMA.FTZ R68, R68, R74, R89 ;  /* 0x0000004a44447223 */ /* 0x000fe20000010059 */
[----:B------:R-:W-:Y:S01]  /*9970*/  HADD2.F32 R74, -RZ, R75.H1_H1 ;  /* 0x3000004bff4a7230 */ /* 0x000fe20000004100 */
[----:B------:R-:W-:Y:S01]  /*9980*/  F2FP.F16.E4M3.UNPACK_B R73, R69 ;  /* 0x00000045ff49723e */ /* 0x000fe200020006ff */
[----:B------:R-:W-:Y:S01]  /*9990*/  HADD2.F32 R75, -RZ, R72.H1_H1 ;  /* 0x30000048ff4b7230 */ /* 0x000fe20000004100 */
[----:B------:R-:W-:-:S02]  /*99a0*/  F2FP.F16.E4M3.UNPACK_B R72, R71 ;  /* 0x00000047ff48723e */ /* 0x000fc400020006ff */
[----:B------:R-:W-:Y:S01]  /*99b0*/  LOP3.LUT R53, R86, 0xff0000, R87, 0xf8, !PT ;  /* 0x00ff000056357812 */ /* 0x000fe200078ef857 */
[CC--:B------:R-:W-:Y:S01]  /*99c0*/  FMUL.FTZ R88, R70.reuse, R74.reuse ;  /* 0x0000004a46587220 */ /* 0x0c0fe20000410000 */
[C---:B------:R-:W-:Y:S01]  /*99d0*/  FMUL.FTZ R69, R75.reuse, R74 ;  /* 0x0000004a4b457220 */ /* 0x040fe20000410000 */
[----:B------:R-:W-:Y:S01]  /*99e0*/  F2FP.F16.E4M3.UNPACK_B R148, R148 ;  /* 0x00000094ff94723e */ /* 0x000fe200020006ff */
[----:B------:R-:W-:Y:S02]  /*99f0*/  HADD2.F32 R86, -RZ, R150.H0_H0 ;  /* 0x20000096ff567230 */ /* 0x000fe40000004100 */
[----:B------:R-:W-:Y:S02]  /*9a00*/  HADD2.F32 R74, -RZ, R72.H0_H0 ;  /* 0x20000048ff4a7230 */ /* 0x000fe40000004100 */
[-C--:B------:R-:W-:Y:S01]  /*9a10*/  FFMA.FTZ R70, R70, R85.reuse, -R69 ;  /* 0x0000005546467223 */ /* 0x080fe20000010845 */
[----:B------:R-:W-:Y:S02]  /*9a20*/  HADD2.F32 R71, -RZ, R73.H0_H0 ;  /* 0x20000049ff477230 */ /* 0x000fe40000004100 */
[----:B------:R-:W-:Y:S01]  /*9a30*/  FFMA.FTZ R69, R75, R85, R88 ;  /* 0x000000554b457223 */ /* 0x000fe20000010058 */
[----:B------:R-:W-:-:S02]  /*9a40*/  HADD2.F32 R85, -RZ, R148.H0_H0 ;  /* 0x20000094ff557230 */ /* 0x000fc40000004100 */
[CC--:B------:R-:W-:Y:S01]  /*9a50*/  FMUL.FTZ R88, R74.reuse, R86.reuse ;  /* 0x000000564a587220 */ /* 0x0c0fe20000410000 */
[----:B------:R-:W-:Y:S02]  /*9a60*/  HADD2.F32 R150, -RZ, R150.H1_H1 ;  /* 0x30000096ff967230 */ /* 0x000fe40000004100 */
[C---:B------:R-:W-:Y:S01]  /*9a70*/  FMUL.FTZ R87, R71.reuse, R86 ;  /* 0x0000005647577220 */ /* 0x040fe20000410000 */
[----:B------:R-:W-:Y:S02]  /*9a80*/  HADD2.F32 R75, -RZ, R72.H1_H1 ;  /* 0x30000048ff4b7230 */ /* 0x000fe40000004100 */
[-C--:B------:R-:W-:Y:S01]  /*9a90*/  FFMA.FTZ R71, R71, R85.reuse, -R88 ;  /* 0x0000005547477223 */ /* 0x080fe20000010858 */
[----:B------:R-:W-:Y:S02]  /*9aa0*/  HADD2.F32 R73, -RZ, R73.H1_H1 ;  /* 0x30000049ff497230 */ /* 0x000fe40000004100 */
[----:B------:R-:W-:Y:S01]  /*9ab0*/  FFMA.FTZ R72, R74, R85, R87 ;  /* 0x000000554a487223 */ /* 0x000fe20000010057 */
[----:B------:R-:W-:-:S02]  /*9ac0*/  HADD2.F32 R148, -RZ, R148.H1_H1 ;  /* 0x30000094ff947230 */ /* 0x000fc40000004100 */
[-C--:B------:R-:W-:Y:S01]  /*9ad0*/  FMUL.FTZ R86, R75, R150.reuse ;  /* 0x000000964b567220 */ /* 0x080fe20000410000 */
[----:B------:R-:W-:Y:S01]  /*9ae0*/  F2FP.F16.E4M3.UNPACK_B R74, R151.H1 ;  /* 0x00000097ff4a723e */ /* 0x000fe200030006ff */
[C---:B------:R-:W-:Y:S01]  /*9af0*/  FMUL.FTZ R150, R73.reuse, R150 ;  /* 0x0000009649967220 */ /* 0x040fe20000410000 */
[----:B------:R-:W-:Y:S01]  /*9b00*/  F2FP.F16.E4M3.UNPACK_B R85, R58.H1 ;  /* 0x0000003aff55723e */ /* 0x000fe200030006ff */
[----:B------:R-:W-:Y:S01]  /*9b10*/  FFMA.FTZ R90, R73, R148, -R86 ;  /* 0x00000094495a7223 */ /* 0x000fe20000010856 */
[----:B------:R-:W-:Y:S01]  /*9b20*/  F2FP.F16.E4M3.UNPACK_B R87, R149.H1 ;  /* 0x00000095ff57723e */ /* 0x000fe200030006ff */
[--C-:B------:R-:W-:Y:S01]  /*9b30*/  HADD2.F32 R89, -RZ, R74.reuse.H0_H0 ;  /* 0x2000004aff597230 */ /* 0x100fe20000004100 */
[----:B------:R-:W-:Y:S01]  /*9b40*/  F2FP.F16.E4M3.UNPACK_B R73, R66.H1 ;  /* 0x00000042ff49723e */ /* 0x000fe200030006ff */
[----:B------:R-:W-:Y:S02]  /*9b50*/  HADD2.F32 R86, -RZ, R85.H0_H0 ;  /* 0x20000055ff567230 */ /* 0x000fe40000004100 */
[----:B------:R-:W-:Y:S01]  /*9b60*/  FFMA.FTZ R91, R75, R148, R150 ;  /* 0x000000944b5b7223 */ /* 0x000fe20000010096 */
[----:B------:R-:W-:Y:S01]  /*9b70*/  HADD2.F32 R88, -RZ, R74.H1_H1 ;  /* 0x3000004aff587230 */ /* 0x000fe20000004100 */
[----:B------:R-:W-:Y:S01]  /*9b80*/  F2FP.F16.E4M3.UNPACK_B R151, R151 ;  /* 0x00000097ff97723e */ /* 0x000fe200020006ff */
[----:B------:R-:W-:-:S02]  /*9b90*/  HADD2.F32 R74, -RZ, R73.H0_H0 ;  /* 0x20000049ff4a7230 */ /* 0x000fc40000004100 */
[-C--:B------:R-:W-:Y:S01]  /*9ba0*/  FMUL.FTZ R137, R86, R89.reuse ;  /* 0x0000005956897220 */ /* 0x080fe20000410000 */
[----:B------:R-:W-:Y:S01]  /*9bb0*/  HADD2.F32 R75, -RZ, R87.H0_H0 ;  /* 0x20000057ff4b7230 */ /* 0x000fe20000004100 */
[----:B------:R-:W-:Y:S01]  /*9bc0*/  F2FP.F16.E4M3.UNPACK_B R66, R66 ;  /* 0x00000042ff42723e */ /* 0x000fe200020006ff */
[----:B------:R-:W-:Y:S02]  /*9bd0*/  HADD2.F32 R85, -RZ, R85.H1_H1 ;  /* 0x30000055ff557230 */ /* 0x000fe40000004100 */
[C---:B------:R-:W-:Y:S01]  /*9be0*/  FMUL.FTZ R89, R74.reuse, R89 ;  /* 0x000000594a597220 */ /* 0x040fe20000410000 */
[----:B------:R-:W-:Y:S02]  /*9bf0*/  HADD2.F32 R73, -RZ, R73.H1_H1 ;  /* 0x30000049ff497230 */ /* 0x000fe40000004100 */
[----:B------:R-:W-:Y:S01]  /*9c00*/  FFMA.FTZ R137, R74, R75, -R137 ;  /* 0x0000004b4a897223 */ /* 0x000fe20000010889 */
[----:B------:R-:W-:Y:S02]  /*9c10*/  HADD2.F32 R74, -RZ, R87.H1_H1 ;  /* 0x30000057ff4a7230 */ /* 0x000fe40000004100 */
[-C--:B------:R-:W-:Y:S01]  /*9c20*/  FMUL.FTZ R136, R85, R88.reuse ;  /* 0x0000005855887220 */ /* 0x080fe20000410000 */
[----:B------:R-:W-:Y:S01]  /*9c30*/  F2FP.F16.E4M3.UNPACK_B R149, R149 ;  /* 0x00000095ff95723e */ /* 0x000fe200020006ff */
[C---:B------:R-:W-:Y:S01]  /*9c40*/  FMUL.FTZ R148, R73.reuse, R88 ;  /* 0x0000005849947220 */ /* 0x040fe20000410000 */
[----:B------:R-:W-:Y:S01]  /*9c50*/  FFMA.FTZ R88, R86, R75, R89 ;  /* 0x0000004b56587223 */ /* 0x000fe20000010059 */
[----:B------:R-:W-:Y:S01]  /*9c60*/  FFMA.FTZ R136, R73, R74, -R136 ;  /* 0x0000004a49887223 */ /* 0x000fe20000010888 */
[----:B------:R-:W-:Y:S01]  /*9c70*/  F2FP.F16.E4M3.UNPACK_B R73, R58 ;  /* 0x0000003aff49723e */ /* 0x000fe200020006ff */
[----:B------:R-:W-:Y:S01]  /*9c80*/  FFMA.FTZ R153, R85, R74, R148 ;  /* 0x0000004a55997223 */ /* 0x000fe20000010094 */
[--C-:B------:R-:W-:Y:S01]  /*9c90*/  HADD2.F32 R85, -RZ, R151.reuse.H0_H0 ;  /* 0x20000097ff557230 */ /* 0x100fe20000004100 */
[----:B------:R-:W-:Y:S01]  /*9ca0*/  F2FP.SATFINITE.E4M3.F32.PACK_AB_MERGE_C R67, R70, R67, RZ ;  /* 0x000000434643723e */ /* 0x000fe200048070ff */
[----:B------:R-:W-:Y:S01]  /*9cb0*/  HADD2.F32 R151, -RZ, R151.H1_H1 ;  /* 0x30000097ff977230 */ /* 0x000fe20000004100 */
[----:B------:R-:W-:Y:S01]  /*9cc0*/  F2FP.SATFINITE.E4M3.F32.PACK_AB_MERGE_C R69, R69, R68, RZ ;  /* 0x000000444545723e */ /* 0x000fe200048070ff */
[--C-:B------:R-:W-:Y:S01]  /*9cd0*/  HADD2.F32 R74, -RZ, R73.reuse.H0_H0 ;  /* 0x20000049ff4a7230 */ /* 0x100fe20000004100 */
[----:B------:R-:W-:Y:S01]  /*9ce0*/  F2FP.F16.E4M3.UNPACK_B R70, R64 ;  /* 0x00000040ff46723e */ /* 0x000fe200020006ff */
[----:B------:R-:W-:Y:S01]  /*9cf0*/  HADD2.F32 R58, -RZ, R66.H0_H0 ;  /* 0x20000042ff3a7230 */ /* 0x000fe20000004100 */
[----:B------:R-:W-:Y:S01]  /*9d00*/  F2FP.SATFINITE.E4M3.F32.PACK_AB_MERGE_C R68, R90, R71, R67 ;  /* 0x000000475a44723e */ /* 0x000fe20004807043 */
        /* <DEDUP_REMOVED lines=8> */
[----:B------:R-:W-:Y:S01]  /*9d90*/  F2FP.SATFINITE.E4M3.F32.PACK_AB_MERGE_C R67, R91, R72, R69 ;  /* 0x000000485b43723e */ /* 0x000fe20004807045 */
[-C--:B------:R-:W-:Y:S01]  /*9da0*/  FFMA.FTZ R87, R58, R75.reuse, -R87 ;  /* 0x0000004b3a577223 */ /* 0x080fe20000010857 */
[----:B------:R-:W-:Y:S01]  /*9db0*/  FFMA.FTZ R58, R74, R75, R85 ;  /* 0x0000004b4a3a7223 */ /* 0x000fe20000010055 */
[-C--:B------:R-:W-:Y:S01]  /*9dc0*/  FFMA.FTZ R66, R66, R149.reuse, -R89 ;  /* 0x0000009542427223 */ /* 0x080fe20000010859 */
[----:B------:R-:W-:Y:S01]  /*9dd0*/  FFMA.FTZ R149, R73, R149, R86 ;  /* 0x0000009549957223 */ /* 0x000fe20000010056 */
[----:B------:R-:W-:Y:S01]  /*9de0*/  F2FP.F16.E4M3.UNPACK_B R73, R57 ;  /* 0x00000039ff49723e */ /* 0x000fe200020006ff */
[----:B------:R-:W-:Y:S01]  /*9df0*/  HADD2.F32 R69, -RZ, R70.H0_H0 ;  /* 0x20000046ff457230 */ /* 0x000fe20000004100 */
[----:B------:R-:W-:-:S02]  /*9e00*/  F2FP.F16.E4M3.UNPACK_B R85, R56 ;  /* 0x00000038ff55723e */ /* 0x000fc400020006ff */
[----:B------:R-:W-:Y:S01]  /*9e10*/  F2FP.SATFINITE.E4M3.F32.PACK_AB_MERGE_C R88, R153, R88, RZ ;  /* 0x000000589958723e */ /* 0x000fe200048070ff */
[----:B------:R-:W-:Y:S01]  /*9e20*/  HADD2.F32 R71, -RZ, R73.H0_H0 ;  /* 0x20000049ff477230 */ /* 0x000fe20000004100 */
[----:B------:R-:W-:Y:S01]  /*9e30*/  F2FP.F16.E4M3.UNPACK_B R75, R54 ;  /* 0x00000036ff4b723e */ /* 0x000fe200020006ff */
[----:B------:R-:W-:Y:S01]  /*9e40*/  HADD2.F32 R72, -RZ, R85.H0_H0 ;  /* 0x20000055ff487230 */ /* 0x000fe20000004100 */
[----:B------:R-:W-:Y:S01]  /*9e50*/  F2FP.SATFINITE.E4M3.F32.PACK_AB_MERGE_C R58, R149, R58, R88 ;  /* 0x0000003a953a723e */ /* 0x000fe20004807058 */
[----:B------:R-:W-:Y:S01]  /*9e60*/  HADD2.F32 R74, -RZ, R73.H1_H1 ;  /* 0x30000049ff4a7230 */ /* 0x000fe20000004100 */
[----:B------:R-:W-:Y:S01]  /*9e70*/  F2FP.SATFINITE.E4M3.F32.PACK_AB_MERGE_C R136, R136, R137, RZ ;  /* 0x000000898888723e */ /* 0x000fe200048070ff */
[----:B------:R-:W-:Y:S02]  /*9e80*/  HADD2.F32 R85, -RZ, R85.H1_H1 ;  /* 0x30000055ff557230 */ /* 0x000fe40000004100 */
[-C--:B------:R-:W-:Y:S01]  /*9e90*/  FMUL.FTZ R88, R71, R72.reuse ;  /* 0x0000004847587220 */ /* 0x080fe20000410000 */
[----:B------:R-:W-:Y:S01]  /*9ea0*/  FMUL.FTZ R90, R69, R72 ;  /* 0x00000048455a7220 */ /* 0x000fe20000410000 */
[----:B------:R-:W-:Y:S01]  /*9eb0*/  HADD2.F32 R72, -RZ, R70.H1_H1 ;  /* 0x30000046ff487230 */ /* 0x000fe20000004100 */
[----:B------:R-:W-:Y:S01]  /*9ec0*/  F2FP.SATFINITE.E4M3.F32.PACK_AB_MERGE_C R66, R66, R87, R136 ;  /* 0x000000574242723e */ /* 0x000fe20004807088 */
[----:B------:R-:W-:-:S02]  /*9ed0*/  HADD2.F32 R86, -RZ, R75.H0_H0 ;  /* 0x2000004bff567230 */ /* 0x000fc40000004100 */
[-C--:B------:R-:W-:Y:S01]  /*9ee0*/  FMUL.FTZ R87, R74, R85.reuse ;  /* 0x000000554a577220 */ /* 0x080fe20000410000 */
[----:B------:R-:W-:Y:S02]  /*9ef0*/  HADD2.F32 R75, -RZ, R75.H1_H1 ;  /* 0x3000004bff4b7230 */ /* 0x000fe40000004100 */
[C---:B------:R-:W-:Y:S01]  /*9f00*/  FMUL.FTZ R89, R72.reuse, R85 ;  /* 0x0000005548597220 */ /* 0x040fe20000410000 */
[----:B------:R-:W-:Y:S01]  /*9f10*/  F2FP.F16.E4M3.UNPACK_B R73, R57.H1 ;  /* 0x00000039ff49723e */ /* 0x000fe200030006ff */
[----:B------:R-:W-:Y:S01]  /*9f20*/  FFMA.FTZ R70, R71, R86, R90 ;  /* 0x0000005647467223 */ /* 0x000fe2000001005a */
[----:B------:R-:W-:Y:S01]  /*9f30*/  F2FP.F16.E4M3.UNPACK_B R85, R56.H1 ;  /* 0x00000038ff55723e */ /* 0x000fe200030006ff */
[----:B------:R-:W-:Y:S01]  /*9f40*/  FFMA.FTZ R69, R69, R86, -R88 ;  /* 0x0000005645457223 */ /* 0x000fe20000010858 */
[----:B------:R-:W-:Y:S01]  /*9f50*/  F2FP.F16.E4M3.UNPACK_B R71, R64.H1 ;  /* 0x00000040ff47723e */ /* 0x000fe200030006ff */
[----:B------:R-:W-:Y:S01]  /*9f60*/  FFMA.FTZ R64, R72, R75, -R87 ;  /* 0x0000004b48407223 */ /* 0x000fe20000010857 */
[----:B------:R-:W-:Y:S01]  /*9f70*/  HADD2.F32 R72, -RZ, R73.H0_H0 ;  /* 0x20000049ff487230 */ /* 0x000fe20000004100 */
[----:B------:R-:W-:Y:S01]  /*9f80*/  F2FP.F16.E4M3.UNPACK_B R54, R54.H1 ;  /* 0x00000036ff36723e */ /* 0x000fe200030006ff */
[----:B------:R-:W-:-:S02]  /*9f90*/  HADD2.F32 R87, -RZ, R85.H0_H0 ;  /* 0x20000055ff577230 */ /* 0x000fc40000004100 */
[----:B------:R-:W-:Y:S01]  /*9fa0*/  FFMA.FTZ R57, R74, R75, R89 ;  /* 0x0000004b4a397223 */ /* 0x000fe20000010059 */
[----:B------:R-:W-:Y:S02]  /*9fb0*/  HADD2.F32 R56, -RZ, R71.H0_H0 ;  /* 0x20000047ff387230 */ /* 0x000fe40000004100 */
[----:B------:R-:W-:Y:S02]  /*9fc0*/  HADD2.F32 R73, -RZ, R73.H1_H1 ;  /* 0x30000049ff497230 */ /* 0x000fe40000004100 */
[----:B------:R-:W-:Y:S02]  /*9fd0*/  HADD2.F32 R86, -RZ, R85.H1_H1 ;  /* 0x30000055ff567230 */ /* 0x000fe40000004100 */
[-C--:B------:R-:W-:Y:S01]  /*9fe0*/  FMUL.FTZ R85, R72, R87.reuse ;  /* 0x0000005748557220 */ /* 0x080fe20000410000 */
[----:B------:R-:W-:Y:S02]  /*9ff0*/  HADD2.F32 R71, -RZ, R71.H1_H1 ;  /* 0x30000047ff477230 */ /* 0x000fe40000004100 */
[----:B------:R-:W-:Y:S01]  /*a000*/  FMUL.FTZ R87, R56, R87 ;  /* 0x0000005738577220 */ /* 0x000fe20000410000 */
[----:B------:R-:W-:-:S02]  /*a010*/  HADD2.F32 R75, -RZ, R54.H0_H0 ;  /* 0x20000036ff4b7230 */ /* 0x000fc40000004100 */
[----:B------:R-:W-:Y:S02]  /*a020*/  HADD2.F32 R74, -RZ, R54.H1_H1 ;  /* 0x30000036ff4a7230 */ /* 0x000fe40000004100 */
[-C--:B------:R-:W-:Y:S01]  /*a030*/  FMUL.FTZ R54, R73, R86.reuse ;  /* 0x0000005649367220 */ /* 0x080fe20000410000 */
[C---:B------:R-:W-:Y:S01]  /*a040*/  FMUL.FTZ R86, R71.reuse, R86 ;  /* 0x0000005647567220 */ /* 0x040fe20000410000 */
[----:B------:R-:W-:Y:S01]  /*a050*/  FFMA.FTZ R91, R72, R75, R87 ;  /* 0x0000004b485b7223 */ /* 0x000fe20000010057 */
[----:B------:R-:W-:Y:S01]  /*a060*/  F2FP.F16.E4M3.UNPACK_B R72, R59.H1 ;  /* 0x0000003bff48723e */ /* 0x000fe200030006ff */
[-C--:B------:R-:W-:Y:S01]  /*a070*/  FFMA.FTZ R137, R71, R74.reuse, -R54 ;  /* 0x0000004a47897223 */ /* 0x080fe20000010836 */
[----:B------:R-:W-:Y:S01]  /*a080*/  F2FP.F16.E4M3.UNPACK_B R54, R55 ;  /* 0x00000037ff36723e */ /* 0x000fe200020006ff */
[----:B------:R-:W-:Y:S01]  /*a090*/  FFMA.FTZ R136, R73, R74, R86 ;  /* 0x0000004a49887223 */ /* 0x000fe20000010056 */
[----:B------:R-:W-:Y:S01]  /*a0a0*/  F2FP.F16.E4M3.UNPACK_B R87, R53.H1 ;  /* 0x00000035ff57723e */ /* 0x000fe200030006ff */
[----:B------:R-:W-:Y:S01]  /*a0b0*/  FFMA.FTZ R90, R56, R75, -R85 ;  /* 0x0000004b385a7223 */ /* 0x000fe20000010855 */
[----:B------:R-:W-:Y:S01]  /*a0c0*/  F2FP.F16.E4M3.UNPACK_B R55, R55.H1 ;  /* 0x00000037ff37723e */ /* 0x000fe200030006ff */
[----:B------:R-:W-:Y:S01]  /*a0d0*/  HADD2.F32 R56, -RZ, R54.H0_H0 ;  /* 0x20000036ff387230 */ /* 0x000fe20000004100 */
[----:B------:R-:W-:Y:S01]  /*a0e0*/  F2FP.F16.E4M3.UNPACK_B R86, R53 ;  /* 0x00000035ff56723e */ /* 0x000fe200020006ff */
[--C-:B------:R-:W-:Y:S01]  /*a0f0*/  HADD2.F32 R89, -RZ, R87.reuse.H0_H0 ;  /* 0x20000057ff597230 */ /* 0x100fe20000004100 */
[-C--:B------:R-:W-:Y:S01]  /*a100*/  F2FP.F16.E4M3.UNPACK_B R53, R52.reuse ;  /* 0x00000034ff35723e */ /* 0x080fe200020006ff */
[----:B------:R-:W-:Y:S01]  /*a110*/  HADD2.F32 R87, -RZ, R87.H1_H1 ;  /* 0x30000057ff577230 */ /* 0x000fe20000004100 */
[----:B------:R-:W-:Y:S01]  /*a120*/  F2FP.F16.E4M3.UNPACK_B R74, R52.H1 ;  /* 0x00000034ff4a723e */ /* 0x000fe200030006ff */
[----:B------:R-:W-:Y:S01]  /*a130*/  HADD2.F32 R52, -RZ, R72.H0_H0 ;  /* 0x20000048ff347230 */ /* 0x000fe20000004100 */
[----:B------:R-:W-:Y:S01]  /*a140*/  F2FP.F16.E4M3.UNPACK_B R71, R59 ;  /* 0x0000003bff47723e */ /* 0x000fe200020006ff */
[----:B------:R-:W-:Y:S01]  /*a150*/  HADD2.F32 R59, -RZ, R55.H0_H0 ;  /* 0x20000037ff3b7230 */ /* 0x000fe20000004100 */
[----:B------:R-:W-:Y:S01]  /*a160*/  F2FP.SATFINITE.E4M3.F32.PACK_AB_MERGE_C R90, R137, R90, RZ ;  /* 0x0000005a895a723e */ /* 0x000fe200048070ff */
[----:B------:R-:W-:-:S02]  /*a170*/  HADD2.F32 R85, -RZ, R74.H0_H0 ;  /* 0x2000004aff557230 */ /* 0x000fc40000004100 */
[CC--:B------:R-:W-:Y:S01]  /*a180*/  FMUL.FTZ R148, R52.reuse, R89.reuse ;  /* 0x0000005934947220 */ /* 0x0c0fe20000410000 */
[----:B------:R-:W-:Y:S02]  /*a190*/  HADD2.F32 R72, -RZ, R72.H1_H1 ;  /* 0x30000048ff487230 */ /* 0x000fe40000004100 */
[C---:B------:R-:W-:Y:S01]  /*a1a0*/  FMUL.FTZ R89, R59.reuse, R89 ;  /* 0x000000593b597220 */ /* 0x040fe20000410000 */
[----:B------:R-:W-:Y:S02]  /*a1b0*/  HADD2.F32 R55, -RZ, R55.H1_H1 ;  /* 0x30000037ff377230 */ /* 0x000fe40000004100 */
[-C--:B------:R-:W-:Y:S01]  /*a1c0*/  FFMA.FTZ R148, R59, R85.reuse, -R148 ;  /* 0x000000553b947223 */ /* 0x080fe20000010894 */
[----:B------:R-:W-:Y:S02]  /*a1d0*/  HADD2.F32 R73, -RZ, R71.H0_H0 ;  /* 0x20000047ff497230 */ /* 0x000fe40000004100 */
[----:B------:R-:W-:Y:S01]  /*a1e0*/  FFMA.FTZ R89, R52, R85, R89 ;  /* 0x0000005534597223 */ /* 0x000fe20000010059 */
[----:B------:R-:W-:-:S02]  /*a1f0*/  HADD2.F32 R88, -RZ, R86.H0_H0 ;  /* 0x20000056ff587230 */ /* 0x000fc40000004100 */
[-C--:B------:R-:W-:Y:S01]  /*a200*/  FMUL.FTZ R52, R72, R87.reuse ;  /* 0x0000005748347220 */ /* 0x080fe20000410000 */
[----:B------:R-:W-:Y:S02]  /*a210*/  HADD2.F32 R71, -RZ, R71.H1_H1 ;  /* 0x30000047ff477230 */ /* 0x000fe40000004100 */
[----:B------:R-:W-:Y:S01]  /*a220*/  FMUL.FTZ R87, R55, R87 ;  /* 0x0000005737577220 */ /* 0x000fe20000410000 */
[----:B------:R-:W-:Y:S02]  /*a230*/  HADD2.F32 R86, -RZ, R86.H1_H1 ;  /* 0x30000056ff567230 */ /* 0x000fe40000004100 */
[-C--:B------:R-:W-:Y:S01]  /*a240*/  FMUL.FTZ R149, R73, R88.reuse ;  /* 0x0000005849957220 */ /* 0x080fe20000410000 */
[----:B------:R-:W-:Y:S02]  /*a250*/  HADD2.F32 R54, -RZ, R54.H1_H1 ;  /* 0x30000036ff367230 */ /* 0x000fe40000004100 */
[----:B------:R-:W-:Y:S01]  /*a260*/  FMUL.FTZ R88, R56, R88 ;  /* 0x0000005838587220 */ /* 0x000fe20000410000 */
[----:B------:R-:W-:-:S02]  /*a270*/  HADD2.F32 R74, -RZ, R74.H1_H1 ;  /* 0x3000004aff4a7230 */ /* 0x000fc40000004100 */
[-C--:B------:R-:W-:Y:S01]  /*a280*/  FMUL.FTZ R59, R71, R86.reuse ;  /* 0x00000056473b7220 */ /* 0x080fe20000410000 */
[--C-:B------:R-:W-:Y:S02]  /*a290*/  HADD2.F32 R75, -RZ, R53.reuse.H0_H0 ;  /* 0x20000035ff4b7230 */ /* 0x100fe40000004100 */
[----:B------:R-:W-:Y:S01]  /*a2a0*/  FMUL.FTZ R86, R54, R86 ;  /* 0x0000005636567220 */ /* 0x000fe20000410000 */
[----:B------:R-:W-:Y:S02]  /*a2b0*/  HADD2.F32 R53, -RZ, R53.H1_H1 ;  /* 0x30000035ff357230 */ /* 0x000fe40000004100 */
[-C--:B------:R-:W-:Y:S01]  /*a2c0*/  FFMA.FTZ R55, R55, R74.reuse, -R52 ;  /* 0x0000004a37377223 */ /* 0x080fe20000010834 */
[----:B------:R-:W-:Y:S01]  /*a2d0*/  FFMA.FTZ R72, R72, R74, R87 ;  /* 0x0000004a48487223 */ /* 0x000fe20000010057 */
[-C--:B------:R-:W-:Y:S01]  /*a2e0*/  FFMA.FTZ R149, R56, R75.reuse, -R149 ;  /* 0x0000004b38957223 */ /* 0x080fe20000010895 */
[----:B------:R-:W-:Y:S01]  /*a2f0*/  FFMA.FTZ R88, R73, R75, R88 ;  /* 0x0000004b49587223 */ /* 0x000fe20000010058 */
[-C--:B------:R-:W-:Y:S01]  /*a300*/  FFMA.FTZ R54, R54, R53.reuse, -R59 ;  /* 0x0000003536367223 */ /* 0x080fe2000001083b */
[----:B------:R-:W-:Y:S01]  /*a310*/  FFMA.FTZ R53, R71, R53, R86 ;  /* 0x0000003547357223 */ /* 0x000fe20000010056 */
[----:B------:R-:W-:Y:S01]  /*a320*/  F2FP.SATFINITE.E4M3.F32.PACK_AB_MERGE_C R55, R55, R148, RZ ;  /* 0x000000943737723e */ /* 0x000fe200048070ff */
[----:B------:R-:W-:Y:S01]  /*a330*/  IMAD.MOV.U32 R52, RZ, RZ, R68 ;  /* 0x000000ffff347224 */ /* 0x000fe200078e0044 */
[----:B------:R-:W-:-:S02]  /*a340*/  F2FP.SATFINITE.E4M3.F32.PACK_AB_MERGE_C R72, R72, R89, RZ ;  /* 0x000000594848723e */ /* 0x000fc400048070ff */
[----:B------:R-:W-:Y:S02]  /*a350*/  F2FP.SATFINITE.E4M3.F32.PACK_AB_MERGE_C R69, R64, R69, R90 ;  /* 0x000000454045723e */ /* 0x000fe4000480705a */
[----:B------:R-:W-:Y:S02]  /*a360*/  F2FP.SATFINITE.E4M3.F32.PACK_AB_MERGE_C R91, R136, R91, RZ ;  /* 0x0000005b885b723e */ /* 0x000fe400048070ff */
[----:B------:R-:W-:Y:S01]  /*a370*/  F2FP.SATFINITE.E4M3.F32.PACK_AB_MERGE_C R55, R54, R149, R55 ;  /* 0x000000953637723e */ /* 0x000fe20004807037 */
[----:B------:R-:W-:Y:S01]  /*a380*/  IMAD.MOV.U32 R54, RZ, RZ, R66 ;  /* 0x000000ffff367224 */ /* 0x000fe200078e0042 */
[----:B------:R-:W-:Y:S01]  /*a390*/  F2FP.SATFINITE.E4M3.F32.PACK_AB_MERGE_C R59, R53, R88, R72 ;  /* 0x00000058353b723e */ /* 0x000fe20004807048 */
[----:B------:R-:W-:Y:S01]  /*a3a0*/  IMAD.MOV.U32 R53, RZ, RZ, R69 ;  /* 0x000000ffff357224 */ /* 0x000fe200078e0045 */
[----:B------:R-:W-:Y:S02]  /*a3b0*/  F2FP.SATFINITE.E4M3.F32.PACK_AB_MERGE_C R57, R57, R70, R91 ;  /* 0x000000463939723e */ /* 0x000fe4000480705b */
[----:B------:R-:W-:-:S07]  /*a3c0*/  MOV R56, R67 ;  /* 0x0000004300387202 */ /* 0x000fce0000000f00 */
.L_x_403:
[----:B------:R-:W-:Y:S05]  /*a3d0*/  BSYNC B2 ;  /* 0x0000000000027941 */ /* 0x000fea0003800000 */
.L_x_402:
        /* <DEDUP_REMOVED lines=11> */
.L_x_401:
[----:B------:R-:W-:Y:S05]  /*a490*/  BSYNC B1 ;  /* 0x0000000000017941 */ /* 0x000fea0003800000 */
.L_x_400:
[----:B-1----:R-:W-:Y:S02]  /*a4a0*/  VIADD R53, R228, 0xc0 ;  /* 0x000000c0e4357836 */ /* 0x002fe40000000000 */
[-C--:B--2---:R-:W-:Y:S02]  /*a4b0*/  IMAD R52, R122, R130.reuse, RZ ;  /* 0x000000827a347224 */ /* 0x084fe400078e02ff */
[C---:B------:R-:W-:Y:S01]  /*a4c0*/  IMAD.WIDE.U32 R128, R53.reuse, R130, R128 ;  /* 0x0000008235807225 */ /* 0x040fe200078e0080 */
[----:B------:R-:W-:-:S03]  /*a4d0*/  ISETP.GE.OR P3, PT, R53, R119, P0 ;  /* 0x000000773500720c */ /* 0x000fc60000766670 */
[----:B------:R-:W-:-:S10]  /*a4e0*/  IMAD R65, R53, R131, R52 ;  /* 0x0000008335417224 */ /* 0x000fd400078e0234 */
[----:B------:R-:W-:Y:S05]  /*a4f0*/  @P3 BRA `(.L_x_382) ;  /* 0x0000001400a03947 */ /* 0x000fea0003800000 */
[----:B------:R-:W2:Y:S01]  /*a500*/  LDL R54, [R1+0x6c] ;  /* 0x00006c0001367983 */ /* 0x000ea20000100800 */
[----:B------:R-:W1:Y:S01]  /*a510*/  LDC.64 R60, c[0x0][0x2e8] ;  /* 0x0000ba00ff3c7b82 */ /* 0x000e620000000a00 */
[----:B------:R-:W-:Y:S01]  /*a520*/  IMAD.IADD R65, R129, 0x1, R65 ;  /* 0x0000000181417824 */ /* 0x000fe200078e0241 */
[----:B------:R-:W-:Y:S01]  /*a530*/  IADD3 R63, P3, P4, R46, R128, R27 ;  /* 0x000000802e3f7210 */ /* 0x000fe20007c7e01b */
[----:B------:R-:W-:Y:S01]  /*a540*/  VIADD R53, R228, 0xc0 ;  /* 0x000000c0e4357836 */ /* 0x000fe20000000000 */
[----:B------:R-:W-:Y:S01]  /*a550*/  ISETP.NE.AND P6, PT, R0, RZ, PT ;  /* 0x000000ff0000720c */ /* 0x000fe20003fc5270 */
[----:B------:R-:W-:Y:S01]  /*a560*/  BSSY B1, `(.L_x_404) ;  /* 0x00000e9000017945 */ /* 0x000fe20003800000 */
[----:B------:R-:W-:Y:S01]  /*a570*/  IADD3.X R52, R20, R65, R26, P3, P4 ;  /* 0x0000004114347210 */ /* 0x000fe20001fe841a */
[----:B------:R-:W-:Y:S01]  /*a580*/  IMAD.SHL.U32 R53, R53, 0x80, RZ ;  /* 0x0000008035357824 */ /* 0x000fe200078e00ff */
[----:B------:R-:W-:-:S04]  /*a590*/  SEL R147, R120, R147, !P6 ;  /* 0x0000009378937207 */ /* 0x000fc80007000000 */
[----:B------:R-:W-:Y:S02]  /*a5a0*/  LOP3.LUT R53, R53, 0x380, RZ, 0xc0, !PT ;  /* 0x0000038035357812 */ /* 0x000fe400078ec0ff */
[----:B-1----:R-:W-:-:S04]  /*a5b0*/  IADD3 R62, P3, R63, R60, RZ ;  /* 0x0000003c3f3e7210 */ /* 0x002fc80007f7e0ff */
[----:B------:R-:W-:Y:S02]  /*a5c0*/  IADD3.X R63, R52, R61, RZ, P3, !PT ;  /* 0x0000003d343f7210 */ /* 0x000fe40001ffe4ff */
[----:B------:R-:W-:-:S04]  /*a5d0*/  SHF.R.S32.HI R52, RZ, 0x1f, R147 ;  /* 0x0000001fff347819 */ /* 0x000fc80000011493 */
[----:B------:R-:W-:-:S04]  /*a5e0*/  LEA.HI R147, R52, R147, RZ, 0x5 ;  /* 0x0000009334937211 */ /* 0x000fc800078f28ff */
[----:B------:R-:W-:-:S05]  /*a5f0*/  LEA.HI.SX32 R67, R147, R28, 0x1b ;  /* 0x0000001c93437211 */ /* 0x000fca00078fdaff */
[----:B------:R-:W-:-:S05]  /*a600*/  IMAD.SHL.U32 R67, R67, 0x10, RZ ;  /* 0x0000001043437824 */ /* 0x000fca00078e00ff */
[----:B------:R-:W-:-:S04]  /*a610*/  LOP3.LUT R53, R53, 0x70, R67, 0xf8, !PT ;  /* 0x0000007035357812 */ /* 0x000fc800078ef843 */
[----:B------:R-:W-:-:S04]  /*a620*/  LOP3.LUT R53, R53, R140, RZ, 0x3c, !PT ;  /* 0x0000008c35357212 */ /* 0x000fc800078e3cff */
[----:B--2---:R-:W-:Y:S01]  /*a630*/  IADD3 R52, R54, R53, RZ ;  /* 0x0000003536347210 */ /* 0x004fe20007ffe0ff */
[----:B------:R-:W-:-:S04]  /*a640*/  IMAD R53, R17, 0x7000, R113 ;  /* 0x0000700011357824 */ /* 0x000fc800078e0271 */
[----:B------:R-:W-:Y:S02]  /*a650*/  IMAD R55, R17, 0x7000, R52 ;  /* 0x0000700011377824 */ /* 0x000fe400078e0234 */
[C---:B------:R-:W-:Y:S02]  /*a660*/  IMAD.IADD R53, R16.reuse, 0x1, R53 ;  /* 0x0000000110357824 */ /* 0x040fe400078e0235 */
[----:B------:R-:W-:-:S04]  /*a670*/  IMAD.IADD R56, R16, 0x1, R55 ;  /* 0x0000000110387824 */ /* 0x000fc800078e0237 */
[----:B------:R-:W1:Y:S04]  /*a680*/  LDS.128 R52, [R53+0x20400] ;  /* 0x0204000035347984 */ /* 0x000e680000000c00 */
[----:B------:R-:W2:Y:S01]  /*a690*/  LDS.128 R56, [R56+0x20400] ;  /* 0x0204000038387984 */ /* 0x000ea20000000c00 */
[----:B------:R-:W-:Y:S05]  /*a6a0*/  @P2 BRA `(.L_x_405) ;  /* 0x0000000c00502947 */ /* 0x000fea0003800000 */
[----:B------:R-:W-:Y:S01]  /*a6b0*/  SHF.R.U32.HI R64, RZ, 0x8, R77 ;  /* 0x00000008ff407819 */ /* 0x000fe2000001164d */
[----:B-1----:R-:W-:Y:S01]  /*a6c0*/  IMAD.MOV.U32 R70, RZ, RZ, R52 ;  /* 0x000000ffff467224 */ /* 0x002fe200078e0034 */
[----:B------:R-:W-:Y:S01]  /*a6d0*/  SHF.R.U32.HI R72, RZ, 0x8, R81 ;  /* 0x00000008ff487819 */ /* 0x000fe20000011651 */
[----:B--2---:R-:W-:Y:S01]  /*a6e0*/  IMAD.MOV.U32 R66, RZ, RZ, R58 ;  /* 0x000000ffff427224 */ /* 0x004fe200078e003a */
[----:B------:R-:W-:Y:S01]  /*a6f0*/  LOP3.LUT R69, R77, 0xff0000ff, RZ, 0xc0, !PT ;  /* 0xff0000ff4d457812 */ /* 0x000fe200078ec0ff */
[----:B------:R-:W-:Y:S01]  /*a700*/  IMAD.SHL.U32 R52, R64, 0x100, RZ ;  /* 0x0000010040347824 */ /* 0x000fe200078e00ff */
[----:B------:R-:W-:Y:S01]  /*a710*/  SHF.R.U32.HI R74, RZ, 0x8, R79 ;  /* 0x00000008ff4a7819 */ /* 0x000fe2000001164f */
[----:B------:R-:W-:Y:S01]  /*a720*/  IMAD.MOV.U32 R64, RZ, RZ, R54 ;  /* 0x000000ffff407224 */ /* 0x000fe200078e0036 */
[----:B------:R-:W-:Y:S01]  /*a730*/  SHF.R.U32.HI R75, RZ, 0x10, R77 ;  /* 0x00000010ff4b7819 */ /* 0x000fe2000001164d */
[----:B------:R-:W-:Y:S01]  /*a740*/  IMAD.SHL.U32 R54, R72, 0x100, RZ ;  /* 0x0000010048367824 */ /* 0x000fe200078e00ff */
[----:B------:R-:W-:-:S02]  /*a750*/  LOP3.LUT R69, R69, 0xff00, R52, 0xf8, !PT ;  /* 0x0000ff0045457812 */ /* 0x000fc400078ef834 */
[----:B------:R-:W-:Y:S02]  /*a760*/  LOP3.LUT R71, R79, 0xff0000ff, RZ, 0xc0, !PT ;  /* 0xff0000ff4f477812 */ /* 0x000fe400078ec0ff */
[----:B------:R-:W-:Y:S02]  /*a770*/  LOP3.LUT R77, R81, 0xff0000ff, RZ, 0xc0, !PT ;  /* 0xff0000ff514d7812 */ /* 0x000fe400078ec0ff */
[----:B------:R-:W-:Y:S02]  /*a780*/  SHF.L.U32 R52, R74, 0x8, RZ ;  /* 0x000000084a347819 */ /* 0x000fe400000006ff */
[----:B------:R-:W-:Y:S01]  /*a790*/  MOV R73, R56 ;  /* 0x0000003800497202 */ /* 0x000fe20000000f00 */
[----:B------:R-:W-:Y:S01]  /*a7a0*/  IMAD.U32 R56, R75, 0x10000, RZ ;  /* 0x000100004b387824 */ /* 0x000fe200078e00ff */
[----:B------:R-:W-:Y:S02]  /*a7b0*/  SHF.R.U32.HI R80, RZ, 0x10, R79 ;  /* 0x00000010ff507819 */ /* 0x000fe4000001164f */
[----:B------:R-:W-:-:S02]  /*a7c0*/  SHF.R.U32.HI R68, RZ, 0x8, R83 ;  /* 0x00000008ff447819 */ /* 0x000fc40000011653 */
[----:B------:R-:W-:Y:S02]  /*a7d0*/  LOP3.LUT R75, R71, 0xff00, R52, 0xf8, !PT ;  /* 0x0000ff00474b7812 */ /* 0x000fe400078ef834 */
[----:B------:R-:W-:Y:S01]  /*a7e0*/  LOP3.LUT R79, R77, 0xff00, R54, 0xf8, !PT ;  /* 0x0000ff004d4f7812 */ /* 0x000fe200078ef836 */
[----:B------:R-:W-:Y:S01]  /*a7f0*/  IMAD.SHL.U32 R58, R68, 0x100, RZ ;  /* 0x00000100443a7824 */ /* 0x000fe200078e00ff */
[----:B------:R-:W-:Y:S02]  /*a800*/  F2FP.F16.E4M3.UNPACK_B R77, R144.H1 ;  /* 0x00000090ff4d723e */ /* 0x000fe400030006ff */
[----:B------:R-:W-:Y:S02]  /*a810*/  F2FP.F16.E4M3.UNPACK_B R74, R73.H1 ;  /* 0x00000049ff4a723e */ /* 0x000fe400030006ff */
[----:B------:R-:W-:Y:S01]  /*a820*/  F2FP.F16.E4M3.UNPACK_B R71, R70.H1 ;  /* 0x00000046ff47723e */ /* 0x000fe200030006ff */
[----:B------:R-:W-:Y:S01]  /*a830*/  HADD2.F32 R54, -RZ, R77.H0_H0 ;  /* 0x2000004dff367230 */ /* 0x000fe20000004100 */
[----:B------:R-:W-:-:S02]  /*a840*/  SHF.R.U32.HI R78, RZ, 0x10, R81 ;  /* 0x00000010ff4e7819 */ /* 0x000fc40000011651 */
[----:B------:R-:W-:Y:S01]  /*a850*/  SHF.R.U32.HI R76, RZ, 0x10, R83 ;  /* 0x00000010ff4c7819 */ /* 0x000fe20000011653 */
[----:B------:R-:W-:Y:S01]  /*a860*/  HADD2.F32 R68, -RZ, R71.H0_H0 ;  /* 0x20000047ff447230 */ /* 0x000fe20000004100 */
[----:B------:R-:W-:Y:S02]  /*a870*/  LOP3.LUT R81, R83, 0xff0000ff, RZ, 0xc0, !PT ;  /* 0xff0000ff53517812 */ /* 0x000fe400078ec0ff */
[----:B------:R-:W-:Y:S01]  /*a880*/  LOP3.LUT R56, R69, 0xff0000, R56, 0xf8, !PT ;  /* 0x00ff000045387812 */ /* 0x000fe200078ef838 */
[----:B------:R-:W-:Y:S01]  /*a890*/  HADD2.F32 R69, -RZ, R74.H0_H0 ;  /* 0x2000004aff457230 */ /* 0x000fe20000004100 */
[----:B------:R-:W-:Y:S01]  /*a8a0*/  SHF.L.U32 R52, R80, 0x10, RZ ;  /* 0x0000001050347819 */ /* 0x000fe200000006ff */
[----:B------:R-:W-:Y:S01]  /*a8b0*/  IMAD.U32 R76, R76, 0x10000, RZ ;  /* 0x000100004c4c7824 */ /* 0x000fe200078e00ff */
[----:B------:R-:W-:Y:S02]  /*a8c0*/  F2FP.F16.E4M3.UNPACK_B R72, R142.H1 ;  /* 0x0000008eff48723e */ /* 0x000fe400030006ff */
[----:B------:R-:W-:Y:S01]  /*a8d0*/  LOP3.LUT R81, R81, 0xff00, R58, 0xf8, !PT ;  /* 0x0000ff0051517812 */ /* 0x000fe200078ef83a */
[----:B------:R-:W-:Y:S01]  /*a8e0*/  IMAD.U32 R58, R78, 0x10000, RZ ;  /* 0x000100004e3a7824 */ /* 0x000fe200078e00ff */
[----:B------:R-:W-:Y:S01]  /*a8f0*/  LOP3.LUT R52, R75, 0xff0000, R52, 0xf8, !PT ;  /* 0x00ff00004b347812 */ /* 0x000fe200078ef834 */
[----:B------:R-:W-:-:S02]  /*a900*/  HADD2.F32 R75, -RZ, R72.H0_H0 ;  /* 0x20000048ff4b7230 */ /* 0x000fc40000004100 */
[-C--:B------:R-:W-:Y:S01]  /*a910*/  FMUL.FTZ R83, R69, R54.reuse ;  /* 0x0000003645537220 */ /* 0x080fe20000410000 */
[C---:B------:R-:W-:Y:S01]  /*a920*/  FMUL.FTZ R78, R68.reuse, R54 ;  /* 0x00000036444e7220 */ /* 0x040fe20000410000 */
[----:B------:R-:W-:Y:S01]  /*a930*/  LOP3.LUT R54, R81, 0xff0000, R76, 0xf8, !PT ;  /* 0x00ff000051367812 */ /* 0x000fe200078ef84c */
[----:B------:R-:W-:Y:S02]  /*a940*/  HADD2.F32 R76, -RZ, R72.H1_H1 ;  /* 0x30000048ff4c7230 */ /* 0x000fe40000004100 */
        /* <DEDUP_REMOVED lines=9> */
[----:B------:R-:W-:Y:S01]  /*a9e0*/  LOP3.LUT R58, R79, 0xff0000, R58, 0xf8, !PT ;  /* 0x00ff00004f3a7812 */ /* 0x000fe200078ef83a */
[----:B------:R-:W-:Y:S01]  /*a9f0*/  FMUL.FTZ R79, R75, R78 ;  /* 0x0000004e4b4f7220 */ /* 0x000fe20000410000 */
[----:B------:R-:W-:Y:S01]  /*aa00*/  F2FP.F16.E4M3.UNPACK_B R142, R142 ;  /* 0x0000008eff8e723e */ /* 0x000fe200020006ff */
[----:B------:R-:W-:Y:S01]  /*aa10*/  FMUL.FTZ R78, R72, R78 ;  /* 0x0000004e484e7220 */ /* 0x000fe20000410000 */
[----:B------:R-:W-:-:S02]  /*aa20*/  HADD2.F32 R74, -RZ, R73.H0_H0 ;  /* 0x20000049ff4a7230 */ /* 0x000fc40000004100 */
[-C--:B------:R-:W-:Y:S01]  /*aa30*/  FFMA.FTZ R83, R72, R76.reuse, -R79 ;  /* 0x0000004c48537223 */ /* 0x080fe2000001084f */
[----:B------:R-:W-:Y:S02]  /*aa40*/  HADD2.F32 R71, -RZ, R70.H0_H0 ;  /* 0x20000046ff477230 */ /* 0x000fe40000004100 */
[----:B------:R-:W-:Y:S01]  /*aa50*/  FFMA.FTZ R80, R75, R76, R78 ;  /* 0x0000004c4b507223 */ /* 0x000fe2000001004e */
[----:B------:R-:W-:Y:S02]  /*aa60*/  HADD2.F32 R72, -RZ, R142.H0_H0 ;  /* 0x2000008eff487230 */ /* 0x000fe40000004100 */
[-C--:B------:R-:W-:Y:S01]  /*aa70*/  FMUL.FTZ R76, R74, R77.reuse ;  /* 0x0000004d4a4c7220 */ /* 0x080fe20000410000 */
[----:B------:R-:W-:Y:S02]  /*aa80*/  HADD2.F32 R144, -RZ, R144.H1_H1 ;  /* 0x30000090ff907230 */ /* 0x000fe40000004100 */
[----:B------:R-:W-:Y:S01]  /*aa90*/  FMUL.FTZ R77, R71, R77 ;  /* 0x0000004d474d7220 */ /* 0x000fe20000410000 */
[----:B------:R-:W-:-:S02]  /*aaa0*/  HADD2.F32 R73, -RZ, R73.H1_H1 ;  /* 0x30000049ff497230 */ /* 0x000fc40000004100 */
        /* <DEDUP_REMOVED lines=11> */
[----:B------:R-:W-:Y:S01]  /*ab60*/  F2FP.F16.E4M3.UNPACK_B R70, R64.H1 ;  /* 0x00000040ff46723e */ /* 0x000fe200030006ff */
[----:B------:R-:W-:-:S02]  /*ab70*/  HADD2.F32 R74, -RZ, R72.H0_H0 ;  /* 0x20000048ff4a7230 */ /* 0x000fc40000004100 */
[----:B------:R-:W-:Y:S01]  /*ab80*/  FFMA.FTZ R144, R73, R142, R144 ;  /* 0x0000008e49907223 */ /* 0x000fe20000010090 */
[----:B------:R-:W-:Y:S01]  /*ab90*/  HADD2.F32 R77, -RZ, R71.H1_H1 ;  /* 0x30000047ff4d7230 */ /* 0x000fe20000004100 */
[----:B------:R-:W-:Y:S01]  /*aba0*/  F2FP.F16.E4M3.UNPACK_B R145, R145 ;  /* 0x00000091ff91723e */ /* 0x000fe200020006ff */
[----:B------:R-:W-:Y:S02]  /*abb0*/  HADD2.F32 R71, -RZ, R70.H0_H0 ;  /* 0x20000046ff477230 */ /* 0x000fe40000004100 */
[----:B------:R-:W-:Y:S01]  /*abc0*/  FMUL.FTZ R82, R74, R76 ;  /* 0x0000004c4a527220 */ /* 0x000fe20000410000 */
[----:B------:R-:W-:Y:S01]  /*abd0*/  HADD2.F32 R73, -RZ, R75.H0_H0 ;  /* 0x2000004bff497230 */ /* 0x000fe20000004100 */
[----:B------:R-:W-:Y:S01]  /*abe0*/  F2FP.F16.E4M3.UNPACK_B R64, R64 ;  /* 0x00000040ff40723e */ /* 0x000fe200020006ff */
[----:B------:R-:W-:Y:S02]  /*abf0*/  HADD2.F32 R72, -RZ, R72.H1_H1 ;  /* 0x30000048ff487230 */ /* 0x000fe40000004100 */
[----:B------:R-:W-:Y:S01]  /*ac00*/  FMUL.FTZ R85, R71, R76 ;  /* 0x0000004c47557220 */ /* 0x000fe20000410000 */
[----:B------:R-:W-:-:S02]  /*ac10*/  HADD2.F32 R70, -RZ, R70.H1_H1 ;  /* 0x30000046ff467230 */ /* 0x000fc40000004100 */
[----:B------:R-:W-:Y:S01]  /*ac20*/  FFMA.FTZ R82, R71, R73, -R82 ;  /* 0x0000004947527223 */ /* 0x000fe20000010852 */
[----:B------:R-:W-:Y:S02]  /*ac30*/  HADD2.F32 R75, -RZ, R75.H1_H1 ;  /* 0x3000004bff4b7230 */ /* 0x000fe40000004100 */
[----:B------:R-:W-:Y:S01]  /*ac40*/  FMUL.FTZ R71, R72, R77 ;  /* 0x0000004d48477220 */ /* 0x000fe20000410000 */
[----:B------:R-:W-:Y:S01]  /*ac50*/  FFMA.FTZ R76, R74, R73, R85 ;  /* 0x000000494a4c7223 */ /* 0x000fe20000010055 */
[C---:B------:R-:W-:Y:S01]  /*ac60*/  FMUL.FTZ R87, R70.reuse, R77 ;  /* 0x0000004d46577220 */ /* 0x040fe20000410000 */
[----:B------:R-:W-:Y:S01]  /*ac70*/  F2FP.F16.E4M3.UNPACK_B R143, R143 ;  /* 0x0000008fff8f723e */ /* 0x000fe200020006ff */
[-C--:B------:R-:W-:Y:S01]  /*ac80*/  FFMA.FTZ R77, R70, R75.reuse, -R71 ;  /* 0x0000004b464d7223 */ /* 0x080fe20000010847 */
[----:B------:R-:W-:Y:S01]  /*ac90*/  F2FP.F16.E4M3.UNPACK_B R70, R66 ;  /* 0x00000042ff46723e */ /* 0x000fe200020006ff */
[--C-:B------:R-:W-:Y:S02]  /*aca0*/  HADD2.F32 R73, -RZ, R145.reuse.H0_H0 ;  /* 0x20000091ff497230 */ /* 0x100fe40000004100 */
[----:B------:R-:W-:Y:S01]  /*acb0*/  FFMA.FTZ R87, R72, R75, R87 ;  /* 0x0000004b48577223 */ /* 0x000fe20000010057 */
[----:B------:R-:W-:Y:S01]  /*acc0*/  HADD2.F32 R66, -RZ, R64.H0_H0 ;  /* 0x20000040ff427230 */ /* 0x000fe20000004100 */
[----:B------:R-:W-:Y:S01]  /*acd0*/  F2FP.SATFINITE.E4M3.F32.PACK_AB_MERGE_C R82, R77, R82, RZ ;  /* 0x000000524d52723e */ /* 0x000fe200048070ff */
[----:B------:R-:W-:Y:S01]  /*ace0*/  HADD2.F32 R71, -RZ, R70.H0_H0 ;  /* 0x20000046ff477230 */ /* 0x000fe20000004100 */
[----:B------:R-:W-:Y:S01]  /*acf0*/  F2FP.SATFINITE.E4M3.F32.PACK_AB_MERGE_C R68, R83, R68, RZ ;  /* 0x000000445344723e */ /* 0x000fe200048070ff */
[----:B------:R-:W-:-:S02]  /*ad00*/  HADD2.F32 R145, -RZ, R145.H1_H1 ;  /* 0x30000091ff917230 */ /* 0x000fc40000004100 */
[-C--:B------:R-:W-:Y:S01]  /*ad10*/  FMUL.FTZ R74, R66, R73.reuse ;  /* 0x00000049424a7220 */ /* 0x080fe20000410000 */
[----:B------:R-:W-:Y:S02]  /*ad20*/  HADD2.F32 R70, -RZ, R70.H1_H1 ;  /* 0x30000046ff467230 */ /* 0x000fe40000004100 */
[C---:B------:R-:W-:Y:S01]  /*ad30*/  FMUL.FTZ R75, R71.reuse, R73 ;  /* 0x00000049474b7220 */ /* 0x040fe20000410000 */
[--C-:B------:R-:W-:Y:S01]  /*ad40*/  HADD2.F32 R72, -RZ, R143.reuse.H0_H0 ;  /* 0x2000008fff487230 */ /* 0x100fe20000004100 */
[----:B------:R-:W-:Y:S01]  /*ad50*/  F2FP.F16.E4M3.UNPACK_B R77, R58 ;  /* 0x0000003aff4d723e */ /* 0x000fe200020006ff */
[----:B------:R-:W-:Y:S02]  /*ad60*/  HADD2.F32 R64, -RZ, R64.H1_H1 ;  /* 0x30000040ff407230 */ /* 0x000fe40000004100 */
[-C--:B------:R-:W-:Y:S01]  /*ad70*/  FMUL.FTZ R73, R70, R145.reuse ;  /* 0x0000009146497220 */ /* 0x080fe20000410000 */
[----:B------:R-:W-:Y:S02]  /*ad80*/  HADD2.F32 R143, -RZ, R143.H1_H1 ;  /* 0x3000008fff8f7230 */ /* 0x000fe40000004100 */
[-C--:B------:R-:W-:Y:S01]  /*ad90*/  FFMA.FTZ R66, R66, R72.reuse, -R75 ;  /* 0x0000004842427223 */ /* 0x080fe2000001084b */
[----:B------:R-:W-:Y:S01]  /*ada0*/  FFMA.FTZ R74, R71, R72, R74 ;  /* 0x00000048474a7223 */ /* 0x000fe2000001004a */
[C---:B------:R-:W-:Y:S01]  /*adb0*/  FMUL.FTZ R145, R64.reuse, R145 ;  /* 0x0000009140917220 */ /* 0x040fe20000410000 */
[----:B------:R-:W-:Y:S01]  /*adc0*/  F2FP.F16.E4M3.UNPACK_B R72, R57 ;  /* 0x00000039ff48723e */ /* 0x000fe200020006ff */
[----:B------:R-:W-:Y:S01]  /*add0*/  FFMA.FTZ R85, R64, R143, -R73 ;  /* 0x0000008f40557223 */ /* 0x000fe20000010849 */
[----:B------:R-:W-:Y:S01]  /*ade0*/  F2FP.SATFINITE.E4M3.F32.PACK_AB_MERGE_C R80, R80, R69, RZ ;  /* 0x000000455050723e */ /* 0x000fe200048070ff */
[----:B------:R-:W-:Y:S01]  /*adf0*/  FFMA.FTZ R145, R70, R143, R145 ;  /* 0x0000008f46917223 */ /* 0x000fe20000010091 */
[----:B------:R-:W-:Y:S01]  /*ae00*/  F2FP.F16.E4M3.UNPACK_B R71, R53 ;  /* 0x00000035ff47723e */ /* 0x000fe200020006ff */
[--C-:B------:R-:W-:Y:S01]  /*ae10*/  HADD2.F32 R73, -RZ, R72.reuse.H0_H0 ;  /* 0x20000048ff497230 */ /* 0x100fe20000004100 */
[----:B------:R-:W-:Y:S01]  /*ae20*/  F2FP.SATFINITE.E4M3.F32.PACK_AB_MERGE_C R69, R81, R78, R68 ;  /* 0x0000004e5145723e */ /* 0x000fe20004807044 */
[----:B------:R-:W-:Y:S01]  /*ae30*/  HADD2.F32 R78, -RZ, R77.H0_H0 ;  /* 0x2000004dff4e7230 */ /* 0x000fe20000004100 */
[----:B------:R-:W-:Y:S01]  /*ae40*/  F2FP.F16.E4M3.UNPACK_B R75, R56 ;  /* 0x00000038ff4b723e */ /* 0x000fe200020006ff */
[----:B------:R-:W-:Y:S01]  /*ae50*/  HADD2.F32 R70, -RZ, R71.H0_H0 ;  /* 0x20000047ff467230 */ /* 0x000fe20000004100 */
[----:B------:R-:W-:Y:S01]  /*ae60*/  F2FP.SATFINITE.E4M3.F32.PACK_AB_MERGE_C R64, R87, R76, RZ ;  /* 0x0000004c5740723e */ /* 0x000fe200048070ff */
[----:B------:R-:W-:Y:S01]  /*ae70*/  HADD2.F32 R77, -RZ, R77.H1_H1 ;  /* 0x3000004dff4d7230 */ /* 0x000fe20000004100 */
[----:B------:R-:W-:Y:S01]  /*ae80*/  F2FP.SATFINITE.E4M3.F32.PACK_AB_MERGE_C R68, R144, R79, R80 ;  /* 0x0000004f9044723e */ /* 0x000fe20004807050 */
        /* <DEDUP_REMOVED lines=8> */
[-C--:B------:R-:W-:Y:S01]  /*af10*/  FMUL.FTZ R79, R74, R77.reuse ;  /* 0x0000004d4a4f7220 */ /* 0x080fe20000410000 */
[----:B------:R-:W-:Y:S01]  /*af20*/  FFMA.FTZ R71, R73, R76, R78 ;  /* 0x0000004c49477223 */ /* 0x000fe2000001004e */
[C---:B------:R-:W-:Y:S01]  /*af30*/  FMUL.FTZ R77, R72.reuse, R77 ;  /* 0x0000004d484d7220 */ /* 0x040fe20000410000 */
[----:B------:R-:W-:Y:S01]  /*af40*/  F2FP.F16.E4M3.UNPACK_B R53, R53.H1 ;  /* 0x00000035ff35723e */ /* 0x000fe200030006ff */
[----:B------:R-:W-:Y:S01]  /*af50*/  FFMA.FTZ R81, R72, R75, -R79 ;  /* 0x0000004b48517223 */ /* 0x000fe2000001084f */
[----:B------:R-:W-:Y:S01]  /*af60*/  F2FP.F16.E4M3.UNPACK_B R73, R57.H1 ;  /* 0x00000039ff49723e */ /* 0x000fe200030006ff */
[----:B------:R-:W-:Y:S01]  /*af70*/  FFMA.FTZ R80, R74, R75, R77 ;  /* 0x0000004b4a507223 */ /* 0x000fe2000001004d */
[----:B------:R-:W-:Y:S01]  /*af80*/  F2FP.F16.E4M3.UNPACK_B R72, R58.H1 ;  /* 0x0000003aff48723e */ /* 0x000fe200030006ff */
[----:B------:R-:W-:Y:S01]  /*af90*/  HADD2.F32 R57, -RZ, R53.H0_H0 ;  /* 0x20000035ff397230 */ /* 0x000fe20000004100 */
[----:B------:R-:W-:Y:S01]  /*afa0*/  F2FP.F16.E4M3.UNPACK_B R56, R56.H1 ;  /* 0x00000038ff38723e */ /* 0x000fe200030006ff */
[--C-:B------:R-:W-:Y:S01]  /*afb0*/  HADD2.F32 R58, -RZ, R73.reuse.H0_H0 ;  /* 0x20000049ff3a7230 */ /* 0x100fe20000004100 */
[----:B------:R-:W-:Y:S01]  /*afc0*/  F2FP.SATFINITE.E4M3.F32.PACK_AB_MERGE_C R66, R85, R66, R82 ;  /* 0x000000425542723e */ /* 0x000fe20004807052 */
[----:B------:R-:W-:Y:S01]  /*afd0*/  HADD2.F32 R74, -RZ, R72.H0_H0 ;  /* 0x20000048ff4a7230 */ /* 0x000fe20000004100 */
[----:B------:R-:W-:Y:S01]  /*afe0*/  F2FP.F16.E4M3.UNPACK_B R77, R54.H1 ;  /* 0x00000036ff4d723e */ /* 0x000fe200030006ff */
[----:B------:R-:W-:-:S02]  /*aff0*/  HADD2.F32 R73, -RZ, R73.H1_H1 ;  /* 0x30000049ff497230 */ /* 0x000fc40000004100 */
[----:B------:R-:W-:Y:S02]  /*b000*/  HADD2.F32 R76, -RZ, R72.H1_H1 ;  /* 0x30000048ff4c7230 */ /* 0x000fe40000004100 */
[CC--:B------:R-:W-:Y:S01]  /*b010*/  FMUL.FTZ R78, R58.reuse, R74.reuse ;  /* 0x0000004a3a4e7220 */ /* 0x0c0fe20000410000 */
[----:B------:R-:W-:Y:S02]  /*b020*/  HADD2.F32 R53, -RZ, R53.H1_H1 ;  /* 0x30000035ff357230 */ /* 0x000fe40000004100 */
[----:B------:R-:W-:Y:S01]  /*b030*/  FMUL.FTZ R75, R57, R74 ;  /* 0x0000004a394b7220 */ /* 0x000fe20000410000 */
[--C-:B------:R-:W-:Y:S02]  /*b040*/  HADD2.F32 R72, -RZ, R56.reuse.H0_H0 ;  /* 0x20000038ff487230 */ /* 0x100fe40000004100 */
[-C--:B------:R-:W-:Y:S01]  /*b050*/  FMUL.FTZ R74, R73, R76.reuse ;  /* 0x0000004c494a7220 */ /* 0x080fe20000410000 */
[----:B------:R-:W-:Y:S02]  /*b060*/  HADD2.F32 R56, -RZ, R56.H1_H1 ;  /* 0x30000038ff387230 */ /* 0x000fe40000004100 */
[----:B------:R-:W-:Y:S01]  /*b070*/  FMUL.FTZ R76, R53, R76 ;  /* 0x0000004c354c7220 */ /* 0x000fe20000410000 */
[----:B------:R-:W-:Y:S01]  /*b080*/  FFMA.FTZ R83, R58, R72, R75 ;  /* 0x000000483a537223 */ /* 0x000fe2000001004b */
[----:B------:R-:W-:-:S02]  /*b090*/  F2FP.F16.E4M3.UNPACK_B R58, R59 ;  /* 0x0000003bff3a723e */ /* 0x000fc400020006ff */
[----:B------:R-:W-:Y:S01]  /*b0a0*/  FFMA.FTZ R84, R73, R56, R76 ;  /* 0x0000003849547223 */ /* 0x000fe2000001004c */
[----:B------:R-:W-:Y:S01]  /*b0b0*/  F2FP.F16.E4M3.UNPACK_B R76, R54 ;  /* 0x00000036ff4c723e */ /* 0x000fe200020006ff */
[----:B------:R-:W-:Y:S01]  /*b0c0*/  FFMA.FTZ R85, R53, R56, -R74 ;  /* 0x0000003835557223 */ /* 0x000fe2000001084a */
[-C--:B------:R-:W-:Y:S01]  /*b0d0*/  F2FP.F16.E4M3.UNPACK_B R53, R55.reuse ;  /* 0x00000037ff35723e */ /* 0x080fe200020006ff */
[----:B------:R-:W-:Y:S01]  /*b0e0*/  FFMA.FTZ R82, R57, R72, -R78 ;  /* 0x0000004839527223 */ /* 0x000fe2000001084e */
[----:B------:R-:W-:Y:S01]  /*b0f0*/  F2FP.F16.E4M3.UNPACK_B R55, R55.H1 ;  /* 0x00000037ff37723e */ /* 0x000fe200030006ff */
[----:B------:R-:W-:Y:S01]  /*b100*/  HADD2.F32 R72, -RZ, R58.H0_H0 ;  /* 0x2000003aff487230 */ /* 0x000fe20000004100 */
[-C--:B------:R-:W-:Y:S01]  /*b110*/  F2FP.F16.E4M3.UNPACK_B R54, R52.reuse ;  /* 0x00000034ff36723e */ /* 0x080fe200020006ff */
[----:B------:R-:W-:Y:S01]  /*b120*/  HADD2.F32 R79, -RZ, R76.H0_H0 ;  /* 0x2000004cff4f7230 */ /* 0x000fe20000004100 */
[----:B------:R-:W-:Y:S01]  /*b130*/  F2FP.F16.E4M3.UNPACK_B R59, R59.H1 ;  /* 0x0000003bff3b723e */ /* 0x000fe200030006ff */
[----:B------:R-:W-:Y:S01]  /*b140*/  HADD2.F32 R56, -RZ, R53.H0_H0 ;  /* 0x20000035ff387230 */ /* 0x000fe20000004100 */
[----:B------:R-:W-:Y:S01]  /*b150*/  F2FP.F16.E4M3.UNPACK_B R73, R52.H1 ;  /* 0x00000034ff49723e */ /* 0x000fe200030006ff */
[----:B------:R-:W-:-:S02]  /*b160*/  HADD2.F32 R57, -RZ, R55.H0_H0 ;  /* 0x20000037ff397230 */ /* 0x000fc40000004100 */
[-C--:B------:R-:W-:Y:S01]  /*b170*/  FMUL.FTZ R87, R72, R79.reuse ;  /* 0x0000004f48577220 */ /* 0x080fe20000410000 */
[----:B------:R-:W-:Y:S02]  /*b180*/  HADD2.F32 R78, -RZ, R77.H0_H0 ;  /* 0x2000004dff4e7230 */ /* 0x000fe40000004100 */
[C---:B------:R-:W-:Y:S01]  /*b190*/  FMUL.FTZ R79, R56.reuse, R79 ;  /* 0x0000004f384f7220 */ /* 0x040fe20000410000 */
[----:B------:R-:W-:Y:S01]  /*b1a0*/  HADD2.F32 R75, -RZ, R54.H0_H0 ;  /* 0x20000036ff4b7230 */ /* 0x000fe20000004100 */
[----:B------:R-:W-:Y:S01]  /*b1b0*/  F2FP.SATFINITE.E4M3.F32.PACK_AB_MERGE_C R82, R85, R82, RZ ;  /* 0x000000525552723e */ /* 0x000fe200048070ff */
[----:B------:R-:W-:Y:S02]  /*b1c0*/  HADD2.F32 R52, -RZ, R59.H0_H0 ;  /* 0x2000003bff347230 */ /* 0x000fe40000004100 */
[----:B------:R-:W-:Y:S01]  /*b1d0*/  FMUL.FTZ R89, R57, R78 ;  /* 0x0000004e39597220 */ /* 0x000fe20000410000 */
[----:B------:R-:W-:Y:S02]  /*b1e0*/  HADD2.F32 R74, -RZ, R73.H0_H0 ;  /* 0x20000049ff4a7230 */ /* 0x000fe40000004100 */
[----:B------:R-:W-:Y:S01]  /*b1f0*/  FFMA.FTZ R87, R56, R75, -R87 ;  /* 0x0000004b38577223 */ /* 0x000fe20000010857 */
[----:B------:R-:W-:-:S02]  /*b200*/  HADD2.F32 R59, -RZ, R59.H1_H1 ;  /* 0x3000003bff3b7230 */ /* 0x000fc40000004100 */
[C---:B------:R-:W-:Y:S01]  /*b210*/  FMUL.FTZ R86, R52.reuse, R78 ;  /* 0x0000004e34567220 */ /* 0x040fe20000410000 */
[----:B------:R-:W-:Y:S02]  /*b220*/  HADD2.F32 R56, -RZ, R77.H1_H1 ;  /* 0x3000004dff387230 */ /* 0x000fe40000004100 */
[-C--:B------:R-:W-:Y:S01]  /*b230*/  FFMA.FTZ R89, R52, R74.reuse, R89 ;  /* 0x0000004a34597223 */ /* 0x080fe20000010059 */
[----:B------:R-:W-:Y:S02]  /*b240*/  HADD2.F32 R55, -RZ, R55.H1_H1 ;  /* 0x30000037ff377230 */ /* 0x000fe40000004100 */
[----:B------:R-:W-:Y:S01]  /*b250*/  FFMA.FTZ R79, R72, R75, R79 ;  /* 0x0000004b484f7223 */ /* 0x000fe2000001004f */
[----:B------:R-:W-:Y:S02]  /*b260*/  HADD2.F32 R58, -RZ, R58.H1_H1 ;  /* 0x3000003aff3a7230 */ /* 0x000fe40000004100 */
[----:B------:R-:W-:Y:S01]  /*b270*/  FFMA.FTZ R86, R57, R74, -R86 ;  /* 0x0000004a39567223 */ /* 0x000fe20000010856 */
[----:B------:R-:W-:-:S02]  /*b280*/  HADD2.F32 R76, -RZ, R76.H1_H1 ;  /* 0x3000004cff4c7230 */ /* 0x000fc40000004100 */
[-C--:B------:R-:W-:Y:S01]  /*b290*/  FMUL.FTZ R72, R59, R56.reuse ;  /* 0x000000383b487220 */ /* 0x080fe20000410000 */
[----:B------:R-:W-:Y:S02]  /*b2a0*/  HADD2.F32 R53, -RZ, R53.H1_H1 ;  /* 0x30000035ff357230 */ /* 0x000fe40000004100 */
[----:B------:R-:W-:Y:S01]  /*b2b0*/  FMUL.FTZ R74, R55, R56 ;  /* 0x00000038374a7220 */ /* 0x000fe20000410000 */
[----:B------:R-:W-:Y:S02]  /*b2c0*/  HADD2.F32 R52, -RZ, R73.H1_H1 ;  /* 0x30000049ff347230 */ /* 0x000fe40000004100 */
[-C--:B------:R-:W-:Y:S01]  /*b2d0*/  FMUL.FTZ R56, R58, R76.reuse ;  /* 0x0000004c3a387220 */ /* 0x080fe20000410000 */
[----:B------:R-:W-:Y:S02]  /*b2e0*/  HADD2.F32 R54, -RZ, R54.H1_H1 ;  /* 0x30000036ff367230 */ /* 0x000fe40000004100 */
[----:B------:R-:W-:Y:S01]  /*b2f0*/  FMUL.FTZ R57, R53, R76 ;  /* 0x0000004c35397220 */ /* 0x000fe20000410000 */
[----:B------:R-:W-:Y:S01]  /*b300*/  F2FP.SATFINITE.E4M3.F32.PACK_AB_MERGE_C R83, R84, R83, RZ ;  /* 0x000000535453723e */ /* 0x000fe200048070ff */
[-C--:B------:R-:W-:Y:S01]  /*b310*/  FFMA.FTZ R55, R55, R52.reuse, -R72 ;  /* 0x0000003437377223 */ /* 0x080fe20000010848 */
[----:B------:R-:W-:Y:S01]  /*b320*/  FFMA.FTZ R74, R59, R52, R74 ;  /* 0x000000343b4a7223 */ /* 0x000fe2000001004a */
[-C--:B------:R-:W-:Y:S01]  /*b330*/  FFMA.FTZ R56, R53, R54.reuse, -R56 ;  /* 0x0000003635387223 */ /* 0x080fe20000010838 */
[----:B------:R-:W-:Y:S01]  /*b340*/  FFMA.FTZ R54, R58, R54, R57 ;  /* 0x000000363a367223 */ /* 0x000fe20000010039 */
[----:B------:R-:W-:Y:S01]  /*b350*/  F2FP.SATFINITE.E4M3.F32.PACK_AB_MERGE_C R53, R81, R70, R82 ;  /* 0x000000465135723e */ /* 0x000fe20004807052 */
[----:B------:R-:W-:Y:S01]  /*b360*/  IMAD.MOV.U32 R52, RZ, RZ, R69 ;  /* 0x000000ffff347224 */ /* 0x000fe200078e0045 */
[----:B------:R-:W-:Y:S01]  /*b370*/  F2FP.SATFINITE.E4M3.F32.PACK_AB_MERGE_C R55, R55, R86, RZ ;  /* 0x000000563737723e */ /* 0x000fe200048070ff */
[----:B------:R-:W-:Y:S01]  /*b380*/  IMAD.MOV.U32 R58, RZ, RZ, R64 ;  /* 0x000000ffff3a7224 */ /* 0x000fe200078e0040 */
[----:B------:R-:W-:-:S02]  /*b390*/  F2FP.SATFINITE.E4M3.F32.PACK_AB_MERGE_C R74, R74, R89, RZ ;  /* 0x000000594a4a723e */ /* 0x000fc400048070ff */
[----:B------:R-:W-:Y:S02]  /*b3a0*/  F2FP.SATFINITE.E4M3.F32.PACK_AB_MERGE_C R55, R56, R87, R55 ;  /* 0x000000573837723e */ /* 0x000fe40004807037 */
[----:B------:R-:W-:Y:S01]  /*b3b0*/  F2FP.SATFINITE.E4M3.F32.PACK_AB_MERGE_C R59, R54, R79, R74 ;  /* 0x0000004f363b723e */ /* 0x000fe2000480704a */
[----:B------:R-:W-:Y:S01]  /*b3c0*/  IMAD.MOV.U32 R54, RZ, RZ, R66 ;  /* 0x000000ffff367224 */ /* 0x000fe200078e0042 */
[----:B------:R-:W-:Y:S02]  /*b3d0*/  F2FP.SATFINITE.E4M3.F32.PACK_AB_MERGE_C R57, R80, R71, R83 ;  /* 0x000000475039723e */ /* 0x000fe40004807053 */
[----:B------:R-:W-:-:S07]  /*b3e0*/  MOV R56, R68 ;  /* 0x0000004400387202 */ /* 0x000fce0000000f00 */
.L_x_405:
[----:B------:R-:W-:Y:S05]  /*b3f0*/  BSYNC B1 ;  /* 0x0000000000017941 */ /* 0x000fea0003800000 */
.L_x_404:
[----:B-1----:R3:W-:Y:S01]  /*b400*/  STG.E.128 desc[UR60][R62.64], R52 ;  /* 0x000000343e007986 */ /* 0x0027e2000c101d3c */
[----:B------:R-:W-:-:S13]  /*b410*/  ISETP.GE.AND P2, PT, R67, R146, PT ;  /* 0x000000924300720c */ /* 0x000fda0003f46270 */
[----:B------:R-:W-:Y:S05]  /*b420*/  @P2 BRA `(.L_x_382) ;  /* 0x0000000400d42947 */ /* 0x000fea0003800000 */
[--C-:B---3--:R-:W-:Y:S02]  /*b430*/  SHF.R.S32.HI R52, RZ, 0x1f, R67.reuse ;  /* 0x0000001fff347819 */ /* 0x108fe40000011443 */
[----:B------:R-:W-:-:S04]  /*b440*/  IADD3 R67, P2, P3, R46, R128, R67 ;  /* 0x000000802e437210 */ /* 0x000fc80007b5e043 */
[----:B------:R-:W-:Y:S02]  /*b450*/  IADD3.X R52, R20, R65, R52, P2, P3 ;  /* 0x0000004114347210 */ /* 0x000fe400017e6434 */
[----:B------:R-:W-:-:S05]  /*b460*/  IADD3 R60, P2, R67, R60, RZ ;  /* 0x0000003c433c7210 */ /* 0x000fca0007f5e0ff */
[----:B------:R-:W-:-:S05]  /*b470*/  IMAD.X R61, R52, 0x1, R61, P2 ;  /* 0x00000001343d7824 */ /* 0x000fca00010e063d */
[----:B--2---:R4:W-:Y:S01]  /*b480*/  STG.E.128 desc[UR60][R60.64], R56 ;  /* 0x000000383c007986 */ /* 0x0049e2000c101d3c */
[----:B------:R-:W-:Y:S05]  /*b490*/  BRA `(.L_x_382) ;  /* 0x0000000400b87947 */ /* 0x000fea0003800000 */
.L_x_345:
[----:B------:R-:W2:Y:S02]  /*b4a0*/  LDL R52, [R1+0x44] ;  /* 0x0000440001347983 */ /* 0x000ea40000100800 */
[----:B--2---:R-:W-:-:S13]  /*b4b0*/  R2UR UR4, R52 ;  /* 0x00000000340472ca */ /* 0x004fda00000e0000 */
[----:B------:R-:W-:-:S06]  /*b4c0*/  UISETP.NE.AND UP0, UPT, UR4, 0x3, UPT ;  /* 0x000000030400788c */ /* 0x000fcc000bf05270 */
[----:B------:R-:W-:-:S13]  /*b4d0*/  PLOP3.LUT P5, PT, PT, PT, UP0, 0x80, 0x0 ;  /* 0x000000000000781c */ /* 0x000fda0003faf008 */
[----:B------:R-:W-:Y:S05]  /*b4e0*/  @!P5 BRA `(.L_x_406) ;  /* 0x000000000004d947 */ /* 0x000fea0003800000 */
[----:B------:R-:W-:Y:S01]  /*b4f0*/  BPT.TRAP 0x1 ;  /* 0x000000040000795c */ /* 0x000fe20000300000 */
.L_x_406:
[----:B------:R-:W-:Y:S01]  /*b500*/  LEA R111, R17, R16, 0x3 ;  /* 0x00000010116f7211 */ /* 0x000fe200078e18ff */
[----:B------:R-:W-:Y:S01]  /*b510*/  IMAD R119, R25, -0xe0, R2 ;  /* 0xffffff2019777824 */ /* 0x000fe200078e0202 */
[----:B------:R-:W-:Y:S01]  /*b520*/  SHF.L.U32 R125, R231, 0x1f, RZ ;  /* 0x0000001fe77d7819 */ /* 0x000fe200000006ff */
[----:B------:R-:W-:Y:S01]  /*b530*/  BSSY B1, `(.L_x_407) ;  /* 0x0000006000017945 */ /* 0x000fe20003800000 */
[----:B------:R-:W-:Y:S01]  /*b540*/  SHF.R.S32.HI R53, RZ, 0x1f, R25 ;  /* 0x0000001fff357819 */ /* 0x000fe20000011419 */
[----:B------:R-:W-:Y:S01]  /*b550*/  IMAD R52, R40, R25, RZ ;  /* 0x0000001928347224 */ /* 0x000fe200078e02ff */
[----:B------:R-:W0:Y:S01]  /*b560*/  SYNCS.PHASECHK.TRANS64.TRYWAIT P2, [R111+URZ+0x2e890], R125 ;  /* 0x02e8907d6f0075a7 */ /* 0x000e22000804017f */
[----:B------:R-:W-:Y:S01]  /*b570*/  VIMNMX R119, R119, 0xe0, PT ;  /* 0x000000e077777848 */ /* 0x000fe20003fe0100 */
[----:B0-----:R-:W-:Y:S06]  /*b580*/  @!P2 BRA `(.L_x_408) ;  /* 0x0000019400c8a947 */ /* 0x001fec0003800000 */
.L_x_635:
[----:B------:R-:W-:Y:S05]  /*b590*/  BSYNC B1 ;  /* 0x0000000000017941 */ /* 0x000fea0003800000 */
.L_x_407:
[----:B------:R-:W-:Y:S01]  /*b5a0*/  ISETP.GE.AND P2, PT, R228, R119, PT ;  /* 0x00000077e400720c */ /* 0x000fe20003f46270 */
[----:B------:R-:W-:Y:S01]  /*b5b0*/  IMAD R53, R53, R126, R52 ;  /* 0x0000007e35357224 */ /* 0x000fe200078e0234 */
[----:B------:R-:W-:Y:S01]  /*b5c0*/  BSSY B1, `(.L_x_409) ;  /* 0x0000014000017945 */ /* 0x000fe20003800000 */
[----:B------:R-:W-:-:S04]  /*b5d0*/  IMAD.WIDE.U32 R56, R126, R25, RZ ;  /* 0x000000197e387225 */ /* 0x000fc800078e00ff */
[----:B------:R-:W-:-:S06]  /*b5e0*/  IMAD.IADD R60, R53, 0x1, R57 ;  /* 0x00000001353c7824 */ /* 0x000fcc00078e0239 */
[----:B------:R-:W-:Y:S05]  /*b5f0*/  @P2 BRA `(.L_x_410) ;  /* 0x0000000000402947 */ /* 0x000fea0003800000 */
[----:B------:R-:W1:Y:S01]  /*b600*/  @!P0 LDS.128 R52, [R118+0x20400] ;  /* 0x0204000076348984 */ /* 0x000e620000000c00 */
[----:B------:R-:W2:Y:S02]  /*b610*/  @!P0 LDC.64 R58, c[0x0][0x2e8] ;  /* 0x0000ba00ff3a8b82 */ /* 0x000ea40000000a00 */
[----:B--2---:R-:W-:-:S04]  /*b620*/  @!P0 IADD3 R58, P2, P3, R56, R58, R21 ;  /* 0x0000003a383a8210 */ /* 0x004fc80007b5e015 */
[----:B------:R-:W-:-:S05]  /*b630*/  @!P0 IADD3.X R59, R60, R59, R13, P2, P3 ;  /* 0x0000003b3c3b8210 */ /* 0x000fca00017e640d */
[----:B-1----:R1:W-:Y:S01]  /*b640*/  @!P0 STG.E.128 desc[UR60][R58.64], R52 ;  /* 0x000000343a008986 */ /* 0x0023e2000c101d3c */
[----:B------:R-:W-:Y:S05]  /*b650*/  @P1 BRA `(.L_x_410) ;  /* 0x0000000000281947 */ /* 0x000fea0003800000 */
[----:B------:R-:W-:Y:S01]  /*b660*/  ULDC.64 UR4, c[0x0][0x2e8] ;  /* 0x0000ba0000047ab9 */ /* 0x000fe20000000a00 */
[----:B-1----:R-:W-:Y:S01]  /*b670*/  VIADD R52, R34, 0x40 ;  /* 0x0000004022347836 */ /* 0x002fe20000000000 */
[----:B------:R-:W-:-:S04]  /*b680*/  IADD3 R58, P2, P3, R14, UR4, R56 ;  /* 0x000000040e3a7c10 */ /* 0x000fc8000fb5e038 */
[----:B------:R-:W-:Y:S02]  /*b690*/  IADD3.X R59, R109, UR5, R60, P2, P3 ;  /* 0x000000056d3b7c10 */ /* 0x000fe400097e643c */
[----:B------:R-:W-:-:S13]  /*b6a0*/  LOP3.LUT P2, RZ, R229, 0x4, RZ, 0xc0, !PT ;  /* 0x00000004e5ff7812 */ /* 0x000fda000784c0ff */
[----:B------:R-:W-:-:S04]  /*b6b0*/  @P2 VIADD R52, R34, 0xffffffc0 ;  /* 0xffffffc022342836 */ /* 0x000fc80000000000 */
[----:B------:R-:W-:-:S05]  /*b6c0*/  IMAD R53, R17, 0x7000, R52 ;  /* 0x0000700011357824 */ /* 0x000fca00078e0234 */
[----:B------:R-:W-:-:S06]  /*b6d0*/  IADD3 R53, R16, R53, RZ ;  /* 0x0000003510357210 */ /* 0x000fcc0007ffe0ff */
[----:B------:R-:W1:Y:S04]  /*b6e0*/  LDS.128 R52, [R53+0x20400] ;  /* 0x0204000035347984 */ /* 0x000e680000000c00 */
[----:B-1----:R2:W-:Y:S02]  /*b6f0*/  STG.E.128 desc[UR60][R58.64], R52 ;  /* 0x000000343a007986 */ /* 0x0025e4000c101d3c */
.L_x_410:
[----:B------:R-:W-:Y:S05]  /*b700*/  BSYNC B1 ;  /* 0x0000000000017941 */ /* 0x000fea0003800000 */
.L_x_409:
[----:B-12---:R-:W-:Y:S01]  /*b710*/  VIADD R52, R228, 0x40 ;  /* 0x00000040e4347836 */ /* 0x006fe20000000000 */
[----:B------:R-:W-:Y:S04]  /*b720*/  BSSY B1, `(.L_x_411) ;  /* 0x0000015000017945 */ /* 0x000fe80003800000 */
[----:B------:R-:W-:-:S13]  /*b730*/  ISETP.GE.AND P2, PT, R52, R119, PT ;  /* 0x000000773400720c */ /* 0x000fda0003f46270 */
[----:B------:R-:W-:Y:S05]  /*b740*/  @P2 BRA `(.L_x_412) ;  /* 0x0000000000482947 */ /* 0x000fea0003800000 */
[----:B------:R-:W1:Y:S01]  /*b750*/  @!P0 LDS.128 R52, [R118+0x22400] ;  /* 0x0224000076348984 */ /* 0x000e620000000c00 */
[----:B------:R-:W2:Y:S01]  /*b760*/  @!P0 LDC.64 R58, c[0x0][0x2e8] ;  /* 0x0000ba00ff3a8b82 */ /* 0x000ea20000000a00 */
[----:B------:R-:W-:-:S05]  /*b770*/  IADD3 R61, P2, R106, R56, RZ ;  /* 0x000000386a3d7210 */ /* 0x000fca0007f5e0ff */
[----:B------:R-:W-:Y:S01]  /*b780*/  IMAD.X R62, R60, 0x1, R107, P2 ;  /* 0x000000013c3e7824 */ /* 0x000fe200010e066b */
        /* <DEDUP_REMOVED lines=9> */
[----:B------:R-:W-:-:S05]  /*b820*/  @P2 IADD3 R52, R34, -0x40, RZ ;  /* 0xffffffc022342810 */ /* 0x000fca0007ffe0ff */
[----:B------:R-:W-:-:S04]  /*b830*/  IMAD R53, R17, 0x7000, R52 ;  /* 0x0000700011357824 */ /* 0x000fc800078e0234 */
[----:B------:R-:W-:-:S06]  /*b840*/  IMAD.IADD R53, R16, 0x1, R53 ;  /* 0x0000000110357824 */ /* 0x000fcc00078e0235 */
[----:B------:R-:W1:Y:S04]  /*b850*/  LDS.128 R52, [R53+0x22400] ;  /* 0x0224000035347984 */ /* 0x000e680000000c00 */
[----:B-1----:R2:W-:Y:S02]  /*b860*/  STG.E.128 desc[UR60][R58.64], R52 ;  /* 0x000000343a007986 */ /* 0x0025e4000c101d3c */
.L_x_412:
[----:B------:R-:W-:Y:S05]  /*b870*/  BSYNC B1 ;  /* 0x0000000000017941 */ /* 0x000fea0003800000 */
.L_x_411:
[----:B-12---:R-:W-:Y:S01]  /*b880*/  VIADD R52, R228, 0x80 ;  /* 0x00000080e4347836 */ /* 0x006fe20000000000 */
[----:B------:R-:W-:Y:S04]  /*b890*/  BSSY B1, `(.L_x_413) ;  /* 0x0000015000017945 */ /* 0x000fe80003800000 */
[----:B------:R-:W-:-:S13]  /*b8a0*/  ISETP.GE.AND P2, PT, R52, R119, PT ;  /* 0x000000773400720c */ /* 0x000fda0003f46270 */
[----:B------:R-:W-:Y:S05]  /*b8b0*/  @P2 BRA `(.L_x_414) ;  /* 0x0000000000482947 */ /* 0x000fea0003800000 */
[----:B------:R-:W1:Y:S01]  /*b8c0*/  @!P0 LDS.128 R52, [R118+0x24400] ;  /* 0x0244000076348984 */ /* 0x000e620000000c00 */
[----:B------:R-:W2:Y:S01]  /*b8d0*/  @!P0 LDC.64 R58, c[0x0][0x2e8] ;  /* 0x0000ba00ff3a8b82 */ /* 0x000ea20000000a00 */
[----:B------:R-:W-:-:S05]  /*b8e0*/  LEA R61, P2, R44, R56, 0x7 ;  /* 0x000000382c3d7211 */ /* 0x000fca00078438ff */
[----:B------:R-:W-:Y:S01]  /*b8f0*/  IMAD.X R62, R60, 0x1, R45, P2 ;  /* 0x000000013c3e7824 */ /* 0x000fe200010e062d */
[----:B--2---:R-:W-:-:S04]  /*b900*/  @!P0 IADD3 R58, P2, P3, R61, R58, R21 ;  /* 0x0000003a3d3a8210 */ /* 0x004fc80007b5e015 */
[----:B------:R-:W-:-:S05]  /*b910*/  @!P0 IADD3.X R59, R62, R59, R13, P2, P3 ;  /* 0x0000003b3e3b8210 */ /* 0x000fca00017e640d */
[----:B-1----:R1:W-:Y:S01]  /*b920*/  @!P0 STG.E.128 desc[UR60][R58.64], R52 ;  /* 0x000000343a008986 */ /* 0x0023e2000c101d3c */
[----:B------:R-:W-:Y:S05]  /*b930*/  @P1 BRA `(.L_x_414) ;  /* 0x0000000000281947 */ /* 0x000fea0003800000 */
[----:B------:R-:W-:Y:S01]  /*b940*/  ULDC.64 UR4, c[0x0][0x2e8] ;  /* 0x0000ba0000047ab9 */ /* 0x000fe20000000a00 */
[----:B-1----:R-:W-:Y:S02]  /*b950*/  IADD3 R52, R34, 0x40, RZ ;  /* 0x0000004022347810 */ /* 0x002fe40007ffe0ff */
[----:B------:R-:W-:-:S04]  /*b960*/  IADD3 R58, P2, P3, R14, UR4, R61 ;  /* 0x000000040e3a7c10 */ /* 0x000fc8000fb5e03d */
[----:B------:R-:W-:Y:S02]  /*b970*/  IADD3.X R59, R109, UR5, R62, P2, P3 ;  /* 0x000000056d3b7c10 */ /* 0x000fe400097e643e */
[----:B------:R-:W-:-:S13]  /*b980*/  LOP3.LUT P2, RZ, R229, 0x4, RZ, 0xc0, !PT ;  /* 0x00000004e5ff7812 */ /* 0x000fda000784c0ff */
[----:B------:R-:W-:-:S04]  /*b990*/  @P2 VIADD R52, R34, 0xffffffc0 ;  /* 0xffffffc022342836 */ /* 0x000fc80000000000 */
[----:B------:R-:W-:-:S04]  /*b9a0*/  IMAD R53, R17, 0x7000, R52 ;  /* 0x0000700011357824 */ /* 0x000fc800078e0234 */
[----:B------:R-:W-:-:S06]  /*b9b0*/  IMAD.IADD R53, R16, 0x1, R53 ;  /* 0x0000000110357824 */ /* 0x000fcc00078e0235 */
[----:B------:R-:W1:Y:S04]  /*b9c0*/  LDS.128 R52, [R53+0x24400] ;  /* 0x0244000035347984 */ /* 0x000e680000000c00 */
[----:B-1----:R2:W-:Y:S02]  /*b9d0*/  STG.E.128 desc[UR60][R58.64], R52 ;  /* 0x000000343a007986 */ /* 0x0025e4000c101d3c */
.L_x_414:
[----:B------:R-:W-:Y:S05]  /*b9e0*/  BSYNC B1 ;  /* 0x0000000000017941 */ /* 0x000fea0003800000 */
.L_x_413:
[----:B-12---:R-:W-:-:S05]  /*b9f0*/  VIADD R52, R228, 0xc0 ;  /* 0x000000c0e4347836 */ /* 0x006fca0000000000 */
[----:B------:R-:W-:-:S13]  /*ba00*/  ISETP.GE.AND P2, PT, R52, R119, PT ;  /* 0x000000773400720c */ /* 0x000fda0003f46270 */
[----:B------:R-:W-:Y:S05]  /*ba10*/  @P2 BRA `(.L_x_382) ;  /* 0x0000000000582947 */ /* 0x000fea0003800000 */
[----:B------:R-:W1:Y:S01]  /*ba20*/  LDC.64 R54, c[0x0][0x300] ;  /* 0x0000c000ff367b82 */ /* 0x000e620000000a00 */
[----:B------:R-:W-:Y:S01]  /*ba30*/  MOV R58, R56 ;  /* 0x00000038003a7202 */ /* 0x000fe20000000f00 */
[----:B------:R-:W-:-:S06]  /*ba40*/  IMAD.MOV.U32 R59, RZ, RZ, R60 ;  /* 0x000000ffff3b7224 */ /* 0x000fcc00078e003c */
[----:B------:R-:W2:Y:S01]  /*ba50*/  @!P0 LDC.64 R52, c[0x0][0x2e8] ;  /* 0x0000ba00ff348b82 */ /* 0x000ea20000000a00 */
[----:B-1----:R-:W-:-:S04]  /*ba60*/  IMAD.WIDE.U32 R58, R54, 0xc0, R58 ;  /* 0x000000c0363a7825 */ /* 0x002fc800078e003a */
[----:B------:R-:W-:-:S04]  /*ba70*/  IMAD R55, R55, 0xc0, RZ ;  /* 0x000000c037377824 */ /* 0x000fc800078e02ff */
[----:B------:R-:W-:Y:S01]  /*ba80*/  IMAD.IADD R60, R59, 0x1, R55 ;  /* 0x000000013b3c7824 */ /* 0x000fe200078e0237 */
[----:B--2---:R-:W-:-:S04]  /*ba90*/  @!P0 IADD3 R56, P2, P3, R58, R52, R21 ;  /* 0x000000343a388210 */ /* 0x004fc80007b5e015 */
[----:B------:R-:W-:Y:S02]  /*baa0*/  @!P0 IADD3.X R57, R60, R53, R13, P2, P3 ;  /* 0x000000353c398210 */ /* 0x000fe400017e640d */
[----:B------:R-:W1:Y:S04]  /*bab0*/  @!P0 LDS.128 R52, [R118+0x26400] ;  /* 0x0264000076348984 */ /* 0x000e680000000c00 */
        /* <DEDUP_REMOVED lines=12> */
.L_x_382:
[----:B------:R-:W-:Y:S05]  /*bb80*/  BSYNC B0 ;  /* 0x0000000000007941 */ /* 0x000fea0003800000 */
.L_x_344:
[----:B-1234-:R-:W1:Y:S01]  /*bb90*/  S2R R52, SR_TID.X ;  /* 0x0000000000347919 */ /* 0x01ee620000002100 */
[----:B------:R-:W-:Y:S01]  /*bba0*/  @!PT LDS RZ, [RZ] ;  /* 0x00000000fffff984 */ /* 0x000fe20000000800 */
[----:B------:R-:W-:Y:S01]  /*bbb0*/  @!PT LDS RZ, [RZ] ;  /* 0x00000000fffff984 */ /* 0x000fe20000000800 */
[----:B------:R-:W-:Y:S01]  /*bbc0*/  @!PT LDS RZ, [RZ] ;  /* 0x00000000fffff984 */ /* 0x000fe20000000800 */
[----:B------:R-:W-:Y:S01]  /*bbd0*/  @!PT LDS RZ, [RZ] ;  /* 0x00000000fffff984 */ /* 0x000fe20000000800 */
[----:B------:R2:W-:Y:S06]  /*bbe0*/  MEMBAR.ALL.CTA ;  /* 0x0000000000007992 */ /* 0x0005ec0000008000 */
[----:B--2---:R-:W2:Y:S01]  /*bbf0*/  FENCE.VIEW.ASYNC.S ;  /* 0x00000000000073c6 */ /* 0x004ea20000000000 */
[----:B------:R-:W-:Y:S05]  /*bc00*/  WARPSYNC.ALL ;  /* 0x0000000000007948 */ /* 0x000fea0003800000 */
[----:B------:R-:W-:Y:S01]  /*bc10*/  BSSY B0, `(.L_x_415) ;  /* 0x0000009000007945 */ /* 0x000fe20003800000 */
[----:B-1----:R-:W-:Y:S01]  /*bc20*/  LOP3.LUT R52, R52, 0x7f, RZ, 0xc0, !PT ;  /* 0x0000007f34347812 */ /* 0x002fe200078ec0ff */
[----:B--2---:R1:W-:Y:S03]  /*bc30*/  BAR.SYNC.DEFER_BLOCKING R135, 0x80 ;  /* 0x000200870000751d */ /* 0x0043e60000010000 */
[----:B------:R-:W-:-:S13]  /*bc40*/  ISETP.NE.AND P2, PT, R52, RZ, PT ;  /* 0x000000ff3400720c */ /* 0x000fda0003f45270 */
[----:B------:R-:W-:-:S05]  /*bc50*/  @!P2 VIADD R52, R111, 0x2e8a0 ;  /* 0x0002e8a06f34a836 */ /* 0x000fca0000000000 */
[----:B------:R-:W-:-:S04]  /*bc60*/  @!P2 PRMT R52, RZ, 0x654, R52 ;  /* 0x00000654ff34a816 */ /* 0x000fc80000000034 */
[----:B------:R1:W-:Y:S01]  /*bc70*/  @!P2 SYNCS.ARRIVE.TRANS64.RED.A1T0 RZ, [R52+URZ], RZ ;  /* 0x000000ff34ffa9a7 */ /* 0x0003e2000810043f */
[----:B------:R-:W-:Y:S05]  /*bc80*/  @!P5 BRA `(.L_x_416) ;  /* 0x000000000004d947 */ /* 0x000fea0003800000 */
[----:B------:R-:W-:Y:S01]  /*bc90*/  BPT.TRAP 0x1 ;  /* 0x000000040000795c */ /* 0x000fe20000300000 */
.L_x_416:
[----:B------:R-:W-:Y:S05]  /*bca0*/  BSYNC B0 ;  /* 0x0000000000007941 */ /* 0x000fea0003800000 */
.L_x_415:
[----:B------:R-:W2:Y:S01]  /*bcb0*/  SYNCS.PHASECHK.TRANS64.TRYWAIT P3, [R111+URZ+0x2e8b0], R125 ;  /* 0x02e8b07d6f0075a7 */ /* 0x000ea2000806017f */
[----:B------:R-:W-:Y:S01]  /*bcc0*/  ULDC.64 UR38, c[0x0][0x328] ;  /* 0x0000ca0000267ab9 */ /* 0x000fe20000000a00 */
[----:B------:R-:W-:Y:S01]  /*bcd0*/  ULDC.64 UR36, c[0x0][0x318] ;  /* 0x0000c60000247ab9 */ /* 0x000fe20000000a00 */
[----:B------:R-:W-:Y:S04]  /*bce0*/  BSSY B0, `(.L_x_417) ;  /* 0x0000002000007945 */ /* 0x000fe80003800000 */
[----:B--2---:R-:W-:Y:S05]  /*bcf0*/  @!P3 BRA `(.L_x_418) ;  /* 0x000001900000b947 */ /* 0x004fea0003800000 */
.L_x_636:
[----:B------:R-:W-:Y:S05]  /*bd00*/  BSYNC B0 ;  /* 0x0000000000007941 */ /* 0x000fea0003800000 */
.L_x_417:
[----:B------:R-:W-:Y:S01]  /*bd10*/  ISETP.GE.AND P3, PT, R228, R119, PT ;  /* 0x00000077e400720c */ /* 0x000fe20003f66270 */
[----:B------:R-:W-:Y:S01]  /*bd20*/  BSSY B0, `(.L_x_419) ;  /* 0x0000017000007945 */ /* 0x000fe20003800000 */
[----:B------:R-:W-:-:S11]  /*bd30*/  IMAD.WIDE R56, R25, 0xe0, R102 ;  /* 0x000000e019387825 */ /* 0x000fd600078e0266 */
[----:B------:R-:W-:Y:S05]  /*bd40*/  @P3 BRA `(.L_x_420) ;  /* 0x0000000000503947 */ /* 0x000fea0003800000 */
[----:B------:R-:W-:Y:S01]  /*bd50*/  ULDC UR4, c[0x0][0x2f4] ;  /* 0x0000bd0000047ab9 */ /* 0x000fe20000000800 */
[----:B------:R-:W-:Y:S01]  /*bd60*/  PLOP3.LUT P4, PT, PT, PT, PT, 0x8, 0x0 ;  /* 0x000000000000781c */ /* 0x000fe20003f8e170 */
[----:B-1----:R-:W-:Y:S01]  /*bd70*/  IMAD.MOV.U32 R52, RZ, RZ, R48 ;  /* 0x000000ffff347224 */ /* 0x002fe200078e0030 */
[----:B------:R-:W-:Y:S01]  /*bd80*/  ISETP.GE.AND P3, PT, R4, UR4, PT ;  /* 0x0000000404007c0c */ /* 0x000fe2000bf66270 */
[----:B------:R-:W-:Y:S01]  /*bd90*/  IMAD R55, R57, UR38, RZ ;  /* 0x0000002639377c24 */ /* 0x000fe2000f8e02ff */
[----:B------:R-:W-:-:S03]  /*bda0*/  MOV R53, R110 ;  /* 0x0000006e00357202 */ /* 0x000fc60000000f00 */
[C---:B------:R-:W-:Y:S02]  /*bdb0*/  IMAD R55, R56.reuse, UR39, R55 ;  /* 0x0000002738377c24 */ /* 0x040fe4000f8e0237 */
[----:B------:R-:W-:-:S06]  /*bdc0*/  IMAD.WIDE.U32 R52, R56, UR38, R52 ;  /* 0x0000002638347c25 */ /* 0x000fcc000f8e0034 */
[----:B------:R-:W-:Y:S01]  /*bdd0*/  @!P3 LOP3.LUT P5, RZ, R229, 0x4, RZ, 0xc0, !PT ;  /* 0x00000004e5ffb812 */ /* 0x000fe200078ac0ff */
[----:B------:R-:W-:-:S03]  /*bde0*/  @!P3 VIADD R60, R117, 0x40 ;  /* 0x00000040753cb836 */ /* 0x000fc60000000000 */
[----:B------:R-:W-:Y:S02]  /*bdf0*/  @!P3 PLOP3.LUT P4, PT, P5, PT, PT, 0x80, 0x0 ;  /* 0x000000000000b81c */ /* 0x000fe40002f8f070 */
[----:B------:R-:W-:-:S04]  /*be00*/  IADD3 R58, P5, R52, UR36, RZ ;  /* 0x00000024343a7c10 */ /* 0x000fc8000ffbe0ff */
[----:B------:R-:W-:-:S07]  /*be10*/  IADD3.X R59, R53, UR37, R55, P5, !PT ;  /* 0x00000025353b7c10 */ /* 0x000fce000affe437 */
[----:B------:R-:W-:Y:S01]  /*be20*/  @P4 VIADD R60, R117, 0xffffffc0 ;  /* 0xffffffc0753c4836 */ /* 0x000fe20000000000 */
[----:B------:R-:W-:-:S03]  /*be30*/  ISETP.GE.AND P4, PT, R18, UR4, PT ;  /* 0x0000000412007c0c */ /* 0x000fc6000bf86270 */
[----:B------:R-:W-:-:S10]  /*be40*/  @!P3 IMAD.IADD R60, R16, 0x1, R60 ;  /* 0x00000001103cb824 */ /* 0x000fd400078e023c */
[----:B------:R-:W1:Y:S04]  /*be50*/  @!P4 LDS.128 R52, [R118+0xe400] ;  /* 0x00e400007634c984 */ /* 0x000e680000000c00 */
[----:B-1----:R-:W-:Y:S04]  /*be60*/  @!P4 STG.E.128 desc[UR60][R58.64], R52 ;  /* 0x000000343a00c986 */ /* 0x002fe8000c101d3c */
[----:B------:R-:W1:Y:S04]  /*be70*/  @!P3 LDS.128 R52, [R60+0xe400] ;  /* 0x00e400003c34b984 */ /* 0x000e680000000c00 */
[----:B-1----:R3:W-:Y:S02]  /*be80*/  @!P3 STG.E.128 desc[UR60][R58.64+0x40], R52 ;  /* 0x000040343a00b986 */ /* 0x0027e4000c101d3c */
.L_x_420:
[----:B------:R-:W-:Y:S05]  /*be90*/  BSYNC B0 ;  /* 0x0000000000007941 */ /* 0x000fea0003800000 */
.L_x_419:
[----:B-1-3--:R-:W-:Y:S01]  /*bea0*/  IADD3 R52, R228, 0x40, RZ ;  /* 0x00000040e4347810 */ /* 0x00afe20007ffe0ff */
[----:B------:R-:W-:Y:S03]  /*beb0*/  BSSY B0, `(.L_x_421) ;  /* 0x0000019000007945 */ /* 0x000fe60003800000 */
[----:B------:R-:W-:-:S13]  /*bec0*/  ISETP.GE.AND P3, PT, R52, R119, PT ;  /* 0x000000773400720c */ /* 0x000fda0003f66270 */
[----:B------:R-:W-:Y:S05]  /*bed0*/  @P3 BRA `(.L_x_422) ;  /* 0x0000000000583947 */ /* 0x000fea0003800000 */
[----:B------:R-:W-:Y:S01]  /*bee0*/  ULDC UR4, c[0x0][0x2f4] ;  /* 0x0000bd0000047ab9 */ /* 0x000fe20000000800 */
[----:B------:R-:W-:Y:S01]  /*bef0*/  PLOP3.LUT P4, PT, PT, PT, PT, 0x8, 0x0 ;  /* 0x000000000000781c */ /* 0x000fe20003f8e170 */
[----:B------:R-:W-:Y:S01]  /*bf00*/  IMAD.MOV.U32 R53, RZ, RZ, R110 ;  /* 0x000000ffff357224 */ /* 0x000fe200078e006e */
[----:B------:R-:W-:Y:S02]  /*bf10*/  ISETP.GE.AND P3, PT, R4, UR4, PT ;  /* 0x0000000404007c0c */ /* 0x000fe4000bf66270 */
[----:B------:R-:W-:-:S11]  /*bf20*/  MOV R52, R48 ;  /* 0x0000003000347202 */ /* 0x000fd60000000f00 */
[----:B------:R-:W-:Y:S01]  /*bf30*/  @!P3 LOP3.LUT P5, RZ, R229, 0x4, RZ, 0xc0, !PT ;  /* 0x00000004e5ffb812 */ /* 0x000fe200078ac0ff */
[----:B------:R-:W-:-:S03]  /*bf40*/  @!P3 VIADD R60, R117, 0x40 ;  /* 0x00000040753cb836 */ /* 0x000fc60000000000 */
[----:B------:R-:W-:Y:S02]  /*bf50*/  @!P3 PLOP3.LUT P4, PT, P5, PT, PT, 0x80, 0x0 ;  /* 0x000000000000b81c */ /* 0x000fe40002f8f070 */
[----:B------:R-:W-:-:S05]  /*bf60*/  IADD3 R55, P5, R56, 0x40, RZ ;  /* 0x0000004038377810 */ /* 0x000fca0007fbe0ff */
[----:B------:R-:W-:Y:S02]  /*bf70*/  IMAD.X R54, RZ, RZ, R57, P5 ;  /* 0x000000ffff367224 */ /* 0x000fe400028e0639 */
[----:B------:R-:W-:-:S04]  /*bf80*/  IMAD.WIDE.U32 R52, R55, UR38, R52 ;  /* 0x0000002637347c25 */ /* 0x000fc8000f8e0034 */
[----:B------:R-:W-:Y:S02]  /*bf90*/  IMAD R54, R54, UR38, RZ ;  /* 0x0000002636367c24 */ /* 0x000fe4000f8e02ff */
[----:B------:R-:W-:Y:S01]  /*bfa0*/  @P4 VIADD R60, R117, 0xffffffc0 ;  /* 0xffffffc0753c4836 */ /* 0x000fe20000000000 */
[----:B------:R-:W-:Y:S01]  /*bfb0*/  IADD3 R58, P4, R52, UR36, RZ ;  /* 0x00000024343a7c10 */ /* 0x000fe2000ff9e0ff */
[----:B------:R-:W-:Y:S02]  /*bfc0*/  IMAD R55, R55, UR39, R54 ;  /* 0x0000002737377c24 */ /* 0x000fe4000f8e0236 */
[----:B------:R-:W-:-:S03]  /*bfd0*/  @!P3 IMAD.IADD R60, R16, 0x1, R60 ;  /* 0x00000001103cb824 */ /* 0x000fc600078e023c */
[----:B------:R-:W-:Y:S02]  /*bfe0*/  IADD3.X R59, R53, UR37, R55, P4, !PT ;  /* 0x00000025353b7c10 */ /* 0x000fe4000a7fe437 */
[----:B------:R-:W-:-:S13]  /*bff0*/  ISETP.GE.AND P4, PT, R18, UR4, PT ;  /* 0x0000000412007c0c */ /* 0x000fda000bf86270 */
[----:B------:R-:W1:Y:S04]  /*c000*/  @!P4 LDS.128 R52, [R118+0x10400] ;  /* 0x010400007634c984 */ /* 0x000e680000000c00 */
[----:B-1----:R-:W-:Y:S04]  /*c010*/  @!P4 STG.E.128 desc[UR60][R58.64], R52 ;  /* 0x000000343a00c986 */ /* 0x002fe8000c101d3c */
[----:B------:R-:W1:Y:S04]  /*c020*/  @!P3 LDS.128 R52, [R60+0x10400] ;  /* 0x010400003c34b984 */ /* 0x000e680000000c00 */
[----:B-1----:R1:W-:Y:S02]  /*c030*/  @!P3 STG.E.128 desc[UR60][R58.64+0x40], R52 ;  /* 0x000040343a00b986 */ /* 0x0023e4000c101d3c */
.L_x_422:
[----:B------:R-:W-:Y:S05]  /*c040*/  BSYNC B0 ;  /* 0x0000000000007941 */ /* 0x000fea0003800000 */
.L_x_421:
[----:B-1----:R-:W-:Y:S01]  /*c050*/  VIADD R52, R228, 0x80 ;  /* 0x00000080e4347836 */ /* 0x002fe20000000000 */
[----:B------:R-:W-:Y:S04]  /*c060*/  BSSY B0, `(.L_x_423) ;  /* 0x0000019000007945 */ /* 0x000fe80003800000 */
        /* <DEDUP_REMOVED lines=10> */
[----:B------:R-:W-:-:S04]  /*c110*/  IADD3 R55, P5, R56, 0x80, RZ ;  /* 0x0000008038377810 */ /* 0x000fc80007fbe0ff */
[----:B------:R-:W-:Y:S01]  /*c120*/  IADD3.X R54, RZ, R57, RZ, P5, !PT ;  /* 0x00000039ff367210 */ /* 0x000fe20002ffe4ff */
        /* <DEDUP_REMOVED lines=12> */
.L_x_424:
[----:B------:R-:W-:Y:S05]  /*c1f0*/  BSYNC B0 ;  /* 0x0000000000007941 */ /* 0x000fea0003800000 */
.L_x_423:
[----:B-1----:R-:W-:Y:S01]  /*c200*/  VIADD R52, R228, 0xc0 ;  /* 0x000000c0e4347836 */ /* 0x002fe20000000000 */
[----:B------:R-:W-:Y:S04]  /*c210*/  BSSY B0, `(.L_x_425) ;  /* 0x0000019000007945 */ /* 0x000fe80003800000 */
[----:B------:R-:W-:-:S13]  /*c220*/  ISETP.GE.AND P3, PT, R52, R119, PT ;  /* 0x000000773400720c */ /* 0x000fda0003f66270 */
[----:B------:R-:W-:Y:S05]  /*c230*/  @P3 BRA `(.L_x_426) ;  /* 0x0000000000583947 */ /* 0x000fea0003800000 */
[----:B------:R-:W-:Y:S01]  /*c240*/  ULDC UR4, c[0x0][0x2f4] ;  /* 0x0000bd0000047ab9 */ /* 0x000fe20000000800 */
[----:B------:R-:W-:Y:S01]  /*c250*/  PLOP3.LUT P4, PT, PT, PT, PT, 0x8, 0x0 ;  /* 0x000000000000781c */ /* 0x000fe20003f8e170 */
[----:B------:R-:W-:Y:S01]  /*c260*/  IMAD.MOV.U32 R52, RZ, RZ, R48 ;  /* 0x000000ffff347224 */ /* 0x000fe200078e0030 */
[----:B------:R-:W-:Y:S01]  /*c270*/  ISETP.GE.AND P3, PT, R4, UR4, PT ;  /* 0x0000000404007c0c */ /* 0x000fe2000bf66270 */
[----:B------:R-:W-:-:S12]  /*c280*/  IMAD.MOV.U32 R53, RZ, RZ, R110 ;  /* 0x000000ffff357224 */ /* 0x000fd800078e006e */
[----:B------:R-:W-:Y:S02]  /*c290*/  @!P3 LOP3.LUT P5, RZ, R229, 0x4, RZ, 0xc0, !PT ;  /* 0x00000004e5ffb812 */ /* 0x000fe400078ac0ff */
[----:B------:R-:W-:Y:S02]  /*c2a0*/  @!P3 IADD3 R58, R117, 0x40, RZ ;  /* 0x00000040753ab810 */ /* 0x000fe40007ffe0ff */
[----:B------:R-:W-:Y:S02]  /*c2b0*/  @!P3 PLOP3.LUT P4, PT, P5, PT, PT, 0x80, 0x0 ;  /* 0x000000000000b81c */ /* 0x000fe40002f8f070 */
[----:B------:R-:W-:-:S05]  /*c2c0*/  IADD3 R55, P5, R56, 0xc0, RZ ;  /* 0x000000c038377810 */ /* 0x000fca0007fbe0ff */
[----:B------:R-:W-:Y:S02]  /*c2d0*/  IMAD.X R56, RZ, RZ, R57, P5 ;  /* 0x000000ffff387224 */ /* 0x000fe400028e0639 */
[----:B------:R-:W-:-:S04]  /*c2e0*/  IMAD.WIDE.U32 R52, R55, UR38, R52 ;  /* 0x0000002637347c25 */ /* 0x000fc8000f8e0034 */
[----:B------:R-:W-:Y:S02]  /*c2f0*/  IMAD R56, R56, UR38, RZ ;  /* 0x0000002638387c24 */ /* 0x000fe4000f8e02ff */
[----:B------:R-:W-:Y:S02]  /*c300*/  @P4 VIADD R58, R117, 0xffffffc0 ;  /* 0xffffffc0753a4836 */ /* 0x000fe40000000000 */
[----:B------:R-:W-:Y:S01]  /*c310*/  IMAD R55, R55, UR39, R56 ;  /* 0x0000002737377c24 */ /* 0x000fe2000f8e0238 */
[----:B------:R-:W-:Y:S02]  /*c320*/  IADD3 R56, P4, R52, UR36, RZ ;  /* 0x0000002434387c10 */ /* 0x000fe4000ff9e0ff */
[----:B------:R-:W-:Y:S02]  /*c330*/  @!P3 IADD3 R58, R16, R58, RZ ;  /* 0x0000003a103ab210 */ /* 0x000fe40007ffe0ff */
[----:B------:R-:W-:Y:S02]  /*c340*/  IADD3.X R57, R53, UR37, R55, P4, !PT ;  /* 0x0000002535397c10 */ /* 0x000fe4000a7fe437 */
[----:B------:R-:W-:-:S13]  /*c350*/  ISETP.GE.AND P4, PT, R18, UR4, PT ;  /* 0x0000000412007c0c */ /* 0x000fda000bf86270 */
[----:B------:R-:W1:Y:S04]  /*c360*/  @!P4 LDS.128 R52, [R118+0x14400] ;  /* 0x014400007634c984 */ /* 0x000e680000000c00 */
[----:B-1----:R-:W-:Y:S04]  /*c370*/  @!P4 STG.E.128 desc[UR60][R56.64], R52 ;  /* 0x000000343800c986 */ /* 0x002fe8000c101d3c */
[----:B------:R-:W1:Y:S04]  /*c380*/  @!P3 LDS.128 R52, [R58+0x14400] ;  /* 0x014400003a34b984 */ /* 0x000e680000000c00 */
[----:B-1----:R1:W-:Y:S02]  /*c390*/  @!P3 STG.E.128 desc[UR60][R56.64+0x40], R52 ;  /* 0x000040343800b986 */ /* 0x0023e4000c101d3c */
.L_x_426:
[----:B------:R-:W-:Y:S05]  /*c3a0*/  BSYNC B0 ;  /* 0x0000000000007941 */ /* 0x000fea0003800000 */
.L_x_425:
[----:B------:R-:W-:Y:S01]  /*c3b0*/  @!PT LDS RZ, [RZ] ;  /* 0x00000000fffff984 */ /* 0x000fe20000000800 */
[----:B------:R-:W-:Y:S01]  /*c3c0*/  @!PT LDS RZ, [RZ] ;  /* 0x00000000fffff984 */ /* 0x000fe20000000800 */
[----:B------:R-:W-:Y:S01]  /*c3d0*/  @!PT LDS RZ, [RZ] ;  /* 0x00000000fffff984 */ /* 0x000fe20000000800 */
[----:B------:R-:W-:Y:S01]  /*c3e0*/  @!PT LDS RZ, [RZ] ;  /* 0x00000000fffff984 */ /* 0x000fe20000000800 */
[----:B------:R3:W-:Y:S06]  /*c3f0*/  MEMBAR.ALL.CTA ;  /* 0x0000000000007992 */ /* 0x0007ec0000008000 */
[----:B---3--:R-:W3:Y:S01]  /*c400*/  FENCE.VIEW.ASYNC.S ;  /* 0x00000000000073c6 */ /* 0x008ee20000000000 */
[----:B0-2---:R-:W-:Y:S01]  /*c410*/  @!P2 VIADD R111, R111, 0x2e8c0 ;  /* 0x0002e8c06f6fa836 */ /* 0x005fe20000000000 */
[----:B---3--:R0:W-:Y:S01]  /*c420*/  BAR.SYNC.DEFER_BLOCKING R135, 0x80 ;  /* 0x000200870000751d */ /* 0x0081e20000010000 */
[----:B------:R-:W-:Y:S01]  /*c430*/  ISETP.NE.AND P3, PT, R112, RZ, PT ;  /* 0x000000ff7000720c */ /* 0x000fe20003f65270 */
[----:B------:R-:W-:-:S02]  /*c440*/  VIADD R17, R17, 0x1 ;  /* 0x0000000111117836 */ /* 0x000fc40000000000 */
[----:B------:R-:W-:-:S04]  /*c450*/  @!P2 PRMT R111, RZ, 0x654, R111 ;  /* 0x00000654ff6fa816 */ /* 0x000fc8000000006f */
[----:B------:R0:W-:Y:S01]  /*c460*/  @!P2 SYNCS.ARRIVE.TRANS64.RED.A1T0 RZ, [R111+URZ], RZ ;  /* 0x000000ff6fffa9a7 */ /* 0x0001e2000810043f */
[----:B------:R-:W-:-:S04]  /*c470*/  ISETP.NE.AND P2, PT, R17, 0x2, PT ;  /* 0x000000021100780c */ /* 0x000fc80003f45270 */
[----:B-1----:R-:W-:Y:S02]  /*c480*/  SEL R52, RZ, 0x1, P2 ;  /* 0x00000001ff347807 */ /* 0x002fe40001000000 */
[----:B------:R-:W-:Y:S02]  /*c490*/  SEL R17, R17, RZ, P2 ;  /* 0x000000ff11117207 */ /* 0x000fe40001000000 */
[----:B------:R-:W-:Y:S01]  /*c4a0*/  LOP3.LUT R231, R231, R52, RZ, 0x3c, !PT ;  /* 0x00000034e7e77212 */ /* 0x000fe200078e3cff */
[----:B0-----:R-:W-:Y:S06]  /*c4b0*/  @P3 BRA `(.L_x_427) ;  /* 0xffffff6000a43947 */ /* 0x001fec000383ffff */
[----:B------:R-:W0:Y:S01]  /*c4c0*/  S2R R53, SR_TID.X ;  /* 0x0000000000357919 */ /* 0x000e220000002100 */
[----:B------:R-:W-:Y:S02]  /*c4d0*/  PLOP3.LUT P0, PT, PT, PT, PT, 0x8, 0x0 ;  /* 0x000000000000781c */ /* 0x000fe40003f0e170 */
[----:B0-----:R-:W-:-:S04]  /*c4e0*/  SHF.R.U32.HI R53, RZ, 0x7, R53 ;  /* 0x00000007ff357819 */ /* 0x001fc80000011635 */
[----:B------:R-:W-:-:S13]  /*c4f0*/  ISETP.NE.AND P3, PT, R53, 0x1, PT ;  /* 0x000000013500780c */ /* 0x000fda0003f65270 */
[----:B------:R-:W-:Y:S06]  /*c500*/  @!P3 BAR.ARV 0x9, 0x100 ;  /* 0x024400000000bb1d */ /* 0x000fec0000002000 */
.L_x_339:
[----:B------:R-:W-:Y:S02]  /*c510*/  ISETP.GE.AND P2, PT, R138, 0x1, PT ;  /* 0x000000018a00780c */ /* 0x000fe40003f46270 */
[----:B------:R-:W-:Y:S02]  /*c520*/  CS2R R92, SRZ ;  /* 0x00000000005c7805 */ /* 0x000fe4000001ff00 */
[----:B------:R-:W-:Y:S02]  /*c530*/  PLOP3.LUT P1, PT, PT, PT, PT, 0x80, 0x0 ;  /* 0x000000000000781c */ /* 0x000fe40003f2f070 */
[----:B------:R-:W-:Y:S01]  /*c540*/  CS2R R90, SRZ ;  /* 0x00000000005a7805 */ /* 0x000fe2000001ff00 */
[----:B------:R-:W-:Y:S01]  /*c550*/  IMAD.MOV.U32 R87, RZ, RZ, RZ ;  /* 0x000000ffff577224 */ /* 0x000fe200078e00ff */
        /* <DEDUP_REMOVED lines=28> */
[----:B------:R-:W-:Y:S01]  /*c720*/  MOV R68, RZ ;  /* 0x000000ff00447202 */ /* 0x000fe20000000f00 */
[----:B------:R-:W-:Y:S02]  /*c730*/  IMAD.MOV.U32 R101, RZ, RZ, RZ ;  /* 0x000000ffff657224 */ /* 0x000fe400078e00ff */
[----:B------:R-:W-:Y:S01]  /*c740*/  IMAD.MOV.U32 R72, RZ, RZ, RZ ;  /* 0x000000ffff487224 */ /* 0x000fe200078e00ff */
[----:B------:R-:W-:Y:S06]  /*c750*/  @P0 BRA `(.L_x_428) ;  /* 0x00000000000c0947 */ /* 0x000fec0003800000 */
[----:B------:R-:W0:Y:S01]  /*c760*/  FENCE.VIEW.ASYNC.G ;  /* 0x00000000000073c6 */ /* 0x000e220000000100 */
[----:B------:R-:W-:Y:S05]  /*c770*/  WARPSYNC.ALL ;  /* 0x0000000000007948 */ /* 0x000fea0003800000 */
[----:B0-----:R-:W-:Y:S06]  /*c780*/  BAR.ARV 0xc, 0x180 ;  /* 0x0306000000007b1d */ /* 0x001fec0000002000 */
.L_x_428:
[----:B------:R-:W-:Y:S01]  /*c790*/  IMAD.MOV.U32 R100, RZ, RZ, RZ ;  /* 0x000000ffff647224 */ /* 0x000fe200078e00ff */
[----:B------:R-:W-:Y:S01]  /*c7a0*/  MOV R103, RZ ;  /* 0x000000ff00677202 */ /* 0x000fe20000000f00 */
[----:B------:R-:W-:Y:S06]  /*c7b0*/  @!P2 BRA `(.L_x_429) ;  /* 0x000000f40004a947 */ /* 0x000fec0003800000 */
[----:B------:R-:W-:-:S03]  /*c7c0*/  UMOV UR4, 0xffffffff ;  /* 0xffffffff00047882 */ /* 0x000fc60000000000 */
[----:B------:R-:W-:Y:S05]  /*c7d0*/  BRA.DIV UR4, `(.L_x_430) ;  /* 0x00000186045c7947 */ /* 0x000fea000b800000 */
[----:B------:R-:W0:Y:S02]  /*c7e0*/  S2R R0, SR_TID.X ;  /* 0x0000000000007919 */ /* 0x000e240000002100 */
[----:B0-----:R-:W-:-:S05]  /*c7f0*/  VIADD R2, R0, 0xffffff80 ;  /* 0xffffff8000027836 */ /* 0x001fca0000000000 */
[----:B------:R-:W-:-:S04]  /*c800*/  SHF.R.S32.HI R0, RZ, 0x1f, R2 ;  /* 0x0000001fff007819 */ /* 0x000fc80000011402 */
[----:B------:R-:W-:-:S04]  /*c810*/  LEA.HI R0, R0, R2, RZ, 0x7 ;  /* 0x0000000200007211 */ /* 0x000fc800078f38ff */
[----:B------:R-:W-:-:S06]  /*c820*/  SHF.R.S32.HI R0, RZ, 0x7, R0 ;  /* 0x00000007ff007819 */ /* 0x000fcc0000011400 */
[----:B------:R-:W0:Y:S04]  /*c830*/  SHFL.IDX PT, R0, R0, RZ, 0x1f ;  /* 0x00001fff00007589 */ /* 0x000e2800000e0000 */
[----:B0-----:R0:W-:Y:S02]  /*c840*/  STL [R1+0x48], R0 ;  /* 0x0000480001007387 */ /* 0x0011e40000100800 */
.L_x_639:
[----:B------:R-:W0:Y:S01]  /*c850*/  LDL R2, [R1+0x48] ;  /* 0x0000480001027983 */ /* 0x000e220000100800 */
[----:B------:R-:W-:Y:S01]  /*c860*/  VIADD R27, R16, 0x1c400 ;  /* 0x0001c400101b7836 */ /* 0x000fe20000000000 */
[----:B------:R-:W-:Y:S04]  /*c870*/  BSSY B6, `(.L_x_431) ;  /* 0x0000019000067945 */ /* 0x000fe80003800000 */
[----:B------:R-:W-:Y:S02]  /*c880*/  LOP3.LUT P0, RZ, R27, 0x9f, RZ, 0xc0, !PT ;  /* 0x0000009f1bff7812 */ /* 0x000fe4000780c0ff */
[----:B0-----:R-:W-:-:S04]  /*c890*/  LEA.HI R0, R2, R2, RZ, 0x1 ;  /* 0x0000000202007211 */ /* 0x001fc800078f08ff */
[----:B------:R-:W-:-:S05]  /*c8a0*/  LOP3.LUT R0, R0, 0x1e, RZ, 0xc0, !PT ;  /* 0x0000001e00007812 */ /* 0x000fca00078ec0ff */
[----:B------:R-:W-:-:S05]  /*c8b0*/  IMAD.IADD R0, R2, 0x1, -R0 ;  /* 0x0000000102007824 */ /* 0x000fca00078e0a00 */
[----:B------:R-:W-:-:S04]  /*c8c0*/  LEA R0, R0, R27, 0xd ;  /* 0x0000001b00007211 */ /* 0x000fc800078e68ff */
[----:B------:R-:W-:-:S04]  /*c8d0*/  SHF.R.U32.HI R0, RZ, 0x4, R0 ;  /* 0x00000004ff007819 */ /* 0x000fc80000011600 */
[----:B------:R-:W-:Y:S01]  /*c8e0*/  LOP3.LUT R30, R0, 0x3fff, RZ, 0xc0, !PT ;  /* 0x00003fff001e7812 */ /* 0x000fe200078ec0ff */
[----:B------:R-:W-:Y:S06]  /*c8f0*/  @!P0 BRA `(.L_x_432) ;  /* 0x0000000000408947 */ /* 0x000fec0003800000 */
[----:B------:R-:W-:Y:S01]  /*c900*/  MOV R0, 0x0 ;  /* 0x0000000000007802 */ /* 0x000fe20000000f00 */
[----:B------:R-:W-:Y:S01]  /*c910*/  ULDC.64 UR4, c[0x4][0xc0] ;  /* 0x0100300000047ab9 */ /* 0x000fe20000000a00 */
[----:B------:R-:W-:Y:S01]  /*c920*/  ULDC.64 UR6, c[0x4][0xc8] ;  /* 0x0100320000067ab9 */ /* 0x000fe20000000a00 */
[----:B------:R-:W-:Y:S01]  /*c930*/  IMAD.U32 R4, RZ, RZ, UR4 ;  /* 0x00000004ff047e24 */ /* 0x000fe2000f8e00ff */
[----:B------:R0:W2:Y:S01]  /*c940*/  LDC.64 R2, c[0x4][R0] ;  /* 0x0100000000027b82 */ /* 0x0000a20000000a00 */
        /* <DEDUP_REMOVED lines=10> */
[----:B-12--5:R-:W-:Y:S05]  /*c9f0*/  CALL.ABS.NOINC R2 ;  /* 0x0000000002007343 */ /* 0x026fea0003c00000 */
.L_x_432:
[----:B------:R-:W-:Y:S05]  /*ca00*/  BSYNC B6 ;  /* 0x0000000000067941 */ /* 0x000fea0003800000 */
.L_x_431:
[----:B------:R-:W2:Y:S01]  /*ca10*/  LDL R2, [R1+0x8c] ;  /* 0x00008c0001027983 */ /* 0x000ea20000100800 */
[----:B------:R-:W-:Y:S01]  /*ca20*/  ULDC.64 UR4, c[0x0][0x990] ;  /* 0x0002640000047ab9 */ /* 0x000fe20000000a00 */
[----:B------:R-:W-:Y:S02]  /*ca30*/  ULDC.64 UR6, c[0x0][0x998] ;  /* 0x0002660000067ab9 */ /* 0x000fe40000000a00 */
[----:B------:R-:W3:Y:S04]  /*ca40*/  LDL R21, [R1+0x78] ;  /* 0x0000780001157983 */ /* 0x000ee80000100800 */
[----:B------:R-:W4:Y:S01]  /*ca50*/  LDL R20, [R1+0x58] ;  /* 0x0000580001147983 */ /* 0x000f220000100800 */
[----:B------:R-:W-:Y:S02]  /*ca60*/  ISETP.NE.U32.AND P0, PT, RZ, UR4, PT ;  /* 0x00000004ff007c0c */ /* 0x000fe4000bf05070 */
[----:B------:R-:W-:-:S02]  /*ca70*/  ISETP.NE.U32.AND P1, PT, RZ, UR6, PT ;  /* 0x00000006ff007c0c */ /* 0x000fc4000bf25070 */
[----:B------:R-:W-:Y:S02]  /*ca80*/  ISETP.NE.AND.EX P0, PT, RZ, UR5, PT, P0 ;  /* 0x00000005ff007c0c */ /* 0x000fe4000bf05300 */
[----:B------:R-:W-:-:S11]  /*ca90*/  ISETP.NE.AND.EX P1, PT, RZ, UR7, PT, P1 ;  /* 0x00000007ff007c0c */ /* 0x000fd6000bf25310 */
[----:B------:R-:W2:Y:S08]  /*caa0*/  @P0 LDC.64 R6, c[0x0][0x9a8] ;  /* 0x00026a00ff060b82 */ /* 0x000eb00000000a00 */
[----:B------:R-:W0:Y:S08]  /*cab0*/  @P1 LDC.64 R8, c[0x0][0x9b8] ;  /* 0x00026e00ff081b82 */ /* 0x000e300000000a00 */
[----:B------:R-:W1:Y:S08]  /*cac0*/  @P0 LDC.64 R10, c[0x0][0x9b0] ;  /* 0x00026c00ff0a0b82 */ /* 0x000e700000000a00 */
[----:B------:R-:W1:Y:S01]  /*cad0*/  @P1 LDC.64 R12, c[0x0][0x9c0] ;  /* 0x00027000ff0c1b82 */ /* 0x000e620000000a00 */
[----:B--2---:R-:W-:-:S02]  /*cae0*/  @P0 IMAD R0, R2, R6, RZ ;  /* 0x0000000602000224 */ /* 0x004fc400078e02ff */
[----:B0-----:R-:W-:Y:S02]  /*caf0*/  @P1 IMAD R4, R2, R8, RZ ;  /* 0x0000000802041224 */ /* 0x001fe400078e02ff */
[C---:B---3--:R-:W-:Y:S02]  /*cb00*/  @P0 IMAD R7, R21.reuse, R7, R0 ;  /* 0x0000000715070224 */ /* 0x048fe400078e0200 */
[----:B------:R-:W-:Y:S01]  /*cb10*/  @P0 IMAD.WIDE.U32 R2, R21, R6, RZ ;  /* 0x0000000615020225 */ /* 0x000fe200078e00ff */
[----:B----4-:R-:W-:-:S03]  /*cb20*/  @P0 SHF.R.S32.HI R15, RZ, 0x1f, R20 ;  /* 0x0000001fff0f0819 */ /* 0x010fc60000011414 */
[----:B------:R-:W-:Y:S01]  /*cb30*/  @P0 IMAD.IADD R3, R3, 0x1, R7 ;  /* 0x0000000103030824 */ /* 0x000fe200078e0207 */
[----:B------:R-:W-:Y:S01]  /*cb40*/  @P1 SHF.R.S32.HI R7, RZ, 0x1f, R20 ;  /* 0x0000001fff071819 */ /* 0x000fe20000011414 */
[C---:B------:R-:W-:Y:S02]  /*cb50*/  @P1 IMAD R9, R21.reuse, R9, R4 ;  /* 0x0000000915091224 */ /* 0x040fe400078e0204 */
[----:B------:R-:W-:-:S04]  /*cb60*/  @P1 IMAD.WIDE.U32 R4, R21, R8, RZ ;  /* 0x0000000815041225 */ /* 0x000fc800078e00ff */
[----:B-1----:R-:W-:Y:S02]  /*cb70*/  @P0 IMAD R0, R15, R10, RZ ;  /* 0x0000000a0f000224 */ /* 0x002fe400078e02ff */
[----:B------:R-:W-:Y:S02]  /*cb80*/  @P1 IMAD R6, R7, R12, RZ ;  /* 0x0000000c07061224 */ /* 0x000fe400078e02ff */
[----:B------:R-:W-:Y:S02]  /*cb90*/  @P1 IMAD.IADD R5, R5, 0x1, R9 ;  /* 0x0000000105051824 */ /* 0x000fe400078e0209 */
[C---:B------:R-:W-:Y:S02]  /*cba0*/  @P0 IMAD R9, R20.reuse, R11, R0 ;  /* 0x0000000b14090224 */ /* 0x040fe400078e0200 */
[----:B------:R-:W-:-:S04]  /*cbb0*/  @P0 IMAD.WIDE.U32 R2, R20, R10, R2 ;  /* 0x0000000a14020225 */ /* 0x000fc800078e0002 */
[C---:B------:R-:W-:Y:S02]  /*cbc0*/  @P1 IMAD R11, R20.reuse, R13, R6 ;  /* 0x0000000d140b1224 */ /* 0x040fe400078e0206 */
[----:B------:R-:W-:Y:S01]  /*cbd0*/  @P1 IMAD.WIDE.U32 R6, R20, R12, R4 ;  /* 0x0000000c14061225 */ /* 0x000fe200078e0004 */
[----:B------:R-:W-:Y:S02]  /*cbe0*/  @P0 IADD3 R5, R3, R9, RZ ;  /* 0x0000000903050210 */ /* 0x000fe40007ffe0ff */
[----:B------:R-:W-:Y:S01]  /*cbf0*/  @P0 LEA R4, P2, R2, UR4, 0x2 ;  /* 0x0000000402040c11 */ /* 0x000fe2000f8410ff */
[----:B------:R-:W-:Y:S01]  /*cc00*/  @P1 IMAD.IADD R3, R7, 0x1, R11 ;  /* 0x0000000107031824 */ /* 0x000fe200078e020b */
[----:B------:R-:W-:Y:S01]  /*cc10*/  @P1 LEA R8, P3, R6, UR6, 0x2 ;  /* 0x0000000606081c11 */ /* 0x000fe2000f8610ff */
[----:B------:R-:W-:Y:S01]  /*cc20*/  IMAD.MOV.U32 R0, RZ, RZ, 0x3f800000 ;  /* 0x3f800000ff007424 */ /* 0x000fe200078e00ff */
[----:B------:R-:W-:Y:S01]  /*cc30*/  @P0 LEA.HI.X R5, R2, UR5, R5, 0x2, P2 ;  /* 0x0000000502050c11 */ /* 0x000fe200090f1405 */
[----:B------:R-:W-:Y:S01]  /*cc40*/  ULDC UR4, c[0x0][0x3f4] ;  /* 0x0000fd0000047ab9 */ /* 0x000fe20000000800 */
[----:B------:R-:W-:Y:S01]  /*cc50*/  @P1 LEA.HI.X R9, R6, UR7, R3, 0x2, P3 ;  /* 0x0000000706091c11 */ /* 0x000fe200098f1403 */
[----:B------:R-:W-:-:S04]  /*cc60*/  IMAD.MOV.U32 R3, RZ, RZ, 0x3f800000 ;  /* 0x3f800000ff037424 */ /* 0x000fc800078e00ff */
[----:B------:R-:W2:Y:S04]  /*cc70*/  @P1 LDG.E R0, desc[UR60][R8.64] ;  /* 0x0000003c08001981 */ /* 0x000ea8000c1e1900 */
[----:B------:R-:W2:Y:S01]  /*cc80*/  @P0 LDG.E R3, desc[UR60][R4.64] ;  /* 0x0000003c04030981 */ /* 0x000ea2000c1e1900 */
[----:B------:R-:W-:Y:S01]  /*cc90*/  ISETP.LT.AND P0, PT, RZ, UR4, PT ;  /* 0x00000004ff007c0c */ /* 0x000fe2000bf01270 */
[----:B------:R-:W-:Y:S01]  /*cca0*/  ULDC UR4, c[0x0][0x9d8] ;  /* 0x0002760000047ab9 */ /* 0x000fe20000000800 */
[----:B--2---:R-:W-:-:S04]  /*ccb0*/  FMUL.FTZ R0, R3, R0 ;  /* 0x0000000003007220 */ /* 0x004fc80000410000 */
[----:B------:R-:W-:-:S07]  /*ccc0*/  FMUL.FTZ R2, R0, UR4 ;  /* 0x0000000400027c20 */ /* 0x000fce0008410000 */
[----:B------:R-:W-:Y:S05]  /*ccd0*/  @P0 BRA `(.L_x_433) ;  /* 0x0000000000480947 */ /* 0x000fea0003800000 */
[----:B------:R-:W2:Y:S02]  /*cce0*/  LDL R14, [R1+0x94] ;  /* 0x00009400010e7983 */ /* 0x000ea40000100800 */
[----:B--2---:R-:W-:-:S13]  /*ccf0*/  R2UR UR5, R14 ;  /* 0x000000000e0572ca */ /* 0x004fda00000e0000 */
[----:B------:R-:W-:-:S04]  /*cd00*/  ULEA.HI UR4, UR5, UR5, URZ, 0x1 ;  /* 0x0000000505047291 */ /* 0x000fc8000f8f083f */
[----:B------:R-:W-:-:S04]  /*cd10*/  ULOP3.LUT UR4, UR4, 0xfffffffe, URZ, 0xc0, !UPT ;  /* 0xfffffffe04047892 */ /* 0x000fc8000f8ec03f */
[----:B------:R-:W-:-:S06]  /*cd20*/  UIADD3 UR4, UR5, -UR4, URZ ;  /* 0x8000000405047290 */ /* 0x000fcc000fffe03f */
[----:B------:R-:W-:-:S04]  /*cd30*/  MOV R3, UR4 ;  /* 0x0000000400037c02 */ /* 0x000fc80008000f00 */
[----:B------:R-:W-:-:S04]  /*cd40*/  SHF.L.U32 R3, R3, 0x1f, RZ ;  /* 0x0000001f03037819 */ /* 0x000fc800000006ff */
[----:B------:R0:W1:Y:S03]  /*cd50*/  SYNCS.PHASECHK.TRANS64.TRYWAIT P0, [R16+URZ+0x2e800], R3 ;  /* 0x02e80003100075a7 */ /* 0x000066000800017f */
[----:B-1----:R-:W-:Y:S05]  /*cd60*/  @!P0 NANOSLEEP.SYNCS 0x989680 ;  /* 0x009896800000895d */ /* 0x002fea0003900000 */
[----:B------:R-:W1:Y:S01]  /*cd70*/  @!P0 SYNCS.PHASECHK.TRANS64 P0, [R16+URZ+0x2e800], R3 ;  /* 0x02e80003100085a7 */ /* 0x000e62000800007f */
[----:B------:R-:W-:Y:S04]  /*cd80*/  BSSY B0, `(.L_x_434) ;  /* 0x0000006000007945 */ /* 0x000fe80003800000 */
[----:B-1----:R-:W-:Y:S05]  /*cd90*/  @P0 BRA `(.L_x_435) ;  /* 0x0000000000100947 */ /* 0x002fea0003800000 */
.L_x_436:
[----:B-1----:R1:W2:Y:S02]  /*cda0*/  SYNCS.PHASECHK.TRANS64.TRYWAIT P0, [R16+URZ+0x2e800], R3 ;  /* 0x02e80003100075a7 */ /* 0x0022a4000800017f */
[----:B--2---:R-:W-:Y:S05]  /*cdb0*/  @!P0 NANOSLEEP.SYNCS 0x989680 ;  /* 0x009896800000895d */ /* 0x004fea0003900000 */
[----:B------:R-:W2:Y:S02]  /*cdc0*/  @!P0 SYNCS.PHASECHK.TRANS64 P0, [R16+URZ+0x2e800], R3 ;  /* 0x02e80003100085a7 */ /* 0x000ea4000800007f */
[----:B--2---:R-:W-:Y:S05]  /*cdd0*/  @!P0 BRA `(.L_x_436) ;  /* 0xfffffffc00f08947 */ /* 0x004fea000383ffff */
.L_x_435:
[----:B------:R-:W-:Y:S05]  /*cde0*/  BSYNC B0 ;  /* 0x0000000000007941 */ /* 0x000fea0003800000 */
.L_x_434:
[----:B------:R-:W-:Y:S05]  /*cdf0*/  BRA `(.L_x_437) ;  /* 0x0000004000547947 */ /* 0x000fea0003800000 */
.L_x_433:
[----:B------:R-:W0:Y:S01]  /*ce00*/  LDC.64 R24, c[0x0][0x3e8] ;  /* 0x0000fa00ff187b82 */ /* 0x000e220000000a00 */
[----:B------:R-:W-:Y:S01]  /*ce10*/  LOP3.LUT P0, RZ, R27, 0x3ff, RZ, 0xc0, !PT ;  /* 0x000003ff1bff7812 */ /* 0x000fe2000780c0ff */
[----:B------:R-:W-:Y:S01]  /*ce20*/  ULDC.64 UR4, c[0x0][0x3f8] ;  /* 0x0000fe0000047ab9 */ /* 0x000fe20000000a00 */
[----:B-----5:R-:W-:Y:S01]  /*ce30*/  SHF.R.S32.HI R0, RZ, 0x1f, R121 ;  /* 0x0000001fff007819 */ /* 0x020fe20000011479 */
[----:B------:R-:W-:Y:S01]  /*ce40*/  ULDC.64 UR6, c[0x0][0x408] ;  /* 0x0001020000067ab9 */ /* 0x000fe20000000a00 */
[----:B------:R-:W-:Y:S03]  /*ce50*/  BSSY B6, `(.L_x_438) ;  /* 0x000001b000067945 */ /* 0x000fe60003800000 */
[----:B------:R-:W1:Y:S01]  /*ce60*/  LDC.64 R28, c[0x0][0x400] ;  /* 0x00010000ff1c7b82 */ /* 0x000e620000000a00 */
[C---:B------:R-:W-:Y:S02]  /*ce70*/  IMAD R4, R0.reuse, UR4, RZ ;  /* 0x0000000400047c24 */ /* 0x040fe4000f8e02ff */
[----:B------:R-:W-:-:S02]  /*ce80*/  IMAD R0, R0, UR6, RZ ;  /* 0x0000000600007c24 */ /* 0x000fc4000f8e02ff */
[C---:B------:R-:W-:Y:S02]  /*ce90*/  IMAD R3, R121.reuse, UR5, R4 ;  /* 0x0000000579037c24 */ /* 0x040fe4000f8e0204 */
[C---:B------:R-:W-:Y:S02]  /*cea0*/  IMAD R27, R121.reuse, UR7, R0 ;  /* 0x00000007791b7c24 */ /* 0x040fe4000f8e0200 */
[----:B0-----:R-:W-:-:S04]  /*ceb0*/  IMAD.WIDE.U32 R24, R121, UR4, R24 ;  /* 0x0000000479187c25 */ /* 0x001fc8000f8e0018 */
[----:B------:R-:W-:Y:S02]  /*cec0*/  IMAD.IADD R26, R3, 0x1, R25 ;  /* 0x00000001031a7824 */ /* 0x000fe400078e0219 */
[----:B-1----:R-:W-:-:S04]  /*ced0*/  IMAD.WIDE.U32 R28, R121, UR6, R28 ;  /* 0x00000006791c7c25 */ /* 0x002fc8000f8e001c */
[----:B------:R-:W-:Y:S01]  /*cee0*/  IMAD.IADD R27, R27, 0x1, R29 ;  /* 0x000000011b1b7824 */ /* 0x000fe200078e021d */
[----:B------:R-:W-:Y:S06]  /*cef0*/  @!P0 BRA `(.L_x_439) ;  /* 0x0000000000408947 */ /* 0x000fec0003800000 */
        /* <DEDUP_REMOVED lines=16> */
.L_x_439:
[----:B------:R-:W-:Y:S05]  /*d000*/  BSYNC B6 ;  /* 0x0000000000067941 */ /* 0x000fea0003800000 */
.L_x_438:
[----:B------:R-:W2:Y:S01]  /*d010*/  LDL R20, [R1+0x54] ;  /* 0x0000540001147983 */ /* 0x000ea20000100800 */
[----:B------:R-:W-:Y:S01]  /*d020*/  ULDC.U8 UR4, c[0x0][0x410] ;  /* 0x0001040000047ab9 */ /* 0x000fe20000000000 */
[----:B------:R-:W-:Y:S01]  /*d030*/  BSSY B0, `(.L_x_440) ;  /* 0x00003e9000007945 */ /* 0x000fe20003800000 */
[----:B------:R-:W-:Y:S02]  /*d040*/  ISETP.NE.AND P0, PT, RZ, UR4, PT ;  /* 0x00000004ff007c0c */ /* 0x000fe4000bf05270 */
[----:B--2---:R-:W-:-:S11]  /*d050*/  LEA R0, R20, R228, 0x7 ;  /* 0x000000e414007211 */ /* 0x004fd600078e38ff */
[----:B------:R-:W-:Y:S05]  /*d060*/  @!P0 BRA `(.L_x_441) ;  /* 0x0000001c00dc8947 */ /* 0x000fea0003800000 */
[----:B------:R-:W-:-:S03]  /*d070*/  UMOV UR4, 0xffffffff ;  /* 0xffffffff00047882 */ /* 0x000fc60000000000 */
[----:B------:R-:W-:Y:S05]  /*d080*/  BRA.DIV UR4, `(.L_x_442) ;  /* 0x0000017e04707947 */ /* 0x000fea000b800000 */
[----:B------:R0:W1:Y:S04]  /*d090*/  SHFL.IDX PT, R5, R24, RZ, 0x1c1f ;  /* 0x001c1fff18057589 */ /* 0x00006800000e0000 */
[----:B------:R0:W2:Y:S04]  /*d0a0*/  SHFL.IDX PT, R14, R28, RZ, 0x1c1f ;  /* 0x001c1fff1c0e7589 */ /* 0x0000a800000e0000 */
[----:B------:R0:W3:Y:S04]  /*d0b0*/  SHFL.IDX PT, R3, R26, RZ, 0x1c1f ;  /* 0x001c1fff1a037589 */ /* 0x0000e800000e0000 */
[----:B------:R0:W4:Y:S02]  /*d0c0*/  SHFL.IDX PT, R7, R27, RZ, 0x1c1f ;  /* 0x001c1fff1b077589 */ /* 0x00012400000e0000 */
.L_x_645:
[----:B------:R-:W5:Y:S01]  /*d0d0*/  S2R R6, SR_TID.X ;  /* 0x0000000000067919 */ /* 0x000f620000002100 */
[----:B------:R-:W-:Y:S01]  /*d0e0*/  ULDC UR4, c[0x0][0x448] ;  /* 0x0001120000047ab9 */ /* 0x000fe20000000800 */
[C---:B------:R-:W-:Y:S01]  /*d0f0*/  IMAD.SHL.U32 R4, R229.reuse, 0x80, RZ ;  /* 0x00000080e5047824 */ /* 0x040fe200078e00ff */
[----:B------:R-:W-:Y:S01]  /*d100*/  BSSY B1, `(.L_x_443) ;  /* 0x0000028000017945 */ /* 0x000fe20003800000 */
[----:B------:R-:W-:Y:S01]  /*d110*/  IMAD R9, R134, UR4, RZ ;  /* 0x0000000486097c24 */ /* 0x000fe2000f8e02ff */
[----:B------:R-:W-:Y:S02]  /*d120*/  LOP3.LUT P0, RZ, R229, 0x4, RZ, 0xc0, !PT ;  /* 0x00000004e5ff7812 */ /* 0x000fe4000780c0ff */
[----:B0-----:R-:W-:Y:S02]  /*d130*/  CS2R R24, SRZ ;  /* 0x0000000000187805 */ /* 0x001fe4000001ff00 */
[----:B------:R-:W-:Y:S01]  /*d140*/  LOP3.LUT R11, R4, 0x380, RZ, 0xc0, !PT ;  /* 0x00000380040b7812 */ /* 0x000fe200078ec0ff */
[----:B------:R-:W-:Y:S01]  /*d150*/  IMAD R28, R20, -0x80, R9 ;  /* 0xffffff80141c7824 */ /* 0x000fe200078e0209 */
[----:B------:R-:W-:-:S02]  /*d160*/  ISETP.GE.AND P1, PT, R0, R9, PT ;  /* 0x000000090000720c */ /* 0x000fc40003f26270 */
[----:B------:R-:W-:Y:S02]  /*d170*/  CS2R R20, SRZ ;  /* 0x0000000000147805 */ /* 0x000fe4000001ff00 */
[----:B------:R-:W-:Y:S02]  /*d180*/  LOP3.LUT R4, R11, 0x30, R18, 0xf8, !PT ;  /* 0x000000300b047812 */ /* 0x000fe400078ef812 */
[----:B------:R-:W-:Y:S02]  /*d190*/  CS2R R12, SRZ ;  /* 0x00000000000c7805 */ /* 0x000fe4000001ff00 */
[----:B------:R-:W-:Y:S02]  /*d1a0*/  SHF.R.U32.HI R11, RZ, 0x3, R11 ;  /* 0x00000003ff0b7819 */ /* 0x000fe4000001160b */
[----:B------:R-:W-:Y:S02]  /*d1b0*/  CS2R R26, SRZ ;  /* 0x00000000001a7805 */ /* 0x000fe4000001ff00 */
[----:B------:R-:W-:Y:S01]  /*d1c0*/  LOP3.LUT R11, R4, R11, RZ, 0x3c, !PT ;  /* 0x0000000b040b7212 */ /* 0x000fe200078e3cff */
[----:B-----5:R-:W-:-:S05]  /*d1d0*/  VIADD R8, R6, 0xffffff80 ;  /* 0xffffff8006087836 */ /* 0x020fca0000000000 */
[----:B------:R-:W-:-:S04]  /*d1e0*/  SHF.R.S32.HI R6, RZ, 0x1f, R8 ;  /* 0x0000001fff067819 */ /* 0x000fc80000011408 */
[----:B------:R-:W-:-:S05]  /*d1f0*/  LEA.HI R6, R6, R8, RZ, 0x5 ;  /* 0x0000000806067211 */ /* 0x000fca00078f28ff */
[----:B------:R-:W-:-:S05]  /*d200*/  IMAD.SHL.U32 R6, R6, 0x20, RZ ;  /* 0x0000002006067824 */ /* 0x000fca00078e00ff */
[----:B------:R-:W-:-:S04]  /*d210*/  LOP3.LUT R6, R6, 0xfffffc00, RZ, 0xc0, !PT ;  /* 0xfffffc0006067812 */ /* 0x000fc800078ec0ff */
[----:B------:R-:W-:Y:S01]  /*d220*/  IADD3 R0, R16, R11, R6 ;  /* 0x0000000b10007210 */ /* 0x000fe20007ffe006 */
[----:B------:R-:W-:Y:S06]  /*d230*/  @P1 BRA `(.L_x_444) ;  /* 0x0000000000501947 */ /* 0x000fec0003800000 */
[----:B------:R-:W4:Y:S01]  /*d240*/  LDL R6, [R1+0x98] ;  /* 0x0000980001067983 */ /* 0x000f220000100800 */
[----:B------:R-:W-:Y:S01]  /*d250*/  ULDC UR4, c[0x0][0x3f4] ;  /* 0x0000fd0000047ab9 */ /* 0x000fe20000000800 */
[----:B------:R-:W-:Y:S02]  /*d260*/  CS2R R12, SRZ ;  /* 0x00000000000c7805 */ /* 0x000fe4000001ff00 */
[----:B------:R-:W-:Y:S02]  /*d270*/  ISETP.GE.AND P1, PT, R22, UR4, PT ;  /* 0x0000000416007c0c */ /* 0x000fe4000bf26270 */
[----:B------:R-:W-:Y:S02]  /*d280*/  CS2R R26, SRZ ;  /* 0x00000000001a7805 */ /* 0x000fe4000001ff00 */
[----:B------:R-:W-:Y:S02]  /*d290*/  ISETP.GE.AND P2, PT, R230, UR4, PT ;  /* 0x00000004e6007c0c */ /* 0x000fe4000bf46270 */
[----:B------:R-:W-:-:S02]  /*d2a0*/  CS2R R24, SRZ ;  /* 0x0000000000187805 */ /* 0x000fc4000001ff00 */
[----:B------:R-:W-:-:S05]  /*d2b0*/  CS2R R20, SRZ ;  /* 0x0000000000147805 */ /* 0x000fca000001ff00 */
[----:B-1----:R-:W-:-:S04]  /*d2c0*/  @!P1 IADD3 R8, P3, R22, R5, RZ ;  /* 0x0000000516089210 */ /* 0x002fc80007f7e0ff */
[CC--:B--2---:R-:W-:Y:S02]  /*d2d0*/  @!P2 IADD3 R10, P5, R230.reuse, R14.reuse, RZ ;  /* 0x0000000ee60aa210 */ /* 0x0c4fe40007fbe0ff */
[----:B---3--:R-:W-:Y:S02]  /*d2e0*/  @!P1 IADD3.X R9, R3, R23, RZ, P3, !PT ;  /* 0x0000001703099210 */ /* 0x008fe40001ffe4ff */
[----:B------:R-:W-:Y:S02]  /*d2f0*/  @!P2 IADD3 R4, P4, R230, R5, RZ ;  /* 0x00000005e604a210 */ /* 0x000fe40007f9e0ff */
[----:B------:R-:W-:Y:S01]  /*d300*/  @!P1 IADD3 R14, P3, R22, R14, RZ ;  /* 0x0000000e160e9210 */ /* 0x000fe20007f7e0ff */
[----:B------:R0:W5:Y:S04]  /*d310*/  @!P1 LD.E.64 R12, desc[UR60][R8.64] ;  /* 0x0000003c080c9980 */ /* 0x000168000c101b00 */
[----:B----4-:R-:W-:-:S05]  /*d320*/  @!P1 IMAD.X R15, R7, 0x1, R23, P3 ;  /* 0x00000001070f9824 */ /* 0x010fca00018e0617 */
[----:B------:R0:W5:Y:S01]  /*d330*/  @!P1 LD.E.64 R20, desc[UR60][R14.64] ;  /* 0x0000003c0e149980 */ /* 0x000162000c101b00 */
[--C-:B------:R-:W-:Y:S02]  /*d340*/  @!P2 IMAD.X R5, R3, 0x1, R6.reuse, P4 ;  /* 0x000000010305a824 */ /* 0x100fe400020e0606 */
[----:B------:R-:W-:-:S03]  /*d350*/  @!P2 IMAD.X R11, R7, 0x1, R6, P5 ;  /* 0x00000001070ba824 */ /* 0x000fc600028e0606 */
[----:B------:R0:W5:Y:S04]  /*d360*/  @!P2 LD.E.64 R26, desc[UR60][R4.64] ;  /* 0x0000003c041aa980 */ /* 0x000168000c101b00 */
[----:B------:R0:W5:Y:S02]  /*d370*/  @!P2 LD.E.64 R24, desc[UR60][R10.64] ;  /* 0x0000003c0a18a980 */ /* 0x000164000c101b00 */
.L_x_444:
[----:B------:R-:W-:Y:S05]  /*d380*/  BSYNC B1 ;  /* 0x0000000000017941 */ /* 0x000fea0003800000 */
.L_x_443:
[----:B---3--:R-:W3:Y:S01]  /*d390*/  LDL R3, [R1+0x94] ;  /* 0x0000940001037983 */ /* 0x008ee20000100800 */
[----:B----4-:R-:W-:Y:S01]  /*d3a0*/  IADD3 R7, R0, 0x1c400, RZ ;  /* 0x0001c40000077810 */ /* 0x010fe20007ffe0ff */
[----:B------:R-:W-:Y:S01]  /*d3b0*/  BSSY B1, `(.L_x_445) ;  /* 0x0000043000017945 */ /* 0x000fe20003800000 */
[----:B0----5:R-:W-:Y:S02]  /*d3c0*/  SHF.R.U32.HI R4, RZ, 0x8, R12 ;  /* 0x00000008ff047819 */ /* 0x021fe4000001160c */
[----:B------:R-:W-:Y:S02]  /*d3d0*/  SHF.R.U32.HI R9, RZ, 0x8, R13 ;  /* 0x00000008ff097819 */ /* 0x000fe4000001160d */
[----:B-1----:R-:W-:Y:S02]  /*d3e0*/  LOP3.LUT R5, R12, 0xff, RZ, 0xc0, !PT ;  /* 0x000000ff0c057812 */ /* 0x002fe400078ec0ff */
[----:B------:R-:W-:Y:S02]  /*d3f0*/  LOP3.LUT R4, R4, 0xff, RZ, 0xc0, !PT ;  /* 0x000000ff04047812 */ /* 0x000fe400078ec0ff */
[----:B------:R-:W-:-:S02]  /*d400*/  SHF.R.U32.HI R15, RZ, 0x8, R27 ;  /* 0x00000008ff0f7819 */ /* 0x000fc4000001161b */
[----:B------:R-:W-:Y:S02]  /*d410*/  LOP3.LUT R6, R13, 0xff, RZ, 0xc0, !PT ;  /* 0x000000ff0d067812 */ /* 0x000fe400078ec0ff */
[----:B------:R-:W-:Y:S02]  /*d420*/  LOP3.LUT R9, R9, 0xff, RZ, 0xc0, !PT ;  /* 0x000000ff09097812 */ /* 0x000fe400078ec0ff */
[----:B------:R-:W-:Y:S02]  /*d430*/  LOP3.LUT R10, R27, 0xff, RZ, 0xc0, !PT ;  /* 0x000000ff1b0a7812 */ /* 0x000fe400078ec0ff */
[----:B------:R-:W-:Y:S02]  /*d440*/  LOP3.LUT R15, R15, 0xff, RZ, 0xc0, !PT ;  /* 0x000000ff0f0f7812 */ /* 0x000fe400078ec0ff */
[----:B------:R-:W-:Y:S02]  /*d450*/  PRMT R6, R9, 0x7604, R6 ;  /* 0x0000760409067816 */ /* 0x000fe40000000006 */
[----:B------:R-:W-:-:S02]  /*d460*/  LOP3.LUT R8, R26, 0xff, RZ, 0xc0, !PT ;  /* 0x000000ff1a087812 */ /* 0x000fc400078ec0ff */
[----:B--2---:R-:W-:Y:S02]  /*d470*/  LOP3.LUT R14, R20, 0xff, RZ, 0xc0, !PT ;  /* 0x000000ff140e7812 */ /* 0x004fe400078ec0ff */
[----:B------:R-:W-:Y:S02]  /*d480*/  PRMT R10, R15, 0x7604, R10 ;  /* 0x000076040f0a7816 */ /* 0x000fe4000000000a */
[--C-:B------:R-:W-:Y:S02]  /*d490*/  SHF.R.U32.HI R15, RZ, 0x8, R25.reuse ;  /* 0x00000008ff0f7819 */ /* 0x100fe40000011619 */
[----:B------:R-:W-:Y:S02]  /*d4a0*/  SHF.R.U32.HI R37, RZ, 0x10, R25 ;  /* 0x00000010ff257819 */ /* 0x000fe40000011619 */
[----:B------:R-:W-:-:S03]  /*d4b0*/  LOP3.LUT R15, R15, 0xff, RZ, 0xc0, !PT ;  /* 0x000000ff0f0f7812 */ /* 0x000fc600078ec0ff */
[----:B------:R-:W-:Y:S01]  /*d4c0*/  IMAD.U32 R37, R37, 0x10000, RZ ;  /* 0x0001000025257824 */ /* 0x000fe200078e00ff */
[----:B---3--:R-:W-:Y:S01]  /*d4d0*/  R2UR UR5, R3 ;  /* 0x00000000030572ca */ /* 0x008fe200000e0000 */
[----:B------:R-:W-:Y:S02]  /*d4e0*/  VIADD R3, R0, 0x1c440 ;  /* 0x0001c44000037836 */ /* 0x000fe40000000000 */
[----:B------:R-:W-:Y:S01]  /*d4f0*/  @P0 VIADD R3, R7, 0xffffffc0 ;  /* 0xffffffc007030836 */ /* 0x000fe20000000000 */
[----:B------:R-:W-:Y:S02]  /*d500*/  PRMT R7, R4, 0x7604, R5 ;  /* 0x0000760404077816 */ /* 0x000fe40000000005 */
[----:B------:R-:W-:Y:S02]  /*d510*/  SHF.R.U32.HI R4, RZ, 0x8, R26 ;  /* 0x00000008ff047819 */ /* 0x000fe4000001161a */
[----:B------:R-:W-:Y:S02]  /*d520*/  SHF.R.U32.HI R5, RZ, 0x8, R20 ;  /* 0x00000008ff057819 */ /* 0x000fe40000011614 */
[----:B------:R-:W-:-:S02]  /*d530*/  LOP3.LUT R9, R4, 0xff, RZ, 0xc0, !PT ;  /* 0x000000ff04097812 */ /* 0x000fc400078ec0ff */
[----:B------:R-:W-:Y:S01]  /*d540*/  LOP3.LUT R5, R5, 0xff, RZ, 0xc0, !PT ;  /* 0x000000ff05057812 */ /* 0x000fe200078ec0ff */
[----:B------:R-:W-:Y:S01]  /*d550*/  ULEA.HI UR4, UR5, UR5, URZ, 0x1 ;  /* 0x0000000505047291 */ /* 0x000fe2000f8f083f */
[----:B------:R-:W-:Y:S02]  /*d560*/  SHF.R.U32.HI R4, RZ, 0x8, R24 ;  /* 0x00000008ff047819 */ /* 0x000fe40000011618 */
[----:B------:R-:W-:Y:S01]  /*d570*/  PRMT R11, R9, 0x7604, R8 ;  /* 0x00007604090b7816 */ /* 0x000fe20000000008 */
[----:B------:R-:W-:Y:S01]  /*d580*/  ULOP3.LUT UR4, UR4, 0xfffffffe, URZ, 0xc0, !UPT ;  /* 0xfffffffe04047892 */ /* 0x000fe2000f8ec03f */
[----:B------:R-:W-:Y:S02]  /*d590*/  SHF.R.U32.HI R8, RZ, 0x8, R21 ;  /* 0x00000008ff087819 */ /* 0x000fe40000011615 */
[----:B------:R-:W-:Y:S01]  /*d5a0*/  PRMT R31, R5, 0x7604, R14 ;  /* 0x00007604051f7816 */ /* 0x000fe2000000000e */
[----:B------:R-:W-:Y:S01]  /*d5b0*/  UIADD3 UR4, UR5, -UR4, URZ ;  /* 0x8000000405047290 */ /* 0x000fe2000fffe03f */
[----:B------:R-:W-:-:S02]  /*d5c0*/  LOP3.LUT R9, R24, 0xff, RZ, 0xc0, !PT ;  /* 0x000000ff18097812 */ /* 0x000fc400078ec0ff */
[----:B------:R-:W-:Y:S02]  /*d5d0*/  LOP3.LUT R14, R25, 0xff, RZ, 0xc0, !PT ;  /* 0x000000ff190e7812 */ /* 0x000fe400078ec0ff */
[----:B------:R-:W-:Y:S01]  /*d5e0*/  LOP3.LUT R4, R4, 0xff, RZ, 0xc0, !PT ;  /* 0x000000ff04047812 */ /* 0x000fe200078ec0ff */
[----:B------:R-:W-:Y:S01]  /*d5f0*/  IMAD.U32 R39, RZ, RZ, UR4 ;  /* 0x00000004ff277e24 */ /* 0x000fe2000f8e00ff */
[----:B------:R-:W-:Y:S02]  /*d600*/  LOP3.LUT R5, R21, 0xff, RZ, 0xc0, !PT ;  /* 0x000000ff15057812 */ /* 0x000fe400078ec0ff */
[----:B------:R-:W-:Y:S02]  /*d610*/  LOP3.LUT R8, R8, 0xff, RZ, 0xc0, !PT ;  /* 0x000000ff08087812 */ /* 0x000fe400078ec0ff */
[----:B------:R-:W-:Y:S02]  /*d620*/  SHF.L.U32 R39, R39, 0x1f, RZ ;  /* 0x0000001f27277819 */ /* 0x000fe400000006ff */
[----:B------:R-:W-:-:S02]  /*d630*/  PRMT R35, R4, 0x7604, R9 ;  /* 0x0000760404237816 */ /* 0x000fc40000000009 */
[----:B------:R-:W0:Y:S01]  /*d640*/  SYNCS.PHASECHK.TRANS64.TRYWAIT P0, [R16+URZ+0x2e800], R39 ;  /* 0x02e80027100075a7 */ /* 0x000e22000800017f */
[----:B------:R-:W-:Y:S02]  /*d650*/  PRMT R14, R15, 0x7604, R14 ;  /* 0x000076040f0e7816 */ /* 0x000fe4000000000e */
[----:B------:R-:W-:Y:S02]  /*d660*/  SHF.R.U32.HI R9, RZ, 0x10, R27 ;  /* 0x00000010ff097819 */ /* 0x000fe4000001161b */
[----:B------:R-:W-:Y:S02]  /*d670*/  SHF.R.U32.HI R15, RZ, 0x10, R21 ;  /* 0x00000010ff0f7819 */ /* 0x000fe40000011615 */
[----:B------:R-:W-:Y:S01]  /*d680*/  PRMT R8, R8, 0x7604, R5 ;  /* 0x0000760408087816 */ /* 0x000fe20000000005 */
[----:B------:R-:W-:Y:S01]  /*d690*/  IMAD.U32 R9, R9, 0x10000, RZ ;  /* 0x0001000009097824 */ /* 0x000fe200078e00ff */
[----:B------:R-:W-:Y:S01]  /*d6a0*/  SHF.R.U32.HI R5, RZ, 0x10, R13 ;  /* 0x00000010ff057819 */ /* 0x000fe2000001160d */
[----:B------:R-:W-:Y:S01]  /*d6b0*/  IMAD.U32 R15, R15, 0x10000, RZ ;  /* 0x000100000f0f7824 */ /* 0x000fe200078e00ff */
[----:B------:R-:W-:-:S02]  /*d6c0*/  LOP3.LUT R7, R7, 0xff0000, R12, 0xf8, !PT ;  /* 0x00ff000007077812 */ /* 0x000fc400078ef80c */
[----:B------:R-:W-:Y:S02]  /*d6d0*/  SHF.L.U32 R5, R5, 0x10, RZ ;  /* 0x0000001005057819 */ /* 0x000fe400000006ff */
[----:B------:R-:W-:Y:S02]  /*d6e0*/  LOP3.LUT R29, R10, 0xff0000, R9, 0xf8, !PT ;  /* 0x00ff00000a1d7812 */ /* 0x000fe400078ef809 */
[----:B------:R-:W-:Y:S02]  /*d6f0*/  LOP3.LUT R5, R6, 0xff0000, R5, 0xf8, !PT ;  /* 0x00ff000006057812 */ /* 0x000fe400078ef805 */
[----:B------:R-:W-:Y:S02]  /*d700*/  LOP3.LUT R33, R8, 0xff0000, R15, 0xf8, !PT ;  /* 0x00ff000008217812 */ /* 0x000fe400078ef80f */
[----:B------:R-:W-:Y:S02]  /*d710*/  LOP3.LUT R31, R31, 0xff0000, R20, 0xf8, !PT ;  /* 0x00ff00001f1f7812 */ /* 0x000fe400078ef814 */
[----:B------:R-:W-:-:S02]  /*d720*/  VIMNMX R9, R28, 0x80, PT ;  /* 0x000000801c097848 */ /* 0x000fc40003fe0100 */
[----:B------:R-:W-:Y:S02]  /*d730*/  LOP3.LUT R15, R11, 0xff0000, R26, 0xf8, !PT ;  /* 0x00ff00000b0f7812 */ /* 0x000fe400078ef81a */
[----:B------:R-:W-:Y:S02]  /*d740*/  LOP3.LUT R37, R14, 0xff0000, R37, 0xf8, !PT ;  /* 0x00ff00000e257812 */ /* 0x000fe400078ef825 */
[----:B------:R-:W-:Y:S02]  /*d750*/  LOP3.LUT R11, R7, 0xff000000, R12, 0xf8, !PT ;  /* 0xff000000070b7812 */ /* 0x000fe400078ef80c */
[----:B------:R-:W-:Y:S02]  /*d760*/  LOP3.LUT R12, R5, 0xff000000, R13, 0xf8, !PT ;  /* 0xff000000050c7812 */ /* 0x000fe400078ef80d */
[----:B------:R-:W-:Y:S02]  /*d770*/  LOP3.LUT R14, R31, 0xff000000, R20, 0xf8, !PT ;  /* 0xff0000001f0e7812 */ /* 0x000fe400078ef814 */
[----:B------:R-:W-:-:S02]  /*d780*/  ISETP.GE.AND P1, PT, R228, R9, PT ;  /* 0x00000009e400720c */ /* 0x000fc40003f26270 */
[----:B------:R-:W-:Y:S02]  /*d790*/  LOP3.LUT R8, R15, 0xff000000, R26, 0xf8, !PT ;  /* 0xff0000000f087812 */ /* 0x000fe400078ef81a */
[----:B------:R-:W-:Y:S02]  /*d7a0*/  LOP3.LUT R10, R29, 0xff000000, R27, 0xf8, !PT ;  /* 0xff0000001d0a7812 */ /* 0x000fe400078ef81b */
[----:B------:R-:W-:Y:S02]  /*d7b0*/  LOP3.LUT R20, R33, 0xff000000, R21, 0xf8, !PT ;  /* 0xff00000021147812 */ /* 0x000fe400078ef815 */
[----:B------:R-:W-:Y:S01]  /*d7c0*/  LOP3.LUT R13, R35, 0xff0000, R24, 0xf8, !PT ;  /* 0x00ff0000230d7812 */ /* 0x000fe200078ef818 */
[----:B0-----:R-:W-:Y:S06]  /*d7d0*/  @!P0 BRA `(.L_x_446) ;  /* 0x00000178000c8947 */ /* 0x001fec0003800000 */
.L_x_646:
[----:B------:R-:W-:Y:S05]  /*d7e0*/  BSYNC B1 ;  /* 0x0000000000017941 */ /* 0x000fea0003800000 */
.L_x_445:
[----:B------:R-:W-:Y:S01]  /*d7f0*/  BSSY B1, `(.L_x_447) ;  /* 0x00000bf000017945 */ /* 0x000fe20003800000 */
[----:B------:R-:W-:Y:S02]  /*d800*/  LOP3.LUT R13, R13, 0xff000000, R24, 0xf8, !PT ;  /* 0xff0000000d0d7812 */ /* 0x000fe400078ef818 */
[----:B------:R-:W-:Y:S01]  /*d810*/  LOP3.LUT R15, R37, 0xff000000, R25, 0xf8, !PT ;  /* 0xff000000250f7812 */ /* 0x000fe200078ef819 */
[----:B------:R-:W-:Y:S06]  /*d820*/  @P1 BRA `(.L_x_448) ;  /* 0x0000000800ec1947 */ /* 0x000fec0003800000 */
[----:B------:R-:W1:Y:S01]  /*d830*/  LDC R5, c[0x0][0x3f4] ;  /* 0x0000fd00ff057b82 */ /* 0x000e620000000800 */
[----:B------:R-:W-:Y:S01]  /*d840*/  BSSY B2, `(.L_x_449) ;  /* 0x000005e000027945 */ /* 0x000fe20003800000 */
[-C--:B-1----:R-:W-:Y:S02]  /*d850*/  ISETP.GE.AND P0, PT, R22, R5.reuse, PT ;  /* 0x000000051600720c */ /* 0x082fe40003f06270 */
[----:B------:R-:W-:-:S11]  /*d860*/  ISETP.GE.AND P1, PT, R230, R5, PT ;  /* 0x00000005e600720c */ /* 0x000fd60003f26270 */
[----:B------:R-:W-:Y:S05]  /*d870*/  @P0 BRA `(.L_x_450) ;  /* 0x0000000400680947 */ /* 0x000fea0003800000 */
[----:B------:R-:W1:Y:S01]  /*d880*/  LDS.128 R4, [R0+0x1c400] ;  /* 0x01c4000000047984 */ /* 0x000e620000000c00 */
[----:B------:R-:W-:Y:S02]  /*d890*/  F2FP.F16.E4M3.UNPACK_B R31, R14 ;  /* 0x0000000eff1f723e */ /* 0x000fe400020006ff */
[----:B------:R-:W-:-:S03]  /*d8a0*/  F2FP.F16.E4M3.UNPACK_B R28, R11 ;  /* 0x0000000bff1c723e */ /* 0x000fc600020006ff */
[--C-:B------:R-:W-:Y:S02]  /*d8b0*/  HADD2.F32 R32, -RZ, R31.reuse.H1_H1 ;  /* 0x3000001fff207230 */ /* 0x100fe40000004100 */
[--C-:B------:R-:W-:Y:S02]  /*d8c0*/  HADD2.F32 R29, -RZ, R28.reuse.H1_H1 ;  /* 0x3000001cff1d7230 */ /* 0x100fe40000004100 */
[----:B------:R-:W-:Y:S02]  /*d8d0*/  HADD2.F32 R31, -RZ, R31.H0_H0 ;  /* 0x2000001fff1f7230 */ /* 0x000fe40000004100 */
[----:B------:R-:W-:Y:S01]  /*d8e0*/  HADD2.F32 R28, -RZ, R28.H0_H0 ;  /* 0x2000001cff1c7230 */ /* 0x000fe20000004100 */
[-C--:B-1----:R-:W-:Y:S02]  /*d8f0*/  F2FP.F16.E4M3.UNPACK_B R21, R4.reuse.H1 ;  /* 0x00000004ff15723e */ /* 0x082fe400030006ff */
[-C--:B------:R-:W-:Y:S02]  /*d900*/  F2FP.F16.E4M3.UNPACK_B R25, R5.reuse ;  /* 0x00000005ff19723e */ /* 0x080fe400020006ff */
[----:B------:R-:W-:Y:S01]  /*d910*/  F2FP.F16.E4M3.UNPACK_B R26, R5.H1 ;  /* 0x00000005ff1a723e */ /* 0x000fe200030006ff */
[--C-:B------:R-:W-:Y:S01]  /*d920*/  HADD2.F32 R24, -RZ, R21.reuse.H0_H0 ;  /* 0x20000015ff187230 */ /* 0x100fe20000004100 */
[----:B------:R-:W-:Y:S01]  /*d930*/  F2FP.F16.E4M3.UNPACK_B R4, R4 ;  /* 0x00000004ff04723e */ /* 0x000fe200020006ff */
[----:B------:R-:W-:Y:S01]  /*d940*/  HADD2.F32 R21, -RZ, R21.H1_H1 ;  /* 0x30000015ff157230 */ /* 0x000fe20000004100 */
[----:B------:R-:W-:-:S02]  /*d950*/  F2FP.F16.E4M3.UNPACK_B R27, R6 ;  /* 0x00000006ff1b723e */ /* 0x000fc400020006ff */
[----:B------:R-:W-:Y:S02]  /*d960*/  F2FP.F16.E4M3.UNPACK_B R6, R6.H1 ;  /* 0x00000006ff06723e */ /* 0x000fe400030006ff */
[C---:B------:R-:W-:Y:S01]  /*d970*/  FMUL.FTZ R5, R21.reuse, R32 ;  /* 0x0000002015057220 */ /* 0x040fe20000410000 */
[----:B------:R-:W-:Y:S01]  /*d980*/  FMUL.FTZ R33, R21, R29 ;  /* 0x0000001d15217220 */ /* 0x000fe20000410000 */
[----:B------:R-:W-:Y:S02]  /*d990*/  F2FP.F16.E4M3.UNPACK_B R21, R7 ;  /* 0x00000007ff15723e */ /* 0x000fe400020006ff */
[C---:B------:R-:W-:Y:S01]  /*d9a0*/  FFMA.FTZ R35, R24.reuse, R29, -R5 ;  /* 0x0000001d18237223 */ /* 0x040fe20000010805 */
[--C-:B------:R-:W-:Y:S01]  /*d9b0*/  HADD2.F32 R5, -RZ, R4.reuse.H1_H1 ;  /* 0x30000004ff057230 */ /* 0x100fe20000004100 */
[----:B------:R-:W-:Y:S01]  /*d9c0*/  F2FP.F16.E4M3.UNPACK_B R29, R14.H1 ;  /* 0x0000000eff1d723e */ /* 0x000fe200030006ff */
[----:B------:R-:W-:Y:S01]  /*d9d0*/  FFMA.FTZ R36, R24, R32, R33 ;  /* 0x0000002018247223 */ /* 0x000fe20000010021 */
[----:B------:R-:W-:Y:S01]  /*d9e0*/  HADD2.F32 R4, -RZ, R4.H0_H0 ;  /* 0x20000004ff047230 */ /* 0x000fe20000004100 */
[----:B------:R-:W-:Y:S01]  /*d9f0*/  F2FP.F16.E4M3.UNPACK_B R24, R11.H1 ;  /* 0x0000000bff18723e */ /* 0x000fe200030006ff */
[C---:B------:R-:W-:Y:S01]  /*da00*/  FMUL.FTZ R33, R5.reuse, R31 ;  /* 0x0000001f05217220 */ /* 0x040fe20000410000 */
[----:B------:R-:W-:Y:S01]  /*da10*/  FMUL.FTZ R34, R5, R28 ;  /* 0x0000001c05227220 */ /* 0x000fe20000410000 */
[----:B------:R-:W-:Y:S01]  /*da20*/  HADD2.F32 R32, -RZ, R29.H1_H1 ;  /* 0x3000001dff207230 */ /* 0x000fe20000004100 */
[----:B------:R-:W-:Y:S01]  /*da30*/  F2FP.F16.E4M3.UNPACK_B R7, R7.H1 ;  /* 0x00000007ff07723e */ /* 0x000fe200030006ff */
[----:B------:R-:W-:-:S02]  /*da40*/  HADD2.F32 R5, -RZ, R26.H1_H1 ;  /* 0x3000001aff057230 */ /* 0x000fc40000004100 */
[C---:B------:R-:W-:Y:S01]  /*da50*/  FFMA.FTZ R33, R4.reuse, R28, -R33 ;  /* 0x0000001c04217223 */ /* 0x040fe20000010821 */
[----:B------:R-:W-:Y:S01]  /*da60*/  FFMA.FTZ R34, R4, R31, R34 ;  /* 0x0000001f04227223 */ /* 0x000fe20000010022 */
[----:B------:R-:W-:Y:S02]  /*da70*/  HADD2.F32 R28, -RZ, R24.H1_H1 ;  /* 0x30000018ff1c7230 */ /* 0x000fe40000004100 */
[----:B------:R-:W-:Y:S02]  /*da80*/  HADD2.F32 R26, -RZ, R26.H0_H0 ;  /* 0x2000001aff1a7230 */ /* 0x000fe40000004100 */
[C---:B------:R-:W-:Y:S01]  /*da90*/  FMUL.FTZ R31, R5.reuse, R32 ;  /* 0x00000020051f7220 */ /* 0x040fe20000410000 */
[----:B------:R-:W-:Y:S02]  /*daa0*/  HADD2.F32 R29, -RZ, R29.H0_H0 ;  /* 0x2000001dff1d7230 */ /* 0x000fe40000004100 */
[----:B------:R-:W-:Y:S01]  /*dab0*/  FMUL.FTZ R5, R5, R28 ;  /* 0x0000001c05057220 */ /* 0x000fe20000410000 */
[----:B------:R-:W-:-:S02]  /*dac0*/  HADD2.F32 R4, -RZ, R25.H1_H1 ;  /* 0x30000019ff047230 */ /* 0x000fc40000004100 */
[C---:B------:R-:W-:Y:S01]  /*dad0*/  FFMA.FTZ R37, R26.reuse, R28, -R31 ;  /* 0x0000001c1a257223 */ /* 0x040fe2000001081f */
[----:B------:R-:W-:Y:S01]  /*dae0*/  HADD2.F32 R24, -RZ, R24.H0_H0 ;  /* 0x20000018ff187230 */ /* 0x000fe20000004100 */
[----:B------:R-:W-:Y:S01]  /*daf0*/  F2FP.F16.E4M3.UNPACK_B R28, R20 ;  /* 0x00000014ff1c723e */ /* 0x000fe200020006ff */
[----:B------:R-:W-:Y:S02]  /*db00*/  HADD2.F32 R25, -RZ, R25.H0_H0 ;  /* 0x20000019ff197230 */ /* 0x000fe40000004100 */
[----:B------:R-:W-:Y:S01]  /*db10*/  FFMA.FTZ R32, R26, R32, R5 ;  /* 0x000000201a207223 */ /* 0x000fe20000010005 */
[C---:B------:R-:W-:Y:S01]  /*db20*/  FMUL.FTZ R38, R4.reuse, R29 ;  /* 0x0000001d04267220 */ /* 0x040fe20000410000 */
[----:B------:R-:W-:Y:S01]  /*db30*/  F2FP.F16.E4M3.UNPACK_B R26, R12 ;  /* 0x0000000cff1a723e */ /* 0x000fe200020006ff */
[-C--:B------:R-:W-:Y:S01]  /*db40*/  FMUL.FTZ R4, R4, R24.reuse ;  /* 0x0000001804047220 */ /* 0x080fe20000410000 */
[----:B------:R-:W-:Y:S02]  /*db50*/  HADD2.F32 R31, -RZ, R28.H1_H1 ;  /* 0x3000001cff1f7230 */ /* 0x000fe40000004100 */
[----:B------:R-:W-:Y:S01]  /*db60*/  FFMA.FTZ R38, R25, R24, -R38 ;  /* 0x0000001819267223 */ /* 0x000fe20000010826 */
[----:B------:R-:W-:-:S02]  /*db70*/  HADD2.F32 R5, -RZ, R6.H1_H1 ;  /* 0x30000006ff057230 */ /* 0x000fc40000004100 */
[----:B------:R-:W-:Y:S01]  /*db80*/  FFMA.FTZ R29, R25, R29, R4 ;  /* 0x0000001d191d7223 */ /* 0x000fe20000010004 */
[----:B------:R-:W-:Y:S01]  /*db90*/  HADD2.F32 R24, -RZ, R26.H1_H1 ;  /* 0x3000001aff187230 */ /* 0x000fe20000004100 */
[----:B------:R-:W-:Y:S01]  /*dba0*/  F2FP.SATFINITE.E4M3.F32.PACK_AB_MERGE_C R32, R32, R37, RZ ;  /* 0x000000252020723e */ /* 0x000fe200048070ff */
[----:B------:R-:W-:Y:S02]  /*dbb0*/  HADD2.F32 R6, -RZ, R6.H0_H0 ;  /* 0x20000006ff067230 */ /* 0x000fe40000004100 */
[C---:B------:R-:W-:Y:S01]  /*dbc0*/  FMUL.FTZ R25, R5.reuse, R31 ;  /* 0x0000001f05197220 */ /* 0x040fe20000410000 */
[----:B------:R-:W-:Y:S02]  /*dbd0*/  HADD2.F32 R26, -RZ, R26.H0_H0 ;  /* 0x2000001aff1a7230 */ /* 0x000fe40000004100 */
[-C--:B------:R-:W-:Y:S01]  /*dbe0*/  FMUL.FTZ R41, R5, R24.reuse ;  /* 0x0000001805297220 */ /* 0x080fe20000410000 */
[----:B------:R-:W-:Y:S02]  /*dbf0*/  HADD2.F32 R28, -RZ, R28.H0_H0 ;  /* 0x2000001cff1c7230 */ /* 0x000fe40000004100 */
[----:B0-----:R-:W-:Y:S01]  /*dc00*/  FFMA.FTZ R39, R6, R24, -R25 ;  /* 0x0000001806277223 */ /* 0x001fe20000010819 */
[--C-:B------:R-:W-:Y:S01]  /*dc10*/  HADD2.F32 R4, -RZ, R27.reuse.H1_H1 ;  /* 0x3000001bff047230 */ /* 0x100fe20000004100 */
[----:B------:R-:W-:Y:S01]  /*dc20*/  F2FP.F16.E4M3.UNPACK_B R5, R12.H1 ;  /* 0x0000000cff05723e */ /* 0x000fe200030006ff */
[----:B------:R-:W-:-:S02]  /*dc30*/  HADD2.F32 R27, -RZ, R27.H0_H0 ;  /* 0x2000001bff1b7230 */ /* 0x000fc40000004100 */
[----:B------:R-:W-:Y:S01]  /*dc40*/  FFMA.FTZ R40, R6, R31, R41 ;  /* 0x0000001f06287223 */ /* 0x000fe20000010029 */
[C---:B------:R-:W-:Y:S01]  /*dc50*/  FMUL.FTZ R24, R4.reuse, R28 ;  /* 0x0000001c04187220 */ /* 0x040fe20000410000 */
[----:B------:R-:W-:Y:S01]  /*dc60*/  FMUL.FTZ R25, R4, R26 ;  /* 0x0000001a04197220 */ /* 0x000fe20000410000 */
[----:B------:R-:W-:Y:S01]  /*dc70*/  F2FP.F16.E4M3.UNPACK_B R4, R20.H1 ;  /* 0x00000014ff04723e */ /* 0x000fe200030006ff */
[--C-:B------:R-:W-:Y:S02]  /*dc80*/  HADD2.F32 R6, -RZ, R5.reuse.H0_H0 ;  /* 0x20000005ff067230 */ /* 0x100fe40000004100 */
[C---:B------:R-:W-:Y:S01]  /*dc90*/  FFMA.FTZ R31, R27.reuse, R26, -R24 ;  /* 0x0000001a1b1f7223 */ /* 0x040fe20000010818 */
[----:B------:R-:W-:Y:S02]  /*dca0*/  HADD2.F32 R24, -RZ, R5.H1_H1 ;  /* 0x30000005ff187230 */ /* 0x000fe40000004100 */
[----:B------:R-:W-:Y:S01]  /*dcb0*/  FFMA.FTZ R28, R27, R28, R25 ;  /* 0x0000001c1b1c7223 */ /* 0x000fe20000010019 */
[----:B------:R-:W-:-:S02]  /*dcc0*/  HADD2.F32 R26, -RZ, R4.H1_H1 ;  /* 0x30000004ff1a7230 */ /* 0x000fc40000004100 */
[----:B------:R-:W-:Y:S02]  /*dcd0*/  HADD2.F32 R5, -RZ, R7.H1_H1 ;  /* 0x30000007ff057230 */ /* 0x000fe40000004100 */
[----:B------:R-:W-:Y:S02]  /*dce0*/  HADD2.F32 R25, -RZ, R4.H0_H0 ;  /* 0x20000004ff197230 */ /* 0x000fe40000004100 */
[----:B------:R-:W-:Y:S02]  /*dcf0*/  HADD2.F32 R4, -RZ, R21.H1_H1 ;  /* 0x30000015ff047230 */ /* 0x000fe40000004100 */
[C---:B------:R-:W-:Y:S01]  /*dd00*/  FMUL.FTZ R44, R5.reuse, R26 ;  /* 0x0000001a052c7220 */ /* 0x040fe20000410000 */
[----:B------:R-:W-:Y:S02]  /*dd10*/  HADD2.F32 R7, -RZ, R7.H0_H0 ;  /* 0x20000007ff077230 */ /* 0x000fe40000004100 */
[----:B------:R-:W-:Y:S01]  /*dd20*/  FMUL.FTZ R5, R5, R24 ;  /* 0x0000001805057220 */ /* 0x000fe20000410000 */
[----:B------:R-:W-:-:S02]  /*dd30*/  HADD2.F32 R21, -RZ, R21.H0_H0 ;  /* 0x20000015ff157230 */ /* 0x000fc40000004100 */
[CC--:B------:R-:W-:Y:S01]  /*dd40*/  FMUL.FTZ R42, R4.reuse, R25.reuse ;  /* 0x00000019042a7220 */ /* 0x0c0fe20000410000 */
[----:B------:R-:W-:Y:S01]  /*dd50*/  FMUL.FTZ R4, R4, R6 ;  /* 0x0000000604047220 */ /* 0x000fe20000410000 */
[C---:B------:R-:W-:Y:S01]  /*dd60*/  FFMA.FTZ R44, R7.reuse, R24, -R44 ;  /* 0x00000018072c7223 */ /* 0x040fe2000001082c */
[----:B------:R-:W-:Y:S01]  /*dd70*/  FFMA.FTZ R5, R7, R26, R5 ;  /* 0x0000001a07057223 */ /* 0x000fe20000010005 */
[C---:B------:R-:W-:Y:S01]  /*dd80*/  FFMA.FTZ R7, R21.reuse, R6, -R42 ;  /* 0x0000000615077223 */ /* 0x040fe2000001082a */
[----:B------:R-:W-:Y:S01]  /*dd90*/  FFMA.FTZ R24, R21, R25, R4 ;  /* 0x0000001915187223 */ /* 0x000fe20000010004 */
[----:B------:R-:W-:Y:S02]  /*dda0*/  F2FP.SATFINITE.E4M3.F32.PACK_AB_MERGE_C R4, R36, R35, RZ ;  /* 0x000000232404723e */ /* 0x000fe400048070ff */
[----:B------:R-:W-:Y:S02]  /*ddb0*/  F2FP.SATFINITE.E4M3.F32.PACK_AB_MERGE_C R6, R40, R39, RZ ;  /* 0x000000272806723e */ /* 0x000fe400048070ff */
[----:B------:R-:W-:-:S02]  /*ddc0*/  F2FP.SATFINITE.E4M3.F32.PACK_AB_MERGE_C R44, R5, R44, RZ ;  /* 0x0000002c052c723e */ /* 0x000fc400048070ff */
[----:B------:R-:W-:Y:S02]  /*ddd0*/  F2FP.SATFINITE.E4M3.F32.PACK_AB_MERGE_C R4, R34, R33, R4 ;  /* 0x000000212204723e */ /* 0x000fe40004807004 */
[----:B------:R-:W-:Y:S02]  /*dde0*/  F2FP.SATFINITE.E4M3.F32.PACK_AB_MERGE_C R5, R29, R38, R32 ;  /* 0x000000261d05723e */ /* 0x000fe40004807020 */
[----:B------:R-:W-:Y:S02]  /*ddf0*/  F2FP.SATFINITE.E4M3.F32.PACK_AB_MERGE_C R6, R28, R31, R6 ;  /* 0x0000001f1c06723e */ /* 0x000fe40004807006 */
[----:B------:R-:W-:-:S05]  /*de00*/  F2FP.SATFINITE.E4M3.F32.PACK_AB_MERGE_C R7, R24, R7, R44 ;  /* 0x000000071807723e */ /* 0x000fca000480702c */
[----:B------:R1:W-:Y:S02]  /*de10*/  STS.128 [R0+0x1c400], R4 ;  /* 0x01c4000400007388 */ /* 0x0003e40000000c00 */
.L_x_450:
[----:B------:R-:W-:Y:S05]  /*de20*/  BSYNC B2 ;  /* 0x0000000000027941 */ /* 0x000fea0003800000 */
.L_x_449:
[----:B------:R-:W-:Y:S05]  /*de30*/  @P1 BRA `(.L_x_448) ;  /* 0x0000000400681947 */ /* 0x000fea0003800000 */
[----:B-1----:R-:W1:Y:S01]  /*de40*/  LDS.128 R4, [R3] ;  /* 0x0000000003047984 */ /* 0x002e620000000c00 */
        /* <DEDUP_REMOVED lines=14> */
[CC--:B------:R-:W-:Y:S01]  /*df30*/  FMUL.FTZ R5, R21.reuse, R32.reuse ;  /* 0x0000002015057220 */ /* 0x0c0fe20000410000 */
        /* <DEDUP_REMOVED lines=46> */
[-C--:B------:R-:W-:Y:S01]  /*e220*/  FMUL.FTZ R25, R4, R26.reuse ;  /* 0x0000001a04197220 */ /* 0x080fe20000410000 */
        /* <DEDUP_REMOVED lines=26> */
[----:B------:R2:W-:Y:S02]  /*e3d0*/  STS.128 [R3], R4 ;  /* 0x0000000403007388 */ /* 0x0005e40000000c00 */
.L_x_448:
[----:B------:R-:W-:Y:S05]  /*e3e0*/  BSYNC B1 ;  /* 0x0000000000017941 */ /* 0x000fea0003800000 */
.L_x_447:
[----:B-12---:R-:W-:-:S04]  /*e3f0*/  IADD3 R4, R228, 0x40, RZ ;  /* 0x00000040e4047810 */ /* 0x006fc80007ffe0ff */
[----:B------:R-:W-:-:S13]  /*e400*/  ISETP.GE.AND P0, PT, R4, R9, PT ;  /* 0x000000090400720c */ /* 0x000fda0003f06270 */
[----:B------:R-:W-:Y:S05]  /*e410*/  @P0 BRA `(.L_x_451) ;  /* 0x0000002800a80947 */ /* 0x000fea0003800000 */
[----:B------:R-:W1:Y:S01]  /*e420*/  LDC R5, c[0x0][0x3f4] ;  /* 0x0000fd00ff057b82 */ /* 0x000e620000000800 */
[----:B------:R-:W-:Y:S01]  /*e430*/  BSSY B1, `(.L_x_452) ;  /* 0x000005e000017945 */ /* 0x000fe20003800000 */
[-C--:B-1----:R-:W-:Y:S02]  /*e440*/  ISETP.GE.AND P0, PT, R22, R5.reuse, PT ;  /* 0x000000051600720c */ /* 0x082fe40003f06270 */
[----:B------:R-:W-:-:S11]  /*e450*/  ISETP.GE.AND P1, PT, R230, R5, PT ;  /* 0x00000005e600720c */ /* 0x000fd60003f26270 */
[----:B------:R-:W-:Y:S05]  /*e460*/  @P0 BRA `(.L_x_453) ;  /* 0x0000000400680947 */ /* 0x000fea0003800000 */
[----:B------:R-:W1:Y:S01]  /*e470*/  LDS.128 R4, [R0+0x1e400] ;  /* 0x01e4000000047984 */ /* 0x000e620000000c00 */
[----:B------:R-:W-:Y:S02]  /*e480*/  F2FP.F16.E4M3.UNPACK_B R31, R14 ;  /* 0x0000000eff1f723e */ /* 0x000fe400020006ff */
[----:B------:R-:W-:Y:S02]  /*e490*/  F2FP.F16.E4M3.UNPACK_B R29, R11 ;  /* 0x0000000bff1d723e */ /* 0x000fe400020006ff */
[-C--:B------:R-:W-:Y:S01]  /*e4a0*/  F2FP.F16.E4M3.UNPACK_B R35, R20.reuse ;  /* 0x00000014ff23723e */ /* 0x080fe200020006ff */
[----:B------:R-:W-:Y:S01]  /*e4b0*/  HADD2.F32 R33, -RZ, R31.H1_H1 ;  /* 0x3000001fff217230 */ /* 0x000fe20000004100 */
[----:B------:R-:W-:Y:S01]  /*e4c0*/  F2FP.F16.E4M3.UNPACK_B R20, R20.H1 ;  /* 0x00000014ff14723e */ /* 0x000fe200030006ff */
[----:B------:R-:W-:Y:S02]  /*e4d0*/  HADD2.F32 R27, -RZ, R29.H1_H1 ;  /* 0x3000001dff1b7230 */ /* 0x000fe40000004100 */
[----:B------:R-:W-:Y:S01]  /*e4e0*/  HADD2.F32 R34, -RZ, R31.H0_H0 ;  /* 0x2000001fff227230 */ /* 0x000fe20000004100 */
[----:B------:R-:W-:Y:S01]  /*e4f0*/  F2FP.F16.E4M3.UNPACK_B R31, R14.H1 ;  /* 0x0000000eff1f723e */ /* 0x000fe200030006ff */
[----:B------:R-:W-:-:S02]  /*e500*/  HADD2.F32 R40, -RZ, R35.H1_H1 ;  /* 0x30000023ff287230 */ /* 0x000fc40000004100 */
[--C-:B0-----:R-:W-:Y:S02]  /*e510*/  HADD2.F32 R39, -RZ, R20.reuse.H1_H1 ;  /* 0x30000014ff277230 */ /* 0x101fe40000004100 */
[----:B------:R-:W-:Y:S02]  /*e520*/  HADD2.F32 R38, -RZ, R31.H0_H0 ;  /* 0x2000001fff267230 */ /* 0x000fe40000004100 */
[----:B------:R-:W-:Y:S01]  /*e530*/  HADD2.F32 R37, -RZ, R20.H0_H0 ;  /* 0x20000014ff257230 */ /* 0x000fe20000004100 */
[-C--:B-1----:R-:W-:Y:S02]  /*e540*/  F2FP.F16.E4M3.UNPACK_B R9, R4.reuse.H1 ;  /* 0x00000004ff09723e */ /* 0x082fe400030006ff */
[----:B------:R-:W-:Y:S02]  /*e550*/  F2FP.F16.E4M3.UNPACK_B R4, R4 ;  /* 0x00000004ff04723e */ /* 0x000fe400020006ff */
[-C--:B------:R-:W-:Y:S01]  /*e560*/  F2FP.F16.E4M3.UNPACK_B R24, R5.reuse ;  /* 0x00000005ff18723e */ /* 0x080fe200020006ff */
[--C-:B------:R-:W-:Y:S01]  /*e570*/  HADD2.F32 R21, -RZ, R9.reuse.H0_H0 ;  /* 0x20000009ff157230 */ /* 0x100fe20000004100 */
[----:B------:R-:W-:Y:S01]  /*e580*/  F2FP.F16.E4M3.UNPACK_B R25, R5.H1 ;  /* 0x00000005ff19723e */ /* 0x000fe200030006ff */
[----:B------:R-:W-:Y:S01]  /*e590*/  HADD2.F32 R9, -RZ, R9.H1_H1 ;  /* 0x30000009ff097230 */ /* 0x000fe20000004100 */
[-C--:B------:R-:W-:Y:S01]  /*e5a0*/  F2FP.F16.E4M3.UNPACK_B R26, R6.reuse ;  /* 0x00000006ff1a723e */ /* 0x080fe200020006ff */
[--C-:B------:R-:W-:Y:S01]  /*e5b0*/  HADD2.F32 R5, -RZ, R4.reuse.H1_H1 ;  /* 0x30000004ff057230 */ /* 0x100fe20000004100 */
[----:B------:R-:W-:Y:S01]  /*e5c0*/  F2FP.F16.E4M3.UNPACK_B R6, R6.H1 ;  /* 0x00000006ff06723e */ /* 0x000fe200030006ff */
[----:B------:R-:W-:-:S02]  /*e5d0*/  HADD2.F32 R4, -RZ, R4.H0_H0 ;  /* 0x20000004ff047230 */ /* 0x000fc40000004100 */
[-C--:B------:R-:W-:Y:S01]  /*e5e0*/  FMUL.FTZ R28, R33, R9.reuse ;  /* 0x00000009211c7220 */ /* 0x080fe20000410000 */
[C---:B------:R-:W-:Y:S01]  /*e5f0*/  FMUL.FTZ R32, R27.reuse, R9 ;  /* 0x000000091b207220 */ /* 0x040fe20000410000 */
[----:B------:R-:W-:Y:S02]  /*e600*/  F2FP.F16.E4M3.UNPACK_B R9, R7 ;  /* 0x00000007ff09723e */ /* 0x000fe400020006ff */
[-C--:B------:R-:W-:Y:S01]  /*e610*/  FFMA.FTZ R28, R27, R21.reuse, -R28 ;  /* 0x000000151b1c7223 */ /* 0x080fe2000001081c */
[----:B------:R-:W-:Y:S01]  /*e620*/  FFMA.FTZ R27, R33, R21, R32 ;  /* 0x00000015211b7223 */ /* 0x000fe20000010020 */
[----:B------:R-:W-:Y:S01]  /*e630*/  HADD2.F32 R32, -RZ, R29.H0_H0 ;  /* 0x2000001dff207230 */ /* 0x000fe20000004100 */
[----:B------:R-:W-:Y:S01]  /*e640*/  F2FP.F16.E4M3.UNPACK_B R29, R11.H1 ;  /* 0x0000000bff1d723e */ /* 0x000fe200030006ff */
[-C--:B------:R-:W-:Y:S01]  /*e650*/  FMUL.FTZ R11, R34, R5.reuse ;  /* 0x00000005220b7220 */ /* 0x080fe20000410000 */
[----:B------:R-:W-:Y:S01]  /*e660*/  HADD2.F32 R33, -RZ, R31.H1_H1 ;  /* 0x3000001fff217230 */ /* 0x000fe20000004100 */
[----:B------:R-:W-:Y:S01]  /*e670*/  F2FP.F16.E4M3.UNPACK_B R31, R12 ;  /* 0x0000000cff1f723e */ /* 0x000fe200020006ff */
[----:B------:R-:W-:Y:S01]  /*e680*/  FMUL.FTZ R21, R32, R5 ;  /* 0x0000000520157220 */ /* 0x000fe20000410000 */
[----:B------:R-:W-:-:S02]  /*e690*/  HADD2.F32 R5, -RZ, R25.H1_H1 ;  /* 0x30000019ff057230 */ /* 0x000fc40000004100 */
[-C--:B------:R-:W-:Y:S01]  /*e6a0*/  FFMA.FTZ R11, R32, R4.reuse, -R11 ;  /* 0x00000004200b7223 */ /* 0x080fe2000001080b */
[----:B------:R-:W-:Y:S02]  /*e6b0*/  HADD2.F32 R25, -RZ, R25.H0_H0 ;  /* 0x20000019ff197230 */ /* 0x000fe40000004100 */
[----:B------:R-:W-:Y:S01]  /*e6c0*/  FFMA.FTZ R14, R34, R4, R21 ;  /* 0x00000004220e7223 */ /* 0x000fe20000010015 */
[--C-:B------:R-:W-:Y:S02]  /*e6d0*/  HADD2.F32 R21, -RZ, R29.reuse.H1_H1 ;  /* 0x3000001dff157230 */ /* 0x100fe40000004100 */
[----:B------:R-:W-:Y:S01]  /*e6e0*/  FMUL.FTZ R32, R33, R5 ;  /* 0x0000000521207220 */ /* 0x000fe20000410000 */
[--C-:B------:R-:W-:Y:S01]  /*e6f0*/  HADD2.F32 R4, -RZ, R24.reuse.H1_H1 ;  /* 0x30000018ff047230 */ /* 0x100fe20000004100 */
[----:B------:R-:W-:Y:S01]  /*e700*/  F2FP.F16.E4M3.UNPACK_B R7, R7.H1 ;  /* 0x00000007ff07723e */ /* 0x000fe200030006ff */
[----:B------:R-:W-:Y:S02]  /*e710*/  HADD2.F32 R36, -RZ, R29.H0_H0 ;  /* 0x2000001dff247230 */ /* 0x000fe40000004100 */
[----:B------:R-:W-:Y:S01]  /*e720*/  FMUL.FTZ R34, R21, R5 ;  /* 0x0000000515227220 */ /* 0x000fe20000410000 */
[----:B------:R-:W-:-:S02]  /*e730*/  HADD2.F32 R24, -RZ, R24.H0_H0 ;  /* 0x20000018ff187230 */ /* 0x000fc40000004100 */
[-C--:B------:R-:W-:Y:S01]  /*e740*/  FMUL.FTZ R5, R38, R4.reuse ;  /* 0x0000000426057220 */ /* 0x080fe20000410000 */
[-C--:B------:R-:W-:Y:S01]  /*e750*/  FFMA.FTZ R32, R21, R25.reuse, -R32 ;  /* 0x0000001915207223 */ /* 0x080fe20000010820 */
[----:B------:R-:W-:Y:S01]  /*e760*/  FFMA.FTZ R29, R33, R25, R34 ;  /* 0x00000019211d7223 */ /* 0x000fe20000010022 */
[C---:B------:R-:W-:Y:S01]  /*e770*/  FMUL.FTZ R25, R36.reuse, R4 ;  /* 0x0000000424197220 */ /* 0x040fe20000410000 */
[-C--:B------:R-:W-:Y:S01]  /*e780*/  FFMA.FTZ R21, R36, R24.reuse, -R5 ;  /* 0x0000001824157223 */ /* 0x080fe20000010805 */
[--C-:B------:R-:W-:Y:S02]  /*e790*/  HADD2.F32 R5, -RZ, R6.reuse.H1_H1 ;  /* 0x30000006ff057230 */ /* 0x100fe40000004100 */
[----:B------:R-:W-:Y:S01]  /*e7a0*/  FFMA.FTZ R24, R38, R24, R25 ;  /* 0x0000001826187223 */ /* 0x000fe20000010019 */
[----:B------:R-:W-:Y:S01]  /*e7b0*/  HADD2.F32 R34, -RZ, R31.H1_H1 ;  /* 0x3000001fff227230 */ /* 0x000fe20000004100 */
[----:B------:R-:W-:Y:S01]  /*e7c0*/  F2FP.SATFINITE.E4M3.F32.PACK_AB_MERGE_C R29, R29, R32, RZ ;  /* 0x000000201d1d723e */ /* 0x000fe200048070ff */
[----:B------:R-:W-:-:S02]  /*e7d0*/  HADD2.F32 R6, -RZ, R6.H0_H0 ;  /* 0x20000006ff067230 */ /* 0x000fc40000004100 */
[-C--:B------:R-:W-:Y:S01]  /*e7e0*/  FMUL.FTZ R25, R40, R5.reuse ;  /* 0x0000000528197220 */ /* 0x080fe20000410000 */
[----:B------:R-:W-:Y:S02]  /*e7f0*/  HADD2.F32 R38, -RZ, R35.H0_H0 ;  /* 0x20000023ff267230 */ /* 0x000fe40000004100 */
[C---:B------:R-:W-:Y:S01]  /*e800*/  FMUL.FTZ R33, R34.reuse, R5 ;  /* 0x0000000522217220 */ /* 0x040fe20000410000 */
[--C-:B------:R-:W-:Y:S02]  /*e810*/  HADD2.F32 R4, -RZ, R26.reuse.H1_H1 ;  /* 0x3000001aff047230 */ /* 0x100fe40000004100 */
[----:B------:R-:W-:Y:S02]  /*e820*/  HADD2.F32 R36, -RZ, R31.H0_H0 ;  /* 0x2000001fff247230 */ /* 0x000fe40000004100 */
[----:B------:R-:W-:Y:S01]  /*e830*/  FFMA.FTZ R31, R34, R6, -R25 ;  /* 0x00000006221f7223 */ /* 0x000fe20000010819 */
[----:B------:R-:W-:Y:S01]  /*e840*/  HADD2.F32 R26, -RZ, R26.H0_H0 ;  /* 0x2000001aff1a7230 */ /* 0x000fe20000004100 */
[----:B------:R-:W-:Y:S01]  /*e850*/  F2FP.F16.E4M3.UNPACK_B R34, R12.H1 ;  /* 0x0000000cff22723e */ /* 0x000fe200030006ff */
[----:B------:R-:W-:Y:S01]  /*e860*/  FMUL.FTZ R5, R38, R4 ;  /* 0x0000000426057220 */ /* 0x000fe20000410000 */
[----:B------:R-:W-:Y:S01]  /*e870*/  FFMA.FTZ R12, R40, R6, R33 ;  /* 0x00000006280c7223 */ /* 0x000fe20000010021 */
[----:B------:R-:W-:Y:S01]  /*e880*/  FMUL.FTZ R25, R36, R4 ;  /* 0x0000000424197220 */ /* 0x000fe20000410000 */
[----:B------:R-:W-:-:S02]  /*e890*/  HADD2.F32 R4, -RZ, R9.H1_H1 ;  /* 0x30000009ff047230 */ /* 0x000fc40000004100 */
[-C--:B------:R-:W-:Y:S01]  /*e8a0*/  FFMA.FTZ R6, R36, R26.reuse, -R5 ;  /* 0x0000001a24067223 */ /* 0x080fe20000010805 */
[--C-:B------:R-:W-:Y:S02]  /*e8b0*/  HADD2.F32 R35, -RZ, R34.reuse.H1_H1 ;  /* 0x30000022ff237230 */ /* 0x100fe40000004100 */
[----:B------:R-:W-:Y:S01]  /*e8c0*/  FFMA.FTZ R25, R38, R26, R25 ;  /* 0x0000001a26197223 */ /* 0x000fe20000010019 */
[--C-:B------:R-:W-:Y:S02]  /*e8d0*/  HADD2.F32 R5, -RZ, R7.reuse.H1_H1 ;  /* 0x30000007ff057230 */ /* 0x100fe40000004100 */
[----:B------:R-:W-:Y:S01]  /*e8e0*/  FMUL.FTZ R20, R37, R4 ;  /* 0x0000000425147220 */ /* 0x000fe20000410000 */
[----:B------:R-:W-:Y:S01]  /*e8f0*/  HADD2.F32 R33, -RZ, R34.H0_H0 ;  /* 0x20000022ff217230 */ /* 0x000fe20000004100 */
[----:B------:R-:W-:Y:S01]  /*e900*/  F2FP.SATFINITE.E4M3.F32.PACK_AB_MERGE_C R12, R12, R31, RZ ;  /* 0x0000001f0c0c723e */ /* 0x000fe200048070ff */
[----:B------:R-:W-:Y:S02]  /*e910*/  HADD2.F32 R7, -RZ, R7.H0_H0 ;  /* 0x20000007ff077230 */ /* 0x000fe40000004100 */
[-C--:B------:R-:W-:Y:S01]  /*e920*/  FMUL.FTZ R26, R39, R5.reuse ;  /* 0x00000005271a7220 */ /* 0x080fe20000410000 */
[----:B------:R-:W-:Y:S01]  /*e930*/  FMUL.FTZ R34, R35, R5 ;  /* 0x0000000523227220 */ /* 0x000fe20000410000 */
[----:B------:R-:W-:-:S02]  /*e940*/  HADD2.F32 R9, -RZ, R9.H0_H0 ;  /* 0x20000009ff097230 */ /* 0x000fc40000004100 */
[----:B------:R-:W-:Y:S01]  /*e950*/  FMUL.FTZ R4, R33, R4 ;  /* 0x0000000421047220 */ /* 0x000fe20000410000 */
[-C--:B------:R-:W-:Y:S01]  /*e960*/  FFMA.FTZ R26, R35, R7.reuse, -R26 ;  /* 0x00000007231a7223 */ /* 0x080fe2000001081a */
[----:B------:R-:W-:Y:S01]  /*e970*/  FFMA.FTZ R5, R39, R7, R34 ;  /* 0x0000000727057223 */ /* 0x000fe20000010022 */
[----:B------:R-:W-:Y:S01]  /*e980*/  F2FP.SATFINITE.E4M3.F32.PACK_AB_MERGE_C R6, R25, R6, R12 ;  /* 0x000000061906723e */ /* 0x000fe2000480700c */
[-C--:B------:R-:W-:Y:S01]  /*e990*/  FFMA.FTZ R7, R33, R9.reuse, -R20 ;  /* 0x0000000921077223 */ /* 0x080fe20000010814 */
[----:B------:R-:W-:Y:S01]  /*e9a0*/  FFMA.FTZ R20, R37, R9, R4 ;  /* 0x0000000925147223 */ /* 0x000fe20000010004 */
[----:B------:R-:W-:Y:S02]  /*e9b0*/  F2FP.SATFINITE.E4M3.F32.PACK_AB_MERGE_C R4, R27, R28, RZ ;  /* 0x0000001c1b04723e */ /* 0x000fe400048070ff */
[----:B------:R-:W-:Y:S02]  /*e9c0*/  F2FP.SATFINITE.E4M3.F32.PACK_AB_MERGE_C R26, R5, R26, RZ ;  /* 0x0000001a051a723e */ /* 0x000fe400048070ff */
[----:B------:R-:W-:-:S02]  /*e9d0*/  F2FP.SATFINITE.E4M3.F32.PACK_AB_MERGE_C R4, R14, R11, R4 ;  /* 0x0000000b0e04723e */ /* 0x000fc40004807004 */
[----:B------:R-:W-:Y:S02]  /*e9e0*/  F2FP.SATFINITE.E4M3.F32.PACK_AB_MERGE_C R5, R24, R21, R29 ;  /* 0x000000151805723e */ /* 0x000fe4000480701d */
[----:B------:R-:W-:-:S05]  /*e9f0*/  F2FP.SATFINITE.E4M3.F32.PACK_AB_MERGE_C R7, R20, R7, R26 ;  /* 0x000000071407723e */ /* 0x000fca000480701a */
[----:B------:R1:W-:Y:S02]  /*ea00*/  STS.128 [R0+0x1e400], R4 ;  /* 0x01e4000400007388 */ /* 0x0003e40000000c00 */
.L_x_453:
[----:B------:R-:W-:Y:S05]  /*ea10*/  BSYNC B1 ;  /* 0x0000000000017941 */ /* 0x000fea0003800000 */
.L_x_452:
[----:B------:R-:W-:Y:S05]  /*ea20*/  @P1 BRA `(.L_x_451) ;  /* 0x0000002400241947 */ /* 0x000fea0003800000 */
[----:B-1----:R-:W1:Y:S01]  /*ea30*/  LDS.128 R4, [R3+0x2000] ;  /* 0x0020000003047984 */ /* 0x002e620000000c00 */
[----:B------:R-:W-:Y:S02]  /*ea40*/  F2FP.F16.E4M3.UNPACK_B R26, R13 ;  /* 0x0000000dff1a723e */ /* 0x000fe400020006ff */
[----:B------:R-:W-:Y:S02]  /*ea50*/  F2FP.F16.E4M3.UNPACK_B R25, R8 ;  /* 0x00000008ff19723e */ /* 0x000fe400020006ff */
[-C--:B------:R-:W-:Y:S01]  /*ea60*/  F2FP.F16.E4M3.UNPACK_B R33, R15.reuse ;  /* 0x0000000fff21723e */ /* 0x080fe200020006ff */
[--C-:B------:R-:W-:Y:S01]  /*ea70*/  HADD2.F32 R27, -RZ, R26.reuse.H1_H1 ;  /* 0x3000001aff1b7230 */ /* 0x100fe20000004100 */
[----:B------:R-:W-:Y:S01]  /*ea80*/  F2FP.F16.E4M3.UNPACK_B R15, R15.H1 ;  /* 0x0000000fff0f723e */ /* 0x000fe200030006ff */
[----:B------:R-:W-:Y:S02]  /*ea90*/  HADD2.F32 R21, -RZ, R25.H1_H1 ;  /* 0x30000019ff157230 */ /* 0x000fe40000004100 */
[----:B------:R-:W-:-:S02]  /*eaa0*/  HADD2.F32 R28, -RZ, R26.H0_H0 ;  /* 0x2000001aff1c7230 */ /* 0x000fc40000004100 */
[----:B------:R-:W-:Y:S01]  /*eab0*/  HADD2.F32 R26, -RZ, R25.H0_H0 ;  /* 0x20000019ff1a7230 */ /* 0x000fe20000004100 */
[----:B------:R-:W-:Y:S01]  /*eac0*/  F2FP.F16.E4M3.UNPACK_B R25, R8.H1 ;  /* 0x00000008ff19723e */ /* 0x000fe200030006ff */
[--C-:B------:R-:W-:Y:S02]  /*ead0*/  HADD2.F32 R36, -RZ, R33.reuse.H1_H1 ;  /* 0x30000021ff247230 */ /* 0x100fe40000004100 */
[----:B------:R-:W-:Y:S01]  /*eae0*/  HADD2.F32 R34, -RZ, R33.H0_H0 ;  /* 0x20000021ff227230 */ /* 0x000fe20000004100 */
[----:B-1----:R-:W-:Y:S02]  /*eaf0*/  F2FP.F16.E4M3.UNPACK_B R0, R4.H1 ;  /* 0x00000004ff00723e */ /* 0x002fe400030006ff */
[-C--:B------:R-:W-:Y:S02]  /*eb00*/  F2FP.F16.E4M3.UNPACK_B R12, R6.reuse ;  /* 0x00000006ff0c723e */ /* 0x080fe400020006ff */
[----:B------:R-:W-:Y:S01]  /*eb10*/  F2FP.F16.E4M3.UNPACK_B R14, R6.H1 ;  /* 0x00000006ff0e723e */ /* 0x000fe200030006ff */
[--C-:B------:R-:W-:Y:S01]  /*eb20*/  HADD2.F32 R9, -RZ, R0.reuse.H0_H0 ;  /* 0x20000000ff097230 */ /* 0x100fe20000004100 */
[----:B------:R-:W-:Y:S01]  /*eb30*/  F2FP.F16.E4M3.UNPACK_B R4, R4 ;  /* 0x00000004ff04723e */ /* 0x000fe200020006ff */
[----:B------:R-:W-:Y:S01]  /*eb40*/  HADD2.F32 R0, -RZ, R0.H1_H1 ;  /* 0x30000000ff007230 */ /* 0x000fe20000004100 */
[----:B------:R-:W-:-:S02]  /*eb50*/  F2FP.F16.E4M3.UNPACK_B R11, R5 ;  /* 0x00000005ff0b723e */ /* 0x000fc400020006ff */
[----:B------:R-:W-:Y:S02]  /*eb60*/  F2FP.F16.E4M3.UNPACK_B R5, R5.H1 ;  /* 0x00000005ff05723e */ /* 0x000fe400030006ff */
[-C--:B------:R-:W-:Y:S01]  /*eb70*/  FMUL.FTZ R6, R27, R0.reuse ;  /* 0x000000001b067220 */ /* 0x080fe20000410000 */
[C---:B------:R-:W-:Y:S01]  /*eb80*/  FMUL.FTZ R0, R21.reuse, R0 ;  /* 0x0000000015007220 */ /* 0x040fe20000410000 */
[----:B------:R-:W-:Y:S02]  /*eb90*/  F2FP.F16.E4M3.UNPACK_B R20, R7 ;  /* 0x00000007ff14723e */ /* 0x000fe400020006ff */
[-C--:B------:R-:W-:Y:S01]  /*eba0*/  FFMA.FTZ R21, R21, R9.reuse, -R6 ;  /* 0x0000000915157223 */ /* 0x080fe20000010806 */
[----:B------:R-:W-:Y:S01]  /*ebb0*/  FFMA.FTZ R24, R27, R9, R0 ;  /* 0x000000091b187223 */ /* 0x000fe20000010000 */
[--C-:B------:R-:W-:Y:S01]  /*ebc0*/  HADD2.F32 R0, -RZ, R4.reuse.H1_H1 ;  /* 0x30000004ff007230 */ /* 0x100fe20000004100 */
[----:B------:R-:W-:Y:S01]  /*ebd0*/  F2FP.F16.E4M3.UNPACK_B R27, R13.H1 ;  /* 0x0000000dff1b723e */ /* 0x000fe200030006ff */
[----:B------:R-:W-:Y:S01]  /*ebe0*/  HADD2.F32 R4, -RZ, R4.H0_H0 ;  /* 0x20000004ff047230 */ /* 0x000fe20000004100 */
[----:B------:R-:W-:Y:S01]  /*ebf0*/  F2FP.F16.E4M3.UNPACK_B R7, R7.H1 ;  /* 0x00000007ff07723e */ /* 0x000fe200030006ff */
[----:B------:R-:W-:-:S02]  /*ec00*/  HADD2.F32 R6, -RZ, R5.H1_H1 ;  /* 0x30000005ff067230 */ /* 0x000fc40000004100 */
[-C--:B------:R-:W-:Y:S01]  /*ec10*/  FMUL.FTZ R13, R26, R0.reuse ;  /* 0x000000001a0d7220 */ /* 0x080fe20000410000 */
[C---:B------:R-:W-:Y:S01]  /*ec20*/  FMUL.FTZ R9, R28.reuse, R0 ;  /* 0x000000001c097220 */ /* 0x040fe20000410000 */
[----:B------:R-:W-:Y:S02]  /*ec30*/  HADD2.F32 R31, -RZ, R27.H1_H1 ;  /* 0x3000001bff1f7230 */ /* 0x000fe40000004100 */
[-C--:B------:R-:W-:Y:S01]  /*ec40*/  FFMA.FTZ R8, R28, R4.reuse, R13 ;  /* 0x000000041c087223 */ /* 0x080fe2000001000d */
[----:B------:R-:W-:Y:S02]  /*ec50*/  HADD2.F32 R13, -RZ, R25.H1_H1 ;  /* 0x30000019ff0d7230 */ /* 0x000fe40000004100 */
[----:B------:R-:W-:Y:S01]  /*ec60*/  FFMA.FTZ R9, R26, R4, -R9 ;  /* 0x000000041a097223 */ /* 0x000fe20000010809 */
[----:B------:R-:W-:Y:S02]  /*ec70*/  HADD2.F32 R5, -RZ, R5.H0_H0 ;  /* 0x20000005ff057230 */ /* 0x000fe40000004100 */
[----:B------:R-:W-:Y:S01]  /*ec80*/  FMUL.FTZ R4, R31, R6 ;  /* 0x000000061f047220 */ /* 0x000fe20000410000 */
[----:B------:R-:W-:-:S02]  /*ec90*/  HADD2.F32 R29, -RZ, R27.H0_H0 ;  /* 0x2000001bff1d7230 */ /* 0x000fc40000004100 */
[C---:B------:R-:W-:Y:S01]  /*eca0*/  FMUL.FTZ R6, R13.reuse, R6 ;  /* 0x000000060d067220 */ /* 0x040fe20000410000 */
[----:B------:R-:W-:Y:S02]  /*ecb0*/  HADD2.F32 R0, -RZ, R11.H1_H1 ;  /* 0x3000000bff007230 */ /* 0x000fe40000004100 */
[-C--:B------:R-:W-:Y:S01]  /*ecc0*/  FFMA.FTZ R13, R13, R5.reuse, -R4 ;  /* 0x000000050d0d7223 */ /* 0x080fe20000010804 */
[----:B------:R-:W-:Y:S01]  /*ecd0*/  HADD2.F32 R25, -RZ, R25.H0_H0 ;  /* 0x20000019ff197230 */ /* 0x000fe20000004100 */
[----:B------:R-:W-:Y:S01]  /*ece0*/  F2FP.F16.E4M3.UNPACK_B R27, R10 ;  /* 0x0000000aff1b723e */ /* 0x000fe200020006ff */
[----:B------:R-:W-:Y:S02]  /*ecf0*/  HADD2.F32 R11, -RZ, R11.H0_H0 ;  /* 0x2000000bff0b7230 */ /* 0x000fe40000004100 */
[-C--:B------:R-:W-:Y:S01]  /*ed00*/  FMUL.FTZ R4, R29, R0.reuse ;  /* 0x000000001d047220 */ /* 0x080fe20000410000 */
[----:B------:R-:W-:Y:S01]  /*ed10*/  FFMA.FTZ R26, R31, R5, R6 ;  /* 0x000000051f1a7223 */ /* 0x000fe20000010006 */
[----:B------:R-:W-:Y:S01]  /*ed20*/  FMUL.FTZ R0, R25, R0 ;  /* 0x0000000019007220 */ /* 0x000fe20000410000 */
[----:B------:R-:W-:-:S02]  /*ed30*/  HADD2.F32 R32, -RZ, R27.H1_H1 ;  /* 0x3000001bff207230 */ /* 0x000fc40000004100 */
[-C--:B------:R-:W-:Y:S01]  /*ed40*/  FFMA.FTZ R5, R25, R11.reuse, -R4 ;  /* 0x0000000b19057223 */ /* 0x080fe20000010804 */
[--C-:B------:R-:W-:Y:S02]  /*ed50*/  HADD2.F32 R4, -RZ, R14.reuse.H1_H1 ;  /* 0x3000000eff047230 */ /* 0x100fe40000004100 */
[----:B------:R-:W-:Y:S01]  /*ed60*/  FFMA.FTZ R6, R29, R11, R0 ;  /* 0x0000000b1d067223 */ /* 0x000fe20000010000 */
[----:B------:R-:W-:Y:S01]  /*ed70*/  HADD2.F32 R14, -RZ, R14.H0_H0 ;  /* 0x2000000eff0e7230 */ /* 0x000fe20000004100 */
[----:B------:R-:W-:Y:S01]  /*ed80*/  F2FP.F16.E4M3.UNPACK_B R10, R10.H1 ;  /* 0x0000000aff0a723e */ /* 0x000fe200030006ff */
[--C-:B------:R-:W-:Y:S02]  /*ed90*/  HADD2.F32 R0, -RZ, R12.reuse.H1_H1 ;  /* 0x3000000cff007230 */ /* 0x100fe40000004100 */
[-C--:B------:R-:W-:Y:S01]  /*eda0*/  FMUL.FTZ R11, R36, R4.reuse ;  /* 0x00000004240b7220 */ /* 0x080fe20000410000 */
[----:B------:R-:W-:Y:S01]  /*edb0*/  FMUL.FTZ R29, R32, R4 ;  /* 0x00000004201d7220 */ /* 0x000fe20000410000 */
[----:B------:R-:W-:Y:S01]  /*edc0*/  HADD2.F32 R28, -RZ, R27.H0_H0 ;  /* 0x2000001bff1c7230 */ /* 0x000fe20000004100 */
[----:B------:R-:W-:Y:S01]  /*edd0*/  F2FP.SATFINITE.E4M3.F32.PACK_AB_MERGE_C R13, R26, R13, RZ ;  /* 0x0000000d1a0d723e */ /* 0x000fe200048070ff */
[----:B------:R-:W-:Y:S01]  /*ede0*/  FFMA.FTZ R27, R32, R14, -R11 ;  /* 0x0000000e201b7223 */ /* 0x000fe2000001080b */
[----:B------:R-:W-:-:S02]  /*edf0*/  HADD2.F32 R12, -RZ, R12.H0_H0 ;  /* 0x2000000cff0c7230 */ /* 0x000fc40000004100 */
[----:B------:R-:W-:Y:S01]  /*ee00*/  FMUL.FTZ R11, R34, R0 ;  /* 0x00000000220b7220 */ /* 0x000fe20000410000 */
[----:B------:R-:W-:Y:S01]  /*ee10*/  FFMA.FTZ R14, R36, R14, R29 ;  /* 0x0000000e240e7223 */ /* 0x000fe2000001001d */
[----:B------:R-:W-:Y:S02]  /*ee20*/  HADD2.F32 R31, -RZ, R15.H1_H1 ;  /* 0x3000000fff1f7230 */ /* 0x000fe40000004100 */
[C---:B------:R-:W-:Y:S01]  /*ee30*/  FMUL.FTZ R25, R28.reuse, R0 ;  /* 0x000000001c197220 */ /* 0x040fe20000410000 */
[----:B------:R-:W-:Y:S02]  /*ee40*/  HADD2.F32 R4, -RZ, R7.H1_H1 ;  /* 0x30000007ff047230 */ /* 0x000fe40000004100 */
[-C--:B------:R-:W-:Y:S01]  /*ee50*/  FFMA.FTZ R11, R28, R12.reuse, -R11 ;  /* 0x0000000c1c0b7223 */ /* 0x080fe2000001080b */
[--C-:B------:R-:W-:Y:S02]  /*ee60*/  HADD2.F32 R29, -RZ, R10.reuse.H1_H1 ;  /* 0x3000000aff1d7230 */ /* 0x100fe40000004100 */
[----:B------:R-:W-:Y:S01]  /*ee70*/  FFMA.FTZ R12, R34, R12, R25 ;  /* 0x0000000c220c7223 */ /* 0x000fe20000010019 */
[----:B------:R-:W-:-:S02]  /*ee80*/  HADD2.F32 R28, -RZ, R10.H0_H0 ;  /* 0x2000000aff1c7230 */ /* 0x000fc40000004100 */
[-C--:B------:R-:W-:Y:S01]  /*ee90*/  FMUL.FTZ R10, R31, R4.reuse ;  /* 0x000000041f0a7220 */ /* 0x080fe20000410000 */
[----:B------:R-:W-:Y:S02]  /*eea0*/  HADD2.F32 R32, -RZ, R15.H0_H0 ;  /* 0x2000000fff207230 */ /* 0x000fe40000004100 */
[C---:B------:R-:W-:Y:S01]  /*eeb0*/  FMUL.FTZ R4, R29.reuse, R4 ;  /* 0x000000041d047220 */ /* 0x040fe20000410000 */
[--C-:B------:R-:W-:Y:S01]  /*eec0*/  HADD2.F32 R0, -RZ, R20.reuse.H1_H1 ;  /* 0x30000014ff007230 */ /* 0x100fe20000004100 */
[----:B------:R-:W-:Y:S01]  /*eed0*/  F2FP.SATFINITE.E4M3.F32.PACK_AB_MERGE_C R14, R14, R27, RZ ;  /* 0x0000001b0e0e723e */ /* 0x000fe200048070ff */
[----:B------:R-:W-:Y:S01]  /*eee0*/  HADD2.F32 R7, -RZ, R7.H0_H0 ;  /* 0x20000007ff077230 */ /* 0x000fe20000004100 */
[----:B------:R-:W-:Y:S01]  /*eef0*/  F2FP.SATFINITE.E4M3.F32.PACK_AB_MERGE_C R5, R6, R5, R13 ;  /* 0x000000050605723e */ /* 0x000fe2000480700d */
[----:B------:R-:W-:Y:S02]  /*ef00*/  HADD2.F32 R20, -RZ, R20.H0_H0 ;  /* 0x20000014ff147230 */ /* 0x000fe40000004100 */
[-C--:B------:R-:W-:Y:S01]  /*ef10*/  FMUL.FTZ R15, R32, R0.reuse ;  /* 0x00000000200f7220 */ /* 0x080fe20000410000 */
[C---:B------:R-:W-:Y:S01]  /*ef20*/  FMUL.FTZ R25, R28.reuse, R0 ;  /* 0x000000001c197220 */ /* 0x040fe20000410000 */
[-C--:B------:R-:W-:Y:S01]  /*ef30*/  FFMA.FTZ R10, R29, R7.reuse, -R10 ;  /* 0x000000071d0a7223 */ /* 0x080fe2000001080a */
[----:B------:R-:W-:Y:S01]  /*ef40*/  FFMA.FTZ R29, R31, R7, R4 ;  /* 0x000000071f1d7223 */ /* 0x000fe20000010004 */
[-C--:B------:R-:W-:Y:S01]  /*ef50*/  FFMA.FTZ R7, R28, R20.reuse, -R15 ;  /* 0x000000141c077223 */ /* 0x080fe2000001080f */
[----:B------:R-:W-:Y:S01]  /*ef60*/  FFMA.FTZ R20, R32, R20, R25 ;  /* 0x0000001420147223 */ /* 0x000fe20000010019 */
[----:B------:R-:W-:-:S02]  /*ef70*/  F2FP.SATFINITE.E4M3.F32.PACK_AB_MERGE_C R4, R24, R21, RZ ;  /* 0x000000151804723e */ /* 0x000fc400048070ff */
[----:B------:R-:W-:Y:S02]  /*ef80*/  F2FP.SATFINITE.E4M3.F32.PACK_AB_MERGE_C R10, R29, R10, RZ ;  /* 0x0000000a1d0a723e */ /* 0x000fe400048070ff */
[----:B------:R-:W-:Y:S02]  /*ef90*/  F2FP.SATFINITE.E4M3.F32.PACK_AB_MERGE_C R4, R8, R9, R4 ;  /* 0x000000090804723e */ /* 0x000fe40004807004 */
[----:B------:R-:W-:Y:S02]  /*efa0*/  F2FP.SATFINITE.E4M3.F32.PACK_AB_MERGE_C R6, R12, R11, R14 ;  /* 0x0000000b0c06723e */ /* 0x000fe4000480700e */
[----:B------:R-:W-:-:S05]  /*efb0*/  F2FP.SATFINITE.E4M3.F32.PACK_AB_MERGE_C R7, R20, R7, R10 ;  /* 0x000000071407723e */ /* 0x000fca000480700a */
[----:B------:R2:W-:Y:S01]  /*efc0*/  STS.128 [R3+0x2000], R4 ;  /* 0x0020000403007388 */ /* 0x0005e20000000c00 */
[----:B------:R-:W-:Y:S05]  /*efd0*/  BRA `(.L_x_451) ;  /* 0x0000001c00b87947 */ /* 0x000fea0003800000 */
.L_x_441:
[----:B------:R-:W-:-:S03]  /*efe0*/  UMOV UR4, 0xffffffff ;  /* 0xffffffff00047882 */ /* 0x000fc60000000000 */
[----:B------:R-:W-:Y:S05]  /*eff0*/  BRA.DIV UR4, `(.L_x_454) ;  /* 0x0000016204187947 */ /* 0x000fea000b800000 */
[----:B------:R0:W1:Y:S04]  /*f000*/  SHFL.IDX PT, R21, R24, RZ, 0x1c1f ;  /* 0x001c1fff18157589 */ /* 0x00006800000e0000 */
[----:B------:R0:W2:Y:S04]  /*f010*/  SHFL.IDX PT, R14, R28, RZ, 0x1c1f ;  /* 0x001c1fff1c0e7589 */ /* 0x0000a800000e0000 */
[----:B------:R0:W3:Y:S04]  /*f020*/  SHFL.IDX PT, R3, R26, RZ, 0x1c1f ;  /* 0x001c1fff1a037589 */ /* 0x0000e800000e0000 */
[----:B------:R0:W4:Y:S02]  /*f030*/  SHFL.IDX PT, R25, R27, RZ, 0x1c1f ;  /* 0x001c1fff1b197589 */ /* 0x00012400000e0000 */
.L_x_652:
[----:B------:R-:W-:Y:S01]  /*f040*/  ULDC UR4, c[0x0][0x448] ;  /* 0x0001120000047ab9 */ /* 0x000fe20000000800 */
[----:B------:R-:W-:Y:S01]  /*f050*/  BSSY B1, `(.L_x_455) ;  /* 0x0000012000017945 */ /* 0x000fe20003800000 */
[----:B0-----:R-:W-:Y:S01]  /*f060*/  IMAD R27, R134, UR4, RZ ;  /* 0x00000004861b7c24 */ /* 0x001fe2000f8e02ff */
[----:B------:R-:W-:Y:S02]  /*f070*/  CS2R R8, SRZ ;  /* 0x0000000000087805 */ /* 0x000fe4000001ff00 */
[----:B------:R-:W-:Y:S02]  /*f080*/  CS2R R6, SRZ ;  /* 0x0000000000067805 */ /* 0x000fe4000001ff00 */
[----:B------:R-:W-:Y:S02]  /*f090*/  CS2R R4, SRZ ;  /* 0x0000000000047805 */ /* 0x000fe4000001ff00 */
[----:B------:R-:W-:Y:S02]  /*f0a0*/  CS2R R10, SRZ ;  /* 0x00000000000a7805 */ /* 0x000fe4000001ff00 */
[----:B------:R-:W-:-:S13]  /*f0b0*/  ISETP.GE.AND P0, PT, R0, R27, PT ;  /* 0x0000001b0000720c */ /* 0x000fda0003f06270 */
[----:B------:R-:W-:Y:S05]  /*f0c0*/  @P0 BRA `(.L_x_456) ;  /* 0x0000000000280947 */ /* 0x000fea0003800000 */
[----:B------:R-:W-:Y:S01]  /*f0d0*/  ULDC UR4, c[0x0][0x3f4] ;  /* 0x0000fd0000047ab9 */ /* 0x000fe20000000800 */
[C---:B-1----:R-:W-:Y:S02]  /*f0e0*/  IADD3 R12, P0, R18.reuse, R21, RZ ;  /* 0x00000015120c7210 */ /* 0x042fe40007f1e0ff */
[----:B------:R-:W-:Y:S02]  /*f0f0*/  CS2R R8, SRZ ;  /* 0x0000000000087805 */ /* 0x000fe4000001ff00 */
[C---:B------:R-:W-:Y:S02]  /*f100*/  ISETP.GE.AND P2, PT, R18.reuse, UR4, PT ;  /* 0x0000000412007c0c */ /* 0x040fe4000bf46270 */
[----:B--2---:R-:W-:Y:S01]  /*f110*/  IADD3 R14, P1, R18, R14, RZ ;  /* 0x0000000e120e7210 */ /* 0x004fe20007f3e0ff */
[----:B---3--:R-:W-:-:S04]  /*f120*/  IMAD.X R13, R3, 0x1, R19, P0 ;  /* 0x00000001030d7824 */ /* 0x008fc800000e0613 */
[----:B----4-:R-:W-:-:S06]  /*f130*/  IMAD.X R15, R25, 0x1, R19, P1 ;  /* 0x00000001190f7824 */ /* 0x010fcc00008e0613 */
[----:B------:R-:W-:Y:S05]  /*f140*/  @P2 BRA `(.L_x_456) ;  /* 0x0000000000082947 */ /* 0x000fea0003800000 */
[----:B------:R0:W5:Y:S04]  /*f150*/  LD.E.128 R4, desc[UR60][R12.64] ;  /* 0x0000003c0c047980 */ /* 0x000168000c101d00 */
[----:B------:R0:W5:Y:S02]  /*f160*/  LD.E.128 R8, desc[UR60][R14.64] ;  /* 0x0000003c0e087980 */ /* 0x000164000c101d00 */
.L_x_456:
[----:B------:R-:W-:Y:S05]  /*f170*/  BSYNC B1 ;  /* 0x0000000000017941 */ /* 0x000fea0003800000 */
.L_x_455:
[----:B------:R-:W2:Y:S04]  /*f180*/  LDL R0, [R1+0x94] ;  /* 0x0000940001007983 */ /* 0x000ea80000100800 */
[----:B0-----:R-:W2:Y:S01]  /*f190*/  LDL.LU R12, [R1+0x54] ;  /* 0x00005400010c7983 */ /* 0x001ea20000300800 */
[----:B---3-5:R-:W-:Y:S01]  /*f1a0*/  LOP3.LUT R3, R4, 0xff, RZ, 0xc0, !PT ;  /* 0x000000ff04037812 */ /* 0x028fe200078ec0ff */
[----:B------:R-:W-:Y:S01]  /*f1b0*/  BSSY B1, `(.L_x_457) ;  /* 0x0000047000017945 */ /* 0x000fe20003800000 */
[----:B------:R-:W-:Y:S02]  /*f1c0*/  SHF.R.U32.HI R15, RZ, 0x8, R5 ;  /* 0x00000008ff0f7819 */ /* 0x000fe40000011605 */
[----:B------:R-:W-:Y:S02]  /*f1d0*/  LOP3.LUT R24, R8, 0xff, RZ, 0xc0, !PT ;  /* 0x000000ff08187812 */ /* 0x000fe400078ec0ff */
[----:B------:R-:W-:-:S02]  /*f1e0*/  LOP3.LUT R15, R15, 0xff, RZ, 0xc0, !PT ;  /* 0x000000ff0f0f7812 */ /* 0x000fc400078ec0ff */
[----:B----4-:R-:W-:Y:S02]  /*f1f0*/  SHF.R.U32.HI R25, RZ, 0x8, R7 ;  /* 0x00000008ff197819 */ /* 0x010fe40000011607 */
[----:B--2---:R-:W-:Y:S02]  /*f200*/  LOP3.LUT R14, R6, 0xff, RZ, 0xc0, !PT ;  /* 0x000000ff060e7812 */ /* 0x004fe400078ec0ff */
[----:B------:R-:W-:Y:S02]  /*f210*/  LOP3.LUT R20, R7, 0xff, RZ, 0xc0, !PT ;  /* 0x000000ff07147812 */ /* 0x000fe400078ec0ff */
[----:B------:R-:W-:Y:S02]  /*f220*/  LOP3.LUT R25, R25, 0xff, RZ, 0xc0, !PT ;  /* 0x000000ff19197812 */ /* 0x000fe400078ec0ff */
[----:B------:R-:W-:Y:S02]  /*f230*/  SHF.R.U32.HI R28, RZ, 0x8, R11 ;  /* 0x00000008ff1c7819 */ /* 0x000fe4000001160b */
[----:B------:R-:W-:-:S02]  /*f240*/  PRMT R20, R25, 0x7604, R20 ;  /* 0x0000760419147816 */ /* 0x000fc40000000014 */
[----:B------:R-:W-:Y:S02]  /*f250*/  SHF.R.U32.HI R33, RZ, 0x10, R11 ;  /* 0x00000010ff217819 */ /* 0x000fe4000001160b */
[----:B------:R-:W-:Y:S02]  /*f260*/  SHF.R.U32.HI R29, RZ, 0x10, R9 ;  /* 0x00000010ff1d7819 */ /* 0x000fe40000011609 */
[----:B------:R-:W-:Y:S01]  /*f270*/  IADD3 R32, R228, 0x40, RZ ;  /* 0x00000040e4207810 */ /* 0x000fe20007ffe0ff */
[----:B------:R-:W-:Y:S02]  /*f280*/  IMAD.U32 R33, R33, 0x10000, RZ ;  /* 0x0001000021217824 */ /* 0x000fe400078e00ff */
[----:B------:R-:W-:Y:S01]  /*f290*/  IMAD.U32 R29, R29, 0x10000, RZ ;  /* 0x000100001d1d7824 */ /* 0x000fe200078e00ff */
[----:B------:R-:W-:Y:S02]  /*f2a0*/  R2UR UR5, R0 ;  /* 0x00000000000572ca */ /* 0x000fe400000e0000 */
[----:B------:R-:W-:Y:S01]  /*f2b0*/  SHF.R.U32.HI R0, RZ, 0x8, R4 ;  /* 0x00000008ff007819 */ /* 0x000fe20000011604 */
[----:B------:R-:W-:Y:S01]  /*f2c0*/  IMAD R26, R12, -0x80, R27 ;  /* 0xffffff800c1a7824 */ /* 0x000fe200078e021b */
[----:B------:R-:W-:-:S02]  /*f2d0*/  LOP3.LUT R12, R5, 0xff, RZ, 0xc0, !PT ;  /* 0x000000ff050c7812 */ /* 0x000fc400078ec0ff */
[----:B------:R-:W-:Y:S02]  /*f2e0*/  LOP3.LUT R0, R0, 0xff, RZ, 0xc0, !PT ;  /* 0x000000ff00007812 */ /* 0x000fe400078ec0ff */
[----:B------:R-:W-:Y:S02]  /*f2f0*/  PRMT R12, R15, 0x7604, R12 ;  /* 0x000076040f0c7816 */ /* 0x000fe4000000000c */
[----:B------:R-:W-:-:S03]  /*f300*/  PRMT R13, R0, 0x7604, R3 ;  /* 0x00007604000d7816 */ /* 0x000fc60000000003 */
[----:B------:R-:W-:Y:S01]  /*f310*/  ULEA.HI UR4, UR5, UR5, URZ, 0x1 ;  /* 0x0000000505047291 */ /* 0x000fe2000f8f083f */
[----:B------:R-:W-:Y:S02]  /*f320*/  SHF.R.U32.HI R3, RZ, 0x8, R8 ;  /* 0x00000008ff037819 */ /* 0x000fe40000011608 */
[----:B------:R-:W-:Y:S01]  /*f330*/  SHF.R.U32.HI R0, RZ, 0x8, R6 ;  /* 0x00000008ff007819 */ /* 0x000fe20000011606 */
[----:B------:R-:W-:Y:S01]  /*f340*/  ULOP3.LUT UR4, UR4, 0xfffffffe, URZ, 0xc0, !UPT ;  /* 0xfffffffe04047892 */ /* 0x000fe2000f8ec03f */
[----:B------:R-:W-:Y:S02]  /*f350*/  LOP3.LUT R3, R3, 0xff, RZ, 0xc0, !PT ;  /* 0x000000ff03037812 */ /* 0x000fe400078ec0ff */
[----:B-1----:R-:W-:Y:S01]  /*f360*/  LOP3.LUT R21, R0, 0xff, RZ, 0xc0, !PT ;  /* 0x000000ff00157812 */ /* 0x002fe200078ec0ff */
[----:B------:R-:W-:Y:S01]  /*f370*/  UIADD3 UR4, UR5, -UR4, URZ ;  /* 0x8000000405047290 */ /* 0x000fe2000fffe03f */
[----:B------:R-:W-:Y:S02]  /*f380*/  PRMT R27, R3, 0x7604, R24 ;  /* 0x00007604031b7816 */ /* 0x000fe40000000018 */
[----:B------:R-:W0:Y:S01]  /*f390*/  LDC R3, c[0x0][0x3f4] ;  /* 0x0000fd00ff037b82 */ /* 0x000e220000000800 */
[----:B------:R-:W-:-:S02]  /*f3a0*/  SHF.R.U32.HI R15, RZ, 0x8, R9 ;  /* 0x00000008ff0f7819 */ /* 0x000fc40000011609 */
[----:B------:R-:W-:Y:S01]  /*f3b0*/  IMAD.U32 R35, RZ, RZ, UR4 ;  /* 0x00000004ff237e24 */ /* 0x000fe2000f8e00ff */
[----:B------:R-:W-:Y:S02]  /*f3c0*/  SHF.R.U32.HI R0, RZ, 0x8, R10 ;  /* 0x00000008ff007819 */ /* 0x000fe4000001160a */
[----:B------:R-:W-:Y:S02]  /*f3d0*/  PRMT R21, R21, 0x7604, R14 ;  /* 0x0000760415157816 */ /* 0x000fe4000000000e */
[----:B------:R-:W-:Y:S02]  /*f3e0*/  SHF.L.U32 R35, R35, 0x1f, RZ ;  /* 0x0000001f23237819 */ /* 0x000fe400000006ff */
[----:B------:R-:W-:Y:S02]  /*f3f0*/  LOP3.LUT R14, R9, 0xff, RZ, 0xc0, !PT ;  /* 0x000000ff090e7812 */ /* 0x000fe400078ec0ff */
[----:B------:R-:W1:Y:S01]  /*f400*/  SYNCS.PHASECHK.TRANS64.TRYWAIT P1, [R16+URZ+0x2e800], R35 ;  /* 0x02e80023100075a7 */ /* 0x000e62000802017f */
[----:B------:R-:W-:-:S02]  /*f410*/  LOP3.LUT R15, R15, 0xff, RZ, 0xc0, !PT ;  /* 0x000000ff0f0f7812 */ /* 0x000fc400078ec0ff */
[----:B------:R-:W-:Y:S02]  /*f420*/  LOP3.LUT R24, R10, 0xff, RZ, 0xc0, !PT ;  /* 0x000000ff0a187812 */ /* 0x000fe400078ec0ff */
[----:B------:R-:W-:Y:S02]  /*f430*/  LOP3.LUT R25, R0, 0xff, RZ, 0xc0, !PT ;  /* 0x000000ff00197812 */ /* 0x000fe400078ec0ff */
[----:B------:R-:W-:Y:S02]  /*f440*/  PRMT R14, R15, 0x7604, R14 ;  /* 0x000076040f0e7816 */ /* 0x000fe4000000000e */
[----:B------:R-:W-:Y:S02]  /*f450*/  PRMT R31, R25, 0x7604, R24 ;  /* 0x00007604191f7816 */ /* 0x000fe40000000018 */
[----:B------:R-:W-:Y:S02]  /*f460*/  LOP3.LUT R0, R11, 0xff, RZ, 0xc0, !PT ;  /* 0x000000ff0b007812 */ /* 0x000fe400078ec0ff */
[----:B------:R-:W-:-:S02]  /*f470*/  LOP3.LUT R15, R28, 0xff, RZ, 0xc0, !PT ;  /* 0x000000ff1c0f7812 */ /* 0x000fc400078ec0ff */
[----:B------:R-:W-:Y:S02]  /*f480*/  SHF.R.U32.HI R24, RZ, 0x10, R5 ;  /* 0x00000010ff187819 */ /* 0x000fe40000011605 */
[----:B------:R-:W-:Y:S02]  /*f490*/  SHF.R.U32.HI R25, RZ, 0x10, R7 ;  /* 0x00000010ff197819 */ /* 0x000fe40000011607 */
[----:B------:R-:W-:Y:S02]  /*f4a0*/  PRMT R0, R15, 0x7604, R0 ;  /* 0x000076040f007816 */ /* 0x000fe40000000000 */
[----:B------:R-:W-:Y:S01]  /*f4b0*/  SHF.L.U32 R15, R24, 0x10, RZ ;  /* 0x00000010180f7819 */ /* 0x000fe200000006ff */
[----:B------:R-:W-:Y:S01]  /*f4c0*/  IMAD.U32 R25, R25, 0x10000, RZ ;  /* 0x0001000019197824 */ /* 0x000fe200078e00ff */
[----:B------:R-:W-:Y:S02]  /*f4d0*/  LOP3.LUT R13, R13, 0xff0000, R4, 0xf8, !PT ;  /* 0x00ff00000d0d7812 */ /* 0x000fe400078ef804 */
[----:B------:R-:W-:-:S02]  /*f4e0*/  LOP3.LUT R15, R12, 0xff0000, R15, 0xf8, !PT ;  /* 0x00ff00000c0f7812 */ /* 0x000fc400078ef80f */
[----:B------:R-:W-:Y:S02]  /*f4f0*/  LOP3.LUT R33, R0, 0xff0000, R33, 0xf8, !PT ;  /* 0x00ff000000217812 */ /* 0x000fe400078ef821 */
[----:B------:R-:W-:Y:S02]  /*f500*/  LOP3.LUT R0, R13, 0xff000000, R4, 0xf8, !PT ;  /* 0xff0000000d007812 */ /* 0x000fe400078ef804 */
[----:B0-----:R-:W-:Y:S02]  /*f510*/  ISETP.GE.AND P0, PT, R18, R3, PT ;  /* 0x000000031200720c */ /* 0x001fe40003f06270 */
[----:B------:R-:W-:Y:S02]  /*f520*/  VIMNMX R37, R26, 0x80, PT ;  /* 0x000000801a257848 */ /* 0x000fe40003fe0100 */
[----:B------:R-:W-:Y:S02]  /*f530*/  LOP3.LUT R12, R15, 0xff000000, R5, 0xf8, !PT ;  /* 0xff0000000f0c7812 */ /* 0x000fe400078ef805 */
[----:B------:R-:W-:-:S02]  /*f540*/  LOP3.LUT R13, R21, 0xff0000, R6, 0xf8, !PT ;  /* 0x00ff0000150d7812 */ /* 0x000fc400078ef806 */
[----:B------:R-:W-:Y:S02]  /*f550*/  LOP3.LUT R25, R20, 0xff0000, R25, 0xf8, !PT ;  /* 0x00ff000014197812 */ /* 0x000fe400078ef819 */
[----:B------:R-:W-:Y:S02]  /*f560*/  LOP3.LUT R29, R14, 0xff0000, R29, 0xf8, !PT ;  /* 0x00ff00000e1d7812 */ /* 0x000fe400078ef81d */
[----:B------:R-:W-:Y:S02]  /*f570*/  LOP3.LUT R15, R27, 0xff0000, R8, 0xf8, !PT ;  /* 0x00ff00001b0f7812 */ /* 0x000fe400078ef808 */
[----:B------:R-:W-:Y:S02]  /*f580*/  LOP3.LUT R21, R31, 0xff0000, R10, 0xf8, !PT ;  /* 0x00ff00001f157812 */ /* 0x000fe400078ef80a */
[-C--:B------:R-:W-:Y:S02]  /*f590*/  ISETP.GE.OR P2, PT, R228, R37.reuse, P0 ;  /* 0x00000025e400720c */ /* 0x080fe40000746670 */
[----:B------:R-:W-:-:S02]  /*f5a0*/  ISETP.GE.OR P0, PT, R32, R37, P0 ;  /* 0x000000252000720c */ /* 0x000fc40000706670 */
[----:B------:R-:W-:Y:S02]  /*f5b0*/  LOP3.LUT R13, R13, 0xff000000, R6, 0xf8, !PT ;  /* 0xff0000000d0d7812 */ /* 0x000fe400078ef806 */
[----:B------:R-:W-:Y:S02]  /*f5c0*/  LOP3.LUT R14, R25, 0xff000000, R7, 0xf8, !PT ;  /* 0xff000000190e7812 */ /* 0x000fe400078ef807 */
[----:B------:R-:W-:Y:S02]  /*f5d0*/  LOP3.LUT R15, R15, 0xff000000, R8, 0xf8, !PT ;  /* 0xff0000000f0f7812 */ /* 0x000fe400078ef808 */
[----:B------:R-:W-:Y:S02]  /*f5e0*/  LOP3.LUT R20, R29, 0xff000000, R9, 0xf8, !PT ;  /* 0xff0000001d147812 */ /* 0x000fe400078ef809 */
[----:B------:R-:W-:Y:S02]  /*f5f0*/  LOP3.LUT R21, R21, 0xff000000, R10, 0xf8, !PT ;  /* 0xff00000015157812 */ /* 0x000fe400078ef80a */
[----:B------:R-:W-:Y:S01]  /*f600*/  LOP3.LUT R24, R33, 0xff000000, R11, 0xf8, !PT ;  /* 0xff00000021187812 */ /* 0x000fe200078ef80b */
[----:B-1----:R-:W-:Y:S06]  /*f610*/  @!P1 BRA `(.L_x_458) ;  /* 0x0000015c00009947 */ /* 0x002fec0003800000 */
.L_x_653:
[----:B------:R-:W-:Y:S05]  /*f620*/  BSYNC B1 ;  /* 0x0000000000017941 */ /* 0x000fea0003800000 */
.L_x_457:
[----:B------:R-:W-:Y:S04]  /*f630*/  BSSY B1, `(.L_x_459) ;  /* 0x00000c6000017945 */ /* 0x000fe80003800000 */
[----:B------:R-:W-:Y:S05]  /*f640*/  @P2 BRA `(.L_x_460) ;  /* 0x0000000c00102947 */ /* 0x000fea0003800000 */
[----:B------:R-:W1:Y:S01]  /*f650*/  S2R R5, SR_TID.X ;  /* 0x0000000000057919 */ /* 0x000e620000002100 */
[----:B------:R-:W-:Y:S01]  /*f660*/  IMAD.SHL.U32 R4, R229, 0x80, RZ ;  /* 0x00000080e5047824 */ /* 0x000fe200078e00ff */
[----:B------:R-:W-:Y:S02]  /*f670*/  F2FP.F16.E4M3.UNPACK_B R38, R0.H1 ;  /* 0x00000000ff26723e */ /* 0x000fe400030006ff */
[-C--:B------:R-:W-:Y:S02]  /*f680*/  F2FP.F16.E4M3.UNPACK_B R42, R15.reuse.H1 ;  /* 0x0000000fff2a723e */ /* 0x080fe400030006ff */
[----:B------:R-:W-:Y:S01]  /*f690*/  LOP3.LUT R6, R4, 0x380, RZ, 0xc0, !PT ;  /* 0x0000038004067812 */ /* 0x000fe200078ec0ff */
[----:B------:R-:W-:Y:S01]  /*f6a0*/  HADD2.F32 R39, -RZ, R38.H0_H0 ;  /* 0x20000026ff277230 */ /* 0x000fe20000004100 */
[----:B------:R-:W-:Y:S01]  /*f6b0*/  F2FP.F16.E4M3.UNPACK_B R41, R15 ;  /* 0x0000000fff29723e */ /* 0x000fe200020006ff */
[----:B------:R-:W-:Y:S01]  /*f6c0*/  HADD2.F32 R40, -RZ, R42.H0_H0 ;  /* 0x2000002aff287230 */ /* 0x000fe20000004100 */
[----:B------:R-:W-:-:S02]  /*f6d0*/  LOP3.LUT R4, R6, 0x70, R18, 0xf8, !PT ;  /* 0x0000007006047812 */ /* 0x000fc400078ef812 */
[----:B------:R-:W-:-:S04]  /*f6e0*/  SHF.R.U32.HI R9, RZ, 0x3, R6 ;  /* 0x00000003ff097819 */ /* 0x000fc80000011606 */
[----:B------:R-:W-:Y:S01]  /*f6f0*/  LOP3.LUT R25, R4, R9, RZ, 0x3c, !PT ;  /* 0x0000000904197212 */ /* 0x000fe200078e3cff */
[----:B-1----:R-:W-:-:S05]  /*f700*/  VIADD R5, R5, 0xffffff80 ;  /* 0xffffff8005057836 */ /* 0x002fca0000000000 */
[----:B------:R-:W-:-:S04]  /*f710*/  SHF.R.S32.HI R8, RZ, 0x1f, R5 ;  /* 0x0000001fff087819 */ /* 0x000fc80000011405 */
[----:B------:R-:W-:Y:S02]  /*f720*/  LEA.HI R8, R8, R5, RZ, 0x5 ;  /* 0x0000000508087211 */ /* 0x000fe400078f28ff */
[----:B------:R-:W-:-:S03]  /*f730*/  IADD3 R5, R18, R3, RZ ;  /* 0x0000000312057210 */ /* 0x000fc60007ffe0ff */
[----:B------:R-:W-:Y:S01]  /*f740*/  IMAD.SHL.U32 R8, R8, 0x20, RZ ;  /* 0x0000002008087824 */ /* 0x000fe200078e00ff */
[----:B------:R-:W-:-:S04]  /*f750*/  LOP3.LUT R5, R6, 0x70, R5, 0xf8, !PT ;  /* 0x0000007006057812 */ /* 0x000fc800078ef805 */
[----:B------:R-:W-:Y:S02]  /*f760*/  LOP3.LUT R8, R8, 0xfffffc00, RZ, 0xc0, !PT ;  /* 0xfffffc0008087812 */ /* 0x000fe400078ec0ff */
[----:B------:R-:W-:Y:S02]  /*f770*/  LOP3.LUT R9, R5, R9, RZ, 0x3c, !PT ;  /* 0x0000000905097212 */ /* 0x000fe400078e3cff */
[C-C-:B------:R-:W-:Y:S02]  /*f780*/  IADD3 R25, R16.reuse, R25, R8.reuse ;  /* 0x0000001910197210 */ /* 0x140fe40007ffe008 */
[----:B------:R-:W-:-:S03]  /*f790*/  IADD3 R26, R16, R9, R8 ;  /* 0x00000009101a7210 */ /* 0x000fc60007ffe008 */
[----:B------:R-:W1:Y:S04]  /*f7a0*/  LDS.128 R4, [R25+0x1c400] ;  /* 0x01c4000019047984 */ /* 0x000e680000000c00 */
[----:B------:R-:W2:Y:S01]  /*f7b0*/  LDS.128 R8, [R26+0x1c400] ;  /* 0x01c400001a087984 */ /* 0x000ea20000000c00 */
[-C--:B-1----:R-:W-:Y:S02]  /*f7c0*/  F2FP.F16.E4M3.UNPACK_B R27, R4.reuse ;  /* 0x00000004ff1b723e */ /* 0x082fe400020006ff */
[----:B------:R-:W-:Y:S02]  /*f7d0*/  F2FP.F16.E4M3.UNPACK_B R4, R4.H1 ;  /* 0x00000004ff04723e */ /* 0x000fe400030006ff */
[----:B--2---:R-:W-:Y:S02]  /*f7e0*/  F2FP.F16.E4M3.UNPACK_B R33, R8.H1 ;  /* 0x00000008ff21723e */ /* 0x004fe400030006ff */
[----:B------:R-:W-:-:S02]  /*f7f0*/  F2FP.F16.E4M3.UNPACK_B R28, R5 ;  /* 0x00000005ff1c723e */ /* 0x000fc400020006ff */
[----:B------:R-:W-:Y:S01]  /*f800*/  F2FP.F16.E4M3.UNPACK_B R29, R5.H1 ;  /* 0x00000005ff1d723e */ /* 0x000fe200030006ff */
[--C-:B------:R-:W-:Y:S01]  /*f810*/  HADD2.F32 R34, -RZ, R33.reuse.H0_H0 ;  /* 0x20000021ff227230 */ /* 0x100fe20000004100 */
[-C--:B0-----:R-:W-:Y:S01]  /*f820*/  F2FP.F16.E4M3.UNPACK_B R35, R9.reuse ;  /* 0x00000009ff23723e */ /* 0x081fe200020006ff */
[----:B------:R-:W-:Y:S01]  /*f830*/  HADD2.F32 R5, -RZ, R4.H0_H0 ;  /* 0x20000004ff057230 */ /* 0x000fe20000004100 */
[----:B------:R-:W-:Y:S01]  /*f840*/  F2FP.F16.E4M3.UNPACK_B R36, R9.H1 ;  /* 0x00000009ff24723e */ /* 0x000fe200030006ff */
[----:B------:R-:W-:Y:S02]  /*f850*/  HADD2.F32 R33, -RZ, R33.H1_H1 ;  /* 0x30000021ff217230 */ /* 0x000fe40000004100 */
[CC--:B------:R-:W-:Y:S01]  /*f860*/  FMUL.FTZ R9, R34.reuse, R39.reuse ;  /* 0x0000002722097220 */ /* 0x0c0fe20000410000 */
[----:B------:R-:W-:Y:S01]  /*f870*/  FMUL.FTZ R44, R34, R40 ;  /* 0x00000028222c7220 */ /* 0x000fe20000410000 */
[----:B------:R-:W-:Y:S02]  /*f880*/  F2FP.F16.E4M3.UNPACK_B R8, R8 ;  /* 0x00000008ff08723e */ /* 0x000fe400020006ff */
[C---:B------:R-:W-:Y:S01]  /*f890*/  FFMA.FTZ R46, R5.reuse, R40, R9 ;  /* 0x00000028052e7223 */ /* 0x040fe20000010009 */
[----:B------:R-:W-:Y:S01]  /*f8a0*/  FFMA.FTZ R45, R5, R39, -R44 ;  /* 0x00000027052d7223 */ /* 0x000fe2000001082c */
[----:B------:R-:W-:Y:S01]  /*f8b0*/  HADD2.F32 R40, -RZ, R38.H1_H1 ;  /* 0x30000026ff287230 */ /* 0x000fe20000004100 */
[----:B------:R-:W-:Y:S01]  /*f8c0*/  F2FP.F16.E4M3.UNPACK_B R38, R0 ;  /* 0x00000000ff26723e */ /* 0x000fe200020006ff */
[----:B------:R-:W-:Y:S01]  /*f8d0*/  HADD2.F32 R44, -RZ, R42.H1_H1 ;  /* 0x3000002aff2c7230 */ /* 0x000fe20000004100 */
[----:B------:R-:W-:Y:S01]  /*f8e0*/  F2FP.F16.E4M3.UNPACK_B R37, R10 ;  /* 0x0000000aff25723e */ /* 0x000fe200020006ff */
[----:B------:R-:W-:-:S02]  /*f8f0*/  HADD2.F32 R42, -RZ, R41.H0_H0 ;  /* 0x20000029ff2a7230 */ /* 0x000fc40000004100 */
[C---:B------:R-:W-:Y:S01]  /*f900*/  FMUL.FTZ R43, R33.reuse, R40 ;  /* 0x00000028212b7220 */ /* 0x040fe20000410000 */
[----:B------:R-:W-:Y:S02]  /*f910*/  HADD2.F32 R9, -RZ, R8.H0_H0 ;  /* 0x20000008ff097230 */ /* 0x000fe40000004100 */
[----:B------:R-:W-:Y:S01]  /*f920*/  FMUL.FTZ R48, R33, R44 ;  /* 0x0000002c21307220 */ /* 0x000fe20000410000 */
[----:B------:R-:W-:Y:S01]  /*f930*/  HADD2.F32 R5, -RZ, R4.H1_H1 ;  /* 0x30000004ff057230 */ /* 0x000fe20000004100 */
[----:B------:R-:W-:Y:S01]  /*f940*/  F2FP.F16.E4M3.UNPACK_B R10, R10.H1 ;  /* 0x0000000aff0a723e */ /* 0x000fe200030006ff */
[----:B------:R-:W-:Y:S02]  /*f950*/  HADD2.F32 R39, -RZ, R38.H0_H0 ;  /* 0x20000026ff277230 */ /* 0x000fe40000004100 */
[----:B------:R-:W-:Y:S01]  /*f960*/  FMUL.FTZ R33, R9, R42 ;  /* 0x0000002a09217220 */ /* 0x000fe20000410000 */
[----:B------:R-:W-:Y:S02]  /*f970*/  HADD2.F32 R4, -RZ, R27.H0_H0 ;  /* 0x2000001bff047230 */ /* 0x000fe40000004100 */
[C---:B------:R-:W-:Y:S01]  /*f980*/  FFMA.FTZ R47, R5.reuse, R44, R43 ;  /* 0x0000002c052f7223 */ /* 0x040fe2000001002b */
[----:B------:R-:W-:Y:S01]  /*f990*/  FFMA.FTZ R48, R5, R40, -R48 ;  /* 0x0000002805307223 */ /* 0x000fe20000010830 */
[----:B------:R-:W-:Y:S01]  /*f9a0*/  FMUL.FTZ R9, R9, R39 ;  /* 0x0000002709097220 */ /* 0x000fe20000410000 */
[----:B------:R-:W-:-:S02]  /*f9b0*/  HADD2.F32 R5, -RZ, R36.H0_H0 ;  /* 0x20000024ff057230 */ /* 0x000fc40000004100 */
[C---:B------:R-:W-:Y:S01]  /*f9c0*/  FFMA.FTZ R43, R4.reuse, R39, -R33 ;  /* 0x00000027042b7223 */ /* 0x040fe20000010821 */
[----:B------:R-:W-:Y:S01]  /*f9d0*/  F2FP.F16.E4M3.UNPACK_B R39, R20.H1 ;  /* 0x00000014ff27723e */ /* 0x000fe200030006ff */
[----:B------:R-:W-:Y:S01]  /*f9e0*/  FFMA.FTZ R42, R4, R42, R9 ;  /* 0x0000002a042a7223 */ /* 0x000fe20000010009 */
[----:B------:R-:W-:Y:S01]  /*f9f0*/  F2FP.F16.E4M3.UNPACK_B R9, R12.H1 ;  /* 0x0000000cff09723e */ /* 0x000fe200030006ff */
[----:B------:R-:W-:Y:S01]  /*fa00*/  HADD2.F32 R41, -RZ, R41.H1_H1 ;  /* 0x30000029ff297230 */ /* 0x000fe20000004100 */
[-C--:B------:R-:W-:Y:S01]  /*fa10*/  F2FP.F16.E4M3.UNPACK_B R31, R6.reuse ;  /* 0x00000006ff1f723e */ /* 0x080fe200020006ff */
[----:B------:R-:W-:Y:S01]  /*fa20*/  HADD2.F32 R40, -RZ, R39.H0_H0 ;  /* 0x20000027ff287230 */ /* 0x000fe20000004100 */
[----:B------:R-:W-:Y:S01]  /*fa30*/  F2FP.F16.E4M3.UNPACK_B R6, R6.H1 ;  /* 0x00000006ff06723e */ /* 0x000fe200030006ff */
[----:B------:R-:W-:Y:S01]  /*fa40*/  HADD2.F32 R8, -RZ, R8.H1_H1 ;  /* 0x30000008ff087230 */ /* 0x000fe20000004100 */
[----:B------:R-:W-:Y:S01]  /*fa50*/  F2FP.F16.E4M3.UNPACK_B R34, R11 ;  /* 0x0000000bff22723e */ /* 0x000fe200020006ff */
[----:B------:R-:W-:-:S02]  /*fa60*/  HADD2.F32 R38, -RZ, R38.H1_H1 ;  /* 0x30000026ff267230 */ /* 0x000fc40000004100 */
[C---:B------:R-:W-:Y:S01]  /*fa70*/  FMUL.FTZ R49, R5.reuse, R40 ;  /* 0x0000002805317220 */ /* 0x040fe20000410000 */
[----:B------:R-:W-:Y:S02]  /*fa80*/  HADD2.F32 R33, -RZ, R9.H0_H0 ;  /* 0x20000009ff217230 */ /* 0x000fe40000004100 */
[C---:B------:R-:W-:Y:S01]  /*fa90*/  FMUL.FTZ R44, R8.reuse, R41 ;  /* 0x00000029082c7220 */ /* 0x040fe20000410000 */
[----:B------:R-:W-:Y:S02]  /*faa0*/  HADD2.F32 R4, -RZ, R29.H0_H0 ;  /* 0x2000001dff047230 */ /* 0x000fe40000004100 */
[----:B------:R-:W-:Y:S01]  /*fab0*/  FMUL.FTZ R8, R8, R38 ;  /* 0x0000002608087220 */ /* 0x000fe20000410000 */
[----:B------:R-:W-:Y:S02]  /*fac0*/  HADD2.F32 R27, -RZ, R27.H1_H1 ;  /* 0x3000001bff1b7230 */ /* 0x000fe40000004100 */
[----:B------:R-:W-:Y:S01]  /*fad0*/  FMUL.FTZ R5, R5, R33 ;  /* 0x0000002105057220 */ /* 0x000fe20000410000 */
[----:B------:R-:W-:-:S02]  /*fae0*/  HADD2.F32 R39, -RZ, R39.H1_H1 ;  /* 0x30000027ff277230 */ /* 0x000fc40000004100 */
[C---:B------:R-:W-:Y:S01]  /*faf0*/  FFMA.FTZ R51, R4.reuse, R33, -R49 ;  /* 0x0000002104337223 */ /* 0x040fe20000010831 */
[----:B------:R-:W-:Y:S01]  /*fb00*/  F2FP.F16.E4M3.UNPACK_B R33, R20 ;  /* 0x00000014ff21723e */ /* 0x000fe200020006ff */
[C---:B------:R-:W-:Y:S01]  /*fb10*/  FFMA.FTZ R44, R27.reuse, R38, -R44 ;  /* 0x000000261b2c7223 */ /* 0x040fe2000001082c */
[----:B------:R-:W-:Y:S01]  /*fb20*/  FFMA.FTZ R41, R27, R41, R8 ;  /* 0x000000291b297223 */ /* 0x000fe20000010008 */
[----:B------:R-:W-:Y:S01]  /*fb30*/  HADD2.F32 R36, -RZ, R36.H1_H1 ;  /* 0x30000024ff247230 */ /* 0x000fe20000004100 */
[----:B------:R-:W-:Y:S01]  /*fb40*/  F2FP.F16.E4M3.UNPACK_B R8, R12 ;  /* 0x0000000cff08723e */ /* 0x000fe200020006ff */
[----:B------:R-:W-:Y:S02]  /*fb50*/  HADD2.F32 R27, -RZ, R9.H1_H1 ;  /* 0x30000009ff1b7230 */ /* 0x000fe40000004100 */
[----:B------:R-:W-:Y:S01]  /*fb60*/  FFMA.FTZ R52, R4, R40, R5 ;  /* 0x0000002804347223 */ /* 0x000fe20000010005 */
[----:B------:R-:W-:Y:S02]  /*fb70*/  HADD2.F32 R38, -RZ, R33.H0_H0 ;  /* 0x20000021ff267230 */ /* 0x000fe40000004100 */
[----:B------:R-:W-:Y:S01]  /*fb80*/  FMUL.FTZ R40, R36, R39 ;  /* 0x0000002724287220 */ /* 0x000fe20000410000 */
[----:B------:R-:W-:-:S02]  /*fb90*/  HADD2.F32 R5, -RZ, R35.H0_H0 ;  /* 0x20000023ff057230 */ /* 0x000fc40000004100 */
[----:B------:R-:W-:Y:S01]  /*fba0*/  FMUL.FTZ R36, R36, R27 ;  /* 0x0000001b24247220 */ /* 0x000fe20000410000 */
[----:B------:R-:W-:Y:S01]  /*fbb0*/  HADD2.F32 R29, -RZ, R29.H1_H1 ;  /* 0x3000001dff1d7230 */ /* 0x000fe20000004100 */
[----:B------:R-:W-:Y:S01]  /*fbc0*/  F2FP.F16.E4M3.UNPACK_B R11, R11.H1 ;  /* 0x0000000bff0b723e */ /* 0x000fe200030006ff */
[----:B------:R-:W-:Y:S02]  /*fbd0*/  HADD2.F32 R9, -RZ, R8.H0_H0 ;  /* 0x20000008ff097230 */ /* 0x000fe40000004100 */
[-C--:B------:R-:W-:Y:S01]  /*fbe0*/  FMUL.FTZ R49, R5, R38.reuse ;  /* 0x0000002605317220 */ /* 0x080fe20000410000 */
[----:B------:R-:W-:Y:S02]  /*fbf0*/  HADD2.F32 R4, -RZ, R28.H0_H0 ;  /* 0x2000001cff047230 */ /* 0x000fe40000004100 */
[C---:B------:R-:W-:Y:S01]  /*fc00*/  FFMA.FTZ R54, R29.reuse, R27, -R40 ;  /* 0x0000001b1d367223 */ /* 0x040fe20000010828 */
[----:B------:R-:W-:Y:S01]  /*fc10*/  FFMA.FTZ R53, R29, R39, R36 ;  /* 0x000000271d357223 */ /* 0x000fe20000010024 */
[----:B------:R-:W-:Y:S01]  /*fc20*/  FMUL.FTZ R5, R5, R9 ;  /* 0x0000000905057220 */ /* 0x000fe20000410000 */
[----:B------:R-:W-:Y:S01]  /*fc30*/  F2FP.F16.E4M3.UNPACK_B R29, R21.H1 ;  /* 0x00000015ff1d723e */ /* 0x000fe200030006ff */
[C---:B------:R-:W-:Y:S01]  /*fc40*/  FFMA.FTZ R49, R4.reuse, R9, -R49 ;  /* 0x0000000904317223 */ /* 0x040fe20000010831 */
[----:B------:R-:W-:Y:S01]  /*fc50*/  F2FP.F16.E4M3.UNPACK_B R9, R13.H1 ;  /* 0x0000000dff09723e */ /* 0x000fe200030006ff */
[----:B------:R-:W-:Y:S01]  /*fc60*/  FFMA.FTZ R38, R4, R38, R5 ;  /* 0x0000002604267223 */ /* 0x000fe20000010005 */
[----:B------:R-:W-:Y:S01]  /*fc70*/  HADD2.F32 R8, -RZ, R8.H1_H1 ;  /* 0x30000008ff087230 */ /* 0x000fe20000004100 */
[-C--:B------:R-:W-:Y:S01]  /*fc80*/  F2FP.F16.E4M3.UNPACK_B R32, R7.reuse ;  /* 0x00000007ff20723e */ /* 0x080fe200020006ff */
[----:B------:R-:W-:Y:S01]  /*fc90*/  HADD2.F32 R33, -RZ, R33.H1_H1 ;  /* 0x30000021ff217230 */ /* 0x000fe20000004100 */
[----:B------:R-:W-:Y:S01]  /*fca0*/  F2FP.F16.E4M3.UNPACK_B R7, R7.H1 ;  /* 0x00000007ff07723e */ /* 0x000fe200030006ff */
[----:B------:R-:W-:-:S02]  /*fcb0*/  HADD2.F32 R35, -RZ, R35.H1_H1 ;  /* 0x30000023ff237230 */ /* 0x000fc40000004100 */
[----:B------:R-:W-:Y:S02]  /*fcc0*/  HADD2.F32 R36, -RZ, R29.H0_H0 ;  /* 0x2000001dff247230 */ /* 0x000fe40000004100 */
[----:B------:R-:W-:Y:S02]  /*fcd0*/  HADD2.F32 R5, -RZ, R10.H0_H0 ;  /* 0x2000000aff057230 */ /* 0x000fe40000004100 */
[C---:B------:R-:W-:Y:S01]  /*fce0*/  FMUL.FTZ R39, R35.reuse, R33 ;  /* 0x0000002123277220 */ /* 0x040fe20000410000 */
[----:B------:R-:W-:Y:S02]  /*fcf0*/  HADD2.F32 R27, -RZ, R9.H0_H0 ;  /* 0x20000009ff1b7230 */ /* 0x000fe40000004100 */
[----:B------:R-:W-:Y:S01]  /*fd00*/  FMUL.FTZ R50, R35, R8 ;  /* 0x0000000823327220 */ /* 0x000fe20000410000 */
[----:B------:R-:W-:Y:S02]  /*fd10*/  HADD2.F32 R4, -RZ, R6.H0_H0 ;  /* 0x20000006ff047230 */ /* 0x000fe40000004100 */
[----:B------:R-:W-:Y:S01]  /*fd20*/  FMUL.FTZ R35, R5, R36 ;  /* 0x0000002405237220 */ /* 0x000fe20000410000 */
[----:B------:R-:W-:-:S02]  /*fd30*/  HADD2.F32 R28, -RZ, R28.H1_H1 ;  /* 0x3000001cff1c7230 */ /* 0x000fc40000004100 */
[-C--:B------:R-:W-:Y:S01]  /*fd40*/  FMUL.FTZ R5, R5, R27.reuse ;  /* 0x0000001b05057220 */ /* 0x080fe20000410000 */
[----:B------:R-:W-:Y:S02]  /*fd50*/  HADD2.F32 R29, -RZ, R29.H1_H1 ;  /* 0x3000001dff1d7230 */ /* 0x000fe40000004100 */
[----:B------:R-:W-:Y:S01]  /*fd60*/  FFMA.FTZ R35, R4, R27, -R35 ;  /* 0x0000001b04237223 */ /* 0x000fe20000010823 */
[----:B------:R-:W-:Y:S02]  /*fd70*/  HADD2.F32 R10, -RZ, R10.H1_H1 ;  /* 0x3000000aff0a7230 */ /* 0x000fe40000004100 */
[----:B------:R-:W-:Y:S01]  /*fd80*/  FFMA.FTZ R40, R28, R8, -R39 ;  /* 0x000000081c287223 */ /* 0x000fe20000010827 */
[----:B------:R-:W-:Y:S01]  /*fd90*/  HADD2.F32 R9, -RZ, R9.H1_H1 ;  /* 0x30000009ff097230 */ /* 0x000fe20000004100 */
[----:B------:R-:W-:Y:S01]  /*fda0*/  F2FP.F16.E4M3.UNPACK_B R27, R21 ;  /* 0x00000015ff1b723e */ /* 0x000fe200020006ff */
[----:B------:R-:W-:Y:S01]  /*fdb0*/  FFMA.FTZ R39, R4, R36, R5 ;  /* 0x0000002404277223 */ /* 0x000fe20000010005 */
[----:B------:R-:W-:Y:S01]  /*fdc0*/  HADD2.F32 R6, -RZ, R6.H1_H1 ;  /* 0x30000006ff067230 */ /* 0x000fe20000004100 */
[----:B------:R-:W-:Y:S01]  /*fdd0*/  F2FP.F16.E4M3.UNPACK_B R8, R13 ;  /* 0x0000000dff08723e */ /* 0x000fe200020006ff */
[C---:B------:R-:W-:Y:S01]  /*fde0*/  FMUL.FTZ R55, R10.reuse, R29 ;  /* 0x0000001d0a377220 */ /* 0x040fe20000410000 */
[----:B------:R-:W-:Y:S01]  /*fdf0*/  FMUL.FTZ R4, R10, R9 ;  /* 0x000000090a047220 */ /* 0x000fe20000410000 */
[----:B------:R-:W-:-:S02]  /*fe00*/  HADD2.F32 R10, -RZ, R27.H0_H0 ;  /* 0x2000001bff0a7230 */ /* 0x000fc40000004100 */
[----:B------:R-:W-:Y:S01]  /*fe10*/  FFMA.FTZ R33, R28, R33, R50 ;  /* 0x000000211c217223 */ /* 0x000fe20000010032 */
[----:B------:R-:W-:Y:S02]  /*fe20*/  HADD2.F32 R5, -RZ, R37.H0_H0 ;  /* 0x20000025ff057230 */ /* 0x000fe40000004100 */
[C---:B------:R-:W-:Y:S01]  /*fe30*/  FFMA.FTZ R56, R6.reuse, R9, -R55 ;  /* 0x0000000906387223 */ /* 0x040fe20000010837 */
[----:B------:R-:W-:Y:S01]  /*fe40*/  FFMA.FTZ R58, R6, R29, R4 ;  /* 0x0000001d063a7223 */ /* 0x000fe20000010004 */
[----:B------:R-:W-:Y:S02]  /*fe50*/  HADD2.F32 R6, -RZ, R8.H0_H0 ;  /* 0x20000008ff067230 */ /* 0x000fe40000004100 */
[----:B------:R-:W-:Y:S02]  /*fe60*/  HADD2.F32 R4, -RZ, R31.H0_H0 ;  /* 0x2000001fff047230 */ /* 0x000fe40000004100 */
[----:B------:R-:W-:Y:S01]  /*fe70*/  FMUL.FTZ R9, R5, R10 ;  /* 0x0000000a05097220 */ /* 0x000fe20000410000 */
[----:B------:R-:W-:-:S02]  /*fe80*/  HADD2.F32 R28, -RZ, R27.H1_H1 ;  /* 0x3000001bff1c7230 */ /* 0x000fc40000004100 */
[-C--:B------:R-:W-:Y:S01]  /*fe90*/  FMUL.FTZ R5, R5, R6.reuse ;  /* 0x0000000605057220 */ /* 0x080fe20000410000 */
[----:B------:R-:W-:Y:S02]  /*fea0*/  HADD2.F32 R37, -RZ, R37.H1_H1 ;  /* 0x30000025ff257230 */ /* 0x000fe40000004100 */
[C---:B------:R-:W-:Y:S01]  /*feb0*/  FFMA.FTZ R27, R4.reuse, R6, -R9 ;  /* 0x00000006041b7223 */ /* 0x040fe20000010809 */
[----:B------:R-:W-:Y:S01]  /*fec0*/  HADD2.F32 R8, -RZ, R8.H1_H1 ;  /* 0x30000008ff087230 */ /* 0x000fe20000004100 */
[----:B------:R-:W-:Y:S01]  /*fed0*/  F2FP.F16.E4M3.UNPACK_B R9, R24.H1 ;  /* 0x00000018ff09723e */ /* 0x000fe200030006ff */
[----:B------:R-:W-:Y:S02]  /*fee0*/  HADD2.F32 R31, -RZ, R31.H1_H1 ;  /* 0x3000001fff1f7230 */ /* 0x000fe40000004100 */
[----:B------:R-:W-:Y:S01]  /*fef0*/  FFMA.FTZ R29, R4, R10, R5 ;  /* 0x0000000a041d7223 */ /* 0x000fe20000010005 */
[C---:B------:R-:W-:Y:S01]  /*ff00*/  FMUL.FTZ R6, R37.reuse, R28 ;  /* 0x0000001c25067220 */ /* 0x040fe20000410000 */
[----:B------:R-:W-:Y:S01]  /*ff10*/  F2FP.F16.E4M3.UNPACK_B R4, R14.H1 ;  /* 0x0000000eff04723e */ /* 0x000fe200030006ff */
[----:B------:R-:W-:Y:S01]  /*ff20*/  FMUL.FTZ R37, R37, R8 ;  /* 0x0000000825257220 */ /* 0x000fe20000410000 */
[----:B------:R-:W-:-:S02]  /*ff30*/  HADD2.F32 R10, -RZ, R9.H0_H0 ;  /* 0x20000009ff0a7230 */ /* 0x000fc40000004100 */
[C---:B------:R-:W-:Y:S01]  /*ff40*/  FFMA.FTZ R36, R31.reuse, R8, -R6 ;  /* 0x000000081f247223 */ /* 0x040fe20000010806 */
[----:B------:R-:W-:Y:S02]  /*ff50*/  HADD2.F32 R5, -RZ, R11.H0_H0 ;  /* 0x2000000bff057230 */ /* 0x000fe40000004100 */
[----:B------:R-:W-:Y:S01]  /*ff60*/  FFMA.FTZ R50, R31, R28, R37 ;  /* 0x0000001c1f327223 */ /* 0x000fe20000010025 */
[--C-:B------:R-:W-:Y:S02]  /*ff70*/  HADD2.F32 R6, -RZ, R4.reuse.H0_H0 ;  /* 0x20000004ff067230 */ /* 0x100fe40000004100 */
[----:B------:R-:W-:Y:S02]  /*ff80*/  HADD2.F32 R8, -RZ, R4.H1_H1 ;  /* 0x30000004ff087230 */ /* 0x000fe40000004100 */
[----:B------:R-:W-:Y:S01]  /*ff90*/  FMUL.FTZ R31, R5, R10 ;  /* 0x0000000a051f7220 */ /* 0x000fe20000410000 */
[----:B------:R-:W-:Y:S02]  /*ffa0*/  HADD2.F32 R4, -RZ, R7.H0_H0 ;  /* 0x20000007ff047230 */ /* 0x000fe40000004100 */
[----:B------:R-:W-:-:S02]  /*ffb0*/  HADD2.F32 R28, -RZ, R9.H1_H1 ;  /* 0x30000009ff1c7230 */ /* 0x000fc40000004100 */
[-C--:B------:R-:W-:Y:S01]  /*ffc0*/  FMUL.FTZ R9, R5, R6.reuse ;  /* 0x0000000605097220 */ /* 0x080fe20000410000 */
[----:B------:R-:W-:Y:S02]  /*ffd0*/  HADD2.F32 R11, -RZ, R11.H1_H1 ;  /* 0x3000000bff0b7230 */ /* 0x000fe40000004100 */
[C---:B------:R-:W-:Y:S01]  /*ffe0*/  FFMA.FTZ R37, R4.reuse, R6, -R31 ;  /* 0x0000000604257223 */ /* 0x040fe2000001081f */
[----:B------:R-:W-:Y:S01]  /*fff0*/  HADD2.F32 R7, -RZ, R7.H1_H1 ;  /* 0x30000007ff077230 */ /* 0x000fe20000004100 */
[----:B------:R-:W-:Y:S01]  /*10000*/  F2FP.F16.E4M3.UNPACK_B R5, R14 ;  /* 0x0000000eff05723e */ /* 0x000fe200020006ff */
[----:B------:R-:W-:Y:S01]  /*10010*/  FFMA.FTZ R55, R4, R10, R9 ;  /* 0x0000000a04377223 */ /* 0x000fe20000010009 */
[C---:B------:R-:W-:Y:S01]  /*10020*/  FMUL.FTZ R6, R11.reuse, R28 ;  /* 0x0000001c0b067220 */ /* 0x040fe20000410000 */
[----:B------:R-:W-:Y:S01]  /*10030*/  FMUL.FTZ R11, R11, R8 ;  /* 0x000000080b0b7220 */ /* 0x000fe20000410000 */
[----:B------:R-:W-:Y:S02]  /*10040*/  F2FP.F16.E4M3.UNPACK_B R4, R24 ;  /* 0x00000018ff04723e */ /* 0x000fe400020006ff */
[C---:B------:R-:W-:Y:S01]  /*10050*/  FFMA.FTZ R60, R7.reuse, R8, -R6 ;  /* 0x00000008073c7223 */ /* 0x040fe20000010806 */
[----:B------:R-:W-:Y:S01]  /*10060*/  FFMA.FTZ R62, R7, R28, R11 ;  /* 0x0000001c073e7223 */ /* 0x000fe2000001000b */
[----:B------:R-:W-:-:S02]  /*10070*/  HADD2.F32 R6, -RZ, R5.H0_H0 ;  /* 0x20000005ff067230 */ /* 0x000fc40000004100 */
[----:B------:R-:W-:Y:S02]  /*10080*/  HADD2.F32 R7, -RZ, R5.H1_H1 ;  /* 0x30000005ff077230 */ /* 0x000fe40000004100 */
[----:B------:R-:W-:Y:S01]  /*10090*/  HADD2.F32 R8, -RZ, R4.H0_H0 ;  /* 0x20000004ff087230 */ /* 0x000fe20000004100 */
[----:B------:R-:W-:Y:S01]  /*100a0*/  F2FP.SATFINITE.E4M3.F32.PACK_AB_MERGE_C R55, R62, R55, RZ ;  /* 0x000000373e37723e */ /* 0x000fe200048070ff */
[----:B------:R-:W-:Y:S02]  /*100b0*/  HADD2.F32 R5, -RZ, R34.H0_H0 ;  /* 0x20000022ff057230 */ /* 0x000fe40000004100 */
[----:B------:R-:W-:Y:S02]  /*100c0*/  HADD2.F32 R9, -RZ, R4.H1_H1 ;  /* 0x30000004ff097230 */ /* 0x000fe40000004100 */
[----:B------:R-:W-:Y:S02]  /*100d0*/  HADD2.F32 R34, -RZ, R34.H1_H1 ;  /* 0x30000022ff227230 */ /* 0x000fe40000004100 */
[----:B------:R-:W-:Y:S01]  /*100e0*/  FMUL.FTZ R11, R5, R8 ;  /* 0x00000008050b7220 */ /* 0x000fe20000410000 */
[----:B------:R-:W-:-:S02]  /*100f0*/  HADD2.F32 R4, -RZ, R32.H0_H0 ;  /* 0x20000020ff047230 */ /* 0x000fc40000004100 */
[-C--:B------:R-:W-:Y:S01]  /*10100*/  FMUL.FTZ R5, R5, R6.reuse ;  /* 0x0000000605057220 */ /* 0x080fe20000410000 */
[----:B------:R-:W-:Y:S02]  /*10110*/  HADD2.F32 R32, -RZ, R32.H1_H1 ;  /* 0x30000020ff207230 */ /* 0x000fe40000004100 */
[C---:B------:R-:W-:Y:S01]  /*10120*/  FMUL.FTZ R31, R34.reuse, R9 ;  /* 0x00000009221f7220 */ /* 0x040fe20000410000 */
[-C--:B------:R-:W-:Y:S01]  /*10130*/  FMUL.FTZ R10, R34, R7.reuse ;  /* 0x00000007220a7220 */ /* 0x080fe20000410000 */
[C---:B------:R-:W-:Y:S01]  /*10140*/  FFMA.FTZ R11, R4.reuse, R6, -R11 ;  /* 0x00000006040b7223 */ /* 0x040fe2000001080b */
[----:B------:R-:W-:Y:S01]  /*10150*/  FFMA.FTZ R28, R4, R8, R5 ;  /* 0x00000008041c7223 */ /* 0x000fe20000010005 */
[C---:B------:R-:W-:Y:S01]  /*10160*/  FFMA.FTZ R34, R32.reuse, R7, -R31 ;  /* 0x0000000720227223 */ /* 0x040fe2000001081f */
[----:B------:R-:W-:Y:S01]  /*10170*/  FFMA.FTZ R31, R32, R9, R10 ;  /* 0x00000009201f7223 */ /* 0x000fe2000001000a */
[----:B------:R-:W-:Y:S02]  /*10180*/  F2FP.SATFINITE.E4M3.F32.PACK_AB_MERGE_C R4, R48, R45, RZ ;  /* 0x0000002d3004723e */ /* 0x000fe400048070ff */
[----:B------:R-:W-:-:S02]  /*10190*/  F2FP.SATFINITE.E4M3.F32.PACK_AB_MERGE_C R5, R54, R51, RZ ;  /* 0x000000333605723e */ /* 0x000fc400048070ff */
[----:B------:R-:W-:Y:S02]  /*101a0*/  F2FP.SATFINITE.E4M3.F32.PACK_AB_MERGE_C R6, R56, R35, RZ ;  /* 0x000000233806723e */ /* 0x000fe400048070ff */
[----:B------:R-:W-:Y:S02]  /*101b0*/  F2FP.SATFINITE.E4M3.F32.PACK_AB_MERGE_C R7, R60, R37, RZ ;  /* 0x000000253c07723e */ /* 0x000fe400048070ff */
[----:B------:R-:W-:Y:S02]  /*101c0*/  F2FP.SATFINITE.E4M3.F32.PACK_AB_MERGE_C R8, R47, R46, RZ ;  /* 0x0000002e2f08723e */ /* 0x000fe400048070ff */
[----:B------:R-:W-:Y:S02]  /*101d0*/  F2FP.SATFINITE.E4M3.F32.PACK_AB_MERGE_C R9, R53, R52, RZ ;  /* 0x000000343509723e */ /* 0x000fe400048070ff */
[----:B------:R-:W-:Y:S02]  /*101e0*/  F2FP.SATFINITE.E4M3.F32.PACK_AB_MERGE_C R10, R58, R39, RZ ;  /* 0x000000273a0a723e */ /* 0x000fe400048070ff */
[----:B------:R-:W-:-:S02]  /*101f0*/  F2FP.SATFINITE.E4M3.F32.PACK_AB_MERGE_C R4, R44, R43, R4 ;  /* 0x0000002b2c04723e */ /* 0x000fc40004807004 */
[----:B------:R-:W-:Y:S02]  /*10200*/  F2FP.SATFINITE.E4M3.F32.PACK_AB_MERGE_C R5, R40, R49, R5 ;  /* 0x000000312805723e */ /* 0x000fe40004807005 */
[----:B------:R-:W-:Y:S02]  /*10210*/  F2FP.SATFINITE.E4M3.F32.PACK_AB_MERGE_C R6, R36, R27, R6 ;  /* 0x0000001b2406723e */ /* 0x000fe40004807006 */
[----:B------:R-:W-:Y:S02]  /*10220*/  F2FP.SATFINITE.E4M3.F32.PACK_AB_MERGE_C R7, R34, R11, R7 ;  /* 0x0000000b2207723e */ /* 0x000fe40004807007 */
[----:B------:R-:W-:Y:S02]  /*10230*/  F2FP.SATFINITE.E4M3.F32.PACK_AB_MERGE_C R8, R41, R42, R8 ;  /* 0x0000002a2908723e */ /* 0x000fe40004807008 */
[----:B------:R-:W-:Y:S01]  /*10240*/  F2FP.SATFINITE.E4M3.F32.PACK_AB_MERGE_C R9, R33, R38, R9 ;  /* 0x000000262109723e */ /* 0x000fe20004807009 */
[----:B------:R1:W-:Y:S01]  /*10250*/  STS.128 [R25+0x1c400], R4 ;  /* 0x01c4000419007388 */ /* 0x0003e20000000c00 */
[----:B------:R-:W-:-:S02]  /*10260*/  F2FP.SATFINITE.E4M3.F32.PACK_AB_MERGE_C R10, R50, R29, R10 ;  /* 0x0000001d320a723e */ /* 0x000fc4000480700a */
[----:B------:R-:W-:-:S05]  /*10270*/  F2FP.SATFINITE.E4M3.F32.PACK_AB_MERGE_C R11, R31, R28, R55 ;  /* 0x0000001c1f0b723e */ /* 0x000fca0004807037 */
[----:B------:R1:W-:Y:S02]  /*10280*/  STS.128 [R26+0x1c400], R8 ;  /* 0x01c400081a007388 */ /* 0x0003e40000000c00 */
.L_x_460:
[----:B------:R-:W-:Y:S05]  /*10290*/  BSYNC B1 ;  /* 0x0000000000017941 */ /* 0x000fea0003800000 */
.L_x_459:
[----:B------:R-:W-:Y:S05]  /*102a0*/  @P0 BRA `(.L_x_451) ;  /* 0x0000000c00040947 */ /* 0x000fea0003800000 */
[----:B-1----:R-:W2:Y:S01]  /*102b0*/  LDL R8, [R1+0x68] ;  /* 0x0000680001087983 */ /* 0x002ea20000100800 */
[C---:B------:R-:W-:Y:S02]  /*102c0*/  VIADD R4, R228.reuse, 0x40 ;  /* 0x00000040e4047836 */ /* 0x040fe40000000000 */
[----:B------:R-:W-:Y:S01]  /*102d0*/  VIADD R5, R228, 0x40 ;  /* 0x00000040e4057836 */ /* 0x000fe20000000000 */
[----:B------:R-:W3:Y:S01]  /*102e0*/  LDL R49, [R1+0x9c] ;  /* 0x00009c0001317983 */ /* 0x000ee20000100800 */
[----:B------:R-:W-:-:S03]  /*102f0*/  IMAD.SHL.U32 R4, R4, 0x80, RZ ;  /* 0x0000008004047824 */ /* 0x000fc600078e00ff */
[----:B------:R-:W-:Y:S01]  /*10300*/  SHF.L.U32 R5, R5, 0x7, RZ ;  /* 0x0000000705057819 */ /* 0x000fe200000006ff */
[----:B------:R-:W-:Y:S01]  /*10310*/  IMAD.IADD R3, R18, 0x1, R3 ;  /* 0x0000000112037824 */ /* 0x000fe200078e0203 */
[----:B------:R-:W-:Y:S02]  /*10320*/  LOP3.LUT R4, R4, 0x380, RZ, 0xc0, !PT ;  /* 0x0000038004047812 */ /* 0x000fe400078ec0ff */
[----:B------:R-:W-:Y:S02]  /*10330*/  LOP3.LUT R5, R5, 0x380, RZ, 0xc0, !PT ;  /* 0x0000038005057812 */ /* 0x000fe400078ec0ff */
[----:B------:R-:W-:Y:S02]  /*10340*/  SHF.R.U32.HI R4, RZ, 0x3, R4 ;  /* 0x00000003ff047819 */ /* 0x000fe40000011604 */
[----:B------:R-:W-:-:S04]  /*10350*/  LOP3.LUT R3, R5, 0x70, R3, 0xf8, !PT ;  /* 0x0000007005037812 */ /* 0x000fc800078ef803 */
[----:B------:R-:W-:Y:S02]  /*10360*/  LOP3.LUT R3, R3, R4, RZ, 0x3c, !PT ;  /* 0x0000000403037212 */ /* 0x000fe400078e3cff */
[----:B------:R-:W-:Y:S02]  /*10370*/  F2FP.F16.E4M3.UNPACK_B R37, R0.H1 ;  /* 0x00000000ff25723e */ /* 0x000fe400030006ff */
[----:B------:R-:W-:-:S03]  /*10380*/  F2FP.F16.E4M3.UNPACK_B R41, R15.H1 ;  /* 0x0000000fff29723e */ /* 0x000fc600030006ff */
[----:B0-----:R-:W-:Y:S02]  /*10390*/  HADD2.F32 R35, -RZ, R37.H0_H0 ;  /* 0x20000025ff237230 */ /* 0x001fe40000004100 */
[--C-:B------:R-:W-:Y:S02]  /*103a0*/  HADD2.F32 R39, -RZ, R41.reuse.H0_H0 ;  /* 0x20000029ff277230 */ /* 0x100fe40000004100 */
[----:B------:R-:W-:Y:S02]  /*103b0*/  HADD2.F32 R46, -RZ, R41.H1_H1 ;  /* 0x30000029ff2e7230 */ /* 0x000fe40000004100 */
[----:B------:R-:W-:Y:S01]  /*103c0*/  HADD2.F32 R40, -RZ, R37.H1_H1 ;  /* 0x30000025ff287230 */ /* 0x000fe20000004100 */
[----:B------:R-:W-:Y:S02]  /*103d0*/  F2FP.F16.E4M3.UNPACK_B R45, R20 ;  /* 0x00000014ff2d723e */ /* 0x000fe400020006ff */
[----:B--2---:R-:W-:Y:S01]  /*103e0*/  IADD3 R3, R16, R3, R8 ;  /* 0x0000000310037210 */ /* 0x004fe20007ffe008 */
[----:B---3--:R-:W0:Y:S04]  /*103f0*/  LDS.128 R4, [R49+0x1c400] ;  /* 0x01c4000031047984 */ /* 0x008e280000000c00 */
[----:B------:R-:W1:Y:S01]  /*10400*/  LDS.128 R8, [R3+0x1c400] ;  /* 0x01c4000003087984 */ /* 0x000e620000000c00 */
[----:B0-----:R-:W-:-:S02]  /*10410*/  F2FP.F16.E4M3.UNPACK_B R25, R4 ;  /* 0x00000004ff19723e */ /* 0x001fc400020006ff */
[----:B-1----:R-:W-:Y:S02]  /*10420*/  F2FP.F16.E4M3.UNPACK_B R31, R8.H1 ;  /* 0x00000008ff1f723e */ /* 0x002fe400030006ff */
[----:B------:R-:W-:-:S03]  /*10430*/  F2FP.F16.E4M3.UNPACK_B R4, R4.H1 ;  /* 0x00000004ff04723e */ /* 0x000fc600030006ff */
[--C-:B------:R-:W-:Y:S01]  /*10440*/  HADD2.F32 R32, -RZ, R31.reuse.H0_H0 ;  /* 0x2000001fff207230 */ /* 0x100fe20000004100 */
[-C--:B------:R-:W-:Y:S02]  /*10450*/  F2FP.F16.E4M3.UNPACK_B R26, R5.reuse ;  /* 0x00000005ff1a723e */ /* 0x080fe400020006ff */
[----:B------:R-:W-:Y:S01]  /*10460*/  F2FP.F16.E4M3.UNPACK_B R27, R5.H1 ;  /* 0x00000005ff1b723e */ /* 0x000fe200030006ff */
[----:B------:R-:W-:Y:S02]  /*10470*/  HADD2.F32 R5, -RZ, R4.H0_H0 ;  /* 0x20000004ff057230 */ /* 0x000fe40000004100 */
[-C--:B------:R-:W-:Y:S01]  /*10480*/  FMUL.FTZ R38, R35, R32.reuse ;  /* 0x0000002023267220 */ /* 0x080fe20000410000 */
[C---:B------:R-:W-:Y:S01]  /*10490*/  FMUL.FTZ R36, R39.reuse, R32 ;  /* 0x0000002027247220 */ /* 0x040fe20000410000 */
[----:B------:R-:W-:Y:S02]  /*104a0*/  F2FP.F16.E4M3.UNPACK_B R8, R8 ;  /* 0x00000008ff08723e */ /* 0x000fe400020006ff */
[----:B------:R-:W-:Y:S01]  /*104b0*/  FFMA.FTZ R38, R39, R5, R38 ;  /* 0x0000000527267223 */ /* 0x000fe20000010026 */
[----:B------:R-:W-:Y:S01]  /*104c0*/  F2FP.F16.E4M3.UNPACK_B R39, R15 ;  /* 0x0000000fff27723e */ /* 0x000fe200020006ff */
[----:B------:R-:W-:Y:S01]  /*104d0*/  FFMA.FTZ R35, R35, R5, -R36 ;  /* 0x0000000523237223 */ /* 0x000fe20000010824 */
[----:B------:R-:W-:Y:S01]  /*104e0*/  F2FP.F16.E4M3.UNPACK_B R36, R0 ;  /* 0x00000000ff24723e */ /* 0x000fe200020006ff */
[----:B------:R-:W-:-:S02]  /*104f0*/  HADD2.F32 R31, -RZ, R31.H1_H1 ;  /* 0x3000001fff1f7230 */ /* 0x000fc40000004100 */
[----:B------:R-:W-:Y:S02]  /*10500*/  HADD2.F32 R44, -RZ, R39.H0_H0 ;  /* 0x20000027ff2c7230 */ /* 0x000fe40000004100 */
[----:B------:R-:W-:Y:S02]  /*10510*/  HADD2.F32 R5, -RZ, R8.H0_H0 ;  /* 0x20000008ff057230 */ /* 0x000fe40000004100 */
[-C--:B------:R-:W-:Y:S01]  /*10520*/  FMUL.FTZ R37, R46, R31.reuse ;  /* 0x0000001f2e257220 */ /* 0x080fe20000410000 */
[----:B------:R-:W-:Y:S02]  /*10530*/  HADD2.F32 R4, -RZ, R4.H1_H1 ;  /* 0x30000004ff047230 */ /* 0x000fe40000004100 */
[----:B------:R-:W-:Y:S01]  /*10540*/  FMUL.FTZ R31, R40, R31 ;  /* 0x0000001f281f7220 */ /* 0x000fe20000410000 */
[----:B------:R-:W-:Y:S02]  /*10550*/  HADD2.F32 R42, -RZ, R36.H0_H0 ;  /* 0x20000024ff2a7230 */ /* 0x000fe40000004100 */
[----:B------:R-:W-:Y:S01]  /*10560*/  FMUL.FTZ R15, R44, R5 ;  /* 0x000000052c0f7220 */ /* 0x000fe20000410000 */
[----:B------:R-:W-:-:S02]  /*10570*/  HADD2.F32 R0, -RZ, R25.H0_H0 ;  /* 0x20000019ff007230 */ /* 0x000fc40000004100 */
[----:B------:R-:W-:Y:S02]  /*10580*/  HADD2.F32 R43, -RZ, R39.H1_H1 ;  /* 0x30000027ff2b7230 */ /* 0x000fe40000004100 */
[----:B------:R-:W-:Y:S02]  /*10590*/  HADD2.F32 R8, -RZ, R8.H1_H1 ;  /* 0x30000008ff087230 */ /* 0x000fe40000004100 */
[----:B------:R-:W-:Y:S01]  /*105a0*/  HADD2.F32 R41, -RZ, R36.H1_H1 ;  /* 0x30000024ff297230 */ /* 0x000fe20000004100 */
[----:B------:R-:W-:Y:S01]  /*105b0*/  F2FP.F16.E4M3.UNPACK_B R33, R9 ;  /* 0x00000009ff21723e */ /* 0x000fe200020006ff */
[----:B------:R-:W-:Y:S01]  /*105c0*/  FMUL.FTZ R5, R42, R5 ;  /* 0x000000052a057220 */ /* 0x000fe20000410000 */
[----:B------:R-:W-:Y:S01]  /*105d0*/  FFMA.FTZ R31, R46, R4, R31 ;  /* 0x000000042e1f7223 */ /* 0x000fe2000001001f */
[----:B------:R-:W-:Y:S01]  /*105e0*/  FFMA.FTZ R15, R42, R0, -R15 ;  /* 0x000000002a0f7223 */ /* 0x000fe2000001080f */
[----:B------:R-:W-:Y:S01]  /*105f0*/  F2FP.F16.E4M3.UNPACK_B R9, R9.H1 ;  /* 0x00000009ff09723e */ /* 0x000fe200030006ff */
[----:B------:R-:W-:Y:S01]  /*10600*/  HADD2.F32 R25, -RZ, R25.H1_H1 ;  /* 0x30000019ff197230 */ /* 0x000fe20000004100 */
[----:B------:R-:W-:Y:S01]  /*10610*/  F2FP.F16.E4M3.UNPACK_B R46, R20.H1 ;  /* 0x00000014ff2e723e */ /* 0x000fe200030006ff */
[----:B------:R-:W-:Y:S01]  /*10620*/  FMUL.FTZ R36, R43, R8 ;  /* 0x000000082b247220 */ /* 0x000fe20000410000 */
[----:B------:R-:W-:Y:S01]  /*10630*/  F2FP.F16.E4M3.UNPACK_B R42, R12.H1 ;  /* 0x0000000cff2a723e */ /* 0x000fe200030006ff */
[----:B------:R-:W-:Y:S01]  /*10640*/  FMUL.FTZ R8, R41, R8 ;  /* 0x0000000829087220 */ /* 0x000fe20000410000 */
[----:B------:R-:W-:Y:S01]  /*10650*/  FFMA.FTZ R40, R40, R4, -R37 ;  /* 0x0000000428287223 */ /* 0x000fe20000010825 */
[----:B------:R-:W-:Y:S01]  /*10660*/  FFMA.FTZ R5, R44, R0, R5 ;  /* 0x000000002c057223 */ /* 0x000fe20000010005 */
[----:B------:R-:W-:-:S02]  /*10670*/  HADD2.F32 R48, -RZ, R46.H0_H0 ;  /* 0x2000002eff307230 */ /* 0x000fc40000004100 */
[-C--:B------:R-:W-:Y:S01]  /*10680*/  FFMA.FTZ R8, R43, R25.reuse, R8 ;  /* 0x000000192b087223 */ /* 0x080fe20000010008 */
[--C-:B------:R-:W-:Y:S02]  /*10690*/  HADD2.F32 R4, -RZ, R9.reuse.H0_H0 ;  /* 0x20000009ff047230 */ /* 0x100fe40000004100 */
[--C-:B------:R-:W-:Y:S02]  /*106a0*/  HADD2.F32 R44, -RZ, R42.reuse.H0_H0 ;  /* 0x2000002aff2c7230 */ /* 0x100fe40000004100 */
[----:B------:R-:W-:Y:S02]  /*106b0*/  HADD2.F32 R43, -RZ, R42.H1_H1 ;  /* 0x3000002aff2b7230 */ /* 0x000fe40000004100 */
[----:B------:R-:W-:Y:S02]  /*106c0*/  HADD2.F32 R9, -RZ, R9.H1_H1 ;  /* 0x30000009ff097230 */ /* 0x000fe40000004100 */
[----:B------:R-:W-:Y:S01]  /*106d0*/  FFMA.FTZ R36, R41, R25, -R36 ;  /* 0x0000001929247223 */ /* 0x000fe20000010824 */
[----:B------:R-:W-:-:S02]  /*106e0*/  HADD2.F32 R0, -RZ, R27.H0_H0 ;  /* 0x2000001bff007230 */ /* 0x000fc40000004100 */
[-C--:B------:R-:W-:Y:S01]  /*106f0*/  FMUL.FTZ R37, R48, R4.reuse ;  /* 0x0000000430257220 */ /* 0x080fe20000410000 */
[C---:B------:R-:W-:Y:S01]  /*10700*/  FMUL.FTZ R39, R44.reuse, R4 ;  /* 0x000000042c277220 */ /* 0x040fe20000410000 */
[----:B------:R-:W-:Y:S01]  /*10710*/  HADD2.F32 R47, -RZ, R46.H1_H1 ;  /* 0x3000002eff2f7230 */ /* 0x000fe20000004100 */
[----:B------:R-:W-:Y:S01]  /*10720*/  F2FP.F16.E4M3.UNPACK_B R41, R12 ;  /* 0x0000000cff29723e */ /* 0x000fe200020006ff */
[----:B------:R-:W-:Y:S02]  /*10730*/  HADD2.F32 R27, -RZ, R27.H1_H1 ;  /* 0x3000001bff1b7230 */ /* 0x000fe40000004100 */
[----:B------:R-:W-:Y:S01]  /*10740*/  FMUL.FTZ R42, R43, R9 ;  /* 0x000000092b2a7220 */ /* 0x000fe20000410000 */
[----:B------:R-:W-:Y:S02]  /*10750*/  HADD2.F32 R46, -RZ, R45.H0_H0 ;  /* 0x2000002dff2e7230 */ /* 0x000fe40000004100 */
[----:B------:R-:W-:Y:S02]  /*10760*/  HADD2.F32 R4, -RZ, R33.H0_H0 ;  /* 0x20000021ff047230 */ /* 0x000fe40000004100 */
[-C--:B------:R-:W-:Y:S01]  /*10770*/  FFMA.FTZ R37, R44, R0.reuse, -R37 ;  /* 0x000000002c257223 */ /* 0x080fe20000010825 */
[----:B------:R-:W-:Y:S01]  /*10780*/  FFMA.FTZ R39, R48, R0, R39 ;  /* 0x0000000030277223 */ /* 0x000fe20000010027 */
[----:B------:R-:W-:-:S02]  /*10790*/  HADD2.F32 R44, -RZ, R41.H0_H0 ;  /* 0x20000029ff2c7230 */ /* 0x000fc40000004100 */
[C---:B------:R-:W-:Y:S01]  /*107a0*/  FMUL.FTZ R12, R47.reuse, R9 ;  /* 0x000000092f0c7220 */ /* 0x040fe20000410000 */
[----:B------:R-:W-:Y:S01]  /*107b0*/  HADD2.F32 R0, -RZ, R26.H0_H0 ;  /* 0x2000001aff007230 */ /* 0x000fe20000004100 */
[----:B------:R-:W-:Y:S01]  /*107c0*/  F2FP.F16.E4M3.UNPACK_B R34, R10 ;  /* 0x0000000aff22723e */ /* 0x000fe200020006ff */
[----:B------:R-:W-:Y:S01]  /*107d0*/  FMUL.FTZ R9, R46, R4 ;  /* 0x000000042e097220 */ /* 0x000fe20000410000 */
[----:B------:R-:W-:Y:S01]  /*107e0*/  FFMA.FTZ R42, R47, R27, R42 ;  /* 0x0000001b2f2a7223 */ /* 0x000fe2000001002a */
[----:B------:R-:W-:Y:S02]  /*107f0*/  F2FP.F16.E4M3.UNPACK_B R10, R10.H1 ;  /* 0x0000000aff0a723e */ /* 0x000fe400030006ff */
[----:B------:R-:W-:Y:S01]  /*10800*/  F2FP.F16.E4M3.UNPACK_B R47, R21.H1 ;  /* 0x00000015ff2f723e */ /* 0x000fe200030006ff */
[C---:B------:R-:W-:Y:S01]  /*10810*/  FMUL.FTZ R25, R44.reuse, R4 ;  /* 0x000000042c197220 */ /* 0x040fe20000410000 */
[----:B------:R-:W-:Y:S01]  /*10820*/  F2FP.F16.E4M3.UNPACK_B R28, R6 ;  /* 0x00000006ff1c723e */ /* 0x000fe200020006ff */
[----:B------:R-:W-:Y:S01]  /*10830*/  FFMA.FTZ R9, R44, R0, -R9 ;  /* 0x000000002c097223 */ /* 0x000fe20000010809 */
[----:B------:R-:W-:Y:S01]  /*10840*/  F2FP.F16.E4M3.UNPACK_B R6, R6.H1 ;  /* 0x00000006ff06723e */ /* 0x000fe200030006ff */
[----:B------:R-:W-:Y:S01]  /*10850*/  HADD2.F32 R50, -RZ, R47.H0_H0 ;  /* 0x2000002fff327230 */ /* 0x000fe20000004100 */
[----:B------:R-:W-:Y:S01]  /*10860*/  F2FP.F16.E4M3.UNPACK_B R44, R13.H1 ;  /* 0x0000000dff2c723e */ /* 0x000fe200030006ff */
[----:B------:R-:W-:-:S02]  /*10870*/  HADD2.F32 R4, -RZ, R10.H0_H0 ;  /* 0x2000000aff047230 */ /* 0x000fc40000004100 */
[----:B------:R-:W-:Y:S01]  /*10880*/  FFMA.FTZ R20, R43, R27, -R12 ;  /* 0x0000001b2b147223 */ /* 0x000fe2000001080c */
[----:B------:R-:W-:Y:S01]  /*10890*/  FFMA.FTZ R25, R46, R0, R25 ;  /* 0x000000002e197223 */ /* 0x000fe20000010019 */
[----:B------:R-:W-:Y:S02]  /*108a0*/  HADD2.F32 R48, -RZ, R45.H1_H1 ;  /* 0x3000002dff307230 */ /* 0x000fe40000004100 */
[----:B------:R-:W-:Y:S02]  /*108b0*/  HADD2.F32 R33, -RZ, R33.H1_H1 ;  /* 0x30000021ff217230 */ /* 0x000fe40000004100 */
[----:B------:R-:W-:Y:S02]  /*108c0*/  HADD2.F32 R12, -RZ, R41.H1_H1 ;  /* 0x30000029ff0c7230 */ /* 0x000fe40000004100 */
[----:B------:R-:W-:Y:S01]  /*108d0*/  FMUL.FTZ R41, R50, R4 ;  /* 0x0000000432297220 */ /* 0x000fe20000410000 */
[----:B------:R-:W-:Y:S02]  /*108e0*/  HADD2.F32 R46, -RZ, R44.H0_H0 ;  /* 0x2000002cff2e7230 */ /* 0x000fe40000004100 */
[----:B------:R-:W-:-:S02]  /*108f0*/  HADD2.F32 R0, -RZ, R6.H0_H0 ;  /* 0x20000006ff007230 */ /* 0x000fc40000004100 */
[-C--:B------:R-:W-:Y:S01]  /*10900*/  FMUL.FTZ R27, R48, R33.reuse ;  /* 0x00000021301b7220 */ /* 0x080fe20000410000 */
[----:B------:R-:W-:Y:S02]  /*10910*/  HADD2.F32 R26, -RZ, R26.H1_H1 ;  /* 0x3000001aff1a7230 */ /* 0x000fe40000004100 */
[----:B------:R-:W-:Y:S01]  /*10920*/  FMUL.FTZ R33, R12, R33 ;  /* 0x000000210c217220 */ /* 0x000fe20000410000 */
[C---:B------:R-:W-:Y:S01]  /*10930*/  FMUL.FTZ R43, R46.reuse, R4 ;  /* 0x000000042e2b7220 */ /* 0x040fe20000410000 */
[----:B------:R-:W-:Y:S01]  /*10940*/  FFMA.FTZ R41, R46, R0, -R41 ;  /* 0x000000002e297223 */ /* 0x000fe20000010829 */
[----:B------:R-:W-:Y:S02]  /*10950*/  HADD2.F32 R46, -RZ, R47.H1_H1 ;  /* 0x3000002fff2e7230 */ /* 0x000fe40000004100 */
[----:B------:R-:W-:Y:S02]  /*10960*/  HADD2.F32 R10, -RZ, R10.H1_H1 ;  /* 0x3000000aff0a7230 */ /* 0x000fe40000004100 */
[----:B------:R-:W-:-:S02]  /*10970*/  HADD2.F32 R44, -RZ, R44.H1_H1 ;  /* 0x3000002cff2c7230 */ /* 0x000fc40000004100 */
[-C--:B------:R-:W-:Y:S01]  /*10980*/  FFMA.FTZ R12, R12, R26.reuse, -R27 ;  /* 0x0000001a0c0c7223 */ /* 0x080fe2000001081b */
[----:B------:R-:W-:Y:S01]  /*10990*/  FFMA.FTZ R26, R48, R26, R33 ;  /* 0x0000001a301a7223 */ /* 0x000fe20000010021 */
[----:B------:R-:W-:Y:S01]  /*109a0*/  F2FP.F16.E4M3.UNPACK_B R33, R21 ;  /* 0x00000015ff21723e */ /* 0x000fe200020006ff */
[----:B------:R-:W-:Y:S01]  /*109b0*/  HADD2.F32 R6, -RZ, R6.H1_H1 ;  /* 0x30000006ff067230 */ /* 0x000fe20000004100 */
[----:B------:R-:W-:Y:S01]  /*109c0*/  F2FP.F16.E4M3.UNPACK_B R27, R13 ;  /* 0x0000000dff1b723e */ /* 0x000fe200020006ff */
[-C--:B------:R-:W-:Y:S01]  /*109d0*/  FMUL.FTZ R13, R46, R10.reuse ;  /* 0x0000000a2e0d7220 */ /* 0x080fe20000410000 */
[C---:B------:R-:W-:Y:S01]  /*109e0*/  FMUL.FTZ R21, R44.reuse, R10 ;  /* 0x0000000a2c157220 */ /* 0x040fe20000410000 */
[----:B------:R-:W-:Y:S02]  /*109f0*/  HADD2.F32 R10, -RZ, R33.H0_H0 ;  /* 0x20000021ff0a7230 */ /* 0x000fe40000004100 */
[-C--:B------:R-:W-:Y:S01]  /*10a00*/  FFMA.FTZ R44, R44, R6.reuse, -R13 ;  /* 0x000000062c2c7223 */ /* 0x080fe2000001080d */
[----:B------:R-:W-:Y:S01]  /*10a10*/  FFMA.FTZ R46, R46, R6, R21 ;  /* 0x000000062e2e7223 */ /* 0x000fe20000010015 */
[----:B------:R-:W-:-:S02]  /*10a20*/  HADD2.F32 R4, -RZ, R34.H0_H0 ;  /* 0x20000022ff047230 */ /* 0x000fc40000004100 */
[----:B------:R-:W-:Y:S02]  /*10a30*/  HADD2.F32 R6, -RZ, R27.H0_H0 ;  /* 0x2000001bff067230 */ /* 0x000fe40000004100 */
[----:B------:R-:W-:Y:S01]  /*10a40*/  FFMA.FTZ R43, R50, R0, R43 ;  /* 0x00000000322b7223 */ /* 0x000fe2000001002b */
[----:B------:R-:W-:Y:S02]  /*10a50*/  HADD2.F32 R0, -RZ, R28.H0_H0 ;  /* 0x2000001cff007230 */ /* 0x000fe40000004100 */
[-C--:B------:R-:W-:Y:S01]  /*10a60*/  FMUL.FTZ R13, R10, R4.reuse ;  /* 0x000000040a0d7220 */ /* 0x080fe20000410000 */
[----:B------:R-:W-:Y:S02]  /*10a70*/  HADD2.F32 R48, -RZ, R33.H1_H1 ;  /* 0x30000021ff307230 */ /* 0x000fe40000004100 */
[C---:B------:R-:W-:Y:S01]  /*10a80*/  FMUL.FTZ R21, R6.reuse, R4 ;  /* 0x0000000406157220 */ /* 0x040fe20000410000 */
[----:B------:R-:W-:Y:S02]  /*10a90*/  HADD2.F32 R34, -RZ, R34.H1_H1 ;  /* 0x30000022ff227230 */ /* 0x000fe40000004100 */
[----:B------:R-:W-:Y:S01]  /*10aa0*/  HADD2.F32 R4, -RZ, R27.H1_H1 ;  /* 0x3000001bff047230 */ /* 0x000fe20000004100 */
[----:B------:R-:W-:Y:S01]  /*10ab0*/  F2FP.F16.E4M3.UNPACK_B R32, R11 ;  /* 0x0000000bff20723e */ /* 0x000fe200020006ff */
[----:B------:R-:W-:Y:S01]  /*10ac0*/  FFMA.FTZ R6, R6, R0, -R13 ;  /* 0x0000000006067223 */ /* 0x000fe2000001080d */
[----:B------:R-:W-:-:S02]  /*10ad0*/  HADD2.F32 R28, -RZ, R28.H1_H1 ;  /* 0x3000001cff1c7230 */ /* 0x000fc40000004100 */
[----:B------:R-:W-:Y:S01]  /*10ae0*/  FFMA.FTZ R10, R10, R0, R21 ;  /* 0x000000000a0a7223 */ /* 0x000fe20000010015 */
[----:B------:R-:W-:Y:S01]  /*10af0*/  F2FP.F16.E4M3.UNPACK_B R11, R11.H1 ;  /* 0x0000000bff0b723e */ /* 0x000fe200030006ff */
[----:B------:R-:W-:Y:S01]  /*10b00*/  FMUL.FTZ R13, R48, R34 ;  /* 0x00000022300d7220 */ /* 0x000fe20000410000 */
[----:B------:R-:W-:Y:S01]  /*10b10*/  F2FP.F16.E4M3.UNPACK_B R33, R24.H1 ;  /* 0x00000018ff21723e */ /* 0x000fe200030006ff */
[C---:B------:R-:W-:Y:S01]  /*10b20*/  FMUL.FTZ R21, R4.reuse, R34 ;  /* 0x0000002204157220 */ /* 0x040fe20000410000 */
[----:B------:R-:W-:Y:S01]  /*10b30*/  F2FP.F16.E4M3.UNPACK_B R0, R14.H1 ;  /* 0x0000000eff00723e */ /* 0x000fe200030006ff */
[-C--:B------:R-:W-:Y:S01]  /*10b40*/  FFMA.FTZ R13, R4, R28.reuse, -R13 ;  /* 0x0000001c040d7223 */ /* 0x080fe2000001080d */
[-C--:B------:R-:W-:Y:S01]  /*10b50*/  F2FP.F16.E4M3.UNPACK_B R29, R7.reuse ;  /* 0x00000007ff1d723e */ /* 0x080fe200020006ff */
[----:B------:R-:W-:Y:S01]  /*10b60*/  FFMA.FTZ R21, R48, R28, R21 ;  /* 0x0000001c30157223 */ /* 0x000fe20000010015 */
[----:B------:R-:W-:Y:S01]  /*10b70*/  F2FP.F16.E4M3.UNPACK_B R7, R7.H1 ;  /* 0x00000007ff07723e */ /* 0x000fe200030006ff */
[----:B------:R-:W-:-:S02]  /*10b80*/  HADD2.F32 R50, -RZ, R33.H0_H0 ;  /* 0x20000021ff327230 */ /* 0x000fc40000004100 */
[----:B------:R-:W-:Y:S02]  /*10b90*/  HADD2.F32 R4, -RZ, R11.H0_H0 ;  /* 0x2000000bff047230 */ /* 0x000fe40000004100 */
[--C-:B------:R-:W-:Y:S02]  /*10ba0*/  HADD2.F32 R28, -RZ, R0.reuse.H0_H0 ;  /* 0x20000000ff1c7230 */ /* 0x100fe40000004100 */
[----:B------:R-:W-:Y:S02]  /*10bb0*/  HADD2.F32 R45, -RZ, R0.H1_H1 ;  /* 0x30000000ff2d7230 */ /* 0x000fe40000004100 */
[-C--:B------:R-:W-:Y:S01]  /*10bc0*/  FMUL.FTZ R27, R50, R4.reuse ;  /* 0x00000004321b7220 */ /* 0x080fe20000410000 */
[----:B------:R-:W-:Y:S02]  /*10bd0*/  HADD2.F32 R0, -RZ, R7.H0_H0 ;  /* 0x20000007ff007230 */ /* 0x000fe40000004100 */
[----:B------:R-:W-:Y:S02]  /*10be0*/  HADD2.F32 R47, -RZ, R33.H1_H1 ;  /* 0x30000021ff2f7230 */ /* 0x000fe40000004100 */
[----:B------:R-:W-:Y:S01]  /*10bf0*/  FMUL.FTZ R33, R28, R4 ;  /* 0x000000041c217220 */ /* 0x000fe20000410000 */
[----:B------:R-:W-:-:S02]  /*10c00*/  HADD2.F32 R11, -RZ, R11.H1_H1 ;  /* 0x3000000bff0b7230 */ /* 0x000fc40000004100 */
[----:B------:R-:W-:Y:S01]  /*10c10*/  FFMA.FTZ R27, R28, R0, -R27 ;  /* 0x000000001c1b7223 */ /* 0x000fe2000001081b */
[----:B------:R-:W-:Y:S01]  /*10c20*/  HADD2.F32 R7, -RZ, R7.H1_H1 ;  /* 0x30000007ff077230 */ /* 0x000fe20000004100 */
[----:B------:R-:W-:Y:S01]  /*10c30*/  F2FP.F16.E4M3.UNPACK_B R34, R14 ;  /* 0x0000000eff22723e */ /* 0x000fe200020006ff */
[----:B------:R-:W-:Y:S01]  /*10c40*/  FFMA.FTZ R33, R50, R0, R33 ;  /* 0x0000000032217223 */ /* 0x000fe20000010021 */
[-C--:B------:R-:W-:Y:S01]  /*10c50*/  FMUL.FTZ R4, R47, R11.reuse ;  /* 0x0000000b2f047220 */ /* 0x080fe20000410000 */
[----:B------:R-:W-:Y:S01]  /*10c60*/  F2FP.F16.E4M3.UNPACK_B R0, R24 ;  /* 0x00000018ff00723e */ /* 0x000fe200020006ff */
[C---:B------:R-:W-:Y:S01]  /*10c70*/  FMUL.FTZ R28, R45.reuse, R11 ;  /* 0x0000000b2d1c7220 */ /* 0x040fe20000410000 */
[--C-:B------:R-:W-:Y:S02]  /*10c80*/  HADD2.F32 R24, -RZ, R34.reuse.H0_H0 ;  /* 0x20000022ff187230 */ /* 0x100fe40000004100 */
[----:B------:R-:W-:Y:S01]  /*10c90*/  FFMA.FTZ R14, R45, R7, -R4 ;  /* 0x000000072d0e7223 */ /* 0x000fe20000010804 */
[----:B------:R-:W-:-:S02]  /*10ca0*/  HADD2.F32 R45, -RZ, R34.H1_H1 ;  /* 0x30000022ff2d7230 */ /* 0x000fc40000004100 */
[----:B------:R-:W-:Y:S01]  /*10cb0*/  FFMA.FTZ R28, R47, R7, R28 ;  /* 0x000000072f1c7223 */ /* 0x000fe2000001001c */
[----:B------:R-:W-:Y:S02]  /*10cc0*/  HADD2.F32 R34, -RZ, R0.H0_H0 ;  /* 0x20000000ff227230 */ /* 0x000fe40000004100 */
[----:B------:R-:W-:Y:S02]  /*10cd0*/  HADD2.F32 R4, -RZ, R32.H0_H0 ;  /* 0x20000020ff047230 */ /* 0x000fe40000004100 */
[----:B------:R-:W-:Y:S02]  /*10ce0*/  HADD2.F32 R47, -RZ, R0.H1_H1 ;  /* 0x30000000ff2f7230 */ /* 0x000fe40000004100 */
[----:B------:R-:W-:Y:S02]  /*10cf0*/  HADD2.F32 R32, -RZ, R32.H1_H1 ;  /* 0x30000020ff207230 */ /* 0x000fe40000004100 */
[----:B------:R-:W-:Y:S01]  /*10d00*/  FMUL.FTZ R7, R34, R4 ;  /* 0x0000000422077220 */ /* 0x000fe20000410000 */
[----:B------:R-:W-:-:S02]  /*10d10*/  HADD2.F32 R0, -RZ, R29.H0_H0 ;  /* 0x2000001dff007230 */ /* 0x000fc40000004100 */
[C---:B------:R-:W-:Y:S01]  /*10d20*/  FMUL.FTZ R11, R24.reuse, R4 ;  /* 0x00000004180b7220 */ /* 0x040fe20000410000 */
[----:B------:R-:W-:Y:S02]  /*10d30*/  HADD2.F32 R29, -RZ, R29.H1_H1 ;  /* 0x3000001dff1d7230 */ /* 0x000fe40000004100 */
[-C--:B------:R-:W-:Y:S01]  /*10d40*/  FMUL.FTZ R4, R47, R32.reuse ;  /* 0x000000202f047220 */ /* 0x080fe20000410000 */
[C---:B------:R-:W-:Y:S01]  /*10d50*/  FMUL.FTZ R32, R45.reuse, R32 ;  /* 0x000000202d207220 */ /* 0x040fe20000410000 */
[-C--:B------:R-:W-:Y:S01]  /*10d60*/  FFMA.FTZ R7, R24, R0.reuse, -R7 ;  /* 0x0000000018077223 */ /* 0x080fe20000010807 */
[----:B------:R-:W-:Y:S01]  /*10d70*/  FFMA.FTZ R11, R34, R0, R11 ;  /* 0x00000000220b7223 */ /* 0x000fe2000001000b */
[-C--:B------:R-:W-:Y:S01]  /*10d80*/  FFMA.FTZ R0, R45, R29.reuse, -R4 ;  /* 0x0000001d2d007223 */ /* 0x080fe20000010804 */
[----:B------:R-:W-:Y:S01]  /*10d90*/  F2FP.SATFINITE.E4M3.F32.PACK_AB_MERGE_C R31, R31, R38, RZ ;  /* 0x000000261f1f723e */ /* 0x000fe200048070ff */
[----:B------:R-:W-:Y:S01]  /*10da0*/  FFMA.FTZ R32, R47, R29, R32 ;  /* 0x0000001d2f207223 */ /* 0x000fe20000010020 */
[----:B------:R-:W-:-:S02]  /*10db0*/  F2FP.SATFINITE.E4M3.F32.PACK_AB_MERGE_C R4, R40, R35, RZ ;  /* 0x000000232804723e */ /* 0x000fc400048070ff */
[----:B------:R-:W-:Y:S02]  /*10dc0*/  F2FP.SATFINITE.E4M3.F32.PACK_AB_MERGE_C R20, R20, R37, RZ ;  /* 0x000000251414723e */ /* 0x000fe400048070ff */
[----:B------:R-:W-:Y:S02]  /*10dd0*/  F2FP.SATFINITE.E4M3.F32.PACK_AB_MERGE_C R41, R44, R41, RZ ;  /* 0x000000292c29723e */ /* 0x000fe400048070ff */
[----:B------:R-:W-:Y:S02]  /*10de0*/  F2FP.SATFINITE.E4M3.F32.PACK_AB_MERGE_C R14, R14, R27, RZ ;  /* 0x0000001b0e0e723e */ /* 0x000fe400048070ff */
[----:B------:R-:W-:Y:S02]  /*10df0*/  F2FP.SATFINITE.E4M3.F32.PACK_AB_MERGE_C R39, R42, R39, RZ ;  /* 0x000000272a27723e */ /* 0x000fe400048070ff */
[----:B------:R-:W-:Y:S02]  /*10e00*/  F2FP.SATFINITE.E4M3.F32.PACK_AB_MERGE_C R43, R46, R43, RZ ;  /* 0x0000002b2e2b723e */ /* 0x000fe400048070ff */
[----:B------:R-:W-:-:S02]  /*10e10*/  F2FP.SATFINITE.E4M3.F32.PACK_AB_MERGE_C R28, R28, R33, RZ ;  /* 0x000000211c1c723e */ /* 0x000fc400048070ff */
[----:B------:R-:W-:Y:S02]  /*10e20*/  F2FP.SATFINITE.E4M3.F32.PACK_AB_MERGE_C R8, R8, R5, R31 ;  /* 0x000000050808723e */ /* 0x000fe4000480701f */
[----:B------:R-:W-:Y:S02]  /*10e30*/  F2FP.SATFINITE.E4M3.F32.PACK_AB_MERGE_C R4, R36, R15, R4 ;  /* 0x0000000f2404723e */ /* 0x000fe40004807004 */
[----:B------:R-:W-:Y:S02]  /*10e40*/  F2FP.SATFINITE.E4M3.F32.PACK_AB_MERGE_C R5, R12, R9, R20 ;  /* 0x000000090c05723e */ /* 0x000fe40004807014 */
[----:B------:R-:W-:Y:S02]  /*10e50*/  F2FP.SATFINITE.E4M3.F32.PACK_AB_MERGE_C R6, R13, R6, R41 ;  /* 0x000000060d06723e */ /* 0x000fe40004807029 */
[----:B------:R-:W-:Y:S02]  /*10e60*/  F2FP.SATFINITE.E4M3.F32.PACK_AB_MERGE_C R7, R0, R7, R14 ;  /* 0x000000070007723e */ /* 0x000fe4000480700e */
[----:B------:R-:W-:-:S02]  /*10e70*/  F2FP.SATFINITE.E4M3.F32.PACK_AB_MERGE_C R9, R26, R25, R39 ;  /* 0x000000191a09723e */ /* 0x000fc40004807027 */
[----:B------:R-:W-:Y:S02]  /*10e80*/  F2FP.SATFINITE.E4M3.F32.PACK_AB_MERGE_C R10, R21, R10, R43 ;  /* 0x0000000a150a723e */ /* 0x000fe4000480702b */
[----:B------:R-:W-:Y:S01]  /*10e90*/  F2FP.SATFINITE.E4M3.F32.PACK_AB_MERGE_C R11, R32, R11, R28 ;  /* 0x0000000b200b723e */ /* 0x000fe2000480701c */
[----:B------:R3:W-:Y:S04]  /*10ea0*/  STS.128 [R49+0x1c400], R4 ;  /* 0x01c4000431007388 */ /* 0x0007e80000000c00 */
[----:B------:R3:W-:Y:S02]  /*10eb0*/  STS.128 [R3+0x1c400], R8 ;  /* 0x01c4000803007388 */ /* 0x0007e40000000c00 */
.L_x_451:
[----:B------:R-:W-:Y:S05]  /*10ec0*/  BSYNC B0 ;  /* 0x0000000000007941 */ /* 0x000fea0003800000 */
.L_x_440:
[----:B------:R-:W-:Y:S01]  /*10ed0*/  @!PT LDS RZ, [RZ] ;  /* 0x00000000fffff984 */ /* 0x000fe20000000800 */
[----:B------:R-:W-:Y:S01]  /*10ee0*/  @!PT LDS RZ, [RZ] ;  /* 0x00000000fffff984 */ /* 0x000fe20000000800 */
[----:B------:R-:W-:Y:S01]  /*10ef0*/  @!PT LDS RZ, [RZ] ;  /* 0x00000000fffff984 */ /* 0x000fe20000000800 */
[----:B------:R-:W-:Y:S01]  /*10f00*/  @!PT LDS RZ, [RZ] ;  /* 0x00000000fffff984 */ /* 0x000fe20000000800 */
[----:B------:R4:W-:Y:S06]  /*10f10*/  MEMBAR.ALL.CTA ;  /* 0x0000000000007992 */ /* 0x0009ec0000008000 */
[----:B----4-:R-:W4:Y:S01]  /*10f20*/  FENCE.VIEW.ASYNC.S ;  /* 0x00000000000073c6 */ /* 0x010f220000000000 */
[----:B------:R-:W-:Y:S05]  /*10f30*/  WARPSYNC.ALL ;  /* 0x0000000000007948 */ /* 0x000fea0003800000 */
[----:B----4-:R-:W-:Y:S06]  /*10f40*/  BAR.SYNC.DEFER_BLOCKING 0xd, 0x100 ;  /* 0x0344000000007b1d */ /* 0x010fec0000010000 */
.L_x_437:
[----:B-1----:R-:W4:Y:S02]  /*10f50*/  LDL R0, [R1+0x44] ;  /* 0x0000440001007983 */ /* 0x002f240000100800 */
[----:B----4-:R-:W-:-:S13]  /*10f60*/  R2UR UR4, R0 ;  /* 0x00000000000472ca */ /* 0x010fda00000e0000 */
[----:B------:R-:W-:-:S05]  /*10f70*/  IMAD.U32 R0, RZ, RZ, UR4 ;  /* 0x00000004ff007e24 */ /* 0x000fca000f8e00ff */
[----:B------:R-:W-:-:S13]  /*10f80*/  ISETP.NE.AND P0, PT, R0, 0x3, PT ;  /* 0x000000030000780c */ /* 0x000fda0003f05270 */
[----:B------:R-:W-:Y:S05]  /*10f90*/  @!P0 BRA `(.L_x_461) ;  /* 0x0000000000048947 */ /* 0x000fea0003800000 */
[----:B------:R-:W-:Y:S01]  /*10fa0*/  BPT.TRAP 0x1 ;  /* 0x000000040000795c */ /* 0x000fe20000300000 */
.L_x_461:
[----:B------:R-:W-:Y:S01]  /*10fb0*/  IMAD R0, R232, 0x8, R16 ;  /* 0x00000008e8007824 */ /* 0x000fe200078e0210 */
[----:B--23--:R-:W-:-:S04]  /*10fc0*/  SHF.L.U32 R7, R235, 0x1f, RZ ;  /* 0x0000001feb077819 */ /* 0x00cfc800000006ff */
[----:B------:R1:W2:Y:S01]  /*10fd0*/  SYNCS.PHASECHK.TRANS64.TRYWAIT P1, [R0+URZ+0x2e830], R7 ;  /* 0x02e83007000075a7 */ /* 0x0002a2000802017f */
[----:B------:R-:W-:Y:S05]  /*10fe0*/  @!P0 BRA `(.L_x_462) ;  /* 0x0000000000048947 */ /* 0x000fea0003800000 */
[----:B------:R-:W-:Y:S01]  /*10ff0*/  BPT.TRAP 0x1 ;  /* 0x000000040000795c */ /* 0x000fe20000300000 */
.L_x_462:
[----:B0-----:R-:W-:Y:S01]  /*11000*/  IADD3 R3, R16, 0x20400, RZ ;  /* 0x0002040010037810 */ /* 0x001fe20007ffe0ff */
[----:B------:R-:W-:Y:S01]  /*11010*/  IMAD.MOV.U32 R5, RZ, RZ, 0x40000040 ;  /* 0x40000040ff057424 */ /* 0x000fe200078e00ff */
[----:B------:R-:W-:Y:S02]  /*11020*/  LOP3.LUT R4, R30, 0x10000, RZ, 0xfc, !PT ;  /* 0x000100001e047812 */ /* 0x000fe400078efcff */
[----:B------:R-:W-:-:S04]  /*11030*/  SHF.R.U32.HI R3, RZ, 0x4, R3 ;  /* 0x00000004ff037819 */ /* 0x000fc80000011603 */
[----:B------:R-:W-:-:S04]  /*11040*/  LOP3.LUT R3, R3, 0x3fff, RZ, 0xc0, !PT ;  /* 0x00003fff03037812 */ /* 0x000fc800078ec0ff */
[----:B------:R-:W-:-:S05]  /*11050*/  LOP3.LUT R3, R3, 0x10000, RZ, 0xfc, !PT ;  /* 0x0001000003037812 */ /* 0x000fca00078efcff */
[----:B------:R0:W-:Y:S01]  /*11060*/  STL [R1+0x4c], R3 ;  /* 0x00004c0301007387 */ /* 0x0001e20000100800 */
[----:B--2---:R-:W-:Y:S05]  /*11070*/  @P1 BRA `(.L_x_463) ;  /* 0x0000000000081947 */ /* 0x004fea0003800000 */
[----:B------:R-:W2:Y:S02]  /*11080*/  SYNCS.PHASECHK.TRANS64.TRYWAIT P1, [R0+URZ+0x2e830], R7 ;  /* 0x02e83007000075a7 */ /* 0x000ea4000802017f */
[----:B--2---:R-:W-:Y:S05]  /*11090*/  @!P1 BRA `(.L_x_464) ;  /* 0x0000014000749947 */ /* 0x004fea0003800000 */
.L_x_463:
[----:B0-----:R-:W3:Y:S01]  /*110a0*/  LDL R3, [R1+0x4c] ;  /* 0x00004c0001037983 */ /* 0x001ee20000100800 */
[----:B------:R-:W-:Y:S01]  /*110b0*/  IMAD.MOV.U32 R13, RZ, RZ, 0x40000040 ;  /* 0x40000040ff0d7424 */ /* 0x000fe200078e00ff */
[----:B------:R-:W-:Y:S05]  /*110c0*/  WARPSYNC.ALL ;  /* 0x0000000000007948 */ /* 0x000fea0003800000 */
[----:B------:R-:W-:Y:S01]  /*110d0*/  R2UR UR4, R4 ;  /* 0x00000000040472ca */ /* 0x000fe200000e0000 */
[----:B------:R-:W4:Y:S01]  /*110e0*/  LDL R136, [R1+0xa4] ;  /* 0x0000a40001887983 */ /* 0x000f220000100800 */
[----:B------:R-:W-:Y:S02]  /*110f0*/  R2UR UR5, R5 ;  /* 0x00000000050572ca */ /* 0x000fe400000e0000 */
[----:B------:R-:W-:Y:S01]  /*11100*/  R2UR UR7, R13 ;  /* 0x000000000d0772ca */ /* 0x000fe200000e0000 */
[----:B-----5:R-:W-:Y:S01]  /*11110*/  WARPGROUP.ARRIVE ;  /* 0x00000000000079c5 */ /* 0x020fe20000000000 */
[----:B-12---:R-:W-:Y:S01]  /*11120*/  IMAD.MOV.U32 R7, RZ, RZ, 0x40000040 ;  /* 0x40000040ff077424 */ /* 0x006fe200078e00ff */
[----:B------:R-:W-:-:S02]  /*11130*/  MOV R9, 0x40000040 ;  /* 0x4000004000097802 */ /* 0x000fc40000000f00 */
[C---:B------:R-:W-:Y:S02]  /*11140*/  R2UR UR8, R4.reuse ;  /* 0x00000000040872ca */ /* 0x040fe400000e0000 */
[----:B------:R-:W-:Y:S02]  /*11150*/  R2UR UR11, R9 ;  /* 0x00000000090b72ca */ /* 0x000fe400000e0000 */
[C---:B------:R-:W-:Y:S01]  /*11160*/  R2UR UR9, R5.reuse ;  /* 0x00000000050972ca */ /* 0x040fe200000e0000 */
[----:B------:R-:W-:Y:S01]  /*11170*/  IMAD.MOV.U32 R11, RZ, RZ, 0x40000040 ;  /* 0x40000040ff0b7424 */ /* 0x000fe200078e00ff */
[----:B------:R-:W-:Y:S02]  /*11180*/  R2UR UR12, R4 ;  /* 0x00000000040c72ca */ /* 0x000fe400000e0000 */
[----:B------:R-:W-:Y:S02]  /*11190*/  R2UR UR13, R5 ;  /* 0x00000000050d72ca */ /* 0x000fe400000e0000 */
[----:B------:R-:W-:Y:S01]  /*111a0*/  R2UR UR15, R11 ;  /* 0x000000000b0f72ca */ /* 0x000fe200000e0000 */
[----:B---3--:R-:W-:-:S05]  /*111b0*/  IMAD R12, R232, 0x700, R3 ;  /* 0x00000700e80c7824 */ /* 0x008fca00078e0203 */
[----:B------:R-:W-:-:S13]  /*111c0*/  R2UR UR6, R12 ;  /* 0x000000000c0672ca */ /* 0x000fda00000e0000 */
[----:B------:R-:W-:Y:S01]  /*111d0*/  QGMMA.64x32x32.F32.E4M3.E4M3 R120, gdesc[UR4], RZ, !UPT, gsb0 ;  /* 0x00600000047879f3 */ /* 0x000fe2000c0008ff */
[----:B------:R-:W-:Y:S01]  /*111e0*/  VIADD R6, R12, 0x100 ;  /* 0x000001000c067836 */ /* 0x000fe20000000000 */
[----:B------:R-:W-:Y:S02]  /*111f0*/  R2UR UR7, R7 ;  /* 0x00000000070772ca */ /* 0x000fe400000e0000 */
[----:B------:R-:W-:Y:S02]  /*11200*/  R2UR UR4, R4 ;  /* 0x00000000040472ca */ /* 0x000fe400000e0000 */
[----:B------:R-:W-:Y:S02]  /*11210*/  R2UR UR6, R6 ;  /* 0x00000000060672ca */ /* 0x000fe400000e0000 */
[----:B------:R-:W-:Y:S01]  /*11220*/  R2UR UR5, R5 ;  /* 0x00000000050572ca */ /* 0x000fe200000e0000 */
[----:B------:R-:W-:Y:S02]  /*11230*/  WARPGROUP.DEPBAR.LE gsb0, 0x0 ;  /* 0x00008000000079c5 */ /* 0x000fe40000010000 */
[----:B------:R-:W-:-:S10]  /*11240*/  WARPGROUP.ARRIVE ;  /* 0x00000000000079c5 */ /* 0x000fd40000000000 */
[----:B------:R-:W-:Y:S01]  /*11250*/  QGMMA.64x32x32.F32.E4M3.E4M3 R104, gdesc[UR4], RZ, !UPT, gsb0 ;  /* 0x00600000046879f3 */ /* 0x000fe2000c0008ff */
[----:B------:R-:W-:-:S04]  /*11260*/  IADD3 R8, R12, 0x200, RZ ;  /* 0x000002000c087810 */ /* 0x000fc80007ffe0ff */
[----:B------:R-:W-:Y:S01]  /*11270*/  R2UR UR10, R8 ;  /* 0x00000000080a72ca */ /* 0x000fe200000e0000 */
[----:B------:R-:W-:Y:S02]  /*11280*/  WARPGROUP.DEPBAR.LE gsb0, 0x0 ;  /* 0x00008000000079c5 */ /* 0x000fe40000010000 */
[----:B------:R-:W-:-:S10]  /*11290*/  WARPGROUP.ARRIVE ;  /* 0x00000000000079c5 */ /* 0x000fd40000000000 */
[----:B------:R-:W-:Y:S01]  /*112a0*/  QGMMA.64x32x32.F32.E4M3.E4M3 R88, gdesc[UR8], RZ, !UPT, gsb0 ;  /* 0x00600000085879f3 */ /* 0x000fe2000c0008ff */
[----:B------:R-:W-:-:S05]  /*112b0*/  VIADD R10, R12, 0x300 ;  /* 0x000003000c0a7836 */ /* 0x000fca0000000000 */
[----:B------:R-:W-:Y:S01]  /*112c0*/  R2UR UR14, R10 ;  /* 0x000000000a0e72ca */ /* 0x000fe200000e0000 */
[----:B------:R-:W-:Y:S02]  /*112d0*/  WARPGROUP.DEPBAR.LE gsb0, 0x0 ;  /* 0x00008000000079c5 */ /* 0x000fe40000010000 */
[----:B------:R-:W-:-:S10]  /*112e0*/  WARPGROUP.ARRIVE ;  /* 0x00000000000079c5 */ /* 0x000fd40000000000 */
[----:B------:R-:W-:Y:S01]  /*112f0*/  QGMMA.64x32x32.F32.E4M3.E4M3 R72, gdesc[UR12], RZ, !UPT, gsb0 ;  /* 0x006000000c4879f3 */ /* 0x000fe2000c0008ff */
[----:B------:R-:W-:Y:S02]  /*11300*/  VIADD R6, R12, 0x400 ;  /* 0x000004000c067836 */ /* 0x000fe40000000000 */
[----:B------:R-:W-:Y:S01]  /*11310*/  IMAD.MOV.U32 R7, RZ, RZ, 0x40000040 ;  /* 0x40000040ff077424 */ /* 0x000fe200078e00ff */
[----:B------:R-:W-:Y:S02]  /*11320*/  R2UR UR16, R4 ;  /* 0x00000000041072ca */ /* 0x000fe400000e0000 */
[----:B------:R-:W-:Y:S02]  /*11330*/  R2UR UR18, R6 ;  /* 0x00000000061272ca */ /* 0x000fe400000e0000 */
[----:B------:R-:W-:Y:S02]  /*11340*/  R2UR UR19, R7 ;  /* 0x00000000071372ca */ /* 0x000fe400000e0000 */
[----:B------:R-:W-:Y:S01]  /*11350*/  R2UR UR17, R5 ;  /* 0x00000000051172ca */ /* 0x000fe200000e0000 */
[----:B------:R-:W-:-:S02]  /*11360*/  WARPGROUP.DEPBAR.LE gsb0, 0x0 ;  /* 0x00008000000079c5 */ /* 0x000fc40000010000 */
        /* <DEDUP_REMOVED lines=11> */
[----:B------:R-:W-:Y:S02]  /*11420*/  IADD3 R6, R12, 0x600, RZ ;  /* 0x000006000c067810 */ /* 0x000fe40007ffe0ff */
[----:B------:R-:W-:Y:S02]  /*11430*/  MOV R7, 0x40000040 ;  /* 0x4000004000077802 */ /* 0x000fe40000000f00 */
        /* <DEDUP_REMOVED lines=8> */
[----:B------:R-:W-:Y:S02]  /*114c0*/  VIADD R10, R4, 0x2 ;  /* 0x00000002040a7836 */ /* 0x000fe40000000000 */
[----:B------:R-:W-:Y:S02]  /*114d0*/  IMAD.MOV.U32 R15, RZ, RZ, 0x40000040 ;  /* 0x40000040ff0f7424 */ /* 0x000fe400078e00ff */
[----:B------:R-:W-:Y:S01]  /*114e0*/  IMAD.MOV.U32 R11, RZ, RZ, 0x40000040 ;  /* 0x40000040ff0b7424 */ /* 0x000fe200078e00ff */
[----:B------:R-:W-:Y:S02]  /*114f0*/  R2UR UR30, R14 ;  /* 0x000000000e1e72ca */ /* 0x000fe400000e0000 */
[----:B------:R-:W-:-:S02]  /*11500*/  R2UR UR31, R15 ;  /* 0x000000000f1f72ca */ /* 0x000fc400000e0000 */
[----:B------:R-:W-:Y:S02]  /*11510*/  R2UR UR28, R10 ;  /* 0x000000000a1c72ca */ /* 0x000fe400000e0000 */
[----:B------:R-:W-:Y:S01]  /*11520*/  R2UR UR29, R11 ;  /* 0x000000000b1d72ca */ /* 0x000fe200000e0000 */
[----:B------:R-:W-:Y:S02]  /*11530*/  WARPGROUP.DEPBAR.LE gsb0, 0x0 ;  /* 0x00008000000079c5 */ /* 0x000fe40000010000 */
[----:B------:R-:W-:-:S10]  /*11540*/  WARPGROUP.ARRIVE ;  /* 0x00000000000079c5 */ /* 0x000fd40000000000 */
[----:B------:R-:W-:Y:S01]  /*11550*/  QGMMA.64x32x32.F32.E4M3.E4M3 R120, gdesc[UR28], R120, gsb0 ;  /* 0x006000001c7879f3 */ /* 0x000fe20008000878 */
        /* <DEDUP_REMOVED lines=8> */
[----:B------:R-:W-:Y:S01]  /*115e0*/  QGMMA.64x32x32.F32.E4M3.E4M3 R104, gdesc[UR4], R104, gsb0 ;  /* 0x00600000046879f3 */ /* 0x000fe20008000868 */
        /* <DEDUP_REMOVED lines=121> */
[----:B------:R-:W-:Y:S01]  /*11d80*/  VIADD R14, R12, 0x106 ;  /* 0x000001060c0e7836 */ /* 0x000fe20000000000 */
        /* <DEDUP_REMOVED lines=44> */
[C---:B------:R-:W-:Y:S01]  /*12050*/  FMUL.FTZ R20, R2.reuse, R121 ;  /* 0x0000007902147220 */ /* 0x040fe20000410000 */
        /* <DEDUP_REMOVED lines=8> */
[----:B------:R-:W-:Y:S01]  /*120e0*/  FMUL.FTZ R120, R2, R123 ;  /* 0x0000007b02787220 */ /* 0x000fe20000410000 */
[----:B----4-:R-:W-:-:S05]  /*120f0*/  IMAD.IADD R86, R136, 0x1, R138 ;  /* 0x0000000188567824 */ /* 0x010fca00078e028a */
[----:B------:R-:W0:Y:S01]  /*12100*/  MUFU.TANH R122, R122 ;  /* 0x0000007a007a7308 */ /* 0x000e220000002400 */
[C---:B------:R-:W-:Y:S01]  /*12110*/  FMUL.FTZ R123, R2.reuse, R126 ;  /* 0x0000007e027b7220 */ /* 0x040fe20000410000 */
[----:B------:R-:W-:-:S06]  /*12120*/  FMUL.FTZ R125, R2, R128 ;  /* 0x00000080027d7220 */ /* 0x000fcc0000410000 */
[----:B------:R-:W1:Y:S01]  /*12130*/  MUFU.TANH R124, R124 ;  /* 0x0000007c007c7308 */ /* 0x000e620000002400 */
[C---:B------:R-:W-:Y:S01]  /*12140*/  FMUL.FTZ R126, R2.reuse, R129 ;  /* 0x00000081027e7220 */ /* 0x040fe20000410000 */
[C---:B------:R-:W-:Y:S01]  /*12150*/  FMUL.FTZ R128, R2.reuse, R131 ;  /* 0x0000008302807220 */ /* 0x040fe20000410000 */
[----:B------:R-:W-:-:S05]  /*12160*/  FMUL.FTZ R13, R2, R66 ;  /* 0x00000042020d7220 */ /* 0x000fca0000410000 */
[----:B------:R-:W2:Y:S01]  /*12170*/  MUFU.TANH R3, R3 ;  /* 0x0000000300037308 */ /* 0x000ea20000002400 */
[C---:B------:R-:W-:Y:S01]  /*12180*/  FMUL.FTZ R129, R2.reuse, R132 ;  /* 0x0000008402817220 */ /* 0x040fe20000410000 */
[----:B------:R-:W-:Y:S01]  /*12190*/  FMUL.FTZ R132, R2, R135 ;  /* 0x0000008702847220 */ /* 0x000fe20000410000 */
[----:B------:R-:W-:-:S05]  /*121a0*/  IMAD R66, R139, -0xe0, R86 ;  /* 0xffffff208b427824 */ /* 0x000fca00078e0256 */
[----:B------:R-:W3:Y:S01]  /*121b0*/  MUFU.TANH R106, R106 ;  /* 0x0000006a006a7308 */ /* 0x000ee20000002400 */
[----:B------:R-:W-:-:S07]  /*121c0*/  FMUL.FTZ R108, R2, R108 ;  /* 0x0000006c026c7220 */ /* 0x000fce0000410000 */
[----:B------:R-:W4:Y:S01]  /*121d0*/  MUFU.TANH R121, R121 ;  /* 0x0000007900797308 */ /* 0x000f220000002400 */
[----:B------:R-:W-:-:S07]  /*121e0*/  ISETP.GT.AND P3, PT, R66, 0x9, PT ;  /* 0x000000094200780c */ /* 0x000fce0003f64270 */
[----:B------:R-:W4:Y:S01]  /*121f0*/  MUFU.TANH R21, R21 ;  /* 0x0000001500157308 */ /* 0x000f220000002400 */
[----:B------:R-:W-:Y:S02]  /*12200*/  WARPGROUP.DEPBAR.LE gsb0, 0x0 ;  /* 0x00008000000079c5 */ /* 0x000fe40000010000 */
[----:B------:R-:W-:-:S05]  /*12210*/  FMUL.FTZ R135, R2, R40 ;  /* 0x0000002802877220 */ /* 0x000fca0000410000 */
[----:B------:R0:W-:Y:S01]  /*12220*/  MUFU.TANH R40, R13 ;  /* 0x0000000d00287308 */ /* 0x0001e20000002400 */
[----:B------:R-:W-:Y:S01]  /*12230*/  ISETP.GT.AND P5, PT, R66, RZ, PT ;  /* 0x000000ff4200720c */ /* 0x000fe20003fa4270 */
[----:B------:R-:W-:Y:S01]  /*12240*/  FMUL.FTZ R185, R2, R43 ;  /* 0x0000002b02b97220 */ /* 0x000fe20000410000 */
[----:B------:R-:W-:-:S05]  /*12250*/  ISETP.GT.AND P1, PT, R66, 0x1, PT ;  /* 0x000000014200780c */ /* 0x000fca0003f24270 */
[----:B------:R-:W-:Y:S01]  /*12260*/  MUFU.TANH R126, R126 ;  /* 0x0000007e007e7308 */ /* 0x000fe20000002400 */
[----:B0-----:R-:W-:Y:S01]  /*12270*/  IMAD.MOV.U32 R13, RZ, RZ, 0x40000040 ;  /* 0x40000040ff0d7424 */ /* 0x001fe200078e00ff */
[----:B------:R-:W-:-:S06]  /*12280*/  FSEL R43, R122, -INF , P3 ;  /* 0xff8000007a2b7808 */ /* 0x000fcc0001800000 */
[----:B------:R-:W0:Y:S01]  /*12290*/  MUFU.TANH R128, R128 ;  /* 0x0000008000807308 */ /* 0x000e220000002400 */
[----:B------:R-:W-:Y:S02]  /*122a0*/  R2UR UR7, R13 ;  /* 0x000000000d0772ca */ /* 0x000fe400000e0000 */
[----:B-1----:R-:W-:-:S05]  /*122b0*/  FSEL R13, R124, -INF , P3 ;  /* 0xff8000007c0d7808 */ /* 0x002fca0001800000 */
[----:B------:R-:W1:Y:S01]  /*122c0*/  MUFU.TANH R125, R125 ;  /* 0x0000007d007d7308 */ /* 0x000e620000002400 */
[----:B------:R-:W-:Y:S01]  /*122d0*/  ISETP.GT.AND P3, PT, R66, 0x20, PT ;  /* 0x000000204200780c */ /* 0x000fe20003f64270 */
[----:B------:R-:W-:Y:S01]  /*122e0*/  FMUL.FTZ R127, R2, R130 ;  /* 0x00000082027f7220 */ /* 0x000fe20000410000 */
[----:B------:R-:W-:Y:S01]  /*122f0*/  ISETP.GT.AND P2, PT, R66, 0x8, PT ;  /* 0x000000084200780c */ /* 0x000fe20003f44270 */
[----:B------:R-:W-:Y:S01]  /*12300*/  FMUL.FTZ R130, R2, R133 ;  /* 0x0000008502827220 */ /* 0x000fe20000410000 */
[----:B--2---:R-:W-:-:S03]  /*12310*/  FSEL R3, R3, -INF , P5 ;  /* 0xff80000003037808 */ /* 0x004fc60002800000 */
[----:B------:R-:W2:Y:S01]  /*12320*/  MUFU.TANH R120, R120 ;  /* 0x0000007800787308 */ /* 0x000ea20000002400 */
[----:B------:R-:W-:Y:S01]  /*12330*/  FSEL R20, R20, -INF , P1 ;  /* 0xff80000014147808 */ /* 0x000fe20000800000 */
[C---:B------:R-:W-:Y:S01]  /*12340*/  FMUL.FTZ R86, R2.reuse, R50 ;  /* 0x0000003202567220 */ /* 0x040fe20000410000 */
[----:B------:R-:W-:-:S05]  /*12350*/  FMUL.FTZ R50, R2, R53 ;  /* 0x0000003502327220 */ /* 0x000fca0000410000 */
[----:B------:R-:W-:Y:S01]  /*12360*/  MUFU.TANH R108, R108 ;  /* 0x0000006c006c7308 */ /* 0x000fe20000002400 */
[----:B---3--:R-:W-:Y:S01]  /*12370*/  FSEL R53, R106, -INF , P3 ;  /* 0xff8000006a357808 */ /* 0x008fe20001800000 */
[----:B------:R-:W-:Y:S01]  /*12380*/  FMUL.FTZ R104, R2, R104 ;  /* 0x0000006802687220 */ /* 0x000fe20000410000 */
[----:B----4-:R-:W-:Y:S02]  /*12390*/  FSEL R121, R121, -INF , P2 ;  /* 0xff80000079797808 */ /* 0x010fe40001000000 */
[----:B------:R-:W-:-:S03]  /*123a0*/  FMNMX.FTZ R106, R3, R20, !PT ;  /* 0x00000014036a7209 */ /* 0x000fc60007810000 */
[----:B------:R-:W3:Y:S01]  /*123b0*/  MUFU.TANH R123, R123 ;  /* 0x0000007b007b7308 */ /* 0x000ee20000002400 */
[----:B------:R-:W-:Y:S02]  /*123c0*/  FSEL R21, R21, -INF , P5 ;  /* 0xff80000015157808 */ /* 0x000fe40002800000 */
[----:B------:R-:W-:-:S05]  /*123d0*/  ISETP.GT.AND P5, PT, R66, 0x11, PT ;  /* 0x000000114200780c */ /* 0x000fca0003fa4270 */
[----:B------:R-:W4:Y:S01]  /*123e0*/  MUFU.TANH R129, R129 ;  /* 0x0000008100817308 */ /* 0x000f220000002400 */
[----:B------:R-:W-:Y:S01]  /*123f0*/  ISETP.GT.AND P4, PT, R66, 0x10, PT ;  /* 0x000000104200780c */ /* 0x000fe20003f84270 */
[C---:B------:R-:W-:Y:S01]  /*12400*/  FMUL.FTZ R105, R2.reuse, R105 ;  /* 0x0000006902697220 */ /* 0x040fe20000410000 */
[----:B------:R-:W-:Y:S01]  /*12410*/  FMNMX.FTZ R106, R121, R106, !PT ;  /* 0x0000006a796a7209 */ /* 0x000fe20007810000 */
[C---:B------:R-:W-:Y:S01]  /*12420*/  FMUL.FTZ R142, R2.reuse, R45 ;  /* 0x0000002d028e7220 */ /* 0x040fe20000410000 */
[----:B------:R-:W-:-:S03]  /*12430*/  FMUL.FTZ R140, R2, R47 ;  /* 0x0000002f028c7220 */ /* 0x000fc60000410000 */
[----:B------:R-:W4:Y:S01]  /*12440*/  MUFU.TANH R130, R130 ;  /* 0x0000008200827308 */ /* 0x000f220000002400 */
[----:B------:R-:W-:Y:S01]  /*12450*/  FMUL.FTZ R71, R2, R71 ;  /* 0x0000004702477220 */ /* 0x000fe20000410000 */
[----:B0-----:R-:W-:Y:S02]  /*12460*/  FSEL R45, R128, -INF , P5 ;  /* 0xff800000802d7808 */ /* 0x001fe40002800000 */
[----:B------:R-:W-:Y:S01]  /*12470*/  FSEL R47, R126, -INF , P5 ;  /* 0xff8000007e2f7808 */ /* 0x000fe20002800000 */
[----:B------:R-:W-:Y:S01]  /*12480*/  FMUL.FTZ R131, R2, R134 ;  /* 0x0000008602837220 */ /* 0x000fe20000410000 */
[----:B------:R-:W-:Y:S02]  /*12490*/  ISETP.GT.AND P5, PT, R66, 0x28, PT ;  /* 0x000000284200780c */ /* 0x000fe40003fa4270 */
[----:B------:R-:W0:Y:S01]  /*124a0*/  MUFU.TANH R127, R127 ;  /* 0x0000007f007f7308 */ /* 0x000e220000002400 */
[----:B-1----:R-:W-:Y:S01]  /*124b0*/  FSEL R125, R125, -INF , P4 ;  /* 0xff8000007d7d7808 */ /* 0x002fe20002000000 */
[----:B------:R-:W-:Y:S01]  /*124c0*/  FMUL.FTZ R187, R2, R46 ;  /* 0x0000002e02bb7220 */ /* 0x000fe20000410000 */
[----:B------:R-:W-:-:S05]  /*124d0*/  FMNMX.FTZ R106, R43, R106, !PT ;  /* 0x0000006a2b6a7209 */ /* 0x000fca0007810000 */
[----:B------:R-:W-:Y:S01]  /*124e0*/  MUFU.TANH R104, R104 ;  /* 0x0000006800687308 */ /* 0x000fe20000002400 */
[----:B--2---:R-:W-:Y:S01]  /*124f0*/  FSEL R120, R120, -INF , P1 ;  /* 0xff80000078787808 */ /* 0x004fe20000800000 */
[----:B------:R-:W-:Y:S01]  /*12500*/  FMUL.FTZ R109, R2, R109 ;  /* 0x0000006d026d7220 */ /* 0x000fe20000410000 */
[----:B------:R-:W-:-:S05]  /*12510*/  ISETP.GT.AND P1, PT, R66, 0x18, PT ;  /* 0x000000184200780c */ /* 0x000fca0003f24270 */
[----:B------:R1:W-:Y:S01]  /*12520*/  MUFU.TANH R46, R71 ;  /* 0x00000047002e7308 */ /* 0x0003e20000002400 */
[----:B---3--:R-:W-:Y:S01]  /*12530*/  FSEL R123, R123, -INF , P2 ;  /* 0xff8000007b7b7808 */ /* 0x008fe20001000000 */
[----:B------:R-:W-:Y:S01]  /*12540*/  FMUL.FTZ R112, R2, R112 ;  /* 0x0000007002707220 */ /* 0x000fe20000410000 */
[----:B------:R-:W-:-:S05]  /*12550*/  ISETP.GT.AND P2, PT, R66, 0x19, PT ;  /* 0x000000194200780c */ /* 0x000fca0003f44270 */
[----:B------:R-:W2:Y:S01]  /*12560*/  MUFU.TANH R105, R105 ;  /* 0x0000006900697308 */ /* 0x000ea20000002400 */
[----:B-1----:R-:W-:Y:S02]  /*12570*/  FSEL R71, R108, -INF , P5 ;  /* 0xff8000006c477808 */ /* 0x002fe40002800000 */
[----:B------:R-:W-:Y:S02]  /*12580*/  FMNMX.FTZ R108, R125, R106, !PT ;  /* 0x0000006a7d6c7209 */ /* 0x000fe40007810000 */
[----:B----4-:R-:W-:-:S03]  /*12590*/  FSEL R129, R129, -INF , P1 ;  /* 0xff80000081817808 */ /* 0x010fc60000800000 */
[----:B------:R-:W1:Y:S01]  /*125a0*/  MUFU.TANH R131, R131 ;  /* 0x0000008300837308 */ /* 0x000e620000002400 */
[----:B------:R-:W-:Y:S01]  /*125b0*/  FMNMX.FTZ R108, R47, R108, !PT ;  /* 0x0000006c2f6c7209 */ /* 0x000fe20007810000 */
[C---:B------:R-:W-:Y:S01]  /*125c0*/  FMUL.FTZ R133, R2.reuse, R70 ;  /* 0x0000004602857220 */ /* 0x040fe20000410000 */
[C---:B------:R-:W-:Y:S01]  /*125d0*/  FMUL.FTZ R67, R2.reuse, R67 ;  /* 0x0000004302437220 */ /* 0x040fe20000410000 */
[C---:B------:R-:W-:Y:S01]  /*125e0*/  FMUL.FTZ R70, R2.reuse, R51 ;  /* 0x0000003302467220 */ /* 0x040fe20000410000 */
[----:B------:R-:W-:Y:S01]  /*125f0*/  FMUL.FTZ R107, R2, R107 ;  /* 0x0000006b026b7220 */ /* 0x000fe20000410000 */
[----:B------:R-:W-:Y:S02]  /*12600*/  FSEL R51, R130, -INF , P2 ;  /* 0xff80000082337808 */ /* 0x000fe40001000000 */
[----:B------:R-:W3:Y:S01]  /*12610*/  MUFU.TANH R132, R132 ;  /* 0x0000008400847308 */ /* 0x000ee20000002400 */
[----:B------:R-:W-:Y:S01]  /*12620*/  FMNMX.FTZ R108, R129, R108, !PT ;  /* 0x0000006c816c7209 */ /* 0x000fe20007810000 */
[C---:B------:R-:W-:Y:S01]  /*12630*/  FMUL.FTZ R113, R2.reuse, R113 ;  /* 0x0000007102717220 */ /* 0x040fe20000410000 */
[----:B------:R-:W-:Y:S01]  /*12640*/  FMUL.FTZ R137, R2, R41 ;  /* 0x0000002902897220 */ /* 0x000fe20000410000 */
[----:B0-----:R-:W-:-:S04]  /*12650*/  FSEL R127, R127, -INF , P4 ;  /* 0xff8000007f7f7808 */ /* 0x001fc80002000000 */
[----:B------:R-:W0:Y:S01]  /*12660*/  MUFU.TANH R109, R109 ;  /* 0x0000006d006d7308 */ /* 0x000e220000002400 */
[----:B------:R-:W-:Y:S01]  /*12670*/  FMUL.FTZ R110, R2, R110 ;  /* 0x0000006e026e7220 */ /* 0x000fe20000410000 */
[----:B------:R-:W-:Y:S01]  /*12680*/  ISETP.GT.AND P4, PT, R66, 0x21, PT ;  /* 0x000000214200780c */ /* 0x000fe20003f84270 */
[----:B------:R-:W-:Y:S01]  /*12690*/  FMUL.FTZ R116, R2, R116 ;  /* 0x0000007402747220 */ /* 0x000fe20000410000 */
[----:B------:R-:W-:-:S04]  /*126a0*/  FMNMX.FTZ R108, R51, R108, !PT ;  /* 0x0000006c336c7209 */ /* 0x000fc80007810000 */
[----:B------:R-:W-:Y:S01]  /*126b0*/  MUFU.TANH R112, R112 ;  /* 0x0000007000707308 */ /* 0x000fe20000002400 */
[----:B------:R-:W-:Y:S01]  /*126c0*/  FMUL.FTZ R111, R2, R111 ;  /* 0x0000006f026f7220 */ /* 0x000fe20000410000 */
[----:B--2---:R-:W-:-:S06]  /*126d0*/  FSEL R105, R105, -INF , P4 ;  /* 0xff80000069697808 */ /* 0x004fcc0002000000 */
[----:B------:R2:W-:Y:S01]  /*126e0*/  MUFU.TANH R41, R67 ;  /* 0x0000004300297308 */ /* 0x0005e20000002400 */
[----:B------:R-:W-:Y:S01]  /*126f0*/  FMUL.FTZ R117, R2, R117 ;  /* 0x0000007502757220 */ /* 0x000fe20000410000 */
[----:B-1----:R-:W-:Y:S02]  /*12700*/  FSEL R131, R131, -INF , P1 ;  /* 0xff80000083837808 */ /* 0x002fe40000800000 */
[----:B--2---:R-:W-:-:S04]  /*12710*/  FSEL R67, R104, -INF , P3 ;  /* 0xff80000068437808 */ /* 0x004fc80001800000 */
[----:B------:R-:W1:Y:S01]  /*12720*/  MUFU.TANH R107, R107 ;  /* 0x0000006b006b7308 */ /* 0x000e620000002400 */
[----:B------:R-:W-:-:S07]  /*12730*/  FMNMX.FTZ R108, R67, R108, !PT ;  /* 0x0000006c436c7209 */ /* 0x000fce0007810000 */
[----:B------:R-:W-:Y:S01]  /*12740*/  MUFU.TANH R113, R113 ;  /* 0x0000007100717308 */ /* 0x000fe20000002400 */
[----:B------:R-:W-:Y:S01]  /*12750*/  FMUL.FTZ R114, R2, R114 ;  /* 0x0000007202727220 */ /* 0x000fe20000410000 */
[----:B------:R-:W-:Y:S01]  /*12760*/  ISETP.GT.AND P1, PT, R66, 0x29, PT ;  /* 0x000000294200780c */ /* 0x000fe20003f24270 */
[----:B------:R-:W-:Y:S01]  /*12770*/  FMUL.FTZ R88, R2, R88 ;  /* 0x0000005802587220 */ /* 0x000fe20000410000 */
[----:B------:R-:W-:-:S04]  /*12780*/  FMNMX.FTZ R108, R105, R108, !PT ;  /* 0x0000006c696c7209 */ /* 0x000fc80007810000 */
[----:B------:R-:W-:Y:S01]  /*12790*/  MUFU.TANH R110, R110 ;  /* 0x0000006e006e7308 */ /* 0x000fe20000002400 */
[----:B------:R-:W-:Y:S01]  /*127a0*/  FMUL.FTZ R134, R2, R49 ;  /* 0x0000003102867220 */ /* 0x000fe20000410000 */
[----:B---3--:R-:W-:Y:S01]  /*127b0*/  FSEL R49, R132, -INF , P2 ;  /* 0xff80000084317808 */ /* 0x008fe20001000000 */
[----:B------:R-:W-:-:S05]  /*127c0*/  FMUL.FTZ R115, R2, R115 ;  /* 0x0000007302737220 */ /* 0x000fca0000410000 */
[----:B------:R-:W-:Y:S01]  /*127d0*/  MUFU.TANH R116, R116 ;  /* 0x0000007400747308 */ /* 0x000fe20000002400 */
[----:B------:R-:W-:Y:S01]  /*127e0*/  ISETP.GT.AND P2, PT, R66, 0x30, PT ;  /* 0x000000304200780c */ /* 0x000fe20003f44270 */
[----:B------:R-:W-:Y:S01]  /*127f0*/  FMUL.FTZ R89, R2, R89 ;  /* 0x0000005902597220 */ /* 0x000fe20000410000 */
[----:B0-----:R-:W-:Y:S02]  /*12800*/  FSEL R109, R109, -INF , P1 ;  /* 0xff8000006d6d7808 */ /* 0x001fe40000800000 */
[----:B------:R-:W-:-:S03]  /*12810*/  FMNMX.FTZ R108, R71, R108, !PT ;  /* 0x0000006c476c7209 */ /* 0x000fc60007810000 */
[----:B------:R-:W0:Y:S01]  /*12820*/  MUFU.TANH R111, R111 ;  /* 0x0000006f006f7308 */ /* 0x000e220000002400 */
[C---:B------:R-:W-:Y:S01]  /*12830*/  FMUL.FTZ R144, R2.reuse, R44 ;  /* 0x0000002c02907220 */ /* 0x040fe20000410000 */
[----:B------:R-:W-:Y:S01]  /*12840*/  FMUL.FTZ R118, R2, R118 ;  /* 0x0000007602767220 */ /* 0x000fe20000410000 */
[----:B------:R-:W-:-:S05]  /*12850*/  VIADD R12, R12, 0x606 ;  /* 0x000006060c0c7836 */ /* 0x000fca0000000000 */
[----:B------:R-:W2:Y:S01]  /*12860*/  MUFU.TANH R117, R117 ;  /* 0x0000007500757308 */ /* 0x000ea20000002400 */
[----:B------:R-:W-:Y:S01]  /*12870*/  ISETP.GT.AND P3, PT, R66, 0x31, PT ;  /* 0x000000314200780c */ /* 0x000fe20003f64270 */
[C---:B------:R-:W-:Y:S01]  /*12880*/  FMUL.FTZ R92, R2.reuse, R92 ;  /* 0x0000005c025c7220 */ /* 0x040fe20000410000 */
[----:B------:R-:W-:Y:S01]  /*12890*/  FMNMX.FTZ R108, R109, R108, !PT ;  /* 0x0000006c6d6c7209 */ /* 0x000fe20007810000 */
[----:B------:R-:W-:-:S04]  /*128a0*/  FMUL.FTZ R69, R2, R69 ;  /* 0x0000004502457220 */ /* 0x000fc80000410000 */
[----:B------:R-:W-:Y:S01]  /*128b0*/  MUFU.TANH R114, R114 ;  /* 0x0000007200727308 */ /* 0x000fe20000002400 */
[C---:B------:R-:W-:Y:S01]  /*128c0*/  FMUL.FTZ R136, R2.reuse, R48 ;  /* 0x0000003002887220 */ /* 0x040fe20000410000 */
[----:B------:R-:W-:Y:S01]  /*128d0*/  FMUL.FTZ R14, R2, R85 ;  /* 0x00000055020e7220 */ /* 0x000fe20000410000 */
[----:B-1----:R-:W-:-:S05]  /*128e0*/  FSEL R107, R107, -INF , P4 ;  /* 0xff8000006b6b7808 */ /* 0x002fca0002000000 */
[----:B------:R-:W1:Y:S01]  /*128f0*/  MUFU.TANH R88, R88 ;  /* 0x0000005800587308 */ /* 0x000e620000002400 */
[C---:B------:R-:W-:Y:S01]  /*12900*/  FMUL.FTZ R119, R2.reuse, R119 ;  /* 0x0000007702777220 */ /* 0x040fe20000410000 */
[----:B------:R-:W-:Y:S01]  /*12910*/  FMUL.FTZ R85, R2, R87 ;  /* 0x0000005702557220 */ /* 0x000fe20000410000 */
[----:B------:R-:W-:-:S05]  /*12920*/  ISETP.GT.AND P4, PT, R66, 0x38, PT ;  /* 0x000000384200780c */ /* 0x000fca0003f84270 */
[----:B------:R3:W-:Y:S01]  /*12930*/  MUFU.TANH R44, R133 ;  /* 0x00000085002c7308 */ /* 0x0007e20000002400 */
[C---:B------:R-:W-:Y:S01]  /*12940*/  FMUL.FTZ R93, R2.reuse, R93 ;  /* 0x0000005d025d7220 */ /* 0x040fe20000410000 */
[----:B------:R-:W-:Y:S01]  /*12950*/  FMUL.FTZ R87, R2, R68 ;  /* 0x0000004402577220 */ /* 0x000fe20000410000 */
[----:B------:R-:W-:Y:S02]  /*12960*/  R2UR UR6, R12 ;  /* 0x000000000c0672ca */ /* 0x000fe400000e0000 */
[----:B---3--:R-:W-:-:S03]  /*12970*/  FSEL R133, R112, -INF , P2 ;  /* 0xff80000070857808 */ /* 0x008fc60001000000 */
[----:B------:R-:W3:Y:S01]  /*12980*/  MUFU.TANH R115, R115 ;  /* 0x0000007300737308 */ /* 0x000ee20000002400 */
[----:B------:R-:W-:Y:S01]  /*12990*/  FMUL.FTZ R68, R2, R52 ;  /* 0x0000003402447220 */ /* 0x000fe20000410000 */
[----:B------:R-:W-:-:S06]  /*129a0*/  FMNMX.FTZ R108, R133, R108, !PT ;  /* 0x0000006c856c7209 */ /* 0x000fcc0007810000 */
[----:B------:R-:W4:Y:S01]  /*129b0*/  MUFU.TANH R89, R89 ;  /* 0x0000005900597308 */ /* 0x000f220000002400 */
[C---:B------:R-:W-:Y:S01]  /*129c0*/  FMUL.FTZ R90, R2.reuse, R90 ;  /* 0x0000005a025a7220 */ /* 0x040fe20000410000 */
[----:B------:R-:W-:-:S06]  /*129d0*/  FMUL.FTZ R96, R2, R96 ;  /* 0x0000006002607220 */ /* 0x000fcc0000410000 */
[----:B------:R2:W-:Y:S01]  /*129e0*/  MUFU.TANH R48, R135 ;  /* 0x0000008700307308 */ /* 0x0005e20000002400 */
[----:B0-----:R-:W-:Y:S02]  /*129f0*/  FSEL R111, R111, -INF , P1 ;  /* 0xff8000006f6f7808 */ /* 0x001fe40000800000 */
[----:B--2---:R-:W-:-:S05]  /*12a00*/  FSEL R135, R113, -INF , P3 ;  /* 0xff80000071877808 */ /* 0x004fca0001800000 */
[----:B------:R-:W0:Y:S01]  /*12a10*/  MUFU.TANH R118, R118 ;  /* 0x0000007600767308 */ /* 0x000e220000002400 */
[----:B------:R-:W-:-:S07]  /*12a20*/  FMNMX.FTZ R108, R135, R108, !PT ;  /* 0x0000006c876c7209 */ /* 0x000fce0007810000 */
[----:B------:R2:W-:Y:S01]  /*12a30*/  MUFU.TANH R12, R69 ;  /* 0x00000045000c7308 */ /* 0x0005e20000002400 */
[----:B------:R-:W-:Y:S01]  /*12a40*/  FMUL.FTZ R91, R2, R91 ;  /* 0x0000005b025b7220 */ /* 0x000fe20000410000 */
[----:B------:R-:W-:-:S06]  /*12a50*/  ISETP.GT.AND P1, PT, R66, 0x40, PT ;  /* 0x000000404200780c */ /* 0x000fcc0003f24270 */
[----:B------:R-:W0:Y:S01]  /*12a60*/  MUFU.TANH R92, R92 ;  /* 0x0000005c005c7308 */ /* 0x000e220000002400 */
[----:B--2---:R-:W-:Y:S02]  /*12a70*/  FSEL R69, R110, -INF , P5 ;  /* 0xff8000006e457808 */ /* 0x004fe40002800000 */
[----:B------:R-:W-:-:S05]  /*12a80*/  ISETP.GT.AND P5, PT, R66, 0x39, PT ;  /* 0x000000394200780c */ /* 0x000fca0003fa4270 */
[----:B------:R2:W-:Y:S01]  /*12a90*/  MUFU.TANH R52, R137 ;  /* 0x0000008900347308 */ /* 0x0005e20000002400 */
[----:B------:R-:W-:Y:S01]  /*12aa0*/  FSEL R117, R117, -INF , P5 ;  /* 0xff80000075757808 */ /* 0x000fe20002800000 */
[C---:B------:R-:W-:Y:S01]  /*12ab0*/  FMUL.FTZ R97, R2.reuse, R97 ;  /* 0x0000006102617220 */ /* 0x040fe20000410000 */
[----:B------:R-:W-:Y:S01]  /*12ac0*/  FMUL.FTZ R141, R2, R42 ;  /* 0x0000002a028d7220 */ /* 0x000fe20000410000 */
[----:B--2---:R-:W-:-:S04]  /*12ad0*/  FSEL R137, R116, -INF , P4 ;  /* 0xff80000074897808 */ /* 0x004fc80002000000 */
[----:B------:R-:W2:Y:S01]  /*12ae0*/  MUFU.TANH R119, R119 ;  /* 0x0000007700777308 */ /* 0x000ea20000002400 */
[----:B------:R-:W-:-:S07]  /*12af0*/  FMNMX.FTZ R108, R137, R108, !PT ;  /* 0x0000006c896c7209 */ /* 0x000fce0007810000 */
[----:B------:R-:W2:Y:S01]  /*12b00*/  MUFU.TANH R93, R93 ;  /* 0x0000005d005d7308 */ /* 0x000ea20000002400 */
[----:B------:R-:W-:Y:S01]  /*12b10*/  FMUL.FTZ R94, R2, R94 ;  /* 0x0000005e025e7220 */ /* 0x000fe20000410000 */
[----:B-1----:R-:W-:Y:S01]  /*12b20*/  FSEL R143, R88, -INF , P1 ;  /* 0xff800000588f7808 */ /* 0x002fe20000800000 */
[----:B------:R-:W-:Y:S01]  /*12b30*/  FMUL.FTZ R100, R2, R100 ;  /* 0x0000006402647220 */ /* 0x000fe20000410000 */
[----:B------:R-:W-:-:S04]  /*12b40*/  FMNMX.FTZ R108, R117, R108, !PT ;  /* 0x0000006c756c7209 */ /* 0x000fc80007810000 */
[----:B------:R-:W-:Y:S01]  /*12b50*/  MUFU.TANH R90, R90 ;  /* 0x0000005a005a7308 */ /* 0x000fe20000002400 */
[----:B---3--:R-:W-:Y:S01]  /*12b60*/  FSEL R115, R115, -INF , P3 ;  /* 0xff80000073737808 */ /* 0x008fe20001800000 */
[----:B------:R-:W-:-:S06]  /*12b70*/  FMUL.FTZ R95, R2, R95 ;  /* 0x0000005f025f7220 */ /* 0x000fcc0000410000 */
[----:B------:R1:W-:Y:S01]  /*12b80*/  MUFU.TANH R42, R87 ;  /* 0x00000057002a7308 */ /* 0x0003e20000002400 */
[----:B------:R-:W-:Y:S01]  /*12b90*/  ISETP.GT.AND P3, PT, R66, 0x48, PT ;  /* 0x000000484200780c */ /* 0x000fe20003f64270 */
[----:B------:R-:W-:Y:S01]  /*12ba0*/  FMUL.FTZ R101, R2, R101 ;  /* 0x0000006502657220 */ /* 0x000fe20000410000 */
[----:B------:R-:W-:-:S05]  /*12bb0*/  FMNMX.FTZ R108, R143, R108, !PT ;  /* 0x0000006c8f6c7209 */ /* 0x000fca0007810000 */
[----:B------:R-:W3:Y:S01]  /*12bc0*/  MUFU.TANH R96, R96 ;  /* 0x0000006000607308 */ /* 0x000ee20000002400 */
[----:B-1----:R-:W-:Y:S02]  /*12bd0*/  FSEL R87, R114, -INF , P2 ;  /* 0xff80000072577808 */ /* 0x002fe40001000000 */
[----:B------:R-:W-:-:S05]  /*12be0*/  ISETP.GT.AND P2, PT, R66, 0x41, PT ;  /* 0x000000414200780c */ /* 0x000fca0003f44270 */
[----:B------:R-:W1:Y:S01]  /*12bf0*/  MUFU.TANH R91, R91 ;  /* 0x0000005b005b7308 */ /* 0x000e620000002400 */
[----:B----4-:R-:W-:Y:S01]  /*12c00*/  FSEL R147, R89, -INF , P2 ;  /* 0xff80000059937808 */ /* 0x010fe20001000000 */
[----:B------:R-:W-:Y:S01]  /*12c10*/  FMUL.FTZ R98, R2, R98 ;  /* 0x0000006202627220 */ /* 0x000fe20000410000 */
[----:B0-----:R-:W-:-:S05]  /*12c20*/  FSEL R113, R118, -INF , P4 ;  /* 0xff80000076717808 */ /* 0x001fca0002000000 */
[----:B------:R-:W0:Y:S01]  /*12c30*/  MUFU.TANH R97, R97 ;  /* 0x0000006100617308 */ /* 0x000e220000002400 */
[----:B------:R-:W-:Y:S01]  /*12c40*/  ISETP.GT.AND P4, PT, R66, 0x49, PT ;  /* 0x000000494200780c */ /* 0x000fe20003f84270 */
[----:B------:R-:W-:Y:S01]  /*12c50*/  FMUL.FTZ R72, R2, R72 ;  /* 0x0000004802487220 */ /* 0x000fe20000410000 */
[----:B------:R-:W-:Y:S02]  /*12c60*/  FSEL R149, R92, -INF , P3 ;  /* 0xff8000005c957808 */ /* 0x000fe40001800000 */
[----:B------:R-:W-:-:S03]  /*12c70*/  FMNMX.FTZ R108, R147, R108, !PT ;  /* 0x0000006c936c7209 */ /* 0x000fc60007810000 */
[----:B------:R-:W4:Y:S01]  /*12c80*/  MUFU.TANH R94, R94 ;  /* 0x0000005e005e7308 */ /* 0x000f220000002400 */
[----:B--2---:R-:W-:Y:S01]  /*12c90*/  FSEL R119, R119, -INF , P5 ;  /* 0xff80000077777808 */ /* 0x004fe20002800000 */
[----:B------:R-:W-:Y:S01]  /*12ca0*/  FMUL.FTZ R99, R2, R99 ;  /* 0x0000006302637220 */ /* 0x000fe20000410000 */
[----:B------:R-:W-:-:S05]  /*12cb0*/  ISETP.GT.AND P5, PT, R66, 0x50, PT ;  /* 0x000000504200780c */ /* 0x000fca0003fa4270 */
[----:B------:R-:W2:Y:S01]  /*12cc0*/  MUFU.TANH R100, R100 ;  /* 0x0000006400647308 */ /* 0x000ea20000002400 */
[----:B------:R-:W-:Y:S01]  /*12cd0*/  FSEL R151, R93, -INF , P4 ;  /* 0xff8000005d977808 */ /* 0x000fe20002000000 */
[----:B------:R-:W-:Y:S01]  /*12ce0*/  FMUL.FTZ R73, R2, R73 ;  /* 0x0000004902497220 */ /* 0x000fe20000410000 */
[----:B------:R-:W-:-:S05]  /*12cf0*/  FMNMX.FTZ R108, R149, R108, !PT ;  /* 0x0000006c956c7209 */ /* 0x000fca0007810000 */
[----:B------:R-:W2:Y:S01]  /*12d00*/  MUFU.TANH R95, R95 ;  /* 0x0000005f005f7308 */ /* 0x000ea20000002400 */
[----:B------:R-:W-:Y:S01]  /*12d10*/  FMUL.FTZ R102, R2, R102 ;  /* 0x0000006602667220 */ /* 0x000fe20000410000 */
[----:B---3--:R-:W-:-:S06]  /*12d20*/  FSEL R153, R96, -INF , P5 ;  /* 0xff80000060997808 */ /* 0x008fcc0002800000 */
[----:B------:R-:W3:Y:S01]  /*12d30*/  MUFU.TANH R101, R101 ;  /* 0x0000006500657308 */ /* 0x000ee20000002400 */
[----:B------:R-:W-:Y:S01]  /*12d40*/  FMNMX.FTZ R108, R151, R108, !PT ;  /* 0x0000006c976c7209 */ /* 0x000fe20007810000 */
[----:B------:R-:W-:Y:S01]  /*12d50*/  FMUL.FTZ R76, R2, R76 ;  /* 0x0000004c024c7220 */ /* 0x000fe20000410000 */
[----:B-1----:R-:W-:-:S05]  /*12d60*/  FSEL R91, R91, -INF , P2 ;  /* 0xff8000005b5b7808 */ /* 0x002fca0001000000 */
[----:B------:R-:W1:Y:S01]  /*12d70*/  MUFU.TANH R98, R98 ;  /* 0x0000006200627308 */ /* 0x000e620000002400 */
[----:B------:R-:W-:Y:S01]  /*12d80*/  FMUL.FTZ R103, R2, R103 ;  /* 0x0000006702677220 */ /* 0x000fe20000410000 */
[----:B------:R-:W-:-:S06]  /*12d90*/  ISETP.GT.AND P2, PT, R66, 0x58, PT ;  /* 0x000000584200780c */ /* 0x000fcc0003f44270 */
[----:B------:R0:W-:Y:S01]  /*12da0*/  MUFU.TANH R104, R141 ;  /* 0x0000008d00687308 */ /* 0x0001e20000002400 */
[----:B------:R-:W-:Y:S01]  /*12db0*/  FMNMX.FTZ R108, R153, R108, !PT ;  /* 0x0000006c996c7209 */ /* 0x000fe20007810000 */
[----:B------:R-:W-:-:S06]  /*12dc0*/  FMUL.FTZ R77, R2, R77 ;  /* 0x0000004d024d7220 */ /* 0x000fcc0000410000 */
[----:B------:R-:W1:Y:S01]  /*12dd0*/  MUFU.TANH R72, R72 ;  /* 0x0000004800487308 */ /* 0x000e620000002400 */
[----:B0-----:R-:W-:Y:S02]  /*12de0*/  FSEL R141, R90, -INF , P1 ;  /* 0xff8000005a8d7808 */ /* 0x001fe40000800000 */
[----:B------:R-:W-:Y:S02]  /*12df0*/  ISETP.GT.AND P1, PT, R66, 0x51, PT ;  /* 0x000000514200780c */ /* 0x000fe40003f24270 */
[----:B------:R-:W-:-:S03]  /*12e00*/  R2UR UR4, R6 ;  /* 0x00000000060472ca */ /* 0x000fc600000e0000 */
[----:B------:R-:W0:Y:S01]  /*12e10*/  MUFU.TANH R99, R99 ;  /* 0x0000006300637308 */ /* 0x000e220000002400 */
[----:B------:R-:W-:Y:S02]  /*12e20*/  FSEL R155, R97, -INF , P1 ;  /* 0xff800000619b7808 */ /* 0x000fe40000800000 */
[----:B------:R-:W-:-:S05]  /*12e30*/  R2UR UR5, R7 ;  /* 0x00000000070572ca */ /* 0x000fca00000e0000 */
[----:B------:R-:W0:Y:S01]  /*12e40*/  MUFU.TANH R73, R73 ;  /* 0x0000004900497308 */ /* 0x000e220000002400 */
[----:B----4-:R-:W-:Y:S01]  /*12e50*/  FSEL R145, R94, -INF , P3 ;  /* 0xff8000005e917808 */ /* 0x010fe20001800000 */
[----:B------:R-:W-:Y:S01]  /*12e60*/  FMUL.FTZ R74, R2, R74 ;  /* 0x0000004a024a7220 */ /* 0x000fe20000410000 */
[----:B------:R-:W-:Y:S01]  /*12e70*/  ISETP.GT.AND P3, PT, R66, 0x59, PT ;  /* 0x000000594200780c */ /* 0x000fe20003f64270 */
[----:B------:R-:W-:Y:S01]  /*12e80*/  FMUL.FTZ R80, R2, R80 ;  /* 0x0000005002507220 */ /* 0x000fe20000410000 */
[----:B--2---:R-:W-:-:S03]  /*12e90*/  FSEL R157, R100, -INF , P2 ;  /* 0xff800000649d7808 */ /* 0x004fc60001000000 */
[----:B------:R-:W2:Y:S01]  /*12ea0*/  MUFU.TANH R102, R102 ;  /* 0x0000006600667308 */ /* 0x000ea20000002400 */
[----:B------:R-:W-:Y:S01]  /*12eb0*/  FMNMX.FTZ R108, R155, R108, !PT ;  /* 0x0000006c9b6c7209 */ /* 0x000fe20007810000 */
[----:B------:R-:W-:Y:S01]  /*12ec0*/  FMUL.FTZ R75, R2, R75 ;  /* 0x0000004b024b7220 */ /* 0x000fe20000410000 */
[----:B------:R-:W-:-:S05]  /*12ed0*/  FSEL R95, R95, -INF , P4 ;  /* 0xff8000005f5f7808 */ /* 0x000fca0002000000 */
[----:B------:R-:W4:Y:S01]  /*12ee0*/  MUFU.TANH R76, R76 ;  /* 0x0000004c004c7308 */ /* 0x000f220000002400 */
[----:B------:R-:W-:Y:S01]  /*12ef0*/  ISETP.GT.AND P4, PT, R66, 0x60, PT ;  /* 0x000000604200780c */ /* 0x000fe20003f84270 */
[----:B------:R-:W-:Y:S01]  /*12f00*/  WARPGROUP.ARRIVE ;  /* 0x00000000000079c5 */ /* 0x000fe20000000000 */
[----:B---3--:R-:W-:Y:S01]  /*12f10*/  FSEL R159, R101, -INF , P3 ;  /* 0xff800000659f7808 */ /* 0x008fe20001800000 */
[----:B------:R-:W-:Y:S01]  /*12f20*/  FMUL.FTZ R81, R2, R81 ;  /* 0x0000005102517220 */ /* 0x000fe20000410000 */
[----:B------:R-:W-:-:S03]  /*12f30*/  FMNMX.FTZ R108, R157, R108, !PT ;  /* 0x0000006c9d6c7209 */ /* 0x000fc60007810000 */
[----:B------:R-:W3:Y:S01]  /*12f40*/  MUFU.TANH R103, R103 ;  /* 0x0000006700677308 */ /* 0x000ee20000002400 */
[----:B-1----:R-:W-:Y:S01]  /*12f50*/  FSEL R93, R98, -INF , P5 ;  /* 0xff800000625d7808 */ /* 0x002fe20002800000 */
[----:B------:R-:W-:Y:S01]  /*12f60*/  FMUL.FTZ R78, R2, R78 ;  /* 0x0000004e024e7220 */ /* 0x000fe20000410000 */
[----:B------:R-:W-:Y:S01]  /*12f70*/  ISETP.GT.AND P5, PT, R66, 0x61, PT ;  /* 0x000000614200780c */ /* 0x000fe20003fa4270 */
[----:B------:R-:W-:-:S04]  /*12f80*/  FMUL.FTZ R84, R2, R84 ;  /* 0x0000005402547220 */ /* 0x000fc80000410000 */
[----:B------:R-:W1:Y:S01]  /*12f90*/  MUFU.TANH R77, R77 ;  /* 0x0000004d004d7308 */ /* 0x000e620000002400 */
[----:B------:R-:W-:Y:S01]  /*12fa0*/  FSEL R161, R72, -INF , P4 ;  /* 0xff80000048a17808 */ /* 0x000fe20002000000 */
[----:B------:R-:W-:Y:S01]  /*12fb0*/  QGMMA.64x32x32.F32.E4M3.E4M3 R24, gdesc[UR4], R24, gsb0 ;  /* 0x00600000041879f3 */ /* 0x000fe20008000818 */
[----:B------:R-:W-:Y:S01]  /*12fc0*/  FMNMX.FTZ R108, R159, R108, !PT ;  /* 0x0000006c9f6c7209 */ /* 0x000fe20007810000 */
[----:B------:R-:W-:-:S04]  /*12fd0*/  FMUL.FTZ R79, R2, R79 ;  /* 0x0000004f024f7220 */ /* 0x000fc80000410000 */
[----:B------:R-:W1:Y:S01]  /*12fe0*/  MUFU.TANH R74, R74 ;  /* 0x0000004a004a7308 */ /* 0x000e620000002400 */
[----:B0-----:R-:W-:Y:S01]  /*12ff0*/  FSEL R99, R99, -INF , P1 ;  /* 0xff80000063637808 */ /* 0x001fe20000800000 */
[----:B------:R-:W-:Y:S01]  /*13000*/  FMUL.FTZ R82, R2, R82 ;  /* 0x0000005202527220 */ /* 0x000fe20000410000 */
[----:B------:R-:W-:Y:S01]  /*13010*/  ISETP.GT.AND P1, PT, R66, 0x68, PT ;  /* 0x000000684200780c */ /* 0x000fe20003f24270 */
[----:B------:R-:W-:-:S04]  /*13020*/  FMUL.FTZ R56, R2, R56 ;  /* 0x0000003802387220 */ /* 0x000fc80000410000 */
[----:B------:R-:W0:Y:S01]  /*13030*/  MUFU.TANH R80, R80 ;  /* 0x0000005000507308 */ /* 0x000e220000002400 */
[----:B------:R-:W-:Y:S01]  /*13040*/  FSEL R163, R73, -INF , P5 ;  /* 0xff80000049a37808 */ /* 0x000fe20002800000 */
[C---:B------:R-:W-:Y:S01]  /*13050*/  FMUL.FTZ R83, R2.reuse, R83 ;  /* 0x0000005302537220 */ /* 0x040fe20000410000 */
[----:B------:R-:W-:Y:S01]  /*13060*/  FMNMX.FTZ R108, R161, R108, !PT ;  /* 0x0000006ca16c7209 */ /* 0x000fe20007810000 */
[----:B------:R-:W-:-:S04]  /*13070*/  FMUL.FTZ R57, R2, R57 ;  /* 0x0000003902397220 */ /* 0x000fc80000410000 */
[----:B------:R-:W0:Y:S01]  /*13080*/  MUFU.TANH R75, R75 ;  /* 0x0000004b004b7308 */ /* 0x000e220000002400 */
[----:B--2---:R-:W-:Y:S01]  /*13090*/  FSEL R97, R102, -INF , P2 ;  /* 0xff80000066617808 */ /* 0x004fe20001000000 */
[----:B------:R-:W-:Y:S01]  /*130a0*/  FMUL.FTZ R60, R2, R60 ;  /* 0x0000003c023c7220 */ /* 0x000fe20000410000 */
[----:B------:R-:W-:Y:S01]  /*130b0*/  ISETP.GT.AND P2, PT, R66, 0x69, PT ;  /* 0x000000694200780c */ /* 0x000fe20003f44270 */
[----:B------:R-:W-:-:S04]  /*130c0*/  FMUL.FTZ R61, R2, R61 ;  /* 0x0000003d023d7220 */ /* 0x000fc80000410000 */
[----:B------:R-:W2:Y:S01]  /*130d0*/  MUFU.TANH R81, R81 ;  /* 0x0000005100517308 */ /* 0x000ea20000002400 */
[----:B----4-:R-:W-:Y:S01]  /*130e0*/  FSEL R165, R76, -INF , P1 ;  /* 0xff8000004ca57808 */ /* 0x010fe20000800000 */
[C---:B------:R-:W-:Y:S01]  /*130f0*/  FMUL.FTZ R58, R2.reuse, R58 ;  /* 0x0000003a023a7220 */ /* 0x040fe20000410000 */
[----:B------:R-:W-:Y:S01]  /*13100*/  FMNMX.FTZ R108, R163, R108, !PT ;  /* 0x0000006ca36c7209 */ /* 0x000fe20007810000 */
[----:B------:R-:W-:-:S04]  /*13110*/  FMUL.FTZ R64, R2, R64 ;  /* 0x0000004002407220 */ /* 0x000fc80000410000 */
[----:B------:R-:W4:Y:S01]  /*13120*/  MUFU.TANH R78, R78 ;  /* 0x0000004e004e7308 */ /* 0x000f220000002400 */
[----:B---3--:R-:W-:Y:S01]  /*13130*/  FSEL R103, R103, -INF , P3 ;  /* 0xff80000067677808 */ /* 0x008fe20001800000 */
[----:B------:R-:W-:Y:S01]  /*13140*/  FMUL.FTZ R59, R2, R59 ;  /* 0x0000003b023b7220 */ /* 0x000fe20000410000 */
[----:B------:R-:W-:-:S05]  /*13150*/  ISETP.GT.AND P3, PT, R66, 0x70, PT ;  /* 0x000000704200780c */ /* 0x000fca0003f64270 */
[----:B------:R-:W-:Y:S01]  /*13160*/  MUFU.TANH R15, R15 ;  /* 0x0000000f000f7308 */ /* 0x000fe20000002400 */
[----:B-1----:R-:W-:Y:S01]  /*13170*/  FSEL R77, R77, -INF , P2 ;  /* 0xff8000004d4d7808 */ /* 0x002fe20001000000 */
[C---:B------:R-:W-:Y:S01]  /*13180*/  FMUL.FTZ R65, R2.reuse, R65 ;  /* 0x0000004102417220 */ /* 0x040fe20000410000 */
[----:B------:R-:W-:Y:S01]  /*13190*/  FMNMX.FTZ R108, R165, R108, !PT ;  /* 0x0000006ca56c7209 */ /* 0x000fe20007810000 */
[C---:B------:R-:W-:Y:S01]  /*131a0*/  FMUL.FTZ R62, R2.reuse, R62 ;  /* 0x0000003e023e7220 */ /* 0x040fe20000410000 */
[C---:B------:R-:W-:Y:S01]  /*131b0*/  FMUL.FTZ R63, R2.reuse, R63 ;  /* 0x0000003f023f7220 */ /* 0x040fe20000410000 */
[C---:B------:R-:W-:Y:S01]  /*131c0*/  FMUL.FTZ R55, R2.reuse, R55 ;  /* 0x0000003702377220 */ /* 0x040fe20000410000 */
[----:B------:R-:W-:Y:S01]  /*131d0*/  FMUL.FTZ R54, R2, R54 ;  /* 0x0000003602367220 */ /* 0x000fe20000410000 */
[----:B------:R-:W1:Y:S01]  /*131e0*/  MUFU.TANH R84, R84 ;  /* 0x0000005400547308 */ /* 0x000e620000002400 */
[----:B------:R-:W-:Y:S01]  /*131f0*/  FSEL R101, R74, -INF , P4 ;  /* 0xff8000004a657808 */ /* 0x000fe20002000000 */
[----:B------:R-:W-:-:S06]  /*13200*/  ULDC UR4, c[0x0][0x988] ;  /* 0x0002620000047ab9 */ /* 0x000fcc0000000800 */
[----:B------:R-:W3:Y:S01]  /*13210*/  MUFU.TANH R79, R79 ;  /* 0x0000004f004f7308 */ /* 0x000ee20000002400 */
[----:B------:R-:W-:Y:S02]  /*13220*/  ISETP.GT.AND P4, PT, R66, 0x71, PT ;  /* 0x000000714200780c */ /* 0x000fe40003f84270 */
[----:B0-----:R-:W-:-:S05]  /*13230*/  FSEL R169, R80, -INF , P3 ;  /* 0xff80000050a97808 */ /* 0x001fca0001800000 */
[----:B------:R-:W0:Y:S01]  /*13240*/  MUFU.TANH R14, R14 ;  /* 0x0000000e000e7308 */ /* 0x000e220000002400 */
[----:B------:R-:W-:Y:S02]  /*13250*/  FMNMX.FTZ R108, R77, R108, !PT ;  /* 0x0000006c4d6c7209 */ /* 0x000fe40007810000 */
[----:B------:R-:W-:-:S05]  /*13260*/  FSEL R75, R75, -INF , P5 ;  /* 0xff8000004b4b7808 */ /* 0x000fca0002800000 */
[----:B------:R-:W0:Y:S01]  /*13270*/  MUFU.TANH R82, R82 ;  /* 0x0000005200527308 */ /* 0x000e220000002400 */
[----:B------:R-:W-:Y:S02]  /*13280*/  ISETP.GT.AND P5, PT, R66, 0x78, PT ;  /* 0x000000784200780c */ /* 0x000fe40003fa4270 */
[----:B--2---:R-:W-:-:S05]  /*13290*/  FSEL R81, R81, -INF , P4 ;  /* 0xff80000051517808 */ /* 0x004fca0002000000 */
[----:B------:R-:W2:Y:S01]  /*132a0*/  MUFU.TANH R56, R56 ;  /* 0x0000003800387308 */ /* 0x000ea20000002400 */
[----:B------:R-:W-:Y:S02]  /*132b0*/  FMNMX.FTZ R108, R169, R108, !PT ;  /* 0x0000006ca96c7209 */ /* 0x000fe40007810000 */
[----:B----4-:R-:W-:-:S05]  /*132c0*/  FSEL R73, R78, -INF , P1 ;  /* 0xff8000004e497808 */ /* 0x010fca0000800000 */
[----:B------:R-:W4:Y:S01]  /*132d0*/  MUFU.TANH R83, R83 ;  /* 0x0000005300537308 */ /* 0x000f220000002400 */
[----:B------:R-:W-:Y:S02]  /*132e0*/  ISETP.GT.AND P1, PT, R66, 0x79, PT ;  /* 0x000000794200780c */ /* 0x000fe40003f24270 */
[----:B-1----:R-:W-:-:S05]  /*132f0*/  FSEL R171, R84, -INF , P5 ;  /* 0xff80000054ab7808 */ /* 0x002fca0002800000 */
[----:B------:R-:W1:Y:S01]  /*13300*/  MUFU.TANH R57, R57 ;  /* 0x0000003900397308 */ /* 0x000e620000002400 */
[----:B------:R-:W-:Y:S02]  /*13310*/  FMNMX.FTZ R108, R81, R108, !PT ;  /* 0x0000006c516c7209 */ /* 0x000fe40007810000 */
[----:B---3--:R-:W-:-:S05]  /*13320*/  FSEL R79, R79, -INF , P2 ;  /* 0xff8000004f4f7808 */ /* 0x008fca0001000000 */
[----:B------:R-:W3:Y:S01]  /*13330*/  MUFU.TANH R60, R60 ;  /* 0x0000003c003c7308 */ /* 0x000ee20000002400 */
[----:B------:R-:W-:Y:S02]  /*13340*/  ISETP.GT.AND P2, PT, R66, 0x80, PT ;  /* 0x000000804200780c */ /* 0x000fe40003f44270 */
[----:B0-----:R-:W-:Y:S02]  /*13350*/  FSEL R175, R14, -INF , P1 ;  /* 0xff8000000eaf7808 */ /* 0x001fe40000800000 */
[----:B------:R-:W-:-:S03]  /*13360*/  FMNMX.FTZ R108, R171, R108, !PT ;  /* 0x0000006cab6c7209 */ /* 0x000fc60007810000 */
[----:B------:R-:W0:Y:S01]  /*13370*/  MUFU.TANH R85, R85 ;  /* 0x0000005500557308 */ /* 0x000e220000002400 */
[----:B------:R-:W-:Y:S02]  /*13380*/  FSEL R167, R82, -INF , P3 ;  /* 0xff80000052a77808 */ /* 0x000fe40001800000 */
[----:B------:R-:W-:-:S05]  /*13390*/  ISETP.GT.AND P3, PT, R66, 0x81, PT ;  /* 0x000000814200780c */ /* 0x000fca0003f64270 */
[----:B------:R-:W0:Y:S01]  /*133a0*/  MUFU.TANH R61, R61 ;  /* 0x0000003d003d7308 */ /* 0x000e220000002400 */
[----:B--2---:R-:W-:Y:S02]  /*133b0*/  FSEL R177, R56, -INF , P2 ;  /* 0xff80000038b17808 */ /* 0x004fe40001000000 */
[----:B------:R-:W-:-:S05]  /*133c0*/  FMNMX.FTZ R108, R175, R108, !PT ;  /* 0x0000006caf6c7209 */ /* 0x000fca0007810000 */
[----:B------:R-:W2:Y:S01]  /*133d0*/  MUFU.TANH R58, R58 ;  /* 0x0000003a003a7308 */ /* 0x000ea20000002400 */
[----:B----4-:R-:W-:Y:S02]  /*133e0*/  FSEL R83, R83, -INF , P4 ;  /* 0xff80000053537808 */ /* 0x010fe40002000000 */
[----:B------:R-:W-:-:S05]  /*133f0*/  ISETP.GT.AND P4, PT, R66, 0x88, PT ;  /* 0x000000884200780c */ /* 0x000fca0003f84270 */
[----:B------:R-:W-:Y:S01]  /*13400*/  MUFU.TANH R64, R64 ;  /* 0x0000004000407308 */ /* 0x000fe20000002400 */
[----:B-1----:R-:W-:Y:S02]  /*13410*/  FSEL R179, R57, -INF , P3 ;  /* 0xff80000039b37808 */ /* 0x002fe40001800000 */
[----:B------:R-:W-:-:S05]  /*13420*/  FMNMX.FTZ R108, R177, R108, !PT ;  /* 0x0000006cb16c7209 */ /* 0x000fca0007810000 */
[----:B------:R-:W1:Y:S01]  /*13430*/  MUFU.TANH R59, R59 ;  /* 0x0000003b003b7308 */ /* 0x000e620000002400 */
[----:B------:R-:W-:Y:S02]  /*13440*/  FSEL R15, R15, -INF , P5 ;  /* 0xff8000000f0f7808 */ /* 0x000fe40002800000 */
[----:B------:R-:W-:-:S05]  /*13450*/  ISETP.GT.AND P5, PT, R66, 0x89, PT ;  /* 0x000000894200780c */ /* 0x000fca0003fa4270 */
[----:B------:R-:W4:Y:S01]  /*13460*/  MUFU.TANH R65, R65 ;  /* 0x0000004100417308 */ /* 0x000f220000002400 */
[----:B---3--:R-:W-:Y:S02]  /*13470*/  FSEL R181, R60, -INF , P4 ;  /* 0xff8000003cb57808 */ /* 0x008fe40002000000 */
[----:B------:R-:W-:-:S05]  /*13480*/  FMNMX.FTZ R108, R179, R108, !PT ;  /* 0x0000006cb36c7209 */ /* 0x000fca0007810000 */
[----:B------:R-:W3:Y:S01]  /*13490*/  MUFU.TANH R62, R62 ;  /* 0x0000003e003e7308 */ /* 0x000ee20000002400 */
[----:B0-----:R-:W-:Y:S02]  /*134a0*/  FSEL R85, R85, -INF , P1 ;  /* 0xff80000055557808 */ /* 0x001fe40000800000 */
[----:B------:R-:W-:Y:S02]  /*134b0*/  ISETP.GT.AND P1, PT, R66, 0x90, PT ;  /* 0x000000904200780c */ /* 0x000fe40003f24270 */
[----:B------:R-:W-:-:S03]  /*134c0*/  FSEL R61, R61, -INF , P5 ;  /* 0xff8000003d3d7808 */ /* 0x000fc60002800000 */
[----:B------:R-:W0:Y:S01]  /*134d0*/  MUFU.TANH R63, R63 ;  /* 0x0000003f003f7308 */ /* 0x000e220000002400 */
[----:B------:R-:W-:Y:S02]  /*134e0*/  FMNMX.FTZ R108, R181, R108, !PT ;  /* 0x0000006cb56c7209 */ /* 0x000fe40007810000 */
[----:B--2---:R-:W-:Y:S02]  /*134f0*/  FSEL R173, R58, -INF , P2 ;  /* 0xff8000003aad7808 */ /* 0x004fe40001000000 */
[C---:B------:R-:W-:Y:S02]  /*13500*/  ISETP.GT.AND P2, PT, R66.reuse, 0x91, PT ;  /* 0x000000914200780c */ /* 0x040fe40003f44270 */
[----:B------:R-:W-:Y:S01]  /*13510*/  FMNMX.FTZ R108, R61, R108, !PT ;  /* 0x0000006c3d6c7209 */ /* 0x000fe20007810000 */
[----:B------:R2:W-:Y:S01]  /*13520*/  MUFU.TANH R197, R55 ;  /* 0x0000003700c57308 */ /* 0x0005e20000002400 */
[----:B-1----:R-:W-:Y:S02]  /*13530*/  FSEL R59, R59, -INF , P3 ;  /* 0xff8000003b3b7808 */ /* 0x002fe40001800000 */
[----:B------:R-:W-:-:S02]  /*13540*/  ISETP.GT.AND P3, PT, R66, 0x98, PT ;  /* 0x000000984200780c */ /* 0x000fc40003f64270 */
[----:B----4-:R-:W-:Y:S02]  /*13550*/  FSEL R65, R65, -INF , P2 ;  /* 0xff80000041417808 */ /* 0x010fe40001000000 */
[----:B--2---:R-:W-:Y:S01]  /*13560*/  FSEL R55, R64, -INF , P1 ;  /* 0xff80000040377808 */ /* 0x004fe20000800000 */
[----:B------:R-:W1:Y:S03]  /*13570*/  MUFU.TANH R106, R144 ;  /* 0x00000090006a7308 */ /* 0x000e660000002400 */
[----:B------:R-:W-:Y:S02]  /*13580*/  FMNMX.FTZ R108, R55, R108, !PT ;  /* 0x0000006c376c7209 */ /* 0x000fe40007810000 */
[----:B---3--:R-:W-:Y:S02]  /*13590*/  FSEL R57, R62, -INF , P4 ;  /* 0xff8000003e397808 */ /* 0x008fe40002000000 */
[----:B------:R-:W-:-:S02]  /*135a0*/  ISETP.GT.AND P4, PT, R66, 0x99, PT ;  /* 0x000000994200780c */ /* 0x000fc40003f84270 */
[----:B------:R-:W-:Y:S02]  /*135b0*/  FSEL R215, R42, -INF , P3 ;  /* 0xff8000002ad77808 */ /* 0x000fe40001800000 */
[----:B------:R-:W-:Y:S01]  /*135c0*/  FMNMX.FTZ R108, R65, R108, !PT ;  /* 0x0000006c416c7209 */ /* 0x000fe20007810000 */
[----:B------:R-:W2:Y:S01]  /*135d0*/  MUFU.TANH R88, R142 ;  /* 0x0000008e00587308 */ /* 0x000ea20000002400 */
[----:B0-----:R-:W-:Y:S02]  /*135e0*/  FSEL R63, R63, -INF , P5 ;  /* 0xff8000003f3f7808 */ /* 0x001fe40002800000 */
[----:B------:R-:W-:Y:S02]  /*135f0*/  ISETP.GT.AND P5, PT, R66, 0xa0, PT ;  /* 0x000000a04200780c */ /* 0x000fe40003fa4270 */
[----:B------:R-:W-:Y:S02]  /*13600*/  FSEL R219, R12, -INF , P4 ;  /* 0xff8000000cdb7808 */ /* 0x000fe40002000000 */
[----:B------:R-:W-:Y:S01]  /*13610*/  FMNMX.FTZ R108, R215, R108, !PT ;  /* 0x0000006cd76c7209 */ /* 0x000fe20007810000 */
[----:B------:R-:W-:-:S02]  /*13620*/  WARPGROUP.DEPBAR.LE gsb0, 0x0 ;  /* 0x00008000000079c5 */ /* 0x000fc40000010000 */
[----:B------:R-:W-:Y:S01]  /*13630*/  FMUL.FTZ R195, R2, R25 ;  /* 0x0000001902c37220 */ /* 0x000fe20000410000 */
[----:B------:R-:W0:Y:S01]  /*13640*/  MUFU.TANH R136, R136 ;  /* 0x0000008800887308 */ /* 0x000e220000002400 */
[----:B------:R-:W-:Y:S02]  /*13650*/  FSEL R25, R40, -INF , P1 ;  /* 0xff80000028197808 */ /* 0x000fe40000800000 */
[----:B------:R-:W-:Y:S02]  /*13660*/  ISETP.GT.AND P1, PT, R66, 0xa1, PT ;  /* 0x000000a14200780c */ /* 0x000fe40003f24270 */
[----:B------:R-:W-:Y:S02]  /*13670*/  FSEL R221, R48, -INF , P5 ;  /* 0xff80000030dd7808 */ /* 0x000fe40002800000 */
[----:B------:R-:W-:Y:S01]  /*13680*/  FMNMX.FTZ R108, R219, R108, !PT ;  /* 0x0000006cdb6c7209 */ /* 0x000fe20007810000 */
[----:B------:R-:W3:Y:S01]  /*13690*/  MUFU.TANH R185, R185 ;  /* 0x000000b900b97308 */ /* 0x000ee20000002400 */
[----:B------:R-:W-:Y:S01]  /*136a0*/  FSEL R41, R41, -INF , P2 ;  /* 0xff80000029297808 */ /* 0x000fe20001000000 */
[----:B------:R-:W-:Y:S01]  /*136b0*/  FMUL.FTZ R227, R2, R24 ;  /* 0x0000001802e37220 */ /* 0x000fe20000410000 */
[----:B------:R-:W-:-:S02]  /*136c0*/  ISETP.GT.AND P2, PT, R66, 0xa8, PT ;  /* 0x000000a84200780c */ /* 0x000fc40003f44270 */
[----:B------:R-:W-:Y:S02]  /*136d0*/  FSEL R217, R52, -INF , P1 ;  /* 0xff80000034d97808 */ /* 0x000fe40000800000 */
[----:B------:R-:W-:Y:S01]  /*136e0*/  FMNMX.FTZ R108, R221, R108, !PT ;  /* 0x0000006cdd6c7209 */ /* 0x000fe20007810000 */
[----:B------:R-:W4:Y:S01]  /*136f0*/  MUFU.TANH R134, R134 ;  /* 0x0000008600867308 */ /* 0x000f220000002400 */
[----:B------:R-:W-:Y:S01]  /*13700*/  FMUL.FTZ R24, R2, R27 ;  /* 0x0000001b02187220 */ /* 0x000fe20000410000 */
[----:B------:R-:W-:Y:S02]  /*13710*/  FSEL R27, R44, -INF , P3 ;  /* 0xff8000002c1b7808 */ /* 0x000fe40001800000 */
[----:B------:R-:W-:Y:S02]  /*13720*/  ISETP.GT.AND P3, PT, R66, 0xa9, PT ;  /* 0x000000a94200780c */ /* 0x000fe40003f64270 */
[----:B-1----:R-:W-:Y:S02]  /*13730*/  FSEL R223, R106, -INF , P2 ;  /* 0xff8000006adf7808 */ /* 0x002fe40001000000 */
[----:B------:R-:W1:Y:S01]  /*13740*/  MUFU.TANH R187, R187 ;  /* 0x000000bb00bb7308 */ /* 0x000e620000002400 */
[----:B------:R-:W-:-:S02]  /*13750*/  FMNMX.FTZ R108, R217, R108, !PT ;  /* 0x0000006cd96c7209 */ /* 0x000fc40007810000 */
[----:B------:R-:W-:-:S05]  /*13760*/  FSEL R183, R46, -INF , P4 ;  /* 0xff8000002eb77808 */ /* 0x000fca0002000000 */
[----:B------:R-:W1:Y:S01]  /*13770*/  MUFU.TANH R68, R68 ;  /* 0x0000004400447308 */ /* 0x000e620000002400 */
[----:B------:R-:W-:Y:S02]  /*13780*/  ISETP.GT.AND P4, PT, R66, 0xb0, PT ;  /* 0x000000b04200780c */ /* 0x000fe40003f84270 */
[----:B--2---:R-:W-:Y:S02]  /*13790*/  FSEL R225, R88, -INF , P3 ;  /* 0xff80000058e17808 */ /* 0x004fe40001800000 */
[----:B------:R-:W-:-:S03]  /*137a0*/  FMNMX.FTZ R108, R223, R108, !PT ;  /* 0x0000006cdf6c7209 */ /* 0x000fc60007810000 */
[----:B------:R-:W2:Y:S01]  /*137b0*/  MUFU.TANH R140, R140 ;  /* 0x0000008c008c7308 */ /* 0x000ea20000002400 */
[----:B------:R-:W-:Y:S01]  /*137c0*/  FMUL.FTZ R12, R2, R29 ;  /* 0x0000001d020c7220 */ /* 0x000fe20000410000 */
[----:B------:R-:W-:-:S06]  /*137d0*/  FSEL R29, R104, -INF , P5 ;  /* 0xff800000681d7808 */ /* 0x000fcc0002800000 */
[----:B------:R-:W2:Y:S01]  /*137e0*/  MUFU.TANH R50, R50 ;  /* 0x0000003200327308 */ /* 0x000ea20000002400 */
[----:B------:R-:W-:Y:S01]  /*137f0*/  ISETP.GT.AND P5, PT, R66, 0xb1, PT ;  /* 0x000000b14200780c */ /* 0x000fe20003fa4270 */
[----:B------:R-:W-:Y:S01]  /*13800*/  FMUL.FTZ R28, R2, R28 ;  /* 0x0000001c021c7220 */ /* 0x000fe20000410000 */
[----:B0-----:R-:W-:Y:S02]  /*13810*/  FSEL R42, R136, -INF , P4 ;  /* 0xff800000882a7808 */ /* 0x001fe40002000000 */
[----:B------:R-:W-:-:S03]  /*13820*/  FMNMX.FTZ R89, R225, R108, !PT ;  /* 0x0000006ce1597209 */ /* 0x000fc60007810000 */
[----:B------:R-:W0:Y:S01]  /*13830*/  MUFU.TANH R86, R86 ;  /* 0x0000005600567308 */ /* 0x000e220000002400 */
[----:B---3--:R-:W-:Y:S02]  /*13840*/  FSEL R185, R185, -INF , P1 ;  /* 0xff800000b9b97808 */ /* 0x008fe40000800000 */
[----:B------:R-:W-:-:S05]  /*13850*/  ISETP.GT.AND P1, PT, R66, 0xb8, PT ;  /* 0x000000b84200780c */ /* 0x000fca0003f24270 */
[----:B------:R-:W3:Y:S01]  /*13860*/  MUFU.TANH R227, R227 ;  /* 0x000000e300e37308 */ /* 0x000ee20000002400 */
[----:B----4-:R-:W-:Y:S02]  /*13870*/  FSEL R40, R134, -INF , P5 ;  /* 0xff80000086287808 */ /* 0x010fe40002800000 */
[----:B------:R-:W-:-:S05]  /*13880*/  FMNMX.FTZ R89, R42, R89, !PT ;  /* 0x000000592a597209 */ /* 0x000fca0007810000 */
[----:B------:R-:W4:Y:S01]  /*13890*/  MUFU.TANH R70, R70 ;  /* 0x0000004600467308 */ /* 0x000f220000002400 */
[----:B-1----:R-:W-:Y:S01]  /*138a0*/  FSEL R187, R187, -INF , P2 ;  /* 0xff800000bbbb7808 */ /* 0x002fe20001000000 */
[----:B------:R-:W-:Y:S01]  /*138b0*/  FMUL.FTZ R14, R2, R26 ;  /* 0x0000001a020e7220 */ /* 0x000fe20000410000 */
[----:B------:R-:W-:-:S05]  /*138c0*/  ISETP.GT.AND P2, PT, R66, 0xb9, PT ;  /* 0x000000b94200780c */ /* 0x000fca0003f44270 */
[----:B------:R-:W1:Y:S01]  /*138d0*/  MUFU.TANH R195, R195 ;  /* 0x000000c300c37308 */ /* 0x000e620000002400 */
[----:B------:R-:W-:Y:S01]  /*138e0*/  FSEL R237, R68, -INF , P1 ;  /* 0xff80000044ed7808 */ /* 0x000fe20000800000 */
[----:B------:R-:W-:Y:S01]  /*138f0*/  FMUL.FTZ R32, R2, R32 ;  /* 0x0000002002207220 */ /* 0x000fe20000410000 */
[----:B------:R-:W-:-:S05]  /*13900*/  FMNMX.FTZ R44, R40, R89, !PT ;  /* 0x00000059282c7209 */ /* 0x000fca0007810000 */
[----:B------:R-:W1:Y:S01]  /*13910*/  MUFU.TANH R54, R54 ;  /* 0x0000003600367308 */ /* 0x000e620000002400 */
[----:B--2---:R-:W-:Y:S01]  /*13920*/  FSEL R189, R140, -INF , P3 ;  /* 0xff8000008cbd7808 */ /* 0x004fe20001800000 */
[----:B------:R-:W-:Y:S01]  /*13930*/  FMUL.FTZ R26, R2, R33 ;  /* 0x00000021021a7220 */ /* 0x000fe20000410000 */
[----:B------:R-:W-:-:S05]  /*13940*/  ISETP.GT.AND P3, PT, R66, 0xc0, PT ;  /* 0x000000c04200780c */ /* 0x000fca0003f64270 */
[----:B------:R-:W2:Y:S01]  /*13950*/  MUFU.TANH R28, R28 ;  /* 0x0000001c001c7308 */ /* 0x000ea20000002400 */
[----:B------:R-:W-:Y:S02]  /*13960*/  FSEL R233, R50, -INF , P2 ;  /* 0xff80000032e97808 */ /* 0x000fe40001000000 */
[----:B------:R-:W-:Y:S01]  /*13970*/  FMNMX.FTZ R44, R237, R44, !PT ;  /* 0x0000002ced2c7209 */ /* 0x000fe20007810000 */
[----:B------:R-:W-:-:S04]  /*13980*/  FMUL.FTZ R36, R2, R36 ;  /* 0x0000002402247220 */ /* 0x000fc80000410000 */
[----:B------:R-:W2:Y:S01]  /*13990*/  MUFU.TANH R12, R12 ;  /* 0x0000000c000c7308 */ /* 0x000ea20000002400 */
[----:B0-----:R-:W-:Y:S01]  /*139a0*/  FSEL R191, R86, -INF , P4 ;  /* 0xff80000056bf7808 */ /* 0x001fe20002000000 */
[----:B------:R-:W-:Y:S01]  /*139b0*/  FMUL.FTZ R30, R2, R30 ;  /* 0x0000001e021e7220 */ /* 0x000fe20000410000 */
[----:B------:R-:W-:Y:S02]  /*139c0*/  ISETP.GT.AND P4, PT, R66, 0xc1, PT ;  /* 0x000000c14200780c */ /* 0x000fe40003f84270 */
[----:B---3--:R-:W-:-:S03]  /*139d0*/  FSEL R227, R227, -INF , P3 ;  /* 0xff800000e3e37808 */ /* 0x008fc60001800000 */
[----:B------:R-:W0:Y:S01]  /*139e0*/  MUFU.TANH R14, R14 ;  /* 0x0000000e000e7308 */ /* 0x000e220000002400 */
[----:B------:R-:W-:Y:S02]  /*139f0*/  FMNMX.FTZ R44, R233, R44, !PT ;  /* 0x0000002ce92c7209 */ /* 0x000fe40007810000 */
[----:B----4-:R-:W-:-:S05]  /*13a00*/  FSEL R193, R70, -INF , P5 ;  /* 0xff80000046c17808 */ /* 0x010fca0002800000 */
[----:B------:R-:W-:Y:S01]  /*13a10*/  MUFU.TANH R24, R24 ;  /* 0x0000001800187308 */ /* 0x000fe20000002400 */
[----:B------:R-:W-:Y:S02]  /*13a20*/  ISETP.GT.AND P5, PT, R66, 0xc8, PT ;  /* 0x000000c84200780c */ /* 0x000fe40003fa4270 */
[----:B-1----:R-:W-:-:S05]  /*13a30*/  FSEL R195, R195, -INF , P4 ;  /* 0xff800000c3c37808 */ /* 0x002fca0002000000 */
[----:B------:R-:W1:Y:S01]  /*13a40*/  MUFU.TANH R32, R32 ;  /* 0x0000002000207308 */ /* 0x000e620000002400 */
[----:B------:R-:W-:Y:S01]  /*13a50*/  FMNMX.FTZ R46, R227, R44, !PT ;  /* 0x0000002ce32e7209 */ /* 0x000fe20007810000 */
[----:B------:R-:W-:Y:S01]  /*13a60*/  FMUL.FTZ R44, R2, R37 ;  /* 0x00000025022c7220 */ /* 0x000fe20000410000 */
[----:B------:R-:W-:-:S05]  /*13a70*/  FSEL R33, R54, -INF , P1 ;  /* 0xff80000036217808 */ /* 0x000fca0000800000 */
[----:B------:R-:W3:Y:S01]  /*13a80*/  MUFU.TANH R26, R26 ;  /* 0x0000001a001a7308 */ /* 0x000ee20000002400 */
[----:B------:R-:W-:Y:S02]  /*13a90*/  ISETP.GT.AND P1, PT, R66, 0xc9, PT ;  /* 0x000000c94200780c */ /* 0x000fe40003f24270 */
[----:B--2---:R-:W-:-:S05]  /*13aa0*/  FSEL R213, R28, -INF , P5 ;  /* 0xff8000001cd57808 */ /* 0x004fca0002800000 */
[----:B------:R-:W2:Y:S01]  /*13ab0*/  MUFU.TANH R36, R36 ;  /* 0x0000002400247308 */ /* 0x000ea20000002400 */
[----:B------:R-:W-:Y:S02]  /*13ac0*/  FMNMX.FTZ R46, R195, R46, !PT ;  /* 0x0000002ec32e7209 */ /* 0x000fe40007810000 */
[----:B------:R-:W-:-:S05]  /*13ad0*/  FSEL R197, R197, -INF , P2 ;  /* 0xff800000c5c57808 */ /* 0x000fca0001000000 */
[----:B------:R-:W4:Y:S01]  /*13ae0*/  MUFU.TANH R30, R30 ;  /* 0x0000001e001e7308 */ /* 0x000f220000002400 */
[----:B------:R-:W-:Y:S02]  /*13af0*/  ISETP.GT.AND P2, PT, R66, 0xd0, PT ;  /* 0x000000d04200780c */ /* 0x000fe40003f44270 */
[----:B------:R-:W-:Y:S02]  /*13b00*/  FSEL R211, R12, -INF , P1 ;  /* 0xff8000000cd37808 */ /* 0x000fe40000800000 */
[----:B------:R-:W-:-:S03]  /*13b10*/  FMNMX.FTZ R46, R213, R46, !PT ;  /* 0x0000002ed52e7209 */ /* 0x000fc60007810000 */
[----:B------:R-:W4:Y:S01]  /*13b20*/  MUFU.TANH R44, R44 ;  /* 0x0000002c002c7308 */ /* 0x000f220000002400 */
[----:B0-----:R-:W-:Y:S02]  /*13b30*/  FSEL R37, R14, -INF , P3 ;  /* 0xff8000000e257808 */ /* 0x001fe40001800000 */
[----:B------:R-:W-:Y:S02]  /*13b40*/  ISETP.GT.AND P3, PT, R66, 0xd1, PT ;  /* 0x000000d14200780c */ /* 0x000fe40003f64270 */
[----:B-1----:R-:W-:Y:S02]  /*13b50*/  FSEL R209, R32, -INF , P2 ;  /* 0xff80000020d17808 */ /* 0x002fe40001000000 */
[----:B------:R-:W-:Y:S02]  /*13b60*/  FMNMX.FTZ R46, R211, R46, !PT ;  /* 0x0000002ed32e7209 */ /* 0x000fe40007810000 */
[----:B------:R-:W-:Y:S02]  /*13b70*/  FSEL R201, R24, -INF , P4 ;  /* 0xff80000018c97808 */ /* 0x000fe40002000000 */
[----:B------:R-:W-:-:S02]  /*13b80*/  ISETP.GT.AND P4, PT, R66, 0xd8, PT ;  /* 0x000000d84200780c */ /* 0x000fc40003f84270 */
[----:B---3--:R-:W-:Y:S02]  /*13b90*/  FSEL R207, R26, -INF , P3 ;  /* 0xff8000001acf7808 */ /* 0x008fe40001800000 */
[----:B------:R-:W-:Y:S02]  /*13ba0*/  FMNMX.FTZ R46, R209, R46, !PT ;  /* 0x0000002ed12e7209 */ /* 0x000fe40007810000 */
[----:B--2---:R-:W-:Y:S02]  /*13bb0*/  FSEL R205, R36, -INF , P4 ;  /* 0xff80000024cd7808 */ /* 0x004fe40002000000 */
[----:B------:R-:W-:Y:S02]  /*13bc0*/  FMNMX.FTZ R36, R21, R120, !PT ;  /* 0x0000007815247209 */ /* 0x000fe40007810000 */
[----:B----4-:R-:W-:Y:S02]  /*13bd0*/  FSEL R199, R30, -INF , P5 ;  /* 0xff8000001ec77808 */ /* 0x010fe40002800000 */
[----:B------:R-:W-:-:S02]  /*13be0*/  ISETP.GT.AND P5, PT, R66, 0xd9, PT ;  /* 0x000000d94200780c */ /* 0x000fc40003fa4270 */
[----:B------:R-:W-:Y:S02]  /*13bf0*/  FMNMX.FTZ R46, R207, R46, !PT ;  /* 0x0000002ecf2e7209 */ /* 0x000fe40007810000 */
[----:B------:R-:W-:Y:S01]  /*13c00*/  FMNMX.FTZ R36, R123, R36, !PT ;  /* 0x000000247b247209 */ /* 0x000fe20007810000 */
[----:B------:R-:W-:Y:S01]  /*13c10*/  FMUL.FTZ R70, R2, R38 ;  /* 0x0000002602467220 */ /* 0x000fe20000410000 */
[----:B------:R-:W-:Y:S02]  /*13c20*/  FSEL R203, R44, -INF , P5 ;  /* 0xff8000002ccb7808 */ /* 0x000fe40002800000 */
[----:B------:R-:W-:Y:S02]  /*13c30*/  FMNMX.FTZ R46, R205, R46, !PT ;  /* 0x0000002ecd2e7209 */ /* 0x000fe40007810000 */
[----:B------:R-:W-:Y:S02]  /*13c40*/  FMNMX.FTZ R38, R13, R36, !PT ;  /* 0x000000240d267209 */ /* 0x000fe40007810000 */
[----:B------:R-:W-:-:S02]  /*13c50*/  FMNMX.FTZ R46, R203, R46, !PT ;  /* 0x0000002ecb2e7209 */ /* 0x000fc40007810000 */
[----:B------:R-:W-:-:S03]  /*13c60*/  FMNMX.FTZ R38, R127, R38, !PT ;  /* 0x000000267f267209 */ /* 0x000fc60007810000 */
[----:B------:R-:W0:Y:S01]  /*13c70*/  SHFL.BFLY PT, R89, R46, 0x2, 0x1f ;  /* 0x0c401f002e597f89 */ /* 0x000e2200000e0000 */
[----:B------:R-:W-:-:S04]  /*13c80*/  FMNMX.FTZ R38, R45, R38, !PT ;  /* 0x000000262d267209 */ /* 0x000fc80007810000 */
[----:B------:R-:W-:-:S04]  /*13c90*/  FMNMX.FTZ R38, R131, R38, !PT ;  /* 0x0000002683267209 */ /* 0x000fc80007810000 */
[----:B------:R-:W-:-:S04]  /*13ca0*/  FMNMX.FTZ R44, R49, R38, !PT ;  /* 0x00000026312c7209 */ /* 0x000fc80007810000 */
[----:B------:R-:W-:-:S04]  /*13cb0*/  FMNMX.FTZ R44, R53, R44, !PT ;  /* 0x0000002c352c7209 */ /* 0x000fc80007810000 */
[----:B------:R-:W-:-:S04]  /*13cc0*/  FMNMX.FTZ R44, R107, R44, !PT ;  /* 0x0000002c6b2c7209 */ /* 0x000fc80007810000 */
[----:B------:R-:W-:Y:S02]  /*13cd0*/  FMNMX.FTZ R44, R69, R44, !PT ;  /* 0x0000002c452c7209 */ /* 0x000fe40007810000 */
[----:B0-----:R-:W-:Y:S02]  /*13ce0*/  FMNMX.FTZ R14, R46, R89, !PT ;  /* 0x000000592e0e7209 */ /* 0x001fe40007810000 */
[----:B------:R-:W-:-:S04]  /*13cf0*/  FMNMX.FTZ R46, R111, R44, !PT ;  /* 0x0000002c6f2e7209 */ /* 0x000fc80007810000 */
        /* <DEDUP_REMOVED lines=27> */
[----:B------:R-:W-:Y:S01]  /*13eb0*/  FMNMX.FTZ R60, R183, R58, !PT ;  /* 0x0000003ab73c7209 */ /* 0x000fe20007810000 */
[----:B------:R-:W0:Y:S03]  /*13ec0*/  SHFL.BFLY PT, R89, R14, 0x1, 0x1f ;  /* 0x0c201f000e597f89 */ /* 0x000e2600000e0000 */
[----:B------:R-:W-:-:S04]  /*13ed0*/  FMNMX.FTZ R60, R29, R60, !PT ;  /* 0x0000003c1d3c7209 */ /* 0x000fc80007810000 */
[----:B------:R-:W-:-:S04]  /*13ee0*/  FMNMX.FTZ R60, R185, R60, !PT ;  /* 0x0000003cb93c7209 */ /* 0x000fc80007810000 */
[----:B------:R-:W-:-:S04]  /*13ef0*/  FMNMX.FTZ R60, R187, R60, !PT ;  /* 0x0000003cbb3c7209 */ /* 0x000fc80007810000 */
[----:B------:R-:W-:Y:S01]  /*13f00*/  FMNMX.FTZ R60, R189, R60, !PT ;  /* 0x0000003cbd3c7209 */ /* 0x000fe20007810000 */
[----:B------:R-:W-:-:S03]  /*13f10*/  FMUL.FTZ R66, R2, R31 ;  /* 0x0000001f02427220 */ /* 0x000fc60000410000 */
[----:B------:R-:W-:Y:S01]  /*13f20*/  FMNMX.FTZ R60, R191, R60, !PT ;  /* 0x0000003cbf3c7209 */ /* 0x000fe20007810000 */
[----:B------:R-:W-:-:S03]  /*13f30*/  FMUL.FTZ R64, R2, R34 ;  /* 0x0000002202407220 */ /* 0x000fc60000410000 */
[----:B------:R-:W-:Y:S01]  /*13f40*/  FMNMX.FTZ R62, R193, R60, !PT ;  /* 0x0000003cc13e7209 */ /* 0x000fe20007810000 */
[----:B------:R-:W1:Y:S01]  /*13f50*/  MUFU.TANH R66, R66 ;  /* 0x0000004200427308 */ /* 0x000e620000002400 */
[----:B0-----:R-:W-:Y:S01]  /*13f60*/  FMNMX.FTZ R89, R14, R89, !PT ;  /* 0x000000590e597209 */ /* 0x001fe20007810000 */
[----:B------:R-:W-:Y:S01]  /*13f70*/  FMUL.FTZ R68, R2, R35 ;  /* 0x0000002302447220 */ /* 0x000fe20000410000 */
[----:B------:R-:W-:Y:S02]  /*13f80*/  MOV R88, UR4 ;  /* 0x0000000400587c02 */ /* 0x000fe40008000f00 */
[----:B------:R-:W-:-:S03]  /*13f90*/  FMNMX.FTZ R62, R33, R62, !PT ;  /* 0x0000003e213e7209 */ /* 0x000fc60007810000 */
[----:B------:R-:W0:Y:S01]  /*13fa0*/  MUFU.TANH R64, R64 ;  /* 0x0000004000407308 */ /* 0x000e220000002400 */
[----:B------:R-:W-:Y:S01]  /*13fb0*/  FMNMX.FTZ R74, R197, R62, !PT ;  /* 0x0000003ec54a7209 */ /* 0x000fe20007810000 */
[----:B------:R-:W-:-:S01]  /*13fc0*/  FFMA.FTZ R12, R89, R88, -8 ;  /* 0xc1000000590c7423 */ /* 0x000fc20000010058 */
[----:B------:R-:W-:Y:S01]  /*13fd0*/  FSETP.NEU.FTZ.AND P6, PT, R89, -INF , PT ;  /* 0xff8000005900780b */ /* 0x000fe20003fdd000 */
[----:B------:R-:W-:Y:S01]  /*13fe0*/  FMUL.FTZ R72, R2, R39 ;  /* 0x0000002702487220 */ /* 0x000fe20000410000 */
[----:B------:R-:W-:-:S03]  /*13ff0*/  FMNMX.FTZ R74, R37, R74, !PT ;  /* 0x0000004a254a7209 */ /* 0x000fc60007810000 */
[----:B------:R-:W2:Y:S01]  /*14000*/  MUFU.TANH R68, R68 ;  /* 0x0000004400447308 */ /* 0x000ea20000002400 */
[----:B------:R-:W-:Y:S02]  /*14010*/  FSEL R12, R12, RZ, P6 ;  /* 0x000000ff0c0c7208 */ /* 0x000fe40003000000 */
[----:B------:R-:W-:-:S05]  /*14020*/  FMNMX.FTZ R74, R201, R74, !PT ;  /* 0x0000004ac94a7209 */ /* 0x000fca0007810000 */
[----:B------:R-:W3:Y:S01]  /*14030*/  MUFU.TANH R70, R70 ;  /* 0x0000004600467308 */ /* 0x000ee20000002400 */
[----:B------:R-:W-:-:S01]  /*14040*/  FFMA.FTZ R32, R133, R88, -R12 ;  /* 0x0000005885207223 */ /* 0x000fc2000001080c */
[----:B-1----:R-:W-:Y:S02]  /*14050*/  FSEL R133, R66, -INF , P1 ;  /* 0xff80000042857808 */ /* 0x002fe40000800000 */
[----:B------:R-:W-:Y:S01]  /*14060*/  FMNMX.FTZ R74, R199, R74, !PT ;  /* 0x0000004ac74a7209 */ /* 0x000fe20007810000 */
[----:B------:R-:W-:-:S03]  /*14070*/  FFMA.FTZ R39, R51, R88, -R12 ;  /* 0x0000005833277223 */ /* 0x000fc6000001080c */
[----:B------:R-:W1:Y:S01]  /*14080*/  MUFU.TANH R72, R72 ;  /* 0x0000004800487308 */ /* 0x000e620000002400 */
[----:B------:R-:W-:-:S01]  /*14090*/  FFMA.FTZ R51, R135, R88, -R12 ;  /* 0x0000005887337223 */ /* 0x000fc2000001080c */
[--C-:B------:R-:W-:Y:S01]  /*140a0*/  FFMA.FTZ R143, R143, R88, -R12.reuse ;  /* 0x000000588f8f7223 */ /* 0x100fe2000001080c */
[----:B0-----:R-:W-:Y:S02]  /*140b0*/  FSEL R135, R64, -INF , P2 ;  /* 0xff80000040877808 */ /* 0x001fe40001000000 */
[----:B------:R-:W-:Y:S01]  /*140c0*/  FMNMX.FTZ R74, R133, R74, !PT ;  /* 0x0000004a854a7209 */ /* 0x000fe20007810000 */
[----:B------:R-:W-:-:S02]  /*140d0*/  FFMA.FTZ R149, R149, R88, -R12 ;  /* 0x0000005895957223 */ /* 0x000fc4000001080c */
[----:B------:R2:W-:Y:S01]  /*140e0*/  MUFU.EX2 R36, R143 ;  /* 0x0000008f00247308 */ /* 0x0005e20000000800 */
[----:B------:R-:W-:Y:S01]  /*140f0*/  FMNMX.FTZ R74, R135, R74, !PT ;  /* 0x0000004a874a7209 */ /* 0x000fe20007810000 */
[----:B------:R-:W-:Y:S01]  /*14100*/  FFMA.FTZ R153, R153, R88, -R12 ;  /* 0x0000005899997223 */ /* 0x000fe2000001080c */
[----:B--2---:R-:W-:-:S05]  /*14110*/  FSEL R143, R68, -INF , P3 ;  /* 0xff800000448f7808 */ /* 0x004fca0001800000 */
[----:B------:R3:W-:Y:S01]  /*14120*/  MUFU.EX2 R38, R149 ;  /* 0x0000009500267308 */ /* 0x0007e20000000800 */
[----:B------:R-:W-:Y:S02]  /*14130*/  FMNMX.FTZ R74, R143, R74, !PT ;  /* 0x0000004a8f4a7209 */ /* 0x000fe40007810000 */
[----:B---3--:R-:W-:-:S05]  /*14140*/  FSEL R149, R70, -INF , P4 ;  /* 0xff80000046957808 */ /* 0x008fca0002000000 */
[----:B------:R1:W-:Y:S01]  /*14150*/  MUFU.EX2 R44, R153 ;  /* 0x00000099002c7308 */ /* 0x0003e20000000800 */
[----:B------:R-:W-:Y:S01]  /*14160*/  FMNMX.FTZ R74, R149, R74, !PT ;  /* 0x0000004a954a7209 */ /* 0x000fe20007810000 */
[----:B------:R-:W-:Y:S01]  /*14170*/  FFMA.FTZ R157, R157, R88, -R12 ;  /* 0x000000589d9d7223 */ /* 0x000fe2000001080c */
[----:B-1----:R-:W-:-:S04]  /*14180*/  FSEL R153, R72, -INF , P5 ;  /* 0xff80000048997808 */ /* 0x002fc80002800000 */
[----:B------:R-:W-:Y:S01]  /*14190*/  FMNMX.FTZ R74, R153, R74, !PT ;  /* 0x0000004a994a7209 */ /* 0x000fe20007810000 */
[----:B------:R0:W-:Y:S04]  /*141a0*/  MUFU.EX2 R46, R157 ;  /* 0x0000009d002e7308 */ /* 0x0001e80000000800 */
[----:B0-----:R-:W0:Y:S01]  /*141b0*/  SHFL.BFLY PT, R157, R74, 0x2, 0x1f ;  /* 0x0c401f004a9d7f89 */ /* 0x001e2200000e0000 */
[----:B------:R-:W-:-:S01]  /*141c0*/  FFMA.FTZ R76, R65, R88, -R12 ;  /* 0x00000058414c7223 */ /* 0x000fc2000001080c */
[----:B------:R-:W-:-:S03]  /*141d0*/  FFMA.FTZ R161, R161, R88, -R12 ;  /* 0x00000058a1a17223 */ /* 0x000fc6000001080c */
[----:B------:R0:W-:Y:S08]  /*141e0*/  MUFU.EX2 R60, R76 ;  /* 0x0000004c003c7308 */ /* 0x0001f00000000800 */
[----:B------:R1:W-:Y:S01]  /*141f0*/  MUFU.EX2 R48, R161 ;  /* 0x000000a100307308 */ /* 0x0003e20000000800 */
[----:B0-----:R-:W-:-:S05]  /*14200*/  FMNMX.FTZ R76, R74, R157, !PT ;  /* 0x0000009d4a4c7209 */ /* 0x001fca0007810000 */
[----:B-1----:R-:W0:Y:S01]  /*14210*/  SHFL.BFLY PT, R161, R76, 0x1, 0x1f ;  /* 0x0c201f004ca17f89 */ /* 0x002e2200000e0000 */
[----:B------:R-:W-:-:S01]  /*14220*/  FFMA.FTZ R31, R43, R88, -R12 ;  /* 0x000000582b1f7223 */ /* 0x000fc2000001080c */
[----:B------:R-:W1:Y:S01]  /*14230*/  S2R R146, SR_TID.X ;  /* 0x0000000000927919 */ /* 0x000e620000002100 */
[----:B------:R-:W-:-:S01]  /*14240*/  FFMA.FTZ R14, R20, R88, -R12 ;  /* 0x00000058140e7223 */ /* 0x000fc2000001080c */
[-CC-:B------:R-:W-:Y:S01]  /*14250*/  FFMA.FTZ R35, R47, R88.reuse, -R12.reuse ;  /* 0x000000582f237223 */ /* 0x180fe2000001080c */
[----:B------:R-:W-:-:S01]  /*14260*/  FFMA.FTZ R28, R67, R88, -R12 ;  /* 0x00000058431c7223 */ /* 0x000fc2000001080c */
[-CC-:B------:R-:W-:Y:S01]  /*14270*/  FFMA.FTZ R43, R105, R88.reuse, -R12.reuse ;  /* 0x00000058692b7223 */ /* 0x180fe2000001080c */
[----:B------:R-:W-:-:S01]  /*14280*/  FFMA.FTZ R20, R121, R88, -R12 ;  /* 0x0000005879147223 */ /* 0x000fc2000001080c */
[-CC-:B------:R-:W-:Y:S01]  /*14290*/  FFMA.FTZ R30, R71, R88.reuse, -R12.reuse ;  /* 0x00000058471e7223 */ /* 0x180fe2000001080c */
[----:B------:R-:W-:-:S01]  /*142a0*/  FFMA.FTZ R47, R109, R88, -R12 ;  /* 0x000000586d2f7223 */ /* 0x000fc2000001080c */
[----:B------:R-:W-:Y:S01]  /*142b0*/  FFMA.FTZ R67, R117, R88, -R12 ;  /* 0x0000005875437223 */ /* 0x000fe2000001080c */
[----:B0-----:R-:W-:-:S04]  /*142c0*/  FMNMX.FTZ R90, R76, R161, !PT ;  /* 0x000000a14c5a7209 */ /* 0x001fc80007810000 */
[C---:B------:R-:W-:Y:S01]  /*142d0*/  FSETP.NEU.FTZ.AND P1, PT, R90.reuse, -INF , PT ;  /* 0xff8000005a00780b */ /* 0x040fe20003f3d000 */
[----:B------:R-:W-:-:S01]  /*142e0*/  FFMA.FTZ R94, R90, R88, -8 ;  /* 0xc10000005a5e7423 */ /* 0x000fc20000010058 */
[-CC-:B------:R-:W-:Y:S01]  /*142f0*/  FFMA.FTZ R105, R151, R88.reuse, -R12.reuse ;  /* 0x0000005897697223 */ /* 0x180fe2000001080c */
[----:B------:R-:W-:-:S03]  /*14300*/  FFMA.FTZ R24, R125, R88, -R12 ;  /* 0x000000587d187223 */ /* 0x000fc6000001080c */
[----:B------:R-:W-:Y:S01]  /*14310*/  FSEL R94, R94, RZ, P1 ;  /* 0x000000ff5e5e7208 */ /* 0x000fe20000800000 */
[----:B------:R-:W-:-:S01]  /*14320*/  FFMA.FTZ R26, R129, R88, -R12 ;  /* 0x00000058811a7223 */ /* 0x000fc2000001080c */
[-CC-:B------:R-:W-:Y:S01]  /*14330*/  FFMA.FTZ R34, R137, R88.reuse, -R12.reuse ;  /* 0x0000005889227223 */ /* 0x180fe2000001080c */
        /* <DEDUP_REMOVED lines=33> */
[-C--:B------:R-:W-:Y:S01]  /*14550*/  FFMA.FTZ R163, R203, R88.reuse, -R12 ;  /* 0x00000058cba37223 */ /* 0x080fe2000001080c */
[----:B------:R-:W-:-:S01]  /*14560*/  FFMA.FTZ R12, R21, R88, -R94 ;  /* 0x00000058150c7223 */ /* 0x000fc2000001085e */
[-CC-:B------:R-:W-:Y:S01]  /*14570*/  FFMA.FTZ R21, R120, R88.reuse, -R94.reuse ;  /* 0x0000005878157223 */ /* 0x180fe2000001085e */
[----:B------:R-:W-:Y:S01]  /*14580*/  MUFU.EX2 R3, R3 ;  /* 0x0000000300037308 */ /* 0x000fe20000000800 */
[----:B------:R-:W-:-:S01]  /*14590*/  FFMA.FTZ R96, R123, R88, -R94 ;  /* 0x000000587b607223 */ /* 0x000fc2000001085e */
[----:B------:R-:W-:-:S06]  /*145a0*/  FFMA.FTZ R123, R13, R88, -R94 ;  /* 0x000000580d7b7223 */ /* 0x000fcc000001085e */
[----:B------:R-:W0:Y:S01]  /*145b0*/  MUFU.EX2 R14, R14 ;  /* 0x0000000e000e7308 */ /* 0x000e220000000800 */
[----:B------:R-:W-:-:S07]  /*145c0*/  FFMA.FTZ R13, R127, R88, -R94 ;  /* 0x000000587f0d7223 */ /* 0x000fce000001085e */
[----:B------:R-:W-:Y:S08]  /*145d0*/  MUFU.EX2 R12, R12 ;  /* 0x0000000c000c7308 */ /* 0x000ff00000000800 */
[----:B------:R-:W2:Y:S08]  /*145e0*/  MUFU.EX2 R21, R21 ;  /* 0x0000001500157308 */ /* 0x000eb00000000800 */
[----:B------:R-:W3:Y:S01]  /*145f0*/  MUFU.EX2 R20, R20 ;  /* 0x0000001400147308 */ /* 0x000ee20000000800 */
[----:B------:R-:W-:-:S07]  /*14600*/  FFMA.FTZ R76, R45, R88, -R94 ;  /* 0x000000582d4c7223 */ /* 0x000fce000001085e */
[----:B------:R-:W4:Y:S01]  /*14610*/  MUFU.EX2 R96, R96 ;  /* 0x0000006000607308 */ /* 0x000f220000000800 */
[----:B------:R-:W-:-:S07]  /*14620*/  FFMA.FTZ R108, R79, R88, -R94 ;  /* 0x000000584f6c7223 */ /* 0x000fce000001085e */
[----:B------:R-:W4:Y:S01]  /*14630*/  MUFU.EX2 R31, R31 ;  /* 0x0000001f001f7308 */ /* 0x000f220000000800 */
[----:B------:R-:W-:-:S01]  /*14640*/  FFMA.FTZ R98, R131, R88, -R94 ;  /* 0x0000005883627223 */ /* 0x000fc2000001085e */
[----:B------:R-:W-:-:S06]  /*14650*/  FFMA.FTZ R79, R15, R88, -R94 ;  /* 0x000000580f4f7223 */ /* 0x000fcc000001085e */
[----:B------:R-:W4:Y:S01]  /*14660*/  MUFU.EX2 R123, R123 ;  /* 0x0000007b007b7308 */ /* 0x000f220000000800 */
[----:B0-----:R-:W-:-:S01]  /*14670*/  FADD.FTZ R15, R3, R14 ;  /* 0x0000000e030f7221 */ /* 0x001fc20000010000 */
[----:B------:R-:W-:-:S06]  /*14680*/  FFMA.FTZ R92, R83, R88, -R94 ;  /* 0x00000058535c7223 */ /* 0x000fcc000001085e */
[----:B------:R-:W0:Y:S01]  /*14690*/  MUFU.EX2 R24, R24 ;  /* 0x0000001800187308 */ /* 0x000e220000000800 */
[----:B--2---:R-:W-:-:S01]  /*146a0*/  FADD.FTZ R83, R12, R21 ;  /* 0x000000150c537221 */ /* 0x004fc20000010000 */
[----:B------:R-:W-:-:S06]  /*146b0*/  FFMA.FTZ R127, R49, R88, -R94 ;  /* 0x00000058317f7223 */ /* 0x000fcc000001085e */
[----:B------:R-:W2:Y:S01]  /*146c0*/  MUFU.EX2 R13, R13 ;  /* 0x0000000d000d7308 */ /* 0x000ea20000000800 */
[----:B-1----:R-:W-:Y:S01]  /*146d0*/  LOP3.LUT R146, R146, 0x7f, RZ, 0xc0, !PT ;  /* 0x0000007f92927812 */ /* 0x002fe200078ec0ff */
[----:B---3--:R-:W-:-:S06]  /*146e0*/  FADD.FTZ R112, R20, R15 ;  /* 0x0000000f14707221 */ /* 0x008fcc0000010000 */
[----:B------:R-:W1:Y:S01]  /*146f0*/  MUFU.EX2 R35, R35 ;  /* 0x0000002300237308 */ /* 0x000e620000000800 */
[----:B----4-:R-:W-:-:S01]  /*14700*/  FADD.FTZ R114, R96, R83 ;  /* 0x0000005360727221 */ /* 0x010fc20000010000 */
[----:B------:R-:W-:-:S06]  /*14710*/  FFMA.FTZ R45, R53, R88, -R94 ;  /* 0x00000058352d7223 */ /* 0x000fcc000001085e */
[----:B------:R-:W3:Y:S01]  /*14720*/  MUFU.EX2 R76, R76 ;  /* 0x0000004c004c7308 */ /* 0x000ee20000000800 */
[----:B------:R-:W-:Y:S01]  /*14730*/  ISETP.NE.AND P2, PT, R146, RZ, PT ;  /* 0x000000ff9200720c */ /* 0x000fe20003f45270 */
[----:B------:R-:W-:-:S06]  /*14740*/  FADD.FTZ R83, R31, R112 ;  /* 0x000000701f537221 */ /* 0x000fcc0000010000 */
[----:B------:R-:W4:Y:S01]  /*14750*/  MUFU.EX2 R26, R26 ;  /* 0x0000001a001a7308 */ /* 0x000f220000000800 */
[----:B------:R-:W-:-:S01]  /*14760*/  FADD.FTZ R114, R123, R114 ;  /* 0x000000727b727221 */ /* 0x000fc20000010000 */
[----:B------:R-:W-:-:S06]  /*14770*/  FFMA.FTZ R78, R107, R88, -R94 ;  /* 0x000000586b4e7223 */ /* 0x000fcc000001085e */
[----:B------:R-:W4:Y:S01]  /*14780*/  MUFU.EX2 R98, R98 ;  /* 0x0000006200627308 */ /* 0x000f220000000800 */
[----:B0-----:R-:W-:-:S07]  /*14790*/  FADD.FTZ R112, R24, R83 ;  /* 0x0000005318707221 */ /* 0x001fce0000010000 */
[----:B------:R-:W0:Y:S01]  /*147a0*/  MUFU.EX2 R39, R39 ;  /* 0x0000002700277308 */ /* 0x000e220000000800 */
[----:B--2---:R-:W-:-:S01]  /*147b0*/  FADD.FTZ R83, R13, R114 ;  /* 0x000000720d537221 */ /* 0x004fc20000010000 */
[----:B------:R-:W-:-:S06]  /*147c0*/  FFMA.FTZ R100, R69, R88, -R94 ;  /* 0x0000005845647223 */ /* 0x000fcc000001085e */
[----:B------:R-:W2:Y:S01]  /*147d0*/  MUFU.EX2 R127, R127 ;  /* 0x0000007f007f7308 */ /* 0x000ea20000000800 */
[----:B------:R-:W-:-:S01]  /*147e0*/  FFMA.FTZ R110, R85, R88, -R94 ;  /* 0x00000058556e7223 */ /* 0x000fc2000001085e */
[----:B-1----:R-:W-:-:S06]  /*147f0*/  FADD.FTZ R85, R35, R112 ;  /* 0x0000007023557221 */ /* 0x002fcc0000010000 */
[----:B------:R-:W1:Y:S01]  /*14800*/  MUFU.EX2 R28, R28 ;  /* 0x0000001c001c7308 */ /* 0x000e620000000800 */
[----:B---3--:R-:W-:-:S01]  /*14810*/  FADD.FTZ R83, R76, R83 ;  /* 0x000000534c537221 */ /* 0x008fc20000010000 */
[----:B------:R-:W-:-:S06]  /*14820*/  FFMA.FTZ R107, R111, R88, -R94 ;  /* 0x000000586f6b7223 */ /* 0x000fcc000001085e */
[----:B------:R-:W3:Y:S01]  /*14830*/  MUFU.EX2 R45, R45 ;  /* 0x0000002d002d7308 */ /* 0x000ee20000000800 */
[----:B------:R-:W-:Y:S02]  /*14840*/  @!P2 VIADD R15, R0, 0x2e840 ;  /* 0x0002e840000fa836 */ /* 0x000fe40000000000 */
[----:B----4-:R-:W-:-:S05]  /*14850*/  FADD.FTZ R112, R26, R85 ;  /* 0x000000551a707221 */ /* 0x010fca0000010000 */
[----:B------:R-:W-:Y:S01]  /*14860*/  MUFU.EX2 R43, R43 ;  /* 0x0000002b002b7308 */ /* 0x000fe20000000800 */
[----:B------:R-:W-:-:S01]  /*14870*/  FADD.FTZ R116, R98, R83 ;  /* 0x0000005362747221 */ /* 0x000fc20000010000 */
[----:B------:R-:W-:-:S06]  /*14880*/  FFMA.FTZ R49, R87, R88, -R94 ;  /* 0x0000005857317223 */ /* 0x000fcc000001085e */
[----:B------:R-:W4:Y:S01]  /*14890*/  MUFU.EX2 R78, R78 ;  /* 0x0000004e004e7308 */ /* 0x000f220000000800 */
[----:B------:R-:W-:-:S01]  /*148a0*/  FFMA.FTZ R114, R63, R88, -R94 ;  /* 0x000000583f727223 */ /* 0x000fc2000001085e */
[----:B0-----:R-:W-:-:S06]  /*148b0*/  FADD.FTZ R63, R39, R112 ;  /* 0x00000070273f7221 */ /* 0x001fcc0000010000 */
[----:B------:R-:W-:Y:S01]  /*148c0*/  MUFU.EX2 R30, R30 ;  /* 0x0000001e001e7308 */ /* 0x000fe20000000800 */
[----:B------:R-:W-:Y:S01]  /*148d0*/  @!P2 PRMT R15, RZ, 0x654, R15 ;  /* 0x00000654ff0fa816 */ /* 0x000fe2000000000f */
[----:B--2---:R-:W-:-:S06]  /*148e0*/  FADD.FTZ R116, R127, R116 ;  /* 0x000000747f747221 */ /* 0x004fcc0000010000 */
[----:B------:R-:W0:Y:S01]  /*148f0*/  MUFU.EX2 R100, R100 ;  /* 0x0000006400647308 */ /* 0x000e220000000800 */
[----:B------:R-:W-:-:S01]  /*14900*/  FFMA.FTZ R80, R115, R88, -R94 ;  /* 0x0000005873507223 */ /* 0x000fc2000001085e */
[----:B------:R-:W-:Y:S01]  /*14910*/  FFMA.FTZ R59, R59, R88, -R94 ;  /* 0x000000583b3b7223 */ /* 0x000fe2000001085e */
[----:B-1----:R-:W-:-:S05]  /*14920*/  FADD.FTZ R118, R28, R63 ;  /* 0x0000003f1c767221 */ /* 0x002fca0000010000 */
[----:B------:R-:W1:Y:S01]  /*14930*/  MUFU.EX2 R47, R47 ;  /* 0x0000002f002f7308 */ /* 0x000e620000000800 */
[----:B------:R-:W-:-:S01]  /*14940*/  FFMA.FTZ R112, R41, R88, -R94 ;  /* 0x0000005829707223 */ /* 0x000fc2000001085e */
[----:B------:R2:W-:Y:S01]  /*14950*/  @!P2 SYNCS.ARRIVE.TRANS64.RED.A1T0 RZ, [R15+URZ], RZ ;  /* 0x000000ff0fffa9a7 */ /* 0x0005e2000810043f */
[----:B---3--:R-:W-:-:S05]  /*14960*/  FADD.FTZ R41, R45, R116 ;  /* 0x000000742d297221 */ /* 0x008fca0000010000 */
[----:B------:R-:W3:Y:S01]  /*14970*/  MUFU.EX2 R107, R107 ;  /* 0x0000006b006b7308 */ /* 0x000ee20000000800 */
[----:B------:R-:W-:-:S07]  /*14980*/  FFMA.FTZ R87, R113, R88, -R94 ;  /* 0x0000005871577223 */ /* 0x000fce000001085e */
[----:B------:R-:W3:Y:S01]  /*14990*/  MUFU.EX2 R32, R32 ;  /* 0x0000002000207308 */ /* 0x000ee20000000800 */
[----:B----4-:R-:W-:-:S01]  /*149a0*/  FADD.FTZ R41, R78, R41 ;  /* 0x000000294e297221 */ /* 0x010fc20000010000 */
[----:B------:R-:W-:-:S06]  /*149b0*/  FFMA.FTZ R102, R119, R88, -R94 ;  /* 0x0000005877667223 */ /* 0x000fcc000001085e */
[----:B------:R-:W4:Y:S01]  /*149c0*/  MUFU.EX2 R49, R49 ;  /* 0x0000003100317308 */ /* 0x000f220000000800 */
[----:B0-----:R-:W-:-:S07]  /*149d0*/  FADD.FTZ R120, R100, R41 ;  /* 0x0000002964787221 */ /* 0x001fce0000010000 */
[----:B------:R-:W0:Y:S08]  /*149e0*/  MUFU.EX2 R51, R51 ;  /* 0x0000003300337308 */ /* 0x000e300000000800 */
[----:B--2---:R2:W-:Y:S01]  /*149f0*/  MUFU.EX2 R15, R59 ;  /* 0x0000003b000f7308 */ /* 0x0045e20000000800 */
[----:B------:R-:W-:-:S07]  /*14a00*/  FFMA.FTZ R53, R141, R88, -R94 ;  /* 0x000000588d357223 */ /* 0x000fce000001085e */
[----:B------:R-:W0:Y:S01]  /*14a10*/  MUFU.EX2 R80, R80 ;  /* 0x0000005000507308 */ /* 0x000e220000000800 */
[----:B--2---:R-:W-:-:S04]  /*14a20*/  FADD.FTZ R59, R43, R118 ;  /* 0x000000762b3b7221 */ /* 0x004fc80000010000 */
[----:B------:R-:W-:-:S03]  /*14a30*/  FADD.FTZ R118, R30, R59 ;  /* 0x0000003b1e767221 */ /* 0x000fc60000010000 */
[----:B------:R-:W2:Y:S01]  /*14a40*/  MUFU.EX2 R34, R34 ;  /* 0x0000002200227308 */ /* 0x000ea20000000800 */
[----:B-1----:R-:W-:-:S01]  /*14a50*/  FADD.FTZ R41, R47, R118 ;  /* 0x000000762f297221 */ /* 0x002fc20000010000 */
[----:B---3--:R-:W-:-:S06]  /*14a60*/  FADD.FTZ R120, R107, R120 ;  /* 0x000000786b787221 */ /* 0x008fcc0000010000 */
[----:B------:R-:W1:Y:S01]  /*14a70*/  MUFU.EX2 R87, R87 ;  /* 0x0000005700577308 */ /* 0x000e620000000800 */
[----:B------:R-:W-:-:S01]  /*14a80*/  FFMA.FTZ R82, R91, R88, -R94 ;  /* 0x000000585b527223 */ /* 0x000fc2000001085e */
[----:B------:R-:W-:-:S06]  /*14a90*/  FADD.FTZ R118, R32, R41 ;  /* 0x0000002920767221 */ /* 0x000fcc0000010000 */
[----:B------:R-:W3:Y:S01]  /*14aa0*/  MUFU.EX2 R67, R67 ;  /* 0x0000004300437308 */ /* 0x000ee20000000800 */
[----:B----4-:R-:W-:-:S01]  /*14ab0*/  FADD.FTZ R41, R49, R120 ;  /* 0x0000007831297221 */ /* 0x010fc20000010000 */
[----:B------:R-:W-:-:S06]  /*14ac0*/  FFMA.FTZ R91, R145, R88, -R94 ;  /* 0x00000058915b7223 */ /* 0x000fcc000001085e */
[----:B------:R-:W4:Y:S01]  /*14ad0*/  MUFU.EX2 R102, R102 ;  /* 0x0000006600667308 */ /* 0x000f220000000800 */
[----:B0-----:R-:W-:-:S01]  /*14ae0*/  FADD.FTZ R59, R51, R118 ;  /* 0x00000076333b7221 */ /* 0x001fc20000010000 */
[----:B------:R-:W-:-:S06]  /*14af0*/  FADD.FTZ R118, R80, R41 ;  /* 0x0000002950767221 */ /* 0x000fcc0000010000 */
[----:B------:R-:W0:Y:S01]  /*14b00*/  MUFU.EX2 R53, R53 ;  /* 0x0000003500357308 */ /* 0x000e220000000800 */
[----:B------:R-:W-:-:S01]  /*14b10*/  FFMA.FTZ R104, R95, R88, -R94 ;  /* 0x000000585f687223 */ /* 0x000fc2000001085e */
[----:B--2---:R-:W-:-:S06]  /*14b20*/  FADD.FTZ R120, R34, R59 ;  /* 0x0000003b22787221 */ /* 0x004fcc0000010000 */
[----:B------:R-:W2:Y:S01]  /*14b30*/  MUFU.EX2 R71, R71 ;  /* 0x0000004700477308 */ /* 0x000ea20000000800 */
[----:B-1----:R-:W-:-:S01]  /*14b40*/  FADD.FTZ R41, R87, R118 ;  /* 0x0000007657297221 */ /* 0x002fc20000010000 */
[----:B------:R-:W-:-:S06]  /*14b50*/  FFMA.FTZ R69, R93, R88, -R94 ;  /* 0x000000585d457223 */ /* 0x000fcc000001085e */
[----:B------:R-:W1:Y:S01]  /*14b60*/  MUFU.EX2 R82, R82 ;  /* 0x0000005200527308 */ /* 0x000e620000000800 */
[----:B---3--:R-:W-:-:S01]  /*14b70*/  FADD.FTZ R59, R67, R120 ;  /* 0x00000078433b7221 */ /* 0x008fc20000010000 */
[----:B----4-:R-:W-:-:S06]  /*14b80*/  FADD.FTZ R118, R102, R41 ;  /* 0x0000002966767221 */ /* 0x010fcc0000010000 */
[----:B------:R-:W3:Y:S01]  /*14b90*/  MUFU.EX2 R91, R91 ;  /* 0x0000005b005b7308 */ /* 0x000ee20000000800 */
[----:B------:R-:W-:-:S01]  /*14ba0*/  FFMA.FTZ R84, R99, R88, -R94 ;  /* 0x0000005863547223 */ /* 0x000fc2000001085e */
[----:B------:R-:W-:-:S06]  /*14bb0*/  FADD.FTZ R120, R36, R59 ;  /* 0x0000003b24787221 */ /* 0x000fcc0000010000 */
[----:B------:R-:W4:Y:S01]  /*14bc0*/  MUFU.EX2 R105, R105 ;  /* 0x0000006900697308 */ /* 0x000f220000000800 */
[----:B0-----:R-:W-:-:S01]  /*14bd0*/  FADD.FTZ R41, R53, R118 ;  /* 0x0000007635297221 */ /* 0x001fc20000010000 */
[----:B------:R-:W-:-:S06]  /*14be0*/  FFMA.FTZ R93, R97, R88, -R94 ;  /* 0x00000058615d7223 */ /* 0x000fcc000001085e */
[----:B------:R-:W0:Y:S01]  /*14bf0*/  MUFU.EX2 R104, R104 ;  /* 0x0000006800687308 */ /* 0x000e220000000800 */
[----:B--2---:R-:W-:-:S01]  /*14c00*/  FADD.FTZ R59, R71, R120 ;  /* 0x00000078473b7221 */ /* 0x004fc20000010000 */
[----:B-1----:R-:W-:-:S06]  /*14c10*/  FADD.FTZ R118, R82, R41 ;  /* 0x0000002952767221 */ /* 0x002fcc0000010000 */
[----:B------:R-:W1:Y:S01]  /*14c20*/  MUFU.EX2 R69, R69 ;  /* 0x0000004500457308 */ /* 0x000e620000000800 */
[----:B------:R-:W-:-:S01]  /*14c30*/  FFMA.FTZ R106, R103, R88, -R94 ;  /* 0x00000058676a7223 */ /* 0x000fc2000001085e */
[----:B------:R-:W-:-:S06]  /*14c40*/  FADD.FTZ R120, R38, R59 ;  /* 0x0000003b26787221 */ /* 0x000fcc0000010000 */
[----:B------:R-:W2:Y:S01]  /*14c50*/  MUFU.EX2 R109, R109 ;  /* 0x0000006d006d7308 */ /* 0x000ea20000000800 */
[----:B---3--:R-:W-:-:S01]  /*14c60*/  FADD.FTZ R41, R91, R118 ;  /* 0x000000765b297221 */ /* 0x008fc20000010000 */
[----:B------:R-:W-:-:S06]  /*14c70*/  FFMA.FTZ R86, R101, R88, -R94 ;  /* 0x0000005865567223 */ /* 0x000fcc000001085e */
[----:B------:R-:W3:Y:S01]  /*14c80*/  MUFU.EX2 R84, R84 ;  /* 0x0000005400547308 */ /* 0x000ee20000000800 */
[----:B----4-:R-:W-:-:S01]  /*14c90*/  FADD.FTZ R59, R105, R120 ;  /* 0x00000078693b7221 */ /* 0x010fc20000010000 */
[----:B0-----:R-:W-:-:S06]  /*14ca0*/  FADD.FTZ R118, R104, R41 ;  /* 0x0000002968767221 */ /* 0x001fcc0000010000 */
[----:B------:R-:W0:Y:S01]  /*14cb0*/  MUFU.EX2 R93, R93 ;  /* 0x0000005d005d7308 */ /* 0x000e220000000800 */
[----:B------:R-:W-:-:S01]  /*14cc0*/  FFMA.FTZ R75, R75, R88, -R94 ;  /* 0x000000584b4b7223 */ /* 0x000fc2000001085e */
[----:B------:R-:W-:-:S06]  /*14cd0*/  FADD.FTZ R120, R44, R59 ;  /* 0x0000003b2c787221 */ /* 0x000fcc0000010000 */
[----:B------:R-:W4:Y:S01]  /*14ce0*/  MUFU.EX2 R117, R117 ;  /* 0x0000007500757308 */ /* 0x000f220000000800 */
[----:B-1----:R-:W-:-:S01]  /*14cf0*/  FADD.FTZ R41, R69, R118 ;  /* 0x0000007645297221 */ /* 0x002fc20000010000 */
[----:B------:R-:W-:-:S06]  /*14d00*/  FFMA.FTZ R95, R73, R88, -R94 ;  /* 0x00000058495f7223 */ /* 0x000fcc000001085e */
[----:B------:R-:W1:Y:S01]  /*14d10*/  MUFU.EX2 R106, R106 ;  /* 0x0000006a006a7308 */ /* 0x000e620000000800 */
[----:B------:R-:W-:Y:S01]  /*14d20*/  F2FP.SATFINITE.E4M3.F32.PACK_AB_MERGE_C R224, R31, R20, RZ ;  /* 0x000000141fe0723e */ /* 0x000fe200048070ff */
[----:B--2---:R-:W-:Y:S01]  /*14d30*/  FADD.FTZ R31, R109, R120 ;  /* 0x000000786d1f7221 */ /* 0x004fe20000010000 */
[----:B------:R-:W-:-:S05]  /*14d40*/  F2FP.SATFINITE.E4M3.F32.PACK_AB_MERGE_C R226, R39, R26, RZ ;  /* 0x0000001a27e2723e */ /* 0x000fca00048070ff */
[----:B------:R-:W2:Y:S01]  /*14d50*/  MUFU.EX2 R86, R86 ;  /* 0x0000005600567308 */ /* 0x000ea20000000800 */
[----:B---3--:R-:W-:-:S01]  /*14d60*/  FADD.FTZ R26, R84, R41 ;  /* 0x00000029541a7221 */ /* 0x008fc20000010000 */
[----:B------:R-:W-:-:S06]  /*14d70*/  FADD.FTZ R118, R46, R31 ;  /* 0x0000001f2e767221 */ /* 0x000fcc0000010000 */
[----:B------:R-:W3:Y:S01]  /*14d80*/  MUFU.EX2 R121, R121 ;  /* 0x0000007900797308 */ /* 0x000ee20000000800 */
[----:B0-----:R-:W-:-:S01]  /*14d90*/  FADD.FTZ R31, R93, R26 ;  /* 0x0000001a5d1f7221 */ /* 0x001fc20000010000 */
[----:B------:R-:W-:-:S06]  /*14da0*/  FFMA.FTZ R73, R167, R88, -R94 ;  /* 0x00000058a7497223 */ /* 0x000fcc000001085e */
[----:B------:R-:W0:Y:S01]  /*14db0*/  MUFU.EX2 R75, R75 ;  /* 0x0000004b004b7308 */ /* 0x000e220000000800 */
[----:B----4-:R-:W-:-:S07]  /*14dc0*/  FADD.FTZ R39, R117, R118 ;  /* 0x0000007675277221 */ /* 0x010fce0000010000 */
[----:B------:R-:W4:Y:S01]  /*14dd0*/  MUFU.EX2 R50, R165 ;  /* 0x000000a500327308 */ /* 0x000f220000000800 */
[----:B-1----:R-:W-:-:S01]  /*14de0*/  FADD.FTZ R31, R106, R31 ;  /* 0x0000001f6a1f7221 */ /* 0x002fc20000010000 */
[----:B------:R-:W-:-:S06]  /*14df0*/  F2FP.SATFINITE.E4M3.F32.PACK_AB_MERGE_C R220, R47, R30, RZ ;  /* 0x0000001e2fdc723e */ /* 0x000fcc00048070ff */
[----:B------:R-:W1:Y:S01]  /*14e00*/  MUFU.EX2 R95, R95 ;  /* 0x0000005f005f7308 */ /* 0x000e620000000800 */
[----:B------:R-:W-:-:S07]  /*14e10*/  FADD.FTZ R30, R48, R39 ;  /* 0x00000027301e7221 */ /* 0x000fce0000010000 */
[----:B------:R-:W1:Y:S01]  /*14e20*/  MUFU.EX2 R77, R77 ;  /* 0x0000004d004d7308 */ /* 0x000e620000000800 */
[----:B------:R-:W-:Y:S01]  /*14e30*/  F2FP.SATFINITE.E4M3.F32.PACK_AB_MERGE_C R222, R67, R34, RZ ;  /* 0x0000002243de723e */ /* 0x000fe200048070ff */
[----:B--2---:R-:W-:-:S06]  /*14e40*/  FADD.FTZ R34, R86, R31 ;  /* 0x0000001f56227221 */ /* 0x004fcc0000010000 */
[----:B------:R-:W2:Y:S01]  /*14e50*/  MUFU.EX2 R108, R108 ;  /* 0x0000006c006c7308 */ /* 0x000ea20000000800 */
[----:B---3--:R-:W-:-:S07]  /*14e60*/  FADD.FTZ R39, R121, R30 ;  /* 0x0000001e79277221 */ /* 0x008fce0000010000 */
[----:B------:R-:W3:Y:S01]  /*14e70*/  MUFU.EX2 R52, R169 ;  /* 0x000000a900347308 */ /* 0x000ee20000000800 */
[----:B0-----:R-:W-:-:S07]  /*14e80*/  FADD.FTZ R34, R75, R34 ;  /* 0x000000224b227221 */ /* 0x001fce0000010000 */
[----:B------:R-:W0:Y:S01]  /*14e90*/  MUFU.EX2 R73, R73 ;  /* 0x0000004900497308 */ /* 0x000e220000000800 */
[----:B----4-:R-:W-:-:S07]  /*14ea0*/  FADD.FTZ R30, R50, R39 ;  /* 0x00000027321e7221 */ /* 0x010fce0000010000 */
[----:B------:R-:W4:Y:S01]  /*14eb0*/  MUFU.EX2 R81, R81 ;  /* 0x0000005100517308 */ /* 0x000f220000000800 */
[----:B-1----:R-:W-:-:S01]  /*14ec0*/  FADD.FTZ R39, R95, R34 ;  /* 0x000000225f277221 */ /* 0x002fc20000010000 */
[----:B------:R-:W-:-:S06]  /*14ed0*/  F2FP.SATFINITE.E4M3.F32.PACK_AB_MERGE_C R204, R77, R50, RZ ;  /* 0x000000324dcc723e */ /* 0x000fcc00048070ff */
[----:B------:R-:W1:Y:S01]  /*14ee0*/  MUFU.EX2 R92, R92 ;  /* 0x0000005c005c7308 */ /* 0x000e620000000800 */
[----:B------:R-:W-:-:S01]  /*14ef0*/  FADD.FTZ R77, R77, R30 ;  /* 0x0000001e4d4d7221 */ /* 0x000fc20000010000 */
[----:B------:R-:W-:-:S06]  /*14f00*/  FFMA.FTZ R173, R173, R88, -R94 ;  /* 0x00000058adad7223 */ /* 0x000fcc000001085e */
[----:B------:R-:W1:Y:S01]  /*14f10*/  MUFU.EX2 R54, R171 ;  /* 0x000000ab00367308 */ /* 0x000e620000000800 */
[----:B--2---:R-:W-:-:S01]  /*14f20*/  FADD.FTZ R34, R108, R39 ;  /* 0x000000276c227221 */ /* 0x004fc20000010000 */
[----:B------:R-:W-:-:S06]  /*14f30*/  F2FP.SATFINITE.E4M3.F32.PACK_AB_MERGE_C R200, R105, R38, RZ ;  /* 0x0000002669c8723e */ /* 0x000fcc00048070ff */
[----:B------:R-:W2:Y:S01]  /*14f40*/  MUFU.EX2 R79, R79 ;  /* 0x0000004f004f7308 */ /* 0x000ea20000000800 */
[----:B---3--:R-:W-:-:S07]  /*14f50*/  FADD.FTZ R38, R52, R77 ;  /* 0x0000004d34267221 */ /* 0x008fce0000010000 */
[----:B------:R-:W3:Y:S01]  /*14f60*/  MUFU.EX2 R125, R125 ;  /* 0x0000007d007d7308 */ /* 0x000ee20000000800 */
[----:B0-----:R-:W-:-:S01]  /*14f70*/  FADD.FTZ R39, R73, R34 ;  /* 0x0000002249277221 */ /* 0x001fc20000010000 */
[----:B------:R-:W-:-:S06]  /*14f80*/  FFMA.FTZ R57, R57, R88, -R94 ;  /* 0x0000005839397223 */ /* 0x000fcc000001085e */
[----:B------:R-:W0:Y:S01]  /*14f90*/  MUFU.EX2 R110, R110 ;  /* 0x0000006e006e7308 */ /* 0x000e220000000800 */
[----:B----4-:R-:W-:-:S07]  /*14fa0*/  FADD.FTZ R41, R81, R38 ;  /* 0x0000002651297221 */ /* 0x010fce0000010000 */
[----:B------:R-:W4:Y:S01]  /*14fb0*/  MUFU.EX2 R56, R177 ;  /* 0x000000b100387308 */ /* 0x000f220000000800 */
[----:B-1----:R-:W-:-:S07]  /*14fc0*/  FADD.FTZ R34, R92, R39 ;  /* 0x000000275c227221 */ /* 0x002fce0000010000 */
[----:B------:R-:W1:Y:S01]  /*14fd0*/  MUFU.EX2 R0, R173 ;  /* 0x000000ad00007308 */ /* 0x000e620000000800 */
[----:B------:R-:W-:-:S01]  /*14fe0*/  FADD.FTZ R38, R54, R41 ;  /* 0x0000002936267221 */ /* 0x000fc20000010000 */
[----:B------:R-:W-:-:S06]  /*14ff0*/  F2FP.SATFINITE.E4M3.F32.PACK_AB_MERGE_C R224, R14, R3, R224 ;  /* 0x000000030ee0723e */ /* 0x000fcc00048070e0 */
[----:B------:R-:W1:Y:S01]  /*15000*/  MUFU.EX2 R129, R129 ;  /* 0x0000008100817308 */ /* 0x000e620000000800 */
[----:B--2---:R-:W-:-:S01]  /*15010*/  FADD.FTZ R3, R79, R34 ;  /* 0x000000224f037221 */ /* 0x004fc20000010000 */
[----:B------:R-:W-:Y:S01]  /*15020*/  FFMA.FTZ R25, R25, R88, -R94 ;  /* 0x0000005819197223 */ /* 0x000fe2000001085e */
[----:B---3--:R-:W-:-:S05]  /*15030*/  F2FP.SATFINITE.E4M3.F32.PACK_AB_MERGE_C R206, R125, R54, RZ ;  /* 0x000000367dce723e */ /* 0x008fca00048070ff */
[----:B------:R-:W2:Y:S01]  /*15040*/  MUFU.EX2 R58, R181 ;  /* 0x000000b5003a7308 */ /* 0x000ea20000000800 */
[----:B------:R-:W-:-:S01]  /*15050*/  FADD.FTZ R125, R125, R38 ;  /* 0x000000267d7d7221 */ /* 0x000fc20000010000 */
[----:B0-----:R-:W-:-:S06]  /*15060*/  FADD.FTZ R3, R110, R3 ;  /* 0x000000036e037221 */ /* 0x001fcc0000010000 */
[----:B------:R-:W0:Y:S01]  /*15070*/  MUFU.EX2 R57, R57 ;  /* 0x0000003900397308 */ /* 0x000e220000000800 */
[----:B----4-:R-:W-:-:S01]  /*15080*/  FADD.FTZ R14, R56, R125 ;  /* 0x0000007d380e7221 */ /* 0x010fc20000010000 */
[----:B------:R-:W-:-:S06]  /*15090*/  F2FP.SATFINITE.E4M3.F32.PACK_AB_MERGE_C R226, R35, R24, R226 ;  /* 0x0000001823e2723e */ /* 0x000fcc00048070e2 */
[----:B------:R-:W3:Y:S01]  /*150a0*/  MUFU.EX2 R61, R61 ;  /* 0x0000003d003d7308 */ /* 0x000ee20000000800 */
[----:B-1----:R-:W-:-:S07]  /*150b0*/  FADD.FTZ R24, R0, R3 ;  /* 0x0000000300187221 */ /* 0x002fce0000010000 */
[----:B------:R-:W1:Y:S01]  /*150c0*/  MUFU.EX2 R114, R114 ;  /* 0x0000007200727308 */ /* 0x000e620000000800 */
[----:B------:R-:W-:-:S01]  /*150d0*/  FFMA.FTZ R27, R27, R88, -R94 ;  /* 0x000000581b1b7223 */ /* 0x000fc2000001085e */
[----:B------:R-:W-:-:S06]  /*150e0*/  FADD.FTZ R3, R129, R14 ;  /* 0x0000000e81037221 */ /* 0x000fcc0000010000 */
[----:B------:R-:W4:Y:S01]  /*150f0*/  MUFU.EX2 R55, R55 ;  /* 0x0000003700377308 */ /* 0x000f220000000800 */
[----:B------:R-:W-:-:S01]  /*15100*/  FFMA.FTZ R116, R183, R88, -R94 ;  /* 0x00000058b7747223 */ /* 0x000fc2000001085e */
[----:B------:R-:W-:-:S06]  /*15110*/  FADD.FTZ R24, R15, R24 ;  /* 0x000000180f187221 */ /* 0x000fcc0000010000 */
[----:B------:R-:W4:Y:S01]  /*15120*/  MUFU.EX2 R25, R25 ;  /* 0x0000001900197308 */ /* 0x000f220000000800 */
[----:B------:R-:W-:Y:S01]  /*15130*/  F2FP.SATFINITE.E4M3.F32.PACK_AB_MERGE_C R220, R43, R28, R220 ;  /* 0x0000001c2bdc723e */ /* 0x000fe200048070dc */
[----:B--2---:R-:W-:Y:S01]  /*15140*/  FADD.FTZ R28, R58, R3 ;  /* 0x000000033a1c7221 */ /* 0x004fe20000010000 */
[----:B0-----:R-:W-:-:S05]  /*15150*/  FADD.FTZ R3, R57, R24 ;  /* 0x0000001839037221 */ /* 0x001fca0000010000 */
[----:B------:R-:W0:Y:S01]  /*15160*/  MUFU.EX2 R112, R112 ;  /* 0x0000007000707308 */ /* 0x000e220000000800 */
[----:B------:R-:W-:-:S01]  /*15170*/  FFMA.FTZ R29, R29, R88, -R94 ;  /* 0x000000581d1d7223 */ /* 0x000fc2000001085e */
[----:B---3--:R-:W-:-:S06]  /*15180*/  FADD.FTZ R28, R61, R28 ;  /* 0x0000001c3d1c7221 */ /* 0x008fcc0000010000 */
[----:B------:R-:W2:Y:S01]  /*15190*/  MUFU.EX2 R62, R215 ;  /* 0x000000d7003e7308 */ /* 0x000ea20000000800 */
[C---:B-1----:R-:W-:Y:S01]  /*151a0*/  F2FP.SATFINITE.E4M3.F32.PACK_AB_MERGE_C R57, R114.reuse, R57, RZ ;  /* 0x000000397239723e */ /* 0x042fe200048070ff */
[----:B------:R-:W-:-:S06]  /*151b0*/  FADD.FTZ R114, R114, R3 ;  /* 0x0000000372727221 */ /* 0x000fcc0000010000 */
[----:B------:R-:W1:Y:S01]  /*151c0*/  MUFU.EX2 R27, R27 ;  /* 0x0000001b001b7308 */ /* 0x000e620000000800 */
[----:B----4-:R-:W-:-:S07]  /*151d0*/  FADD.FTZ R3, R55, R28 ;  /* 0x0000001c37037221 */ /* 0x010fce0000010000 */
[----:B------:R-:W3:Y:S01]  /*151e0*/  MUFU.EX2 R65, R65 ;  /* 0x0000004100417308 */ /* 0x000ee20000000800 */
[----:B------:R-:W-:-:S01]  /*151f0*/  FFMA.FTZ R185, R185, R88, -R94 ;  /* 0x00000058b9b97223 */ /* 0x000fc2000001085e */
[----:B------:R-:W-:-:S06]  /*15200*/  FADD.FTZ R35, R25, R114 ;  /* 0x0000007219237221 */ /* 0x000fcc0000010000 */
[----:B------:R-:W4:Y:S01]  /*15210*/  MUFU.EX2 R116, R116 ;  /* 0x0000007400747308 */ /* 0x000f220000000800 */
[----:B------:R-:W-:-:S01]  /*15220*/  FADD.FTZ R3, R60, R3 ;  /* 0x000000033c037221 */ /* 0x000fc20000010000 */
[----:B------:R-:W-:-:S06]  /*15230*/  FFMA.FTZ R187, R187, R88, -R94 ;  /* 0x00000058bbbb7223 */ /* 0x000fcc000001085e */
[----:B------:R-:W4:Y:S01]  /*15240*/  MUFU.EX2 R64, R64 ;  /* 0x0000004000407308 */ /* 0x000f220000000800 */
[----:B0-----:R-:W-:-:S01]  /*15250*/  FADD.FTZ R28, R112, R35 ;  /* 0x00000023701c7221 */ /* 0x001fc20000010000 */
[----:B------:R-:W-:-:S06]  /*15260*/  F2FP.SATFINITE.E4M3.F32.PACK_AB_MERGE_C R222, R51, R32, R222 ;  /* 0x0000002033de723e */ /* 0x000fcc00048070de */
[----:B------:R-:W0:Y:S01]  /*15270*/  MUFU.EX2 R29, R29 ;  /* 0x0000001d001d7308 */ /* 0x000e220000000800 */
[----:B------:R-:W-:-:S01]  /*15280*/  FFMA.FTZ R189, R189, R88, -R94 ;  /* 0x00000058bdbd7223 */ /* 0x000fc2000001085e */
[----:B--2---:R-:W-:-:S06]  /*15290*/  FADD.FTZ R32, R62, R3 ;  /* 0x000000033e207221 */ /* 0x004fcc0000010000 */
[----:B------:R-:W2:Y:S01]  /*152a0*/  MUFU.EX2 R137, R137 ;  /* 0x0000008900897308 */ /* 0x000ea20000000800 */
[----:B-1----:R-:W-:-:S01]  /*152b0*/  FADD.FTZ R3, R27, R28 ;  /* 0x0000001c1b037221 */ /* 0x002fc20000010000 */
[----:B---3--:R-:W-:-:S06]  /*152c0*/  F2FP.SATFINITE.E4M3.F32.PACK_AB_MERGE_C R210, R65, R62, RZ ;  /* 0x0000003e41d2723e */ /* 0x008fcc00048070ff */
[----:B------:R-:W1:Y:S01]  /*152d0*/  MUFU.EX2 R20, R185 ;  /* 0x000000b900147308 */ /* 0x000e620000000800 */
[----:B------:R-:W-:-:S01]  /*152e0*/  FADD.FTZ R65, R65, R32 ;  /* 0x0000002041417221 */ /* 0x000fc20000010000 */
[----:B------:R-:W-:-:S06]  /*152f0*/  FFMA.FTZ R191, R191, R88, -R94 ;  /* 0x00000058bfbf7223 */ /* 0x000fcc000001085e */
[----:B------:R-:W-:Y:S01]  /*15300*/  MUFU.EX2 R66, R66 ;  /* 0x0000004200427308 */ /* 0x000fe20000000800 */
[----:B----4-:R-:W-:-:S07]  /*15310*/  F2FP.SATFINITE.E4M3.F32.PACK_AB_MERGE_C R32, R116, R27, RZ ;  /* 0x0000001b7420723e */ /* 0x010fce00048070ff */
[----:B------:R-:W3:Y:S01]  /*15320*/  MUFU.EX2 R147, R147 ;  /* 0x0000009300937308 */ /* 0x000ee20000000800 */
[----:B------:R-:W-:-:S01]  /*15330*/  FADD.FTZ R116, R116, R3 ;  /* 0x0000000374747221 */ /* 0x000fc20000010000 */
[----:B------:R-:W-:-:S06]  /*15340*/  FFMA.FTZ R193, R193, R88, -R94 ;  /* 0x00000058c1c17223 */ /* 0x000fcc000001085e */
[----:B------:R-:W4:Y:S01]  /*15350*/  MUFU.EX2 R26, R187 ;  /* 0x000000bb001a7308 */ /* 0x000f220000000800 */
[----:B------:R-:W-:-:S01]  /*15360*/  FADD.FTZ R28, R64, R65 ;  /* 0x00000041401c7221 */ /* 0x000fc20000010000 */
[----:B0-----:R-:W-:-:S06]  /*15370*/  FADD.FTZ R3, R29, R116 ;  /* 0x000000741d037221 */ /* 0x001fcc0000010000 */
[----:B------:R-:W0:Y:S01]  /*15380*/  MUFU.EX2 R31, R189 ;  /* 0x000000bd001f7308 */ /* 0x000e220000000800 */
[----:B------:R-:W-:-:S01]  /*15390*/  FFMA.FTZ R33, R33, R88, -R94 ;  /* 0x0000005821217223 */ /* 0x000fc2000001085e */
[----:B------:R-:W-:-:S06]  /*153a0*/  F2FP.SATFINITE.E4M3.F32.PACK_AB_MERGE_C R225, R123, R96, RZ ;  /* 0x000000607be1723e */ /* 0x000fcc00048070ff */
[----:B------:R-:W-:Y:S01]  /*153b0*/  MUFU.EX2 R40, R40 ;  /* 0x0000002800287308 */ /* 0x000fe20000000800 */
[----:B--2---:R-:W-:-:S07]  /*153c0*/  FADD.FTZ R27, R137, R28 ;  /* 0x0000001c891b7221 */ /* 0x004fce0000010000 */
[----:B------:R-:W2:Y:S01]  /*153d0*/  MUFU.EX2 R155, R155 ;  /* 0x0000009b009b7308 */ /* 0x000ea20000000800 */
[----:B-1----:R-:W-:-:S07]  /*153e0*/  FADD.FTZ R3, R20, R3 ;  /* 0x0000000314037221 */ /* 0x002fce0000010000 */
[----:B------:R-:W1:Y:S01]  /*153f0*/  MUFU.EX2 R42, R42 ;  /* 0x0000002a002a7308 */ /* 0x000e620000000800 */
[----:B------:R-:W-:-:S07]  /*15400*/  FFMA.FTZ R197, R197, R88, -R94 ;  /* 0x00000058c5c57223 */ /* 0x000fce000001085e */
[----:B------:R-:W1:Y:S01]  /*15410*/  MUFU.EX2 R30, R191 ;  /* 0x000000bf001e7308 */ /* 0x000e620000000800 */
[----:B------:R-:W-:Y:S02]  /*15420*/  F2FP.SATFINITE.E4M3.F32.PACK_AB_MERGE_C R227, R127, R98, RZ ;  /* 0x000000627fe3723e */ /* 0x000fe400048070ff */
[----:B---3--:R-:W-:-:S05]  /*15430*/  F2FP.SATFINITE.E4M3.F32.PACK_AB_MERGE_C R212, R147, R66, RZ ;  /* 0x0000004293d4723e */ /* 0x008fca00048070ff */
[----:B------:R-:W3:Y:S01]  /*15440*/  MUFU.EX2 R151, R151 ;  /* 0x0000009700977308 */ /* 0x000ee20000000800 */
[----:B------:R-:W-:-:S01]  /*15450*/  FADD.FTZ R66, R66, R27 ;  /* 0x0000001b42427221 */ /* 0x000fc20000010000 */
[----:B------:R-:W-:Y:S01]  /*15460*/  F2FP.SATFINITE.E4M3.F32.PACK_AB_MERGE_C R225, R21, R12, R225 ;  /* 0x0000000c15e1723e */ /* 0x000fe200048070e1 */
[----:B----4-:R-:W-:-:S05]  /*15470*/  FADD.FTZ R12, R26, R3 ;  /* 0x000000031a0c7221 */ /* 0x010fca0000010000 */
[----:B------:R-:W4:Y:S01]  /*15480*/  MUFU.EX2 R193, R193 ;  /* 0x000000c100c17308 */ /* 0x000f220000000800 */
[----:B------:R-:W-:-:S01]  /*15490*/  FFMA.FTZ R37, R37, R88, -R94 ;  /* 0x0000005825257223 */ /* 0x000fc2000001085e */
[----:B------:R-:W-:Y:S01]  /*154a0*/  F2FP.SATFINITE.E4M3.F32.PACK_AB_MERGE_C R227, R76, R13, R227 ;  /* 0x0000000d4ce3723e */ /* 0x000fe200048070e3 */
[----:B------:R-:W-:-:S01]  /*154b0*/  FADD.FTZ R147, R147, R66 ;  /* 0x0000004293937221 */ /* 0x000fc20000010000 */
[----:B0-----:R-:W-:-:S04]  /*154c0*/  F2FP.SATFINITE.E4M3.F32.PACK_AB_MERGE_C R13, R31, R26, RZ ;  /* 0x0000001a1f0d723e */ /* 0x001fc800048070ff */
[----:B------:R-:W0:Y:S01]  /*154d0*/  MUFU.EX2 R33, R33 ;  /* 0x0000002100217308 */ /* 0x000e220000000800 */
[----:B------:R-:W-:-:S01]  /*154e0*/  FADD.FTZ R31, R31, R12 ;  /* 0x0000000c1f1f7221 */ /* 0x000fc20000010000 */
[----:B--2---:R-:W-:Y:S01]  /*154f0*/  F2FP.SATFINITE.E4M3.F32.PACK_AB_MERGE_C R214, R155, R40, RZ ;  /* 0x000000289bd6723e */ /* 0x004fe200048070ff */
[----:B------:R-:W-:-:S05]  /*15500*/  FFMA.FTZ R201, R201, R88, -R94 ;  /* 0x00000058c9c97223 */ /* 0x000fca000001085e */
[----:B------:R-:W2:Y:S01]  /*15510*/  MUFU.EX2 R14, R197 ;  /* 0x000000c5000e7308 */ /* 0x000ea20000000800 */
[----:B-1----:R-:W-:-:S01]  /*15520*/  FADD.FTZ R12, R42, R147 ;  /* 0x000000932a0c7221 */ /* 0x002fc20000010000 */
[----:B------:R-:W-:Y:S01]  /*15530*/  FADD.FTZ R26, R30, R31 ;  /* 0x0000001f1e1a7221 */ /* 0x000fe20000010000 */
[----:B------:R-:W-:-:S05]  /*15540*/  FFMA.FTZ R199, R199, R88, -R94 ;  /* 0x00000058c7c77223 */ /* 0x000fca000001085e */
[----:B------:R-:W-:Y:S01]  /*15550*/  MUFU.EX2 R70, R70 ;  /* 0x0000004600467308 */ /* 0x000fe20000000800 */
[C---:B---3--:R-:W-:Y:S01]  /*15560*/  F2FP.SATFINITE.E4M3.F32.PACK_AB_MERGE_C R214, R151.reuse, R42, R214 ;  /* 0x0000002a97d6723e */ /* 0x048fe200048070d6 */
[----:B------:R-:W-:-:S06]  /*15570*/  FADD.FTZ R151, R151, R12 ;  /* 0x0000000c97977221 */ /* 0x000fcc0000010000 */
[----:B------:R-:W1:Y:S01]  /*15580*/  MUFU.EX2 R159, R159 ;  /* 0x0000009f009f7308 */ /* 0x000e620000000800 */
[----:B----4-:R-:W-:-:S07]  /*15590*/  FADD.FTZ R26, R193, R26 ;  /* 0x0000001ac11a7221 */ /* 0x010fce0000010000 */
[----:B------:R-:W3:Y:S01]  /*155a0*/  MUFU.EX2 R68, R68 ;  /* 0x0000004400447308 */ /* 0x000ee20000000800 */
[----:B------:R-:W-:-:S07]  /*155b0*/  FFMA.FTZ R133, R133, R88, -R94 ;  /* 0x0000005885857223 */ /* 0x000fce000001085e */
[----:B------:R-:W4:Y:S01]  /*155c0*/  MUFU.EX2 R37, R37 ;  /* 0x0000002500257308 */ /* 0x000f220000000800 */
[----:B------:R-:W-:-:S07]  /*155d0*/  FADD.FTZ R40, R40, R151 ;  /* 0x0000009728287221 */ /* 0x000fce0000010000 */
[----:B------:R-:W4:Y:S01]  /*155e0*/  MUFU.EX2 R157, R157 ;  /* 0x0000009d009d7308 */ /* 0x000f220000000800 */
[----:B0-----:R-:W-:-:S01]  /*155f0*/  FADD.FTZ R3, R33, R26 ;  /* 0x0000001a21037221 */ /* 0x001fc20000010000 */
[----:B------:R-:W-:-:S06]  /*15600*/  FFMA.FTZ R135, R135, R88, -R94 ;  /* 0x0000005887877223 */ /* 0x000fcc000001085e */
[----:B------:R-:W0:Y:S01]  /*15610*/  MUFU.EX2 R24, R201 ;  /* 0x000000c900187308 */ /* 0x000e220000000800 */
[----:B------:R-:W-:-:S01]  /*15620*/  FADD.FTZ R155, R155, R40 ;  /* 0x000000289b9b7221 */ /* 0x000fc20000010000 */
[C---:B--2---:R-:W-:Y:S01]  /*15630*/  F2FP.SATFINITE.E4M3.F32.PACK_AB_MERGE_C R33, R14.reuse, R33, RZ ;  /* 0x000000210e21723e */ /* 0x044fe200048070ff */
[----:B------:R-:W-:-:S05]  /*15640*/  FADD.FTZ R14, R14, R3 ;  /* 0x000000030e0e7221 */ /* 0x000fca0000010000 */
[----:B------:R-:W2:Y:S01]  /*15650*/  MUFU.EX2 R199, R199 ;  /* 0x000000c700c77308 */ /* 0x000ea20000000800 */
[----:B------:R-:W-:-:S01]  /*15660*/  FFMA.FTZ R143, R143, R88, -R94 ;  /* 0x000000588f8f7223 */ /* 0x000fc2000001085e */
[----:B------:R-:W-:Y:S01]  /*15670*/  FFMA.FTZ R149, R149, R88, -R94 ;  /* 0x0000005895957223 */ /* 0x000fe2000001085e */
[----:B-1----:R-:W-:-:S05]  /*15680*/  F2FP.SATFINITE.E4M3.F32.PACK_AB_MERGE_C R21, R159, R70, RZ ;  /* 0x000000469f15723e */ /* 0x002fca00048070ff */
[----:B------:R-:W1:Y:S01]  /*15690*/  MUFU.EX2 R28, R133 ;  /* 0x00000085001c7308 */ /* 0x000e620000000800 */
[----:B------:R-:W-:-:S01]  /*156a0*/  FFMA.FTZ R94, R153, R88, -R94 ;  /* 0x00000058995e7223 */ /* 0x000fc2000001085e */
[----:B---3--:R-:W-:Y:S01]  /*156b0*/  FADD.FTZ R26, R68, R155 ;  /* 0x0000009b441a7221 */ /* 0x008fe20000010000 */
[----:B----4-:R-:W-:-:S05]  /*156c0*/  FADD.FTZ R3, R37, R14 ;  /* 0x0000000e25037221 */ /* 0x010fca0000010000 */
[----:B------:R-:W-:Y:S01]  /*156d0*/  MUFU.EX2 R74, R74 ;  /* 0x0000004a004a7308 */ /* 0x000fe20000000800 */
[C---:B------:R-:W-:Y:S01]  /*156e0*/  F2FP.SATFINITE.E4M3.F32.PACK_AB_MERGE_C R216, R157.reuse, R68, R21 ;  /* 0x000000449dd8723e */ /* 0x040fe20004807015 */
[----:B------:R-:W-:-:S06]  /*156f0*/  FADD.FTZ R157, R157, R26 ;  /* 0x0000001a9d9d7221 */ /* 0x000fcc0000010000 */
[----:B------:R-:W-:Y:S01]  /*15700*/  MUFU.EX2 R163, R163 ;  /* 0x000000a300a37308 */ /* 0x000fe20000000800 */
[----:B0-----:R-:W-:-:S07]  /*15710*/  FADD.FTZ R14, R24, R3 ;  /* 0x00000003180e7221 */ /* 0x001fce0000010000 */
[----:B------:R-:W0:Y:S08]  /*15720*/  MUFU.EX2 R72, R72 ;  /* 0x0000004800487308 */ /* 0x000e300000000800 */
[----:B------:R-:W3:Y:S01]  /*15730*/  MUFU.EX2 R135, R135 ;  /* 0x0000008700877308 */ /* 0x000ee20000000800 */
[----:B------:R-:W-:-:S07]  /*15740*/  FADD.FTZ R70, R70, R157 ;  /* 0x0000009d46467221 */ /* 0x000fce0000010000 */
[----:B------:R-:W4:Y:S01]  /*15750*/  MUFU.EX2 R161, R207 ;  /* 0x000000cf00a17308 */ /* 0x000f220000000800 */
[----:B--2---:R-:W-:-:S07]  /*15760*/  FADD.FTZ R3, R199, R14 ;  /* 0x0000000ec7037221 */ /* 0x004fce0000010000 */
[----:B------:R-:W2:Y:S01]  /*15770*/  MUFU.EX2 R12, R143 ;  /* 0x0000008f000c7308 */ /* 0x000ea20000000800 */
[----:B------:R-:W-:-:S01]  /*15780*/  FADD.FTZ R159, R159, R70 ;  /* 0x000000469f9f7221 */ /* 0x000fc20000010000 */
[----:B-1----:R-:W-:-:S06]  /*15790*/  F2FP.SATFINITE.E4M3.F32.PACK_AB_MERGE_C R199, R28, R199, RZ ;  /* 0x000000c71cc7723e */ /* 0x002fcc00048070ff */
[----:B------:R-:W-:Y:S01]  /*157a0*/  MUFU.EX2 R149, R149 ;  /* 0x0000009500957308 */ /* 0x000fe20000000800 */
[----:B------:R-:W-:-:S07]  /*157b0*/  FADD.FTZ R28, R28, R3 ;  /* 0x000000031c1c7221 */ /* 0x000fce0000010000 */
[----:B------:R-:W1:Y:S01]  /*157c0*/  MUFU.EX2 R94, R94 ;  /* 0x0000005e005e7308 */ /* 0x000e620000000800 */
[----:B------:R-:W-:Y:S02]  /*157d0*/  ISETP.GE.AND P1, PT, R138, 0xe1, PT ;  /* 0x000000e18a00780c */ /* 0x000fe40003f26270 */
[----:B------:R-:W-:Y:S02]  /*157e0*/  F2FP.SATFINITE.E4M3.F32.PACK_AB_MERGE_C R213, R20, R29, R13 ;  /* 0x0000001d14d5723e */ /* 0x000fe4000480700d */
[----:B------:R-:W-:Y:S01]  /*157f0*/  F2FP.SATFINITE.E4M3.F32.PACK_AB_MERGE_C R209, R15, R0, R57 ;  /* 0x000000000fd1723e */ /* 0x000fe20004807039 */
[----:B0-----:R-:W-:Y:S01]  /*15800*/  FADD.FTZ R0, R72, R159 ;  /* 0x0000009f48007221 */ /* 0x001fe20000010000 */
[----:B------:R-:W-:Y:S01]  /*15810*/  F2FP.SATFINITE.E4M3.F32.PACK_AB_MERGE_C R13, R163, R74, RZ ;  /* 0x0000004aa30d723e */ /* 0x000fe200048070ff */
[----:B---3--:R-:W-:Y:S01]  /*15820*/  FADD.FTZ R3, R135, R28 ;  /* 0x0000001c87037221 */ /* 0x008fe20000010000 */
[----:B------:R-:W-:Y:S02]  /*15830*/  F2FP.SATFINITE.E4M3.F32.PACK_AB_MERGE_C R87, R102, R87, RZ ;  /* 0x000000576657723e */ /* 0x000fe400048070ff */
[C---:B----4-:R-:W-:Y:S01]  /*15840*/  F2FP.SATFINITE.E4M3.F32.PACK_AB_MERGE_C R218, R161.reuse, R72, R13 ;  /* 0x00000048a1da723e */ /* 0x050fe2000480700d */
[----:B------:R-:W-:-:S01]  /*15850*/  FADD.FTZ R161, R161, R0 ;  /* 0x00000000a1a17221 */ /* 0x000fc20000010000 */
[----:B--2---:R-:W-:Y:S01]  /*15860*/  FADD.FTZ R0, R12, R3 ;  /* 0x000000030c007221 */ /* 0x004fe20000010000 */
[----:B------:R-:W-:Y:S01]  /*15870*/  F2FP.SATFINITE.E4M3.F32.PACK_AB_MERGE_C R223, R80, R49, R87 ;  /* 0x0000003150df723e */ /* 0x000fe20004807057 */
[----:B------:R-:W-:Y:S01]  /*15880*/  IMAD.MOV.U32 R87, RZ, RZ, RZ ;  /* 0x000000ffff577224 */ /* 0x000fe200078e00ff */
[----:B------:R-:W-:Y:S01]  /*15890*/  F2FP.SATFINITE.E4M3.F32.PACK_AB_MERGE_C R202, R117, R46, RZ ;  /* 0x0000002e75ca723e */ /* 0x000fe200048070ff */
[----:B------:R-:W-:Y:S01]  /*158a0*/  FADD.FTZ R74, R74, R161 ;  /* 0x000000a14a4a7221 */ /* 0x000fe20000010000 */
[----:B-1----:R-:W-:Y:S01]  /*158b0*/  F2FP.SATFINITE.E4M3.F32.PACK_AB_MERGE_C R3, R94, R149, RZ ;  /* 0x000000955e03723e */ /* 0x002fe200048070ff */
[----:B------:R-:W-:Y:S01]  /*158c0*/  FADD.FTZ R149, R149, R0 ;  /* 0x0000000095957221 */ /* 0x000fe20000010000 */
[----:B------:R-:W-:-:S02]  /*158d0*/  F2FP.SATFINITE.E4M3.F32.PACK_AB_MERGE_C R221, R107, R100, RZ ;  /* 0x000000646bdd723e */ /* 0x000fc400048070ff */
[----:B------:R-:W-:Y:S02]  /*158e0*/  F2FP.SATFINITE.E4M3.F32.PACK_AB_MERGE_C R91, R104, R91, RZ ;  /* 0x0000005b685b723e */ /* 0x000fe400048070ff */
[----:B------:R-:W-:Y:S02]  /*158f0*/  F2FP.SATFINITE.E4M3.F32.PACK_AB_MERGE_C R93, R106, R93, RZ ;  /* 0x0000005d6a5d723e */ /* 0x000fe400048070ff */
[----:B------:R-:W-:Y:S02]  /*15900*/  F2FP.SATFINITE.E4M3.F32.PACK_AB_MERGE_C R95, R108, R95, RZ ;  /* 0x0000005f6c5f723e */ /* 0x000fe400048070ff */
[----:B------:R-:W-:Y:S02]  /*15910*/  F2FP.SATFINITE.E4M3.F32.PACK_AB_MERGE_C R79, R110, R79, RZ ;  /* 0x0000004f6e4f723e */ /* 0x000fe400048070ff */
[----:B------:R-:W-:Y:S02]  /*15920*/  F2FP.SATFINITE.E4M3.F32.PACK_AB_MERGE_C R208, R61, R58, RZ ;  /* 0x0000003a3dd0723e */ /* 0x000fe400048070ff */
[----:B------:R-:W-:Y:S01]  /*15930*/  F2FP.SATFINITE.E4M3.F32.PACK_AB_MERGE_C R219, R12, R135, R3 ;  /* 0x000000870cdb723e */ /* 0x000fe20004807003 */
[----:B------:R-:W-:Y:S01]  /*15940*/  FADD.FTZ R3, R163, R74 ;  /* 0x0000004aa3037221 */ /* 0x000fe20000010000 */
[----:B------:R-:W-:Y:S01]  /*15950*/  F2FP.SATFINITE.E4M3.F32.PACK_AB_MERGE_C R200, R71, R36, R200 ;  /* 0x0000002447c8723e */ /* 0x000fe200048070c8 */
[----:B------:R-:W-:Y:S01]  /*15960*/  FADD.FTZ R14, R94, R149 ;  /* 0x000000955e0e7221 */ /* 0x000fe20000010000 */
[----:B------:R-:W-:Y:S01]  /*15970*/  F2FP.SATFINITE.E4M3.F32.PACK_AB_MERGE_C R202, R109, R44, R202 ;  /* 0x0000002c6dca723e */ /* 0x000fe200048070ca */
[--C-:B------:R-:W-:Y:S01]  /*15980*/  IMAD.MOV.U32 R83, RZ, RZ, R87.reuse ;  /* 0x000000ffff537224 */ /* 0x100fe200078e0057 */
        /* <DEDUP_REMOVED lines=9> */
[----:B------:R-:W-:Y:S01]  /*15a20*/  IMAD.MOV.U32 R71, RZ, RZ, R87 ;  /* 0x000000ffff477224 */ /* 0x000fe200078e0057 */
        /* <DEDUP_REMOVED lines=9> */
[--C-:B------:R-:W-:Y:S01]  /*15ac0*/  IMAD.MOV.U32 R79, RZ, RZ, R87.reuse ;  /* 0x000000ffff4f7224 */ /* 0x100fe200078e0057 */
[----:B------:R-:W-:Y:S01]  /*15ad0*/  F2FP.SATFINITE.E4M3.F32.PACK_AB_MERGE_C R211, R112, R25, R32 ;  /* 0x0000001970d3723e */ /* 0x000fe20004807020 */
[----:B------:R-:W-:Y:S01]  /*15ae0*/  IMAD.MOV.U32 R75, RZ, RZ, R87 ;  /* 0x000000ffff4b7224 */ /* 0x000fe200078e0057 */
[----:B------:R-:W-:Y:S01]  /*15af0*/  F2FP.SATFINITE.E4M3.F32.PACK_AB_MERGE_C R215, R193, R30, R33 ;  /* 0x0000001ec1d7723e */ /* 0x000fe20004807021 */
[----:B------:R-:W-:Y:S01]  /*15b00*/  IMAD.MOV.U32 R70, RZ, RZ, R87 ;  /* 0x000000ffff467224 */ /* 0x000fe200078e0057 */
[----:B------:R-:W-:Y:S01]  /*15b10*/  F2FP.SATFINITE.E4M3.F32.PACK_AB_MERGE_C R217, R24, R37, R199 ;  /* 0x0000002518d9723e */ /* 0x000fe200048070c7 */
[--C-:B------:R-:W-:Y:S01]  /*15b20*/  IMAD.MOV.U32 R68, RZ, RZ, R87.reuse ;  /* 0x000000ffff447224 */ /* 0x100fe200078e0057 */
[-C--:B------:R-:W-:Y:S01]  /*15b30*/  MOV R85, R87.reuse ;  /* 0x0000005700557202 */ /* 0x080fe20000000f00 */
        /* <DEDUP_REMOVED lines=29> */
[----:B------:R-:W-:Y:S01]  /*15d10*/  MOV R25, R87 ;  /* 0x0000005700197202 */ /* 0x000fe20000000f00 */
[----:B------:R-:W-:-:S02]  /*15d20*/  IMAD.MOV.U32 R47, RZ, RZ, R87 ;  /* 0x000000ffff2f7224 */ /* 0x000fc400078e0057 */
[--C-:B------:R-:W-:Y:S02]  /*15d30*/  IMAD.MOV.U32 R46, RZ, RZ, R87.reuse ;  /* 0x000000ffff2e7224 */ /* 0x100fe400078e0057 */
[--C-:B------:R-:W-:Y:S02]  /*15d40*/  IMAD.MOV.U32 R44, RZ, RZ, R87.reuse ;  /* 0x000000ffff2c7224 */ /* 0x100fe400078e0057 */
[--C-:B------:R-:W-:Y:S02]  /*15d50*/  IMAD.MOV.U32 R43, RZ, RZ, R87.reuse ;  /* 0x000000ffff2b7224 */ /* 0x100fe400078e0057 */
[--C-:B------:R-:W-:Y:S02]  /*15d60*/  IMAD.MOV.U32 R42, RZ, RZ, R87.reuse ;  /* 0x000000ffff2a7224 */ /* 0x100fe400078e0057 */
[--C-:B------:R-:W-:Y:S02]  /*15d70*/  IMAD.MOV.U32 R40, RZ, RZ, R87.reuse ;  /* 0x000000ffff287224 */ /* 0x100fe400078e0057 */
        /* <DEDUP_REMOVED lines=11> */
[----:B------:R-:W-:Y:S01]  /*15e30*/  IMAD.MOV.U32 R24, RZ, RZ, R87 ;  /* 0x000000ffff187224 */ /* 0x000fe200078e0057 */
[----:B------:R-:W-:Y:S06]  /*15e40*/  @!P1 BRA `(.L_x_465) ;  /* 0x0000005000409947 */ /* 0x000fec0003800000 */
[----:B------:R-:W-:Y:S01]  /*15e50*/  VIADD R15, R139, 0xfffffffe ;  /* 0xfffffffe8b0f7836 */ /* 0x000fe20000000000 */
[----:B------:R-:W-:Y:S01]  /*15e60*/  MOV R0, R89 ;  /* 0x0000005900007202 */ /* 0x000fe20000000f00 */
[----:B------:R-:W-:Y:S01]  /*15e70*/  IMAD.MOV.U32 R234, RZ, RZ, R90 ;  /* 0x000000ffffea7224 */ /* 0x000fe200078e005a */
[----:B------:R-:W-:Y:S01]  /*15e80*/  CS2R R86, SRZ ;  /* 0x0000000000567805 */ /* 0x000fe2000001ff00 */
[----:B------:R-:W-:Y:S01]  /*15e90*/  IMAD.MOV.U32 R12, RZ, RZ, R235 ;  /* 0x000000ffff0c7224 */ /* 0x000fe200078e00eb */
        /* <DEDUP_REMOVED lines=30> */
[----:B------:R-:W-:-:S07]  /*16080*/  CS2R R24, SRZ ;  /* 0x0000000000187805 */ /* 0x000fce000001ff00 */
.L_x_476:
[----:B------:R-:W2:Y:S01]  /*16090*/  LDL R13, [R1+0x48] ;  /* 0x00004800010d7983 */ /* 0x000ea20000100800 */
[----:B------:R-:W-:Y:S01]  /*160a0*/  ISETP.NE.AND P1, PT, R232, 0x1, PT ;  /* 0x00000001e800780c */ /* 0x000fe20003f25270 */
[----:B------:R-:W-:Y:S05]  /*160b0*/  YIELD ;  /* 0x0000000000007946 */ /* 0x000fea0003800000 */
[----:B------:R-:W-:-:S04]  /*160c0*/  SEL R235, RZ, 0x1, P1 ;  /* 0x00000001ffeb7807 */ /* 0x000fc80000800000 */
[----:B------:R-:W-:Y:S02]  /*160d0*/  LOP3.LUT R235, R12, R235, RZ, 0x3c, !PT ;  /* 0x000000eb0ceb7212 */ /* 0x000fe400078e3cff */
[----:B--2---:R-:W-:-:S13]  /*160e0*/  ISETP.NE.AND P1, PT, R13, RZ, PT ;  /* 0x000000ff0d00720c */ /* 0x004fda0003f25270 */
[----:B------:R-:W-:Y:S05]  /*160f0*/  @P1 BRA `(.L_x_466) ;  /* 0x00000000003c1947 */ /* 0x000fea0003800000 */
[----:B------:R-:W-:Y:S05]  /*16100*/  @!P0 BRA `(.L_x_467) ;  /* 0x0000000000048947 */ /* 0x000fea0003800000 */
[----:B------:R-:W-:Y:S01]  /*16110*/  BPT.TRAP 0x1 ;  /* 0x000000040000795c */ /* 0x000fe20000300000 */
.L_x_467:
[----:B------:R-:W-:Y:S01]  /*16120*/  VIADD R13, R232, 0x1 ;  /* 0x00000001e80d7836 */ /* 0x000fe20000000000 */
[----:B------:R-:W-:-:S04]  /*16130*/  SHF.L.U32 R20, R235, 0x1f, RZ ;  /* 0x0000001feb147819 */ /* 0x000fc800000006ff */
[----:B------:R-:W-:-:S04]  /*16140*/  ISETP.NE.AND P2, PT, R13, 0x2, PT ;  /* 0x000000020d00780c */ /* 0x000fc80003f45270 */
[----:B------:R-:W-:-:S05]  /*16150*/  SEL R13, R13, RZ, P2 ;  /* 0x000000ff0d0d7207 */ /* 0x000fca0001000000 */
[----:B------:R-:W-:-:S04]  /*16160*/  IMAD R13, R13, 0x8, R16 ;  /* 0x000000080d0d7824 */ /* 0x000fc800078e0210 */
[----:B------:R0:W1:Y:S01]  /*16170*/  SYNCS.PHASECHK.TRANS64.TRYWAIT P2, [R13+URZ+0x2e830], R20 ;  /* 0x02e830140d0075a7 */ /* 0x000062000804017f */
[----:B------:R-:W-:Y:S05]  /*16180*/  @!P0 BRA `(.L_x_468) ;  /* 0x0000000000048947 */ /* 0x000fea0003800000 */
[----:B------:R-:W-:Y:S01]  /*16190*/  BPT.TRAP 0x1 ;  /* 0x000000040000795c */ /* 0x000fe20000300000 */
.L_x_468:
[----:B------:R-:W-:Y:S04]  /*161a0*/  BSSY B0, `(.L_x_466) ;  /* 0x0000004000007945 */ /* 0x000fe80003800000 */
[----:B-1----:R-:W-:Y:S05]  /*161b0*/  @P2 BRA `(.L_x_469) ;  /* 0x0000000000082947 */ /* 0x002fea0003800000 */
[----:B------:R-:W1:Y:S02]  /*161c0*/  SYNCS.PHASECHK.TRANS64.TRYWAIT P2, [R13+URZ+0x2e830], R20 ;  /* 0x02e830140d0075a7 */ /* 0x000e64000804017f */
[----:B-1----:R-:W-:Y:S05]  /*161d0*/  @!P2 BRA `(.L_x_470) ;  /* 0x000000f00038a947 */ /* 0x002fea0003800000 */
.L_x_469:
[----:B------:R-:W-:Y:S05]  /*161e0*/  BSYNC B0 ;  /* 0x0000000000007941 */ /* 0x000fea0003800000 */
.L_x_466:
[----:B01----:R-:W2:Y:S01]  /*161f0*/  LDL R13, [R1+0x4c] ;  /* 0x00004c00010d7983 */ /* 0x003ea20000100800 */
[----:B------:R-:W-:Y:S01]  /*16200*/  IADD3 R233, R232, 0x1, RZ ;  /* 0x00000001e8e97810 */ /* 0x000fe20007ffe0ff */
[----:B------:R-:W-:Y:S05]  /*16210*/  WARPSYNC.ALL ;  /* 0x0000000000007948 */ /* 0x000fea0003800000 */
[----:B------:R-:W0:Y:S01]  /*16220*/  S2R R20, SR_TID.X ;  /* 0x0000000000147919 */ /* 0x000e220000002100 */
[C---:B------:R-:W-:Y:S01]  /*16230*/  ISETP.NE.AND P2, PT, R233.reuse, 0x2, PT ;  /* 0x00000002e900780c */ /* 0x040fe20003f45270 */
[----:B------:R-:W-:Y:S01]  /*16240*/  IMAD.MOV.U32 R93, RZ, RZ, 0x40000040 ;  /* 0x40000040ff5d7424 */ /* 0x000fe200078e00ff */
[----:B------:R-:W-:Y:S01]  /*16250*/  MOV R89, 0x40000040 ;  /* 0x4000004000597802 */ /* 0x000fe20000000f00 */
[----:B------:R-:W-:Y:S01]  /*16260*/  STL [R1+0xf4], R27 ;  /* 0x0000f41b01007387 */ /* 0x000fe20000100800 */
[----:B------:R-:W-:Y:S01]  /*16270*/  SEL R233, R233, RZ, P2 ;  /* 0x000000ffe9e97207 */ /* 0x000fe20001000000 */
[----:B------:R-:W-:Y:S01]  /*16280*/  IMAD.MOV.U32 R21, RZ, RZ, 0x40000040 ;  /* 0x40000040ff157424 */ /* 0x000fe200078e00ff */
[----:B------:R-:W-:Y:S01]  /*16290*/  R2UR UR35, R89 ;  /* 0x00000000592372ca */ /* 0x000fe200000e0000 */
[----:B------:R-:W-:Y:S01]  /*162a0*/  STL [R1+0xf0], R26 ;  /* 0x0000f01a01007387 */ /* 0x000fe20000100800 */
[----:B------:R-:W-:Y:S01]  /*162b0*/  R2UR UR17, R93 ;  /* 0x000000005d1172ca */ /* 0x000fe200000e0000 */
[----:B------:R-:W-:Y:S01]  /*162c0*/  IMAD.MOV.U32 R91, RZ, RZ, 0x40000040 ;  /* 0x40000040ff5b7424 */ /* 0x000fe200078e00ff */
[----:B------:R-:W-:Y:S01]  /*162d0*/  R2UR UR19, R21 ;  /* 0x00000000151372ca */ /* 0x000fe200000e0000 */
[----:B------:R-:W-:Y:S01]  /*162e0*/  STL [R1+0xec], R25 ;  /* 0x0000ec1901007387 */ /* 0x000fe20000100800 */
[----:B------:R-:W-:Y:S01]  /*162f0*/  R2UR UR25, R89 ;  /* 0x00000000591972ca */ /* 0x000fe200000e0000 */
[----:B------:R-:W-:Y:S01]  /*16300*/  IMAD.MOV.U32 R21, RZ, RZ, 0x40000040 ;  /* 0x40000040ff157424 */ /* 0x000fe200078e00ff */
[C---:B------:R-:W-:Y:S01]  /*16310*/  R2UR UR43, R91.reuse ;  /* 0x000000005b2b72ca */ /* 0x040fe200000e0000 */
[----:B------:R-:W-:Y:S01]  /*16320*/  STL [R1+0xe8], R24 ;  /* 0x0000e81801007387 */ /* 0x000fe20000100800 */
[----:B------:R-:W-:-:S02]  /*16330*/  R2UR UR5, R91 ;  /* 0x000000005b0572ca */ /* 0x000fc400000e0000 */
[----:B------:R-:W-:Y:S01]  /*16340*/  R2UR UR7, R91 ;  /* 0x000000005b0772ca */ /* 0x000fe200000e0000 */
[----:B------:R-:W-:Y:S01]  /*16350*/  STL [R1+0xe4], R23 ;  /* 0x0000e41701007387 */ /* 0x000fe20000100800 */
[----:B------:R-:W-:Y:S02]  /*16360*/  R2UR UR9, R93 ;  /* 0x000000005d0972ca */ /* 0x000fe400000e0000 */
[----:B------:R-:W-:Y:S01]  /*16370*/  R2UR UR11, R89 ;  /* 0x00000000590b72ca */ /* 0x000fe200000e0000 */
[----:B------:R-:W-:Y:S01]  /*16380*/  STL [R1+0xe0], R22 ;  /* 0x0000e01601007387 */ /* 0x000fe20000100800 */
[C---:B------:R-:W-:Y:S02]  /*16390*/  R2UR UR59, R91.reuse ;  /* 0x000000005b3b72ca */ /* 0x040fe400000e0000 */
[----:B------:R-:W-:Y:S01]  /*163a0*/  R2UR UR29, R91 ;  /* 0x000000005b1d72ca */ /* 0x000fe200000e0000 */
[----:B------:R1:W-:Y:S01]  /*163b0*/  STL [R1+0xdc], R19 ;  /* 0x0000dc1301007387 */ /* 0x0003e20000100800 */
[----:B------:R-:W-:-:S02]  /*163c0*/  R2UR UR13, R89 ;  /* 0x00000000590d72ca */ /* 0x000fc400000e0000 */
[----:B------:R-:W-:Y:S01]  /*163d0*/  R2UR UR15, R93 ;  /* 0x000000005d0f72ca */ /* 0x000fe200000e0000 */
[----:B------:R-:W-:Y:S01]  /*163e0*/  STL [R1+0xd8], R18 ;  /* 0x0000d81201007387 */ /* 0x000fe20000100800 */
[----:B0-----:R-:W-:Y:S02]  /*163f0*/  SHF.R.U32.HI R20, RZ, 0x7, R20 ;  /* 0x00000007ff147819 */ /* 0x001fe40000011614 */
[----:B------:R-:W-:Y:S01]  /*16400*/  MOV R237, UR38 ;  /* 0x0000002600ed7c02 */ /* 0x000fe20008000f00 */
[----:B------:R0:W-:Y:S01]  /*16410*/  STL [R1+0xd4], R17 ;  /* 0x0000d41101007387 */ /* 0x0001e20000100800 */
[----:B------:R-:W-:Y:S01]  /*16420*/  R2UR UR31, R89 ;  /* 0x00000000591f72ca */ /* 0x000fe200000e0000 */
[----:B------:R-:W-:Y:S01]  /*16430*/  VIADD R94, R20, 0x8 ;  /* 0x00000008145e7836 */ /* 0x000fe20000000000 */
[----:B-1----:R-:W-:Y:S01]  /*16440*/  MOV R19, UR43 ;  /* 0x0000002b00137c02 */ /* 0x002fe20008000f00 */
[----:B------:R-:W-:Y:S01]  /*16450*/  STL [R1+0xd0], R16 ;  /* 0x0000d01001007387 */ /* 0x000fe20000100800 */
[----:B------:R-:W-:Y:S01]  /*16460*/  UMOV UR43, UR25 ;  /* 0x00000019002b7c82 */ /* 0x000fe20008000000 */
[----:B------:R-:W-:Y:S01]  /*16470*/  R2UR UR21, R91 ;  /* 0x000000005b1572ca */ /* 0x000fe200000e0000 */
[----:B------:R1:W-:Y:S01]  /*16480*/  BAR.SYNC.DEFER_BLOCKING R94, 0x100 ;  /* 0x0004005e0000751d */ /* 0x0003e20000010000 */
[----:B------:R-:W-:-:S02]  /*16490*/  MOV R96, UR43 ;  /* 0x0000002b00607c02 */ /* 0x000fc40008000f00 */
[----:B0-----:R-:W-:Y:S02]  /*164a0*/  MOV R17, UR35 ;  /* 0x0000002300117c02 */ /* 0x001fe40008000f00 */
[----:B------:R-:W-:Y:S01]  /*164b0*/  R2UR UR23, R91 ;  /* 0x000000005b1772ca */ /* 0x000fe200000e0000 */
[----:B------:R-:W-:Y:S01]  /*164c0*/  UMOV UR35, UR17 ;  /* 0x0000001100237c82 */ /* 0x000fe20008000000 */
[C---:B------:R-:W-:Y:S01]  /*164d0*/  R2UR UR17, R5.reuse ;  /* 0x00000000051172ca */ /* 0x040fe200000e0000 */
[----:B------:R-:W-:Y:S01]  /*164e0*/  UMOV UR43, UR5 ;  /* 0x00000005002b7c82 */ /* 0x000fe20008000000 */
[C---:B------:R-:W-:Y:S01]  /*164f0*/  R2UR UR5, R5.reuse ;  /* 0x00000000050572ca */ /* 0x040fe200000e0000 */
[----:B------:R0:W-:Y:S01]  /*16500*/  STL [R1+0xcc], R15 ;  /* 0x0000cc0f01007387 */ /* 0x0001e20000100800 */
[----:B------:R-:W-:Y:S01]  /*16510*/  MOV R27, UR35 ;  /* 0x00000023001b7c02 */ /* 0x000fe20008000f00 */
[----:B------:R-:W-:Y:S01]  /*16520*/  UMOV UR35, UR9 ;  /* 0x0000000900237c82 */ /* 0x000fe20008000000 */
[----:B------:R-:W-:Y:S01]  /*16530*/  R2UR UR9, R5 ;  /* 0x00000000050972ca */ /* 0x000fe200000e0000 */
[----:B------:R-:W-:Y:S01]  /*16540*/  STL [R1+0xc8], R14 ;  /* 0x0000c80e01007387 */ /* 0x000fe20000100800 */
[----:B------:R-:W-:-:S02]  /*16550*/  R2UR UR27, R89 ;  /* 0x00000000591b72ca */ /* 0x000fc400000e0000 */
[----:B------:R-:W-:Y:S01]  /*16560*/  R2UR UR25, R5 ;  /* 0x00000000051972ca */ /* 0x000fe200000e0000 */
[----:B------:R-:W-:Y:S01]  /*16570*/  STL [R1+0xc4], R12 ;  /* 0x0000c40c01007387 */ /* 0x000fe20000100800 */
[----:B------:R-:W-:Y:S02]  /*16580*/  R2UR UR47, R89 ;  /* 0x00000000592f72ca */ /* 0x000fe400000e0000 */
[----:B0-----:R-:W-:Y:S01]  /*16590*/  MOV R15, UR59 ;  /* 0x0000003b000f7c02 */ /* 0x001fe20008000f00 */
[----:B------:R-:W-:Y:S01]  /*165a0*/  UMOV UR59, UR29 ;  /* 0x0000001d003b7c82 */ /* 0x000fe20008000000 */
[----:B------:R-:W-:Y:S01]  /*165b0*/  STL [R1+0xc0], R3 ;  /* 0x0000c00301007387 */ /* 0x000fe20000100800 */
[----:B------:R-:W-:Y:S01]  /*165c0*/  WARPGROUP.ARRIVE ;  /* 0x00000000000079c5 */ /* 0x000fe20000000000 */
[----:B------:R-:W-:Y:S01]  /*165d0*/  MOV R25, UR59 ;  /* 0x0000003b00197c02 */ /* 0x000fe20008000f00 */
[----:B------:R-:W-:Y:S01]  /*165e0*/  UMOV UR59, UR13 ;  /* 0x0000000d003b7c82 */ /* 0x000fe20008000000 */
[----:B------:R-:W-:Y:S01]  /*165f0*/  R2UR UR13, R5 ;  /* 0x00000000050d72ca */ /* 0x000fe200000e0000 */
[----:B------:R0:W-:Y:S01]  /*16600*/  STL [R1+0xbc], R2 ;  /* 0x0000bc0201007387 */ /* 0x0001e20000100800 */
[----:B------:R-:W-:Y:S01]  /*16610*/  R2UR UR55, R89 ;  /* 0x00000000593772ca */ /* 0x000fe200000e0000 */
[----:B------:R-:W-:Y:S01]  /*16620*/  IMAD.MOV.U32 R89, RZ, RZ, 0x40000040 ;  /* 0x40000040ff597424 */ /* 0x000fe200078e00ff */
[----:B------:R-:W-:-:S02]  /*16630*/  R2UR UR51, R91 ;  /* 0x000000005b3372ca */ /* 0x000fc400000e0000 */
[----:B------:R-:W-:Y:S02]  /*16640*/  MOV R91, 0x40000040 ;  /* 0x40000040005b7802 */ /* 0x000fe40000000f00 */
[----:B------:R-:W-:Y:S02]  /*16650*/  R2UR UR40, R4 ;  /* 0x00000000042872ca */ /* 0x000fe400000e0000 */
[----:B------:R-:W-:Y:S02]  /*16660*/  R2UR UR41, R5 ;  /* 0x00000000052972ca */ /* 0x000fe400000e0000 */
[----:B0-----:R-:W-:Y:S02]  /*16670*/  MOV R2, UR39 ;  /* 0x0000002700027c02 */ /* 0x001fe40008000f00 */
[----:B------:R-:W-:Y:S02]  /*16680*/  R2UR UR39, R93 ;  /* 0x000000005d2772ca */ /* 0x000fe400000e0000 */
[----:B------:R-:W-:-:S02]  /*16690*/  R2UR UR32, R10 ;  /* 0x000000000a2072ca */ /* 0x000fc400000e0000 */
[C---:B------:R-:W-:Y:S02]  /*166a0*/  R2UR UR33, R11.reuse ;  /* 0x000000000b2172ca */ /* 0x040fe400000e0000 */
[----:B------:R-:W-:Y:S02]  /*166b0*/  R2UR UR56, R10 ;  /* 0x000000000a3872ca */ /* 0x000fe400000e0000 */
[----:B------:R-:W-:Y:S02]  /*166c0*/  R2UR UR57, R11 ;  /* 0x000000000b3972ca */ /* 0x000fe400000e0000 */
[----:B------:R-:W-:-:S03]  /*166d0*/  MOV R236, UR37 ;  /* 0x0000002500ec7c02 */ /* 0x000fc60008000f00 */
[----:B------:R-:W-:Y:S01]  /*166e0*/  MOV R12, UR39 ;  /* 0x00000027000c7c02 */ /* 0x000fe20008000f00 */
[----:B------:R-:W-:Y:S01]  /*166f0*/  UMOV UR39, UR31 ;  /* 0x0000001f00277c82 */ /* 0x000fe20008000000 */
[----:B------:R-:W-:Y:S02]  /*16700*/  R2UR UR31, R21 ;  /* 0x00000000151f72ca */ /* 0x000fe400000e0000 */
[----:B------:R-:W-:Y:S01]  /*16710*/  MOV R23, UR39 ;  /* 0x0000002700177c02 */ /* 0x000fe20008000f00 */
[----:B------:R-:W-:Y:S01]  /*16720*/  UMOV UR39, UR21 ;  /* 0x0000001500277c82 */ /* 0x000fe20008000000 */
[----:B------:R-:W-:Y:S01]  /*16730*/  R2UR UR21, R5 ;  /* 0x00000000051572ca */ /* 0x000fe200000e0000 */
[----:B--2---:R-:W-:Y:S01]  /*16740*/  IMAD R20, R233, 0x700, R13 ;  /* 0x00000700e9147824 */ /* 0x004fe200078e020d */
[----:B------:R-:W-:-:S03]  /*16750*/  MOV R13, UR36 ;  /* 0x00000024000d7c02 */ /* 0x000fc60008000f00 */
[C---:B------:R-:W-:Y:S01]  /*16760*/  VIADD R92, R20.reuse, 0x300 ;  /* 0x00000300145c7836 */ /* 0x040fe20000000000 */
[C---:B------:R-:W-:Y:S01]  /*16770*/  IADD3 R88, R20.reuse, 0x200, RZ ;  /* 0x0000020014587810 */ /* 0x040fe20007ffe0ff */
[C---:B------:R-:W-:Y:S01]  /*16780*/  VIADD R90, R20.reuse, 0x100 ;  /* 0x00000100145a7836 */ /* 0x040fe20000000000 */
[----:B------:R-:W-:Y:S02]  /*16790*/  R2UR UR18, R20 ;  /* 0x00000000141272ca */ /* 0x000fe400000e0000 */
[----:B------:R-:W-:Y:S01]  /*167a0*/  R2UR UR10, R88 ;  /* 0x00000000580a72ca */ /* 0x000fe200000e0000 */
[----:B------:R-:W-:Y:S01]  /*167b0*/  VIADD R88, R20, 0x500 ;  /* 0x0000050014587836 */ /* 0x000fe20000000000 */
[----:B------:R-:W-:Y:S02]  /*167c0*/  R2UR UR14, R92 ;  /* 0x000000005c0e72ca */ /* 0x000fe400000e0000 */
[----:B------:R-:W-:Y:S02]  /*167d0*/  IADD3 R92, R20, 0x2, RZ ;  /* 0x00000002145c7810 */ /* 0x000fe40007ffe0ff */
[----:B------:R-:W-:Y:S01]  /*167e0*/  R2UR UR26, R88 ;  /* 0x00000000581a72ca */ /* 0x000fe200000e0000 */
[----:B------:R-:W-:Y:S01]  /*167f0*/  VIADD R88, R20, 0x102 ;  /* 0x0000010214587836 */ /* 0x000fe20000000000 */
[----:B------:R-:W-:-:S02]  /*16800*/  R2UR UR8, R92 ;  /* 0x000000005c0872ca */ /* 0x000fc400000e0000 */
[----:B------:R-:W-:Y:S02]  /*16810*/  IADD3 R92, R20, 0x402, RZ ;  /* 0x00000402145c7810 */ /* 0x000fe40007ffe0ff */
[----:B------:R-:W-:Y:S01]  /*16820*/  R2UR UR12, R88 ;  /* 0x00000000580c72ca */ /* 0x000fe200000e0000 */
[----:B------:R-:W-:Y:S01]  /*16830*/  VIADD R88, R20, 0x302 ;  /* 0x0000030214587836 */ /* 0x000fe20000000000 */
[----:B------:R-:W-:Y:S01]  /*16840*/  R2UR UR16, R92 ;  /* 0x000000005c1072ca */ /* 0x000fe200000e0000 */
[----:B------:R-:W-:Y:S01]  /*16850*/  VIADD R92, R20, 0x4 ;  /* 0x00000004145c7836 */ /* 0x000fe20000000000 */
[----:B------:R-:W-:Y:S01]  /*16860*/  R2UR UR6, R90 ;  /* 0x000000005a0672ca */ /* 0x000fe200000e0000 */
[----:B------:R-:W-:Y:S01]  /*16870*/  VIADD R90, R20, 0x400 ;  /* 0x00000400145a7836 */ /* 0x000fe20000000000 */
[----:B------:R-:W-:Y:S01]  /*16880*/  R2UR UR24, R88 ;  /* 0x00000000581872ca */ /* 0x000fe200000e0000 */
[----:B------:R-:W-:Y:S01]  /*16890*/  VIADD R88, R20, 0x602 ;  /* 0x0000060214587836 */ /* 0x000fe20000000000 */
[----:B------:R-:W-:-:S02]  /*168a0*/  R2UR UR38, R92 ;  /* 0x000000005c2672ca */ /* 0x000fc400000e0000 */
[----:B------:R-:W-:Y:S01]  /*168b0*/  R2UR UR22, R90 ;  /* 0x000000005a1672ca */ /* 0x000fe200000e0000 */
[----:B------:R-:W-:Y:S01]  /*168c0*/  VIADD R90, R20, 0x600 ;  /* 0x00000600145a7836 */ /* 0x000fe20000000000 */
[----:B------:R-:W-:Y:S01]  /*168d0*/  R2UR UR30, R88 ;  /* 0x00000000581e72ca */ /* 0x000fe200000e0000 */
[----:B------:R-:W-:-:S03]  /*168e0*/  VIADD R88, R20, 0x204 ;  /* 0x0000020414587836 */ /* 0x000fc60000000000 */
[----:B------:R-:W-:Y:S01]  /*168f0*/  R2UR UR4, R90 ;  /* 0x000000005a0472ca */ /* 0x000fe200000e0000 */
[----:B------:R-:W-:Y:S01]  /*16900*/  VIADD R90, R20, 0x202 ;  /* 0x00000202145a7836 */ /* 0x000fe20000000000 */
[----:B------:R-:W-:Y:S01]  /*16910*/  R2UR UR34, R88 ;  /* 0x00000000582272ca */ /* 0x000fe200000e0000 */
[----:B------:R-:W-:Y:S02]  /*16920*/  VIADD R88, R20, 0x404 ;  /* 0x0000040414587836 */ /* 0x000fe40000000000 */
[----:B------:R-:W-:Y:S02]  /*16930*/  MOV R3, UR38 ;  /* 0x0000002600037c02 */ /* 0x000fe40008000f00 */
[----:B------:R-:W-:Y:S01]  /*16940*/  R2UR UR20, R90 ;  /* 0x000000005a1472ca */ /* 0x000fe200000e0000 */
[----:B------:R-:W-:Y:S01]  /*16950*/  VIADD R90, R20, 0x502 ;  /* 0x00000502145a7836 */ /* 0x000fe20000000000 */
[----:B------:R-:W-:Y:S01]  /*16960*/  UMOV UR38, UR30 ;  /* 0x0000001e00267c82 */ /* 0x000fe20008000000 */
[----:B------:R-:W-:Y:S01]  /*16970*/  R2UR UR46, R88 ;  /* 0x00000000582e72ca */ /* 0x000fe200000e0000 */
[----:B------:R-:W-:Y:S01]  /*16980*/  VIADD R88, R20, 0x604 ;  /* 0x0000060414587836 */ /* 0x000fe20000000000 */
[----:B------:R-:W-:-:S02]  /*16990*/  MOV R22, UR38 ;  /* 0x0000002600167c02 */ /* 0x000fc40008000f00 */
[----:B------:R-:W-:Y:S02]  /*169a0*/  R2UR UR28, R90 ;  /* 0x000000005a1c72ca */ /* 0x000fe400000e0000 */
[----:B------:R-:W-:Y:S01]  /*169b0*/  MOV R16, UR34 ;  /* 0x0000002200107c02 */ /* 0x000fe20008000f00 */
[----:B------:R-:W-:Y:S01]  /*169c0*/  UMOV UR34, UR16 ;  /* 0x0000001000227c82 */ /* 0x000fe20008000000 */
[----:B------:R-:W-:Y:S02]  /*169d0*/  R2UR UR16, R4 ;  /* 0x00000000041072ca */ /* 0x000fe400000e0000 */
[----:B------:R-:W-:Y:S01]  /*169e0*/  IADD3 R90, R20, 0x104, RZ ;  /* 0x00000104145a7810 */ /* 0x000fe20007ffe0ff */
[----:B------:R-:W-:Y:S01]  /*169f0*/  UMOV UR38, UR20 ;  /* 0x0000001400267c82 */ /* 0x000fe20008000000 */
[----:B------:R-:W-:Y:S01]  /*16a00*/  MOV R26, UR34 ;  /* 0x00000022001a7c02 */ /* 0x000fe20008000f00 */
[----:B------:R-:W-:Y:S01]  /*16a10*/  UMOV UR34, UR8 ;  /* 0x0000000800227c82 */ /* 0x000fe20008000000 */
[----:B------:R-:W-:Y:S01]  /*16a20*/  R2UR UR58, R90 ;  /* 0x000000005a3a72ca */ /* 0x000fe200000e0000 */
[----:B------:R-:W-:Y:S01]  /*16a30*/  VIADD R90, R20, 0x304 ;  /* 0x00000304145a7836 */ /* 0x000fe20000000000 */
[----:B------:R-:W-:-:S02]  /*16a40*/  R2UR UR8, R4 ;  /* 0x00000000040872ca */ /* 0x000fc400000e0000 */
[----:B------:R-:W-:Y:S02]  /*16a50*/  R2UR UR20, R4 ;  /* 0x00000000041472ca */ /* 0x000fe400000e0000 */
[----:B------:R-:W-:Y:S01]  /*16a60*/  R2UR UR42, R90 ;  /* 0x000000005a2a72ca */ /* 0x000fe200000e0000 */
[----:B------:R-:W-:Y:S01]  /*16a70*/  QGMMA.64x32x32.F32.E4M3.E4M3 R184, gdesc[UR16], RZ, !UPT, gsb0 ;  /* 0x0060000010b879f3 */ /* 0x000fe2000c0008ff */
[----:B------:R-:W-:Y:S02]  /*16a80*/  IADD3 R90, R20, 0x504, RZ ;  /* 0x00000504145a7810 */ /* 0x000fe40007ffe0ff */
[----:B------:R-:W-:Y:S01]  /*16a90*/  R2UR UR54, R88 ;  /* 0x00000000583672ca */ /* 0x000fe200000e0000 */
[----:B------:R-:W-:Y:S01]  /*16aa0*/  VIADD R88, R20, 0x106 ;  /* 0x0000010614587836 */ /* 0x000fe20000000000 */
[----:B------:R-:W-:Y:S01]  /*16ab0*/  R2UR UR50, R90 ;  /* 0x000000005a3272ca */ /* 0x000fe200000e0000 */
[----:B------:R-:W-:Y:S01]  /*16ac0*/  VIADD R90, R20, 0x6 ;  /* 0x00000006145a7836 */ /* 0x000fe20000000000 */
[----:B------:R-:W-:Y:S01]  /*16ad0*/  MOV R14, UR58 ;  /* 0x0000003a000e7c02 */ /* 0x000fe20008000f00 */
[----:B------:R-:W-:-:S02]  /*16ae0*/  UMOV UR58, UR28 ;  /* 0x0000001c003a7c82 */ /* 0x000fc40008000000 */
[----:B------:R-:W-:Y:S01]  /*16af0*/  MOV R24, UR58 ;  /* 0x0000003a00187c02 */ /* 0x000fe20008000f00 */
[----:B------:R-:W-:Y:S01]  /*16b00*/  UMOV UR58, UR12 ;  /* 0x0000000c003a7c82 */ /* 0x000fe20008000000 */
[----:B------:R-:W-:Y:S01]  /*16b10*/  MOV R18, UR42 ;  /* 0x0000002a00127c02 */ /* 0x000fe20008000f00 */
[----:B------:R-:W-:Y:S01]  /*16b20*/  UMOV UR42, UR24 ;  /* 0x00000018002a7c82 */ /* 0x000fe20008000000 */
[C---:B------:R-:W-:Y:S02]  /*16b30*/  R2UR UR12, R4.reuse ;  /* 0x00000000040c72ca */ /* 0x040fe400000e0000 */
[----:B------:R-:W-:Y:S01]  /*16b40*/  MOV R95, UR42 ;  /* 0x0000002a005f7c02 */ /* 0x000fe20008000f00 */
[----:B------:R-:W-:Y:S01]  /*16b50*/  UMOV UR42, UR4 ;  /* 0x00000004002a7c82 */ /* 0x000fe20008000000 */
[C---:B------:R-:W-:Y:S02]  /*16b60*/  R2UR UR4, R4.reuse ;  /* 0x00000000040472ca */ /* 0x040fe400000e0000 */
[----:B------:R-:W-:Y:S01]  /*16b70*/  R2UR UR24, R4 ;  /* 0x00000000041872ca */ /* 0x000fe200000e0000 */
[----:B------:R-:W-:Y:S01]  /*16b80*/  IMAD.MOV.U32 R21, RZ, RZ, R95 ;  /* 0x000000ffff157224 */ /* 0x000fe200078e005f */
[----:B------:R-:W-:-:S02]  /*16b90*/  WARPGROUP.DEPBAR.LE gsb0, 0x0 ;  /* 0x00008000000079c5 */ /* 0x000fc40000010000 */
[----:B------:R-:W-:-:S07]  /*16ba0*/  WARPGROUP.ARRIVE ;  /* 0x00000000000079c5 */ /* 0x000fce0000000000 */
[----:B------:R-:W-:Y:S01]  /*16bb0*/  QGMMA.64x32x32.F32.E4M3.E4M3 R168, gdesc[UR4], RZ, !UPT, gsb0 ;  /* 0x0060000004a879f3 */ /* 0x000fe2000c0008ff */
[----:B------:R-:W-:Y:S01]  /*16bc0*/  R2UR UR6, R90 ;  /* 0x000000005a0672ca */ /* 0x000fe200000e0000 */
[----:B------:R-:W-:Y:S01]  /*16bd0*/  VIADD R90, R20, 0x206 ;  /* 0x00000206145a7836 */ /* 0x000fe20000000000 */
[----:B------:R-:W-:Y:S02]  /*16be0*/  R2UR UR7, R91 ;  /* 0x000000005b0772ca */ /* 0x000fe400000e0000 */
[----:B------:R-:W-:Y:S01]  /*16bf0*/  MOV R91, 0x40000040 ;  /* 0x40000040005b7802 */ /* 0x000fe20000000f00 */
[----:B------:R-:W-:Y:S02]  /*16c00*/  WARPGROUP.DEPBAR.LE gsb0, 0x0 ;  /* 0x00008000000079c5 */ /* 0x000fe40000010000 */
[----:B------:R-:W-:-:S06]  /*16c10*/  WARPGROUP.ARRIVE ;  /* 0x00000000000079c5 */ /* 0x000fcc0000000000 */
[----:B------:R-:W-:Y:S01]  /*16c20*/  QGMMA.64x32x32.F32.E4M3.E4M3 R152, gdesc[UR8], RZ, !UPT, gsb0 ;  /* 0x00600000089879f3 */ /* 0x000fe2000c0008ff */
[----:B------:R-:W-:Y:S01]  /*16c30*/  R2UR UR10, R88 ;  /* 0x00000000580a72ca */ /* 0x000fe200000e0000 */
[----:B------:R-:W-:Y:S01]  /*16c40*/  VIADD R88, R20, 0x306 ;  /* 0x0000030614587836 */ /* 0x000fe20000000000 */
[----:B------:R-:W-:Y:S01]  /*16c50*/  R2UR UR11, R89 ;  /* 0x00000000590b72ca */ /* 0x000fe200000e0000 */
[----:B------:R-:W-:-:S03]  /*16c60*/  IMAD.MOV.U32 R89, RZ, RZ, 0x40000040 ;  /* 0x40000040ff597424 */ /* 0x000fc600078e00ff */
[----:B------:R-:W-:Y:S01]  /*16c70*/  R2UR UR18, R88 ;  /* 0x00000000581272ca */ /* 0x000fe200000e0000 */
[----:B------:R-:W-:Y:S01]  /*16c80*/  VIADD R88, R20, 0x506 ;  /* 0x0000050614587836 */ /* 0x000fe20000000000 */
[----:B------:R-:W-:Y:S01]  /*16c90*/  R2UR UR19, R89 ;  /* 0x00000000591372ca */ /* 0x000fe200000e0000 */
[----:B------:R-:W-:Y:S01]  /*16ca0*/  IMAD.MOV.U32 R89, RZ, RZ, 0x40000040 ;  /* 0x40000040ff597424 */ /* 0x000fe200078e00ff */
[----:B------:R-:W-:Y:S02]  /*16cb0*/  WARPGROUP.DEPBAR.LE gsb0, 0x0 ;  /* 0x00008000000079c5 */ /* 0x000fe40000010000 */
[----:B------:R-:W-:-:S06]  /*16cc0*/  WARPGROUP.ARRIVE ;  /* 0x00000000000079c5 */ /* 0x000fcc0000000000 */
[----:B------:R-:W-:Y:S01]  /*16cd0*/  QGMMA.64x32x32.F32.E4M3.E4M3 R136, gdesc[UR12], RZ, !UPT, gsb0 ;  /* 0x006000000c8879f3 */ /* 0x000fe2000c0008ff */
[----:B------:R-:W-:Y:S01]  /*16ce0*/  R2UR UR14, R90 ;  /* 0x000000005a0e72ca */ /* 0x000fe200000e0000 */
[C---:B------:R-:W-:Y:S01]  /*16cf0*/  VIADD R90, R20.reuse, 0x406 ;  /* 0x00000406145a7836 */ /* 0x040fe20000000000 */
[----:B------:R-:W-:Y:S01]  /*16d00*/  R2UR UR15, R91 ;  /* 0x000000005b0f72ca */ /* 0x000fe200000e0000 */
[----:B------:R-:W-:Y:S01]  /*16d10*/  VIADD R20, R20, 0x606 ;  /* 0x0000060614147836 */ /* 0x000fe20000000000 */
[----:B------:R-:W-:-:S04]  /*16d20*/  MOV R91, 0x40000040 ;  /* 0x40000040005b7802 */ /* 0x000fc80000000f00 */
[----:B------:R-:W-:Y:S02]  /*16d30*/  R2UR UR30, R20 ;  /* 0x00000000141e72ca */ /* 0x000fe400000e0000 */
[----:B------:R-:W-:Y:S01]  /*16d40*/  MOV R20, R96 ;  /* 0x0000006000147202 */ /* 0x000fe20000000f00 */
[----:B------:R-:W-:Y:S02]  /*16d50*/  WARPGROUP.DEPBAR.LE gsb0, 0x0 ;  /* 0x00008000000079c5 */ /* 0x000fe40000010000 */
[----:B------:R-:W-:-:S06]  /*16d60*/  WARPGROUP.ARRIVE ;  /* 0x00000000000079c5 */ /* 0x000fcc0000000000 */
[----:B------:R-:W-:Y:S01]  /*16d70*/  QGMMA.64x32x32.F32.E4M3.E4M3 R120, gdesc[UR20], RZ, !UPT, gsb0 ;  /* 0x00600000147879f3 */ /* 0x000fe2000c0008ff */
[----:B------:R-:W-:Y:S02]  /*16d80*/  R2UR UR22, R90 ;  /* 0x000000005a1672ca */ /* 0x000fe400000e0000 */
[----:B------:R-:W-:Y:S01]  /*16d90*/  R2UR UR23, R91 ;  /* 0x000000005b1772ca */ /* 0x000fe200000e0000 */
[----:B------:R-:W-:Y:S02]  /*16da0*/  WARPGROUP.DEPBAR.LE gsb0, 0x0 ;  /* 0x00008000000079c5 */ /* 0x000fe40000010000 */
[----:B------:R-:W-:-:S06]  /*16db0*/  WARPGROUP.ARRIVE ;  /* 0x00000000000079c5 */ /* 0x000fcc0000000000 */
[----:B------:R-:W-:Y:S01]  /*16dc0*/  QGMMA.64x32x32.F32.E4M3.E4M3 R104, gdesc[UR24], RZ, !UPT, gsb0 ;  /* 0x00600000186879f3 */ /* 0x000fe2000c0008ff */
[----:B------:R-:W-:Y:S02]  /*16dd0*/  R2UR UR26, R88 ;  /* 0x00000000581a72ca */ /* 0x000fe400000e0000 */
[----:B------:R-:W-:Y:S01]  /*16de0*/  R2UR UR27, R89 ;  /* 0x00000000591b72ca */ /* 0x000fe200000e0000 */
[----:B------:R-:W-:Y:S02]  /*16df0*/  WARPGROUP.DEPBAR.LE gsb0, 0x0 ;  /* 0x00008000000079c5 */ /* 0x000fe40000010000 */
[----:B-1----:R-:W-:-:S06]  /*16e00*/  WARPGROUP.ARRIVE ;  /* 0x00000000000079c5 */ /* 0x002fcc0000000000 */
[----:B------:R-:W-:Y:S01]  /*16e10*/  QGMMA.64x32x32.F32.E4M3.E4M3 R88, gdesc[UR40], RZ, !UPT, gsb0 ;  /* 0x00600000285879f3 */ /* 0x000fe2000c0008ff */
[----:B------:R-:W-:Y:S02]  /*16e20*/  R2UR UR36, R10 ;  /* 0x000000000a2472ca */ /* 0x000fe400000e0000 */
[----:B------:R-:W-:Y:S02]  /*16e30*/  R2UR UR37, R11 ;  /* 0x000000000b2572ca */ /* 0x000fe400000e0000 */
[----:B------:R-:W-:Y:S02]  /*16e40*/  R2UR UR43, R20 ;  /* 0x00000000142b72ca */ /* 0x000fe400000e0000 */
[----:B------:R-:W-:Y:S01]  /*16e50*/  R2UR UR42, R21 ;  /* 0x00000000152a72ca */ /* 0x000fe200000e0000 */
[----:B------:R-:W-:Y:S02]  /*16e60*/  WARPGROUP.DEPBAR.LE gsb0, 0x0 ;  /* 0x00008000000079c5 */ /* 0x000fe40000010000 */
[----:B------:R-:W-:-:S06]  /*16e70*/  WARPGROUP.ARRIVE ;  /* 0x00000000000079c5 */ /* 0x000fcc0000000000 */
[----:B------:R-:W-:Y:S01]  /*16e80*/  QGMMA.64x32x32.F32.E4M3.E4M3 R184, gdesc[UR32], R184, gsb0 ;  /* 0x0060000020b879f3 */ /* 0x000fe200080008b8 */
[----:B------:R-:W-:Y:S02]  /*16e90*/  R2UR UR40, R10 ;  /* 0x000000000a2872ca */ /* 0x000fe400000e0000 */
[----:B------:R-:W-:Y:S02]  /*16ea0*/  R2UR UR41, R11 ;  /* 0x000000000b2972ca */ /* 0x000fe400000e0000 */
[----:B------:R-:W-:Y:S02]  /*16eb0*/  R2UR UR35, R27 ;  /* 0x000000001b2372ca */ /* 0x000fe400000e0000 */
[----:B------:R-:W-:Y:S01]  /*16ec0*/  R2UR UR34, R26 ;  /* 0x000000001a2272ca */ /* 0x000fe200000e0000 */
[----:B------:R0:W5:Y:S01]  /*16ed0*/  LDL.LU R27, [R1+0xf4] ;  /* 0x0000f400011b7983 */ /* 0x0001620000300800 */
[----:B------:R-:W-:Y:S02]  /*16ee0*/  R2UR UR32, R10 ;  /* 0x000000000a2072ca */ /* 0x000fe400000e0000 */
[----:B------:R-:W-:Y:S01]  /*16ef0*/  R2UR UR33, R11 ;  /* 0x000000000b2172ca */ /* 0x000fe200000e0000 */
[----:B------:R0:W5:Y:S01]  /*16f00*/  LDL.LU R26, [R1+0xf0] ;  /* 0x0000f000011a7983 */ /* 0x0001620000300800 */
[----:B------:R-:W-:-:S02]  /*16f10*/  WARPGROUP.DEPBAR.LE gsb0, 0x0 ;  /* 0x00008000000079c5 */ /* 0x000fc40000010000 */
        /* <DEDUP_REMOVED lines=11> */
[----:B------:R-:W-:Y:S02]  /*16fd0*/  R2UR UR59, R25 ;  /* 0x00000000193b72ca */ /* 0x000fe400000e0000 */
[----:B------:R-:W-:Y:S01]  /*16fe0*/  R2UR UR58, R24 ;  /* 0x00000000183a72ca */ /* 0x000fe200000e0000 */
[----:B------:R0:W5:Y:S01]  /*16ff0*/  LDL.LU R25, [R1+0xec] ;  /* 0x0000ec0001197983 */ /* 0x0001620000300800 */
[----:B------:R-:W-:Y:S02]  /*17000*/  R2UR UR56, R10 ;  /* 0x000000000a3872ca */ /* 0x000fe400000e0000 */
[----:B------:R-:W-:Y:S01]  /*17010*/  R2UR UR57, R11 ;  /* 0x000000000b3972ca */ /* 0x000fe200000e0000 */
[----:B------:R0:W5:Y:S01]  /*17020*/  LDL.LU R24, [R1+0xe8] ;  /* 0x0000e80001187983 */ /* 0x0001620000300800 */
[----:B------:R-:W-:Y:S02]  /*17030*/  WARPGROUP.DEPBAR.LE gsb0, 0x0 ;  /* 0x00008000000079c5 */ /* 0x000fe40000010000 */
[----:B------:R-:W-:-:S09]  /*17040*/  WARPGROUP.ARRIVE ;  /* 0x00000000000079c5 */ /* 0x000fd20000000000 */
        /* <DEDUP_REMOVED lines=11> */
[----:B------:R-:W-:Y:S02]  /*17100*/  R2UR UR38, R3 ;  /* 0x00000000032672ca */ /* 0x000fe400000e0000 */
[----:B------:R-:W-:Y:S02]  /*17110*/  R2UR UR36, R8 ;  /* 0x00000000082472ca */ /* 0x000fe400000e0000 */
[----:B------:R-:W-:Y:S01]  /*17120*/  R2UR UR37, R9 ;  /* 0x00000000092572ca */ /* 0x000fe200000e0000 */
[----:B------:R-:W-:Y:S02]  /*17130*/  WARPGROUP.DEPBAR.LE gsb0, 0x0 ;  /* 0x00008000000079c5 */ /* 0x000fe40000010000 */
[----:B------:R-:W-:-:S10]  /*17140*/  WARPGROUP.ARRIVE ;  /* 0x00000000000079c5 */ /* 0x000fd40000000000 */
        /* <DEDUP_REMOVED lines=16> */
[----:B------:R-:W-:Y:S01]  /*17250*/  R2UR UR42, R18 ;  /* 0x00000000122a72ca */ /* 0x000fe200000e0000 */
[----:B------:R0:W5:Y:S01]  /*17260*/  LDL.LU R19, [R1+0xdc] ;  /* 0x0000dc0001137983 */ /* 0x0001620000300800 */
[C---:B------:R-:W-:Y:S02]  /*17270*/  R2UR UR40, R8.reuse ;  /* 0x00000000082872ca */ /* 0x040fe400000e0000 */
[C---:B------:R-:W-:Y:S01]  /*17280*/  R2UR UR41, R9.reuse ;  /* 0x00000000092972ca */ /* 0x040fe200000e0000 */
[----:B------:R0:W5:Y:S01]  /*17290*/  LDL.LU R18, [R1+0xd8] ;  /* 0x0000d80001127983 */ /* 0x0001620000300800 */
[C---:B------:R-:W-:Y:S02]  /*172a0*/  R2UR UR44, R8.reuse ;  /* 0x00000000082c72ca */ /* 0x040fe400000e0000 */
[----:B------:R-:W-:Y:S01]  /*172b0*/  R2UR UR45, R9 ;  /* 0x00000000092d72ca */ /* 0x000fe200000e0000 */
[----:B------:R0:W5:Y:S01]  /*172c0*/  LDL.LU R17, [R1+0xd4] ;  /* 0x0000d40001117983 */ /* 0x0001620000300800 */
[----:B------:R-:W-:-:S02]  /*172d0*/  R2UR UR48, R8 ;  /* 0x00000000083072ca */ /* 0x000fc400000e0000 */
[C---:B------:R-:W-:Y:S01]  /*172e0*/  R2UR UR49, R9.reuse ;  /* 0x00000000093172ca */ /* 0x040fe200000e0000 */
[----:B------:R0:W5:Y:S01]  /*172f0*/  LDL.LU R16, [R1+0xd0] ;  /* 0x0000d00001107983 */ /* 0x0001620000300800 */
[----:B------:R-:W-:Y:S02]  /*17300*/  R2UR UR52, R8 ;  /* 0x00000000083472ca */ /* 0x000fe400000e0000 */
[----:B------:R-:W-:Y:S01]  /*17310*/  R2UR UR53, R9 ;  /* 0x00000000093572ca */ /* 0x000fe200000e0000 */
        /* <DEDUP_REMOVED lines=29> */
[----:B------:R0:W5:Y:S01]  /*174f0*/  LDL.LU R2, [R1+0xbc] ;  /* 0x0000bc0001027983 */ /* 0x0001620000300800 */
[----:B------:R-:W-:Y:S02]  /*17500*/  WARPGROUP.DEPBAR.LE gsb0, 0x0 ;  /* 0x00008000000079c5 */ /* 0x000fe40000010000 */
[----:B------:R-:W-:-:S06]  /*17510*/  WARPGROUP.ARRIVE ;  /* 0x00000000000079c5 */ /* 0x000fcc0000000000 */
[----:B------:R-:W-:Y:S01]  /*17520*/  QGMMA.64x32x32.F32.E4M3.E4M3 R152, gdesc[UR12], R152, gsb0 ;  /* 0x006000000c9879f3 */ /* 0x000fe20008000898 */
[----:B------:R-:W-:Y:S02]  /*17530*/  R2UR UR16, R6 ;  /* 0x00000000061072ca */ /* 0x000fe400000e0000 */
[----:B------:R-:W-:Y:S01]  /*17540*/  R2UR UR17, R7 ;  /* 0x00000000071172ca */ /* 0x000fe200000e0000 */
[----:B------:R-:W-:Y:S02]  /*17550*/  WARPGROUP.DEPBAR.LE gsb0, 0x0 ;  /* 0x00008000000079c5 */ /* 0x000fe40000010000 */
[----:B------:R-:W-:-:S10]  /*17560*/  WARPGROUP.ARRIVE ;  /* 0x00000000000079c5 */ /* 0x000fd40000000000 */
        /* <DEDUP_REMOVED lines=17> */
[----:B------:R-:W-:Y:S02]  /*17680*/  R2UR UR37, R236 ;  /* 0x00000000ec2572ca */ /* 0x000fe400000e0000 */
[----:B------:R-:W-:Y:S01]  /*17690*/  R2UR UR36, R13 ;  /* 0x000000000d2472ca */ /* 0x000fe200000e0000 */
[----:B------:R-:W-:Y:S02]  /*176a0*/  WARPGROUP.DEPBAR.LE gsb0, 0x0 ;  /* 0x00008000000079c5 */ /* 0x000fe40000010000 */
[----:B0-----:R-:W-:-:S12]  /*176b0*/  @P1 BRA `(.L_x_471) ;  /* 0x0000000000281947 */ /* 0x001fd80003800000 */
[----:B------:R-:W-:Y:S05]  /*176c0*/  @!P0 BRA `(.L_x_472) ;  /* 0x0000000000048947 */ /* 0x000fea0003800000 */
[----:B------:R-:W-:Y:S01]  /*176d0*/  BPT.TRAP 0x1 ;  /* 0x000000040000795c */ /* 0x000fe20000300000 */
.L_x_472:
[----:B-----5:R-:W-:Y:S01]  /*176e0*/  SHF.L.U32 R12, R12, 0x1f, RZ ;  /* 0x0000001f0c0c7819 */ /* 0x020fe200000006ff */
[----:B------:R-:W-:-:S04]  /*176f0*/  IMAD R13, R232, 0x8, R16 ;  /* 0x00000008e80d7824 */ /* 0x000fc800078e0210 */
[----:B------:R0:W1:Y:S01]  /*17700*/  SYNCS.PHASECHK.TRANS64.TRYWAIT P1, [R13+URZ+0x2e850], R12 ;  /* 0x02e8500c0d0075a7 */ /* 0x000062000802017f */
[----:B------:R-:W-:Y:S05]  /*17710*/  @!P0 BRA `(.L_x_473) ;  /* 0x0000000000048947 */ /* 0x000fea0003800000 */
[----:B------:R-:W-:Y:S01]  /*17720*/  BPT.TRAP 0x1 ;  /* 0x000000040000795c */ /* 0x000fe20000300000 */
.L_x_473:
[----:B-1----:R-:W-:Y:S05]  /*17730*/  @P1 BRA `(.L_x_471) ;  /* 0x0000000000081947 */ /* 0x002fea0003800000 */
[----:B------:R-:W1:Y:S02]  /*17740*/  SYNCS.PHASECHK.TRANS64.TRYWAIT P1, [R13+URZ+0x2e850], R12 ;  /* 0x02e8500c0d0075a7 */ /* 0x000e64000802017f */
[----:B-1----:R-:W-:Y:S05]  /*17750*/  @!P1 BRA `(.L_x_474) ;  /* 0x000000d800ec9947 */ /* 0x002fea0003800000 */
.L_x_471:
[----:B01---5:R-:W-:Y:S01]  /*17760*/  VIADD R12, R16, 0x400 ;  /* 0x00000400100c7836 */ /* 0x023fe20000000000 */
[----:B------:R-:W-:Y:S01]  /*17770*/  MOV R13, 0xc0000010 ;  /* 0xc0000010000d7802 */ /* 0x000fe20000000f00 */
[----:B------:R-:W-:Y:S05]  /*17780*/  WARPSYNC.ALL ;  /* 0x0000000000007948 */ /* 0x000fea0003800000 */
[----:B------:R-:W-:Y:S01]  /*17790*/  SHF.R.U32.HI R12, RZ, 0x4, R12 ;  /* 0x00000004ff0c7819 */ /* 0x000fe2000001160c */
[----:B------:R-:W-:Y:S01]  /*177a0*/  WARPGROUP.ARRIVE ;  /* 0x00000000000079c5 */ /* 0x000fe20000000000 */
[----:B------:R-:W-:Y:S01]  /*177b0*/  R2UR UR7, R13 ;  /* 0x000000000d0772ca */ /* 0x000fe200000e0000 */
[----:B------:R-:W-:Y:S01]  /*177c0*/  IMAD.MOV.U32 R21, RZ, RZ, -0x3ffffff0 ;  /* 0xc0000010ff157424 */ /* 0x000fe200078e00ff */
[----:B------:R-:W-:Y:S01]  /*177d0*/  LOP3.LUT R12, R12, 0x3fff, RZ, 0xc0, !PT ;  /* 0x00003fff0c0c7812 */ /* 0x000fe200078ec0ff */
[C---:B------:R-:W-:Y:S01]  /*177e0*/  FMUL.FTZ R13, R2.reuse, R184 ;  /* 0x000000b8020d7220 */ /* 0x040fe20000410000 */
[C---:B------:R-:W-:Y:S01]  /*177f0*/  FMUL.FTZ R184, R2.reuse, R187 ;  /* 0x000000bb02b87220 */ /* 0x040fe20000410000 */
[----:B------:R-:W-:Y:S01]  /*17800*/  FMUL.FTZ R187, R2, R190 ;  /* 0x000000be02bb7220 */ /* 0x000fe20000410000 */
[----:B------:R-:W-:Y:S01]  /*17810*/  LOP3.LUT R12, R12, 0x10000, RZ, 0xfc, !PT ;  /* 0x000100000c0c7812 */ /* 0x000fe200078efcff */
[C---:B------:R-:W-:Y:S01]  /*17820*/  FMUL.FTZ R190, R2.reuse, R193 ;  /* 0x000000c102be7220 */ /* 0x040fe20000410000 */
[C---:B------:R-:W-:Y:S01]  /*17830*/  FMUL.FTZ R193, R2.reuse, R196 ;  /* 0x000000c402c17220 */ /* 0x040fe20000410000 */
[----:B------:R-:W0:Y:S01]  /*17840*/  MUFU.TANH R13, R13 ;  /* 0x0000000d000d7308 */ /* 0x000e220000002400 */
[----:B------:R-:W-:Y:S01]  /*17850*/  FMUL.FTZ R196, R2, R199 ;  /* 0x000000c702c47220 */ /* 0x000fe20000410000 */
[----:B------:R-:W-:-:S02]  /*17860*/  IMAD R12, R232, 0x700, R12 ;  /* 0x00000700e80c7824 */ /* 0x000fc400078e020c */
[C---:B------:R-:W-:Y:S01]  /*17870*/  FMUL.FTZ R168, R2.reuse, R168 ;  /* 0x000000a802a87220 */ /* 0x040fe20000410000 */
[C---:B------:R-:W-:Y:S01]  /*17880*/  FMUL.FTZ R170, R2.reuse, R170 ;  /* 0x000000aa02aa7220 */ /* 0x040fe20000410000 */
[----:B------:R-:W-:Y:S01]  /*17890*/  FMUL.FTZ R169, R2, R169 ;  /* 0x000000a902a97220 */ /* 0x000fe20000410000 */
[C---:B------:R-:W-:Y:S01]  /*178a0*/  VIADD R20, R12.reuse, 0x100 ;  /* 0x000001000c147836 */ /* 0x040fe20000000000 */
[----:B------:R-:W-:Y:S01]  /*178b0*/  R2UR UR6, R12 ;  /* 0x000000000c0672ca */ /* 0x000fe200000e0000 */
[----:B------:R-:W-:Y:S01]  /*178c0*/  MUFU.TANH R184, R184 ;  /* 0x000000b800b87308 */ /* 0x000fe20000002400 */
        /* <DEDUP_REMOVED lines=10> */
[----:B------:R-:W-:Y:S01]  /*17970*/  FMUL.FTZ R180, R2, R180 ;  /* 0x000000b402b47220 */ /* 0x000fe20000410000 */
[----:B------:R-:W-:Y:S01]  /*17980*/  QGMMA.64x128x32.F32.E4M3.E4M3 R24, R224, gdesc[UR4], R24, gsb0 ;  /* 0x01e00004e0187df3 */ /* 0x000fe20008000818 */
[----:B------:R-:W-:Y:S01]  /*17990*/  R2UR UR6, R20 ;  /* 0x00000000140672ca */ /* 0x000fe200000e0000 */
[----:B------:R-:W-:Y:S01]  /*179a0*/  VIADD R20, R12, 0x200 ;  /* 0x000002000c147836 */ /* 0x000fe20000000000 */
[----:B------:R-:W-:Y:S01]  /*179b0*/  R2UR UR7, R21 ;  /* 0x00000000150772ca */ /* 0x000fe200000e0000 */
[----:B------:R-:W-:Y:S01]  /*179c0*/  MUFU.TANH R190, R190 ;  /* 0x000000be00be7308 */ /* 0x000fe20000002400 */
[----:B------:R-:W-:Y:S01]  /*179d0*/  MOV R21, 0xc0000010 ;  /* 0xc000001000157802 */ /* 0x000fe20000000f00 */
        /* <DEDUP_REMOVED lines=90> */
[----:B------:R-:W-:Y:S01]  /*17f80*/  FMUL.FTZ R103, R2, R103 ;  /* 0x0000006702677220 */ /* 0x000fe20000410000 */
[----:B------:R-:W-:-:S03]  /*17f90*/  ULDC UR4, c[0x0][0x988] ;  /* 0x0002620000047ab9 */ /* 0x000fc60000000800 */
[----:B------:R-:W-:Y:S08]  /*17fa0*/  MUFU.TANH R178, R178 ;  /* 0x000000b200b27308 */ /* 0x000ff00000002400 */
[----:B------:R-:W-:Y:S08]  /*17fb0*/  MUFU.TANH R177, R177 ;  /* 0x000000b100b17308 */ /* 0x000ff00000002400 */
[----:B------:R-:W-:Y:S08]  /*17fc0*/  MUFU.TANH R179, R179 ;  /* 0x000000b300b37308 */ /* 0x000ff00000002400 */
[----:B------:R-:W-:Y:S08]  /*17fd0*/  MUFU.TANH R180, R180 ;  /* 0x000000b400b47308 */ /* 0x000ff00000002400 */
[----:B------:R-:W-:Y:S08]  /*17fe0*/  MUFU.TANH R182, R182 ;  /* 0x000000b600b67308 */ /* 0x000ff00000002400 */
[----:B------:R-:W-:Y:S01]  /*17ff0*/  MUFU.TANH R181, R181 ;  /* 0x000000b500b57308 */ /* 0x000fe20000002400 */
[----:B------:R-:W-:-:S02]  /*18000*/  WARPGROUP.DEPBAR.LE gsb0, 0x0 ;  /* 0x00008000000079c5 */ /* 0x000fc40000010000 */
[----:B------:R-:W-:-:S06]  /*18010*/  WARPGROUP.ARRIVE ;  /* 0x00000000000079c5 */ /* 0x000fcc0000000000 */
[----:B------:R-:W1:Y:S01]  /*18020*/  S2R R227, SR_TID.X ;  /* 0x0000000000e37919 */ /* 0x000e620000002100 */
[----:B------:R-:W-:Y:S01]  /*18030*/  MUFU.TANH R183, R183 ;  /* 0x000000b700b77308 */ /* 0x000fe20000002400 */
[----:B------:R-:W-:Y:S01]  /*18040*/  QGMMA.64x128x32.F32.E4M3.E4M3 R24, R220, gdesc[UR4], R24, gsb0 ;  /* 0x01e00004dc187df3 */ /* 0x000fe20008000818 */
[----:B------:R-:W-:Y:S01]  /*18050*/  R2UR UR6, R20 ;  /* 0x00000000140672ca */ /* 0x000fe200000e0000 */
[----:B------:R-:W-:Y:S01]  /*18060*/  VIADD R20, R12, 0x300 ;  /* 0x000003000c147836 */ /* 0x000fe20000000000 */
[----:B------:R-:W-:Y:S01]  /*18070*/  R2UR UR7, R21 ;  /* 0x00000000150772ca */ /* 0x000fe200000e0000 */
[----:B------:R-:W-:-:S03]  /*18080*/  IMAD.MOV.U32 R21, RZ, RZ, -0x3ffffff0 ;  /* 0xc0000010ff157424 */ /* 0x000fc600078e00ff */
[----:B------:R-:W-:Y:S08]  /*18090*/  MUFU.TANH R152, R152 ;  /* 0x0000009800987308 */ /* 0x000ff00000002400 */
[----:B------:R-:W-:Y:S08]  /*180a0*/  MUFU.TANH R154, R154 ;  /* 0x0000009a009a7308 */ /* 0x000ff00000002400 */
[----:B------:R-:W-:Y:S01]  /*180b0*/  MUFU.TANH R153, R153 ;  /* 0x0000009900997308 */ /* 0x000fe20000002400 */
[----:B-1----:R-:W-:-:S07]  /*180c0*/  LOP3.LUT R227, R227, 0x7f, RZ, 0xc0, !PT ;  /* 0x0000007fe3e37812 */ /* 0x002fce00078ec0ff */
[----:B------:R-:W-:Y:S01]  /*180d0*/  MUFU.TANH R155, R155 ;  /* 0x0000009b009b7308 */ /* 0x000fe20000002400 */
[----:B------:R-:W-:Y:S02]  /*180e0*/  ISETP.NE.AND P1, PT, R227, RZ, PT ;  /* 0x000000ffe300720c */ /* 0x000fe40003f25270 */
[----:B------:R-:W1:Y:S05]  /*180f0*/  S2R R227, SR_TID.X ;  /* 0x0000000000e37919 */ /* 0x000e6a0000002100 */
[----:B------:R-:W-:Y:S08]  /*18100*/  MUFU.TANH R156, R156 ;  /* 0x0000009c009c7308 */ /* 0x000ff00000002400 */
[----:B------:R-:W-:Y:S08]  /*18110*/  MUFU.TANH R158, R158 ;  /* 0x0000009e009e7308 */ /* 0x000ff00000002400 */
[----:B------:R-:W-:Y:S08]  /*18120*/  MUFU.TANH R157, R157 ;  /* 0x0000009d009d7308 */ /* 0x000ff00000002400 */
[----:B------:R-:W-:Y:S01]  /*18130*/  MUFU.TANH R159, R159 ;  /* 0x0000009f009f7308 */ /* 0x000fe20000002400 */
[----:B-1----:R-:W-:-:S07]  /*18140*/  SHF.R.U32.HI R227, RZ, 0x7, R227 ;  /* 0x00000007ffe37819 */ /* 0x002fce00000116e3 */
[----:B------:R-:W-:Y:S08]  /*18150*/  MUFU.TANH R160, R160 ;  /* 0x000000a000a07308 */ /* 0x000ff00000002400 */
[----:B------:R-:W-:Y:S08]  /*18160*/  MUFU.TANH R162, R162 ;  /* 0x000000a200a27308 */ /* 0x000ff00000002400 */
[----:B------:R-:W-:Y:S08]  /*18170*/  MUFU.TANH R161, R161 ;  /* 0x000000a100a17308 */ /* 0x000ff00000002400 */
[----:B------:R-:W-:Y:S08]  /*18180*/  MUFU.TANH R163, R163 ;  /* 0x000000a300a37308 */ /* 0x000ff00000002400 */
[----:B------:R-:W-:Y:S08]  /*18190*/  MUFU.TANH R164, R164 ;  /* 0x000000a400a47308 */ /* 0x000ff00000002400 */
[----:B------:R-:W-:Y:S08]  /*181a0*/  MUFU.TANH R166, R166 ;  /* 0x000000a600a67308 */ /* 0x000ff00000002400 */
[----:B------:R-:W-:Y:S08]  /*181b0*/  MUFU.TANH R165, R165 ;  /* 0x000000a500a57308 */ /* 0x000ff00000002400 */
[----:B------:R-:W-:Y:S08]  /*181c0*/  MUFU.TANH R167, R167 ;  /* 0x000000a700a77308 */ /* 0x000ff00000002400 */
[----:B------:R-:W-:Y:S01]  /*181d0*/  MUFU.TANH R136, R136 ;  /* 0x0000008800887308 */ /* 0x000fe20000002400 */
[----:B------:R-:W-:-:S02]  /*181e0*/  WARPGROUP.DEPBAR.LE gsb0, 0x0 ;  /* 0x00008000000079c5 */ /* 0x000fc40000010000 */
[----:B------:R-:W-:-:S05]  /*181f0*/  WARPGROUP.ARRIVE ;  /* 0x00000000000079c5 */ /* 0x000fca0000000000 */
[----:B------:R-:W-:Y:S01]  /*18200*/  MUFU.TANH R138, R138 ;  /* 0x0000008a008a7308 */ /* 0x000fe20000002400 */
[----:B------:R-:W-:Y:S01]  /*18210*/  QGMMA.64x128x32.F32.E4M3.E4M3 R24, R200, gdesc[UR4], R24, gsb0 ;  /* 0x01e00004c8187df3 */ /* 0x000fe20008000818 */
[----:B------:R-:W-:Y:S01]  /*18220*/  R2UR UR6, R20 ;  /* 0x00000000140672ca */ /* 0x000fe200000e0000 */
[----:B------:R-:W-:Y:S01]  /*18230*/  VIADD R20, R12, 0x400 ;  /* 0x000004000c147836 */ /* 0x000fe20000000000 */
[----:B------:R-:W-:-:S04]  /*18240*/  R2UR UR7, R21 ;  /* 0x00000000150772ca */ /* 0x000fc800000e0000 */
[----:B------:R-:W-:Y:S01]  /*18250*/  MUFU.TANH R137, R137 ;  /* 0x0000008900897308 */ /* 0x000fe20000002400 */
[----:B------:R-:W-:-:S07]  /*18260*/  MOV R21, 0xc0000010 ;  /* 0xc000001000157802 */ /* 0x000fce0000000f00 */
        /* <DEDUP_REMOVED lines=22> */
[----:B------:R-:W-:Y:S01]  /*183d0*/  FMUL.FTZ R21, R2, R186 ;  /* 0x000000ba02157220 */ /* 0x000fe20000410000 */
[----:B------:R-:W-:Y:S01]  /*183e0*/  R2UR UR6, R20 ;  /* 0x00000000140672ca */ /* 0x000fe200000e0000 */
        /* <DEDUP_REMOVED lines=9> */
[----:B0-----:R-:W-:Y:S01]  /*18480*/  FMNMX.FTZ R197, R13, R0, !PT ;  /* 0x000000000dc57209 */ /* 0x001fe20007810000 */
[C---:B------:R-:W-:Y:S01]  /*18490*/  FMUL.FTZ R195, R2.reuse, R198 ;  /* 0x000000c602c37220 */ /* 0x040fe20000410000 */
[----:B------:R-:W-:Y:S01]  /*184a0*/  FMUL.FTZ R198, R2, R88 ;  /* 0x0000005802c67220 */ /* 0x000fe20000410000 */
[----:B------:R-:W0:Y:S08]  /*184b0*/  MUFU.TANH R20, R20 ;  /* 0x0000001400147308 */ /* 0x000e300000002400 */
[----:B------:R-:W2:Y:S01]  /*184c0*/  MUFU.TANH R185, R185 ;  /* 0x000000b900b97308 */ /* 0x000ea20000002400 */
[----:B-1----:R-:W-:-:S04]  /*184d0*/  FMNMX.FTZ R199, R21, R234, !PT ;  /* 0x000000ea15c77209 */ /* 0x002fc80007810000 */
[----:B------:R-:W-:-:S03]  /*184e0*/  FMNMX.FTZ R199, R184, R199, !PT ;  /* 0x000000c7b8c77209 */ /* 0x000fc60007810000 */
[----:B------:R-:W1:Y:S01]  /*184f0*/  MUFU.TANH R186, R186 ;  /* 0x000000ba00ba7308 */ /* 0x000e620000002400 */
[----:B0-----:R-:W-:Y:S02]  /*18500*/  FMNMX.FTZ R197, R20, R197, !PT ;  /* 0x000000c514c57209 */ /* 0x001fe40007810000 */
[----:B------:R-:W-:-:S05]  /*18510*/  FMNMX.FTZ R199, R187, R199, !PT ;  /* 0x000000c7bbc77209 */ /* 0x000fca0007810000 */
[----:B------:R-:W0:Y:S01]  /*18520*/  MUFU.TANH R188, R188 ;  /* 0x000000bc00bc7308 */ /* 0x000e220000002400 */
[----:B--2---:R-:W-:-:S07]  /*18530*/  FMNMX.FTZ R197, R185, R197, !PT ;  /* 0x000000c5b9c57209 */ /* 0x004fce0007810000 */
[----:B------:R-:W2:Y:S01]  /*18540*/  MUFU.TANH R189, R189 ;  /* 0x000000bd00bd7308 */ /* 0x000ea20000002400 */
[----:B-1----:R-:W-:-:S07]  /*18550*/  FMNMX.FTZ R197, R186, R197, !PT ;  /* 0x000000c5bac57209 */ /* 0x002fce0007810000 */
[----:B------:R-:W1:Y:S01]  /*18560*/  MUFU.TANH R191, R191 ;  /* 0x000000bf00bf7308 */ /* 0x000e620000002400 */
[----:B0-----:R-:W-:-:S07]  /*18570*/  FMNMX.FTZ R199, R188, R199, !PT ;  /* 0x000000c7bcc77209 */ /* 0x001fce0007810000 */
[----:B------:R-:W0:Y:S01]  /*18580*/  MUFU.TANH R192, R192 ;  /* 0x000000c000c07308 */ /* 0x000e220000002400 */
[----:B--2---:R-:W-:-:S04]  /*18590*/  FMNMX.FTZ R197, R189, R197, !PT ;  /* 0x000000c5bdc57209 */ /* 0x004fc80007810000 */
[----:B------:R-:W-:-:S03]  /*185a0*/  FMNMX.FTZ R197, R190, R197, !PT ;  /* 0x000000c5bec57209 */ /* 0x000fc60007810000 */
[----:B------:R-:W2:Y:S01]  /*185b0*/  MUFU.TANH R195, R195 ;  /* 0x000000c300c37308 */ /* 0x000ea20000002400 */
[----:B-1----:R-:W-:Y:S02]  /*185c0*/  FMNMX.FTZ R199, R191, R199, !PT ;  /* 0x000000c7bfc77209 */ /* 0x002fe40007810000 */
[----:B------:R-:W-:-:S05]  /*185d0*/  FMNMX.FTZ R197, R193, R197, !PT ;  /* 0x000000c5c1c57209 */ /* 0x000fca0007810000 */
[----:B------:R-:W1:Y:S01]  /*185e0*/  MUFU.TANH R194, R194 ;  /* 0x000000c200c27308 */ /* 0x000e620000002400 */
[----:B0-----:R-:W-:-:S07]  /*185f0*/  FMNMX.FTZ R199, R192, R199, !PT ;  /* 0x000000c7c0c77209 */ /* 0x001fce0007810000 */
[----:B------:R-:W-:Y:S01]  /*18600*/  MUFU.TANH R126, R126 ;  /* 0x0000007e007e7308 */ /* 0x000fe20000002400 */
[----:B--2---:R-:W-:-:S04]  /*18610*/  FMNMX.FTZ R199, R195, R199, !PT ;  /* 0x000000c7c3c77209 */ /* 0x004fc80007810000 */
[----:B------:R-:W-:-:S03]  /*18620*/  FMNMX.FTZ R199, R196, R199, !PT ;  /* 0x000000c7c4c77209 */ /* 0x000fc60007810000 */
[----:B------:R-:W0:Y:S01]  /*18630*/  MUFU.TANH R125, R125 ;  /* 0x0000007d007d7308 */ /* 0x000e220000002400 */
[----:B-1----:R-:W-:Y:S02]  /*18640*/  FMNMX.FTZ R197, R194, R197, !PT ;  /* 0x000000c5c2c57209 */ /* 0x002fe40007810000 */
[----:B------:R-:W-:Y:S02]  /*18650*/  FMNMX.FTZ R199, R170, R199, !PT ;  /* 0x000000c7aac77209 */ /* 0x000fe40007810000 */
[----:B------:R-:W-:Y:S02]  /*18660*/  FMNMX.FTZ R197, R168, R197, !PT ;  /* 0x000000c5a8c57209 */ /* 0x000fe40007810000 */
[----:B------:R-:W-:Y:S01]  /*18670*/  FMNMX.FTZ R199, R171, R199, !PT ;  /* 0x000000c7abc77209 */ /* 0x000fe20007810000 */
[----:B------:R-:W-:Y:S01]  /*18680*/  MUFU.TANH R127, R127 ;  /* 0x0000007f007f7308 */ /* 0x000fe20000002400 */
[----:B------:R-:W-:Y:S02]  /*18690*/  FMNMX.FTZ R197, R169, R197, !PT ;  /* 0x000000c5a9c57209 */ /* 0x000fe40007810000 */
[----:B------:R-:W-:-:S02]  /*186a0*/  FMNMX.FTZ R199, R174, R199, !PT ;  /* 0x000000c7aec77209 */ /* 0x000fc40007810000 */
[----:B------:R-:W-:Y:S02]  /*186b0*/  FMNMX.FTZ R197, R172, R197, !PT ;  /* 0x000000c5acc57209 */ /* 0x000fe40007810000 */
[----:B------:R-:W-:Y:S01]  /*186c0*/  FMNMX.FTZ R199, R175, R199, !PT ;  /* 0x000000c7afc77209 */ /* 0x000fe20007810000 */
[----:B------:R-:W1:Y:S01]  /*186d0*/  MUFU.TANH R128, R128 ;  /* 0x0000008000807308 */ /* 0x000e620000002400 */
[----:B------:R-:W-:Y:S02]  /*186e0*/  FMNMX.FTZ R197, R173, R197, !PT ;  /* 0x000000c5adc57209 */ /* 0x000fe40007810000 */
[----:B------:R-:W-:Y:S02]  /*186f0*/  FMNMX.FTZ R199, R178, R199, !PT ;  /* 0x000000c7b2c77209 */ /* 0x000fe40007810000 */
[----:B------:R-:W-:Y:S02]  /*18700*/  FMNMX.FTZ R197, R176, R197, !PT ;  /* 0x000000c5b0c57209 */ /* 0x000fe40007810000 */
[----:B------:R-:W-:Y:S01]  /*18710*/  FMNMX.FTZ R199, R179, R199, !PT ;  /* 0x000000c7b3c77209 */ /* 0x000fe20007810000 */
[----:B------:R-:W-:Y:S01]  /*18720*/  MUFU.TANH R130, R130 ;  /* 0x0000008200827308 */ /* 0x000fe20000002400 */
[----:B------:R-:W-:-:S02]  /*18730*/  FMNMX.FTZ R197, R177, R197, !PT ;  /* 0x000000c5b1c57209 */ /* 0x000fc40007810000 */
[----:B------:R-:W-:Y:S02]  /*18740*/  FMNMX.FTZ R199, R182, R199, !PT ;  /* 0x000000c7b6c77209 */ /* 0x000fe40007810000 */
[----:B------:R-:W-:Y:S02]  /*18750*/  FMNMX.FTZ R197, R180, R197, !PT ;  /* 0x000000c5b4c57209 */ /* 0x000fe40007810000 */
[----:B------:R-:W-:Y:S01]  /*18760*/  FMNMX.FTZ R199, R183, R199, !PT ;  /* 0x000000c7b7c77209 */ /* 0x000fe20007810000 */
[----:B------:R-:W2:Y:S01]  /*18770*/  MUFU.TANH R129, R129 ;  /* 0x0000008100817308 */ /* 0x000ea20000002400 */
[----:B------:R-:W-:Y:S02]  /*18780*/  FMNMX.FTZ R197, R181, R197, !PT ;  /* 0x000000c5b5c57209 */ /* 0x000fe40007810000 */
[----:B------:R-:W-:Y:S02]  /*18790*/  FMNMX.FTZ R199, R154, R199, !PT ;  /* 0x000000c79ac77209 */ /* 0x000fe40007810000 */
[----:B------:R-:W-:-:S02]  /*187a0*/  FMNMX.FTZ R197, R152, R197, !PT ;  /* 0x000000c598c57209 */ /* 0x000fc40007810000 */
[----:B------:R-:W-:Y:S01]  /*187b0*/  FMNMX.FTZ R199, R155, R199, !PT ;  /* 0x000000c79bc77209 */ /* 0x000fe20007810000 */
[----:B------:R-:W-:Y:S01]  /*187c0*/  MUFU.TANH R131, R131 ;  /* 0x0000008300837308 */ /* 0x000fe20000002400 */
[----:B------:R-:W-:Y:S02]  /*187d0*/  FMNMX.FTZ R197, R153, R197, !PT ;  /* 0x000000c599c57209 */ /* 0x000fe40007810000 */
[----:B------:R-:W-:Y:S02]  /*187e0*/  FMNMX.FTZ R199, R158, R199, !PT ;  /* 0x000000c79ec77209 */ /* 0x000fe40007810000 */
[----:B------:R-:W-:Y:S01]  /*187f0*/  FMNMX.FTZ R197, R156, R197, !PT ;  /* 0x000000c59cc57209 */ /* 0x000fe20007810000 */
[----:B------:R-:W-:Y:S02]  /*18800*/  WARPGROUP.DEPBAR.LE gsb0, 0x0 ;  /* 0x00008000000079c5 */ /* 0x000fe40000010000 */
[----:B------:R-:W-:Y:S01]  /*18810*/  FMNMX.FTZ R199, R159, R199, !PT ;  /* 0x000000c79fc77209 */ /* 0x000fe20007810000 */
[----:B------:R-:W3:Y:S01]  /*18820*/  MUFU.TANH R132, R132 ;  /* 0x0000008400847308 */ /* 0x000ee20000002400 */
[----:B------:R-:W-:Y:S01]  /*18830*/  FMNMX.FTZ R197, R157, R197, !PT ;  /* 0x000000c59dc57209 */ /* 0x000fe20007810000 */
[----:B------:R-:W-:Y:S01]  /*18840*/  WARPGROUP.ARRIVE ;  /* 0x00000000000079c5 */ /* 0x000fe20000000000 */
[----:B------:R-:W-:-:S02]  /*18850*/  FMNMX.FTZ R199, R162, R199, !PT ;  /* 0x000000c7a2c77209 */ /* 0x000fc40007810000 */
[----:B------:R-:W-:Y:S02]  /*18860*/  FMNMX.FTZ R197, R160, R197, !PT ;  /* 0x000000c5a0c57209 */ /* 0x000fe40007810000 */
[----:B------:R-:W-:Y:S01]  /*18870*/  FMNMX.FTZ R199, R163, R199, !PT ;  /* 0x000000c7a3c77209 */ /* 0x000fe20007810000 */
[----:B------:R-:W-:Y:S01]  /*18880*/  MUFU.TANH R134, R134 ;  /* 0x0000008600867308 */ /* 0x000fe20000002400 */
[----:B------:R-:W-:Y:S01]  /*18890*/  FMNMX.FTZ R88, R161, R197, !PT ;  /* 0x000000c5a1587209 */ /* 0x000fe20007810000 */
[----:B------:R-:W-:Y:S03]  /*188a0*/  QGMMA.64x128x32.F32.E4M3.E4M3 R24, R208, gdesc[UR4], R24, gsb0 ;  /* 0x01e00004d0187df3 */ /* 0x000fe60008000818 */
[----:B------:R-:W-:-:S03]  /*188b0*/  FMNMX.FTZ R88, R164, R88, !PT ;  /* 0x00000058a4587209 */ /* 0x000fc60007810000 */
[----:B------:R4:W-:Y:S01]  /*188c0*/  MUFU.TANH R197, R198 ;  /* 0x000000c600c57308 */ /* 0x0009e20000002400 */
[----:B------:R-:W-:-:S04]  /*188d0*/  FMNMX.FTZ R88, R165, R88, !PT ;  /* 0x00000058a5587209 */ /* 0x000fc80007810000 */
[----:B------:R-:W-:-:S03]  /*188e0*/  FMNMX.FTZ R88, R136, R88, !PT ;  /* 0x0000005888587209 */ /* 0x000fc60007810000 */
[----:B------:R-:W3:Y:S01]  /*188f0*/  MUFU.TANH R133, R133 ;  /* 0x0000008500857308 */ /* 0x000ee20000002400 */
[----:B----4-:R-:W-:Y:S01]  /*18900*/  FMUL.FTZ R198, R2, R89 ;  /* 0x0000005902c67220 */ /* 0x010fe20000410000 */
[----:B------:R-:W-:Y:S01]  /*18910*/  FMNMX.FTZ R89, R166, R199, !PT ;  /* 0x000000c7a6597209 */ /* 0x000fe20007810000 */
[----:B------:R-:W-:Y:S01]  /*18920*/  FMUL.FTZ R199, R2, R90 ;  /* 0x0000005a02c77220 */ /* 0x000fe20000410000 */
        /* <DEDUP_REMOVED lines=8> */
[----:B------:R-:W4:Y:S01]  /*189b0*/  MUFU.TANH R104, R104 ;  /* 0x0000006800687308 */ /* 0x000f220000002400 */
[----:B------:R-:W-:Y:S02]  /*189c0*/  FMNMX.FTZ R89, R142, R89, !PT ;  /* 0x000000598e597209 */ /* 0x000fe40007810000 */
[----:B------:R-:W-:Y:S02]  /*189d0*/  FMNMX.FTZ R88, R145, R88, !PT ;  /* 0x0000005891587209 */ /* 0x000fe40007810000 */
[----:B------:R-:W-:-:S02]  /*189e0*/  FMNMX.FTZ R89, R143, R89, !PT ;  /* 0x000000598f597209 */ /* 0x000fc40007810000 */
[----:B------:R-:W-:Y:S01]  /*189f0*/  FMNMX.FTZ R88, R148, R88, !PT ;  /* 0x0000005894587209 */ /* 0x000fe20007810000 */
[----:B------:R-:W-:Y:S01]  /*18a00*/  MUFU.TANH R106, R106 ;  /* 0x0000006a006a7308 */ /* 0x000fe20000002400 */
[----:B------:R-:W-:Y:S02]  /*18a10*/  FMNMX.FTZ R89, R146, R89, !PT ;  /* 0x0000005992597209 */ /* 0x000fe40007810000 */
[----:B------:R-:W-:Y:S02]  /*18a20*/  FMNMX.FTZ R88, R149, R88, !PT ;  /* 0x0000005895587209 */ /* 0x000fe40007810000 */
[----:B------:R-:W-:Y:S02]  /*18a30*/  FMNMX.FTZ R89, R147, R89, !PT ;  /* 0x0000005993597209 */ /* 0x000fe40007810000 */
[----:B------:R-:W-:Y:S01]  /*18a40*/  FMNMX.FTZ R88, R120, R88, !PT ;  /* 0x0000005878587209 */ /* 0x000fe20007810000 */
[----:B------:R-:W4:Y:S01]  /*18a50*/  MUFU.TANH R105, R105 ;  /* 0x0000006900697308 */ /* 0x000f220000002400 */
[----:B------:R-:W-:-:S02]  /*18a60*/  FMNMX.FTZ R89, R150, R89, !PT ;  /* 0x0000005996597209 */ /* 0x000fc40007810000 */
[----:B------:R-:W-:Y:S02]  /*18a70*/  FMNMX.FTZ R88, R121, R88, !PT ;  /* 0x0000005879587209 */ /* 0x000fe40007810000 */
[----:B------:R-:W-:Y:S02]  /*18a80*/  FMNMX.FTZ R89, R151, R89, !PT ;  /* 0x0000005997597209 */ /* 0x000fe40007810000 */
[----:B------:R-:W-:Y:S01]  /*18a90*/  FMNMX.FTZ R88, R124, R88, !PT ;  /* 0x000000587c587209 */ /* 0x000fe20007810000 */
[----:B------:R-:W-:Y:S01]  /*18aa0*/  MUFU.TANH R107, R107 ;  /* 0x0000006b006b7308 */ /* 0x000fe20000002400 */
[----:B------:R-:W-:Y:S02]  /*18ab0*/  FMNMX.FTZ R89, R122, R89, !PT ;  /* 0x000000597a597209 */ /* 0x000fe40007810000 */
[----:B0-----:R-:W-:Y:S02]  /*18ac0*/  FMNMX.FTZ R88, R125, R88, !PT ;  /* 0x000000587d587209 */ /* 0x001fe40007810000 */
[----:B------:R-:W-:-:S02]  /*18ad0*/  FMNMX.FTZ R89, R123, R89, !PT ;  /* 0x000000597b597209 */ /* 0x000fc40007810000 */
[----:B-1----:R-:W-:Y:S01]  /*18ae0*/  FMNMX.FTZ R88, R128, R88, !PT ;  /* 0x0000005880587209 */ /* 0x002fe20007810000 */
[----:B------:R-:W0:Y:S01]  /*18af0*/  MUFU.TANH R108, R108 ;  /* 0x0000006c006c7308 */ /* 0x000e220000002400 */
[----:B------:R-:W-:Y:S02]  /*18b00*/  FMNMX.FTZ R89, R126, R89, !PT ;  /* 0x000000597e597209 */ /* 0x000fe40007810000 */
[----:B--2---:R-:W-:Y:S02]  /*18b10*/  FMNMX.FTZ R88, R129, R88, !PT ;  /* 0x0000005881587209 */ /* 0x004fe40007810000 */
[----:B------:R-:W-:Y:S02]  /*18b20*/  FMNMX.FTZ R89, R127, R89, !PT ;  /* 0x000000597f597209 */ /* 0x000fe40007810000 */
[----:B---3--:R-:W-:Y:S01]  /*18b30*/  FMNMX.FTZ R88, R132, R88, !PT ;  /* 0x0000005884587209 */ /* 0x008fe20007810000 */
[----:B------:R-:W1:Y:S01]  /*18b40*/  MUFU.TANH R110, R110 ;  /* 0x0000006e006e7308 */ /* 0x000e620000002400 */
[----:B------:R-:W-:-:S02]  /*18b50*/  FMNMX.FTZ R89, R130, R89, !PT ;  /* 0x0000005982597209 */ /* 0x000fc40007810000 */
[----:B------:R-:W-:Y:S02]  /*18b60*/  FMNMX.FTZ R88, R133, R88, !PT ;  /* 0x0000005885587209 */ /* 0x000fe40007810000 */
[----:B------:R-:W-:Y:S02]  /*18b70*/  FMNMX.FTZ R89, R131, R89, !PT ;  /* 0x0000005983597209 */ /* 0x000fe40007810000 */
[----:B----4-:R-:W-:Y:S01]  /*18b80*/  FMNMX.FTZ R88, R104, R88, !PT ;  /* 0x0000005868587209 */ /* 0x010fe20007810000 */
[----:B------:R-:W2:Y:S01]  /*18b90*/  MUFU.TANH R109, R109 ;  /* 0x0000006d006d7308 */ /* 0x000ea20000002400 */
[----:B------:R-:W-:Y:S02]  /*18ba0*/  FMNMX.FTZ R89, R134, R89, !PT ;  /* 0x0000005986597209 */ /* 0x000fe40007810000 */
[----:B------:R-:W-:Y:S02]  /*18bb0*/  FMNMX.FTZ R88, R105, R88, !PT ;  /* 0x0000005869587209 */ /* 0x000fe40007810000 */
[----:B------:R-:W-:-:S02]  /*18bc0*/  FMNMX.FTZ R89, R135, R89, !PT ;  /* 0x0000005987597209 */ /* 0x000fc40007810000 */
[----:B0-----:R-:W-:Y:S01]  /*18bd0*/  FMNMX.FTZ R88, R108, R88, !PT ;  /* 0x000000586c587209 */ /* 0x001fe20007810000 */
[----:B------:R-:W0:Y:S01]  /*18be0*/  MUFU.TANH R111, R111 ;  /* 0x0000006f006f7308 */ /* 0x000e220000002400 */
[----:B------:R-:W-:-:S04]  /*18bf0*/  FMNMX.FTZ R89, R106, R89, !PT ;  /* 0x000000596a597209 */ /* 0x000fc80007810000 */
[----:B------:R-:W-:-:S03]  /*18c00*/  FMNMX.FTZ R89, R107, R89, !PT ;  /* 0x000000596b597209 */ /* 0x000fc60007810000 */
[----:B------:R-:W3:Y:S01]  /*18c10*/  MUFU.TANH R112, R112 ;  /* 0x0000007000707308 */ /* 0x000ee20000002400 */
[----:B-1----:R-:W-:Y:S02]  /*18c20*/  FMNMX.FTZ R89, R110, R89, !PT ;  /* 0x000000596e597209 */ /* 0x002fe40007810000 */
[----:B--2---:R-:W-:-:S05]  /*18c30*/  FMNMX.FTZ R88, R109, R88, !PT ;  /* 0x000000586d587209 */ /* 0x004fca0007810000 */
[----:B------:R-:W1:Y:S01]  /*18c40*/  MUFU.TANH R114, R114 ;  /* 0x0000007200727308 */ /* 0x000e620000002400 */
[----:B0-----:R-:W-:-:S07]  /*18c50*/  FMNMX.FTZ R89, R111, R89, !PT ;  /* 0x000000596f597209 */ /* 0x001fce0007810000 */
[----:B------:R-:W0:Y:S01]  /*18c60*/  MUFU.TANH R113, R113 ;  /* 0x0000007100717308 */ /* 0x000e220000002400 */
[----:B---3--:R-:W-:-:S07]  /*18c70*/  FMNMX.FTZ R88, R112, R88, !PT ;  /* 0x0000005870587209 */ /* 0x008fce0007810000 */
        /* <DEDUP_REMOVED lines=11> */
[----:B0-----:R-:W-:-:S07]  /*18d30*/  FMNMX.FTZ R89, R118, R89, !PT ;  /* 0x0000005976597209 */ /* 0x001fce0007810000 */
[----:B------:R-:W0:Y:S01]  /*18d40*/  MUFU.TANH R199, R199 ;  /* 0x000000c700c77308 */ /* 0x000e220000002400 */
[----:B--2---:R-:W-:-:S04]  /*18d50*/  FMNMX.FTZ R88, R117, R88, !PT ;  /* 0x0000005875587209 */ /* 0x004fc80007810000 */
[----:B------:R-:W-:-:S03]  /*18d60*/  FMNMX.FTZ R88, R197, R88, !PT ;  /* 0x00000058c5587209 */ /* 0x000fc60007810000 */
        /* <DEDUP_REMOVED lines=27> */
[----:B0-----:R-:W-:Y:S02]  /*18f20*/  FMNMX.FTZ R89, R102, R89, !PT ;  /* 0x0000005966597209 */ /* 0x001fe40007810000 */
[----:B--2---:R-:W-:Y:S02]  /*18f30*/  FMNMX.FTZ R201, R101, R88, !PT ;  /* 0x0000005865c97209 */ /* 0x004fe40007810000 */
[----:B-1----:R-:W-:-:S03]  /*18f40*/  FMNMX.FTZ R90, R103, R89, !PT ;  /* 0x00000059675a7209 */ /* 0x002fc60007810000 */
[----:B------:R-:W0:Y:S04]  /*18f50*/  SHFL.BFLY PT, R89, R201, 0x2, 0x1f ;  /* 0x0c401f00c9597f89 */ /* 0x000e2800000e0000 */
[----:B------:R-:W1:Y:S01]  /*18f60*/  SHFL.BFLY PT, R88, R90, 0x2, 0x1f ;  /* 0x0c401f005a587f89 */ /* 0x000e6200000e0000 */
[----:B0-----:R-:W-:Y:S01]  /*18f70*/  FMNMX.FTZ R201, R201, R89, !PT ;  /* 0x00000059c9c97209 */ /* 0x001fe20007810000 */
[----:B------:R-:W-:Y:S01]  /*18f80*/  IMAD.MOV.U32 R89, RZ, RZ, -0x3ffffff0 ;  /* 0xc0000010ff597424 */ /* 0x000fe200078e00ff */
[----:B-1----:R-:W-:-:S03]  /*18f90*/  FMNMX.FTZ R90, R90, R88, !PT ;  /* 0x000000585a5a7209 */ /* 0x002fc60007810000 */
[----:B------:R-:W0:Y:S01]  /*18fa0*/  SHFL.BFLY PT, R202, R201, 0x1, 0x1f ;  /* 0x0c201f00c9ca7f89 */ /* 0x000e2200000e0000 */
[----:B------:R-:W-:Y:S01]  /*18fb0*/  VIADD R88, R12, 0x500 ;  /* 0x000005000c587836 */ /* 0x000fe20000000000 */
[----:B------:R-:W-:Y:S02]  /*18fc0*/  R2UR UR7, R89 ;  /* 0x00000000590772ca */ /* 0x000fe400000e0000 */
[----:B------:R-:W1:Y:S02]  /*18fd0*/  SHFL.BFLY PT, R200, R90, 0x1, 0x1f ;  /* 0x0c201f005ac87f89 */ /* 0x000e6400000e0000 */
[----:B------:R-:W-:Y:S01]  /*18fe0*/  R2UR UR6, R88 ;  /* 0x00000000580672ca */ /* 0x000fe200000e0000 */
[----:B------:R-:W-:-:S12]  /*18ff0*/  IMAD.U32 R88, RZ, RZ, UR4 ;  /* 0x00000004ff587e24 */ /* 0x000fd8000f8e00ff */
[----:B------:R-:W-:Y:S01]  /*19000*/  QGMMA.64x128x32.F32.E4M3.E4M3 R24, R212, gdesc[UR4], R24, gsb0 ;  /* 0x01e00004d4187df3 */ /* 0x000fe20008000818 */
[----:B0-----:R-:W-:Y:S02]  /*19010*/  FMNMX.FTZ R89, R201, R202, !PT ;  /* 0x000000cac9597209 */ /* 0x001fe40007810000 */
[----:B-1----:R-:W-:-:S03]  /*19020*/  FMNMX.FTZ R90, R90, R200, !PT ;  /* 0x000000c85a5a7209 */ /* 0x002fc60007810000 */
[C---:B------:R-:W-:Y:S01]  /*19030*/  FFMA.FTZ R203, R89.reuse, R88, -8 ;  /* 0xc100000059cb7423 */ /* 0x040fe20000010058 */
[----:B------:R-:W-:-:S03]  /*19040*/  FADD.FTZ R201, -R89, R0 ;  /* 0x0000000059c97221 */ /* 0x000fc60000010100 */
        /* <DEDUP_REMOVED lines=56> */
[C---:B------:R-:W-:Y:S01]  /*193d0*/  FADD.FTZ R200, -R90.reuse, R234 ;  /* 0x000000ea5ac87221 */ /* 0x040fe20000010100 */
[----:B------:R-:W-:-:S01]  /*193e0*/  FFMA.FTZ R203, R90, R88, -8 ;  /* 0xc10000005acb7423 */ /* 0x000fc20000010058 */
[-C--:B------:R-:W-:Y:S01]  /*193f0*/  FMUL.FTZ R201, R201, R88.reuse ;  /* 0x00000058c9c97220 */ /* 0x080fe20000410000 */
[----:B------:R-:W-:Y:S01]  /*19400*/  MUFU.EX2 R13, R13 ;  /* 0x0000000d000d7308 */ /* 0x000fe20000000800 */
[-C--:B------:R-:W-:Y:S01]  /*19410*/  FMUL.FTZ R200, R200, R88.reuse ;  /* 0x00000058c8c87220 */ /* 0x080fe20000410000 */
[-CC-:B------:R-:W-:Y:S01]  /*19420*/  FFMA.FTZ R21, R21, R88.reuse, -R203.reuse ;  /* 0x0000005815157223 */ /* 0x180fe200000108cb */
[----:B------:R-:W-:-:S01]  /*19430*/  FFMA.FTZ R184, R184, R88, -R203 ;  /* 0x00000058b8b87223 */ /* 0x000fc200000108cb */
[-CC-:B------:R-:W-:Y:S01]  /*19440*/  FFMA.FTZ R187, R187, R88.reuse, -R203.reuse ;  /* 0x00000058bbbb7223 */ /* 0x180fe200000108cb */
[----:B------:R-:W-:-:S01]  /*19450*/  FFMA.FTZ R188, R188, R88, -R203 ;  /* 0x00000058bcbc7223 */ /* 0x000fc200000108cb */
[-CC-:B------:R-:W-:Y:S01]  /*19460*/  FFMA.FTZ R191, R191, R88.reuse, -R203.reuse ;  /* 0x00000058bfbf7223 */ /* 0x180fe200000108cb */
[----:B------:R-:W-:-:S01]  /*19470*/  FFMA.FTZ R192, R192, R88, -R203 ;  /* 0x00000058c0c07223 */ /* 0x000fc200000108cb */
[----:B------:R-:W0:Y:S01]  /*19480*/  MUFU.EX2 R201, R201 ;  /* 0x000000c900c97308 */ /* 0x000e220000000800 */
[----:B------:R-:W-:-:S01]  /*19490*/  FFMA.FTZ R195, R195, R88, -R203 ;  /* 0x00000058c3c37223 */ /* 0x000fc200000108cb */
[-CC-:B------:R-:W-:Y:S01]  /*194a0*/  FFMA.FTZ R196, R196, R88.reuse, -R203.reuse ;  /* 0x00000058c4c47223 */ /* 0x180fe200000108cb */
[----:B------:R-:W-:-:S01]  /*194b0*/  FFMA.FTZ R170, R170, R88, -R203 ;  /* 0x00000058aaaa7223 */ /* 0x000fc200000108cb */
[-CC-:B------:R-:W-:Y:S01]  /*194c0*/  FFMA.FTZ R171, R171, R88.reuse, -R203.reuse ;  /* 0x00000058abab7223 */ /* 0x180fe200000108cb */
[----:B------:R-:W-:-:S01]  /*194d0*/  FFMA.FTZ R174, R174, R88, -R203 ;  /* 0x00000058aeae7223 */ /* 0x000fc200000108cb */
[-CC-:B------:R-:W-:Y:S01]  /*194e0*/  FFMA.FTZ R175, R175, R88.reuse, -R203.reuse ;  /* 0x00000058afaf7223 */ /* 0x180fe200000108cb */
[----:B------:R-:W-:-:S01]  /*194f0*/  FFMA.FTZ R178, R178, R88, -R203 ;  /* 0x00000058b2b27223 */ /* 0x000fc200000108cb */
[----:B------:R-:W-:Y:S01]  /*19500*/  MUFU.EX2 R200, R200 ;  /* 0x000000c800c87308 */ /* 0x000fe20000000800 */
[----:B------:R-:W-:-:S01]  /*19510*/  FFMA.FTZ R179, R179, R88, -R203 ;  /* 0x00000058b3b37223 */ /* 0x000fc200000108cb */
[-CC-:B------:R-:W-:Y:S01]  /*19520*/  FFMA.FTZ R182, R182, R88.reuse, -R203.reuse ;  /* 0x00000058b6b67223 */ /* 0x180fe200000108cb */
[----:B------:R-:W-:-:S01]  /*19530*/  FFMA.FTZ R183, R183, R88, -R203 ;  /* 0x00000058b7b77223 */ /* 0x000fc200000108cb */
[-CC-:B------:R-:W-:Y:S01]  /*19540*/  FFMA.FTZ R154, R154, R88.reuse, -R203.reuse ;  /* 0x000000589a9a7223 */ /* 0x180fe200000108cb */
[----:B------:R-:W-:-:S01]  /*19550*/  FFMA.FTZ R155, R155, R88, -R203 ;  /* 0x000000589b9b7223 */ /* 0x000fc200000108cb */
[-CC-:B------:R-:W-:Y:S01]  /*19560*/  FFMA.FTZ R158, R158, R88.reuse, -R203.reuse ;  /* 0x000000589e9e7223 */ /* 0x180fe200000108cb */
[----:B------:R-:W-:-:S01]  /*19570*/  FFMA.FTZ R159, R159, R88, -R203 ;  /* 0x000000589f9f7223 */ /* 0x000fc200000108cb */
[----:B------:R-:W1:Y:S01]  /*19580*/  MUFU.EX2 R21, R21 ;  /* 0x0000001500157308 */ /* 0x000e620000000800 */
[----:B0-----:R-:W-:-:S01]  /*19590*/  FFMA.FTZ R3, R201, R3, R13 ;  /* 0x00000003c9037223 */ /* 0x001fc2000001000d */
        /* <DEDUP_REMOVED lines=12> */
[----:B------:R-:W-:Y:S01]  /*19660*/  IMAD.MOV.U32 R93, RZ, RZ, -0x3ffffff0 ;  /* 0xc0000010ff5d7424 */ /* 0x000fe200078e00ff */
[----:B------:R-:W-:Y:S01]  /*19670*/  IADD3 R92, R12, 0x600, RZ ;  /* 0x000006000c5c7810 */ /* 0x000fe20007ffe0ff */
[----:B------:R-:W2:Y:S01]  /*19680*/  MUFU.EX2 R184, R184 ;  /* 0x000000b800b87308 */ /* 0x000ea20000000800 */
[----:B-1----:R-:W-:-:S01]  /*19690*/  FFMA.FTZ R14, R200, R14, R21 ;  /* 0x0000000ec80e7223 */ /* 0x002fc20000010015 */
[-CC-:B------:R-:W-:Y:S01]  /*196a0*/  FFMA.FTZ R151, R151, R88.reuse, -R203.reuse ;  /* 0x0000005897977223 */ /* 0x180fe200000108cb */
[----:B------:R-:W-:Y:S01]  /*196b0*/  R2UR UR6, R92 ;  /* 0x000000005c0672ca */ /* 0x000fe200000e0000 */
[-CC-:B------:R-:W-:Y:S01]  /*196c0*/  FFMA.FTZ R122, R122, R88.reuse, -R203.reuse ;  /* 0x000000587a7a7223 */ /* 0x180fe200000108cb */
[----:B------:R-:W-:Y:S01]  /*196d0*/  R2UR UR7, R93 ;  /* 0x000000005d0772ca */ /* 0x000fe200000e0000 */
[-CC-:B------:R-:W-:Y:S01]  /*196e0*/  FFMA.FTZ R123, R123, R88.reuse, -R203.reuse ;  /* 0x000000587b7b7223 */ /* 0x180fe200000108cb */
[----:B------:R-:W-:-:S01]  /*196f0*/  FFMA.FTZ R126, R126, R88, -R203 ;  /* 0x000000587e7e7223 */ /* 0x000fc200000108cb */
[----:B------:R-:W1:Y:S01]  /*19700*/  MUFU.EX2 R185, R185 ;  /* 0x000000b900b97308 */ /* 0x000e620000000800 */
[----:B0-----:R-:W-:-:S01]  /*19710*/  FADD.FTZ R3, R20, R3 ;  /* 0x0000000314037221 */ /* 0x001fc20000010000 */
[-CC-:B------:R-:W-:Y:S01]  /*19720*/  FFMA.FTZ R127, R127, R88.reuse, -R203.reuse ;  /* 0x000000587f7f7223 */ /* 0x180fe200000108cb */
[----:B------:R-:W-:-:S01]  /*19730*/  FFMA.FTZ R130, R130, R88, -R203 ;  /* 0x0000005882827223 */ /* 0x000fc200000108cb */
[-CC-:B------:R-:W-:Y:S01]  /*19740*/  FFMA.FTZ R131, R131, R88.reuse, -R203.reuse ;  /* 0x0000005883837223 */ /* 0x180fe200000108cb */
[----:B------:R-:W-:-:S01]  /*19750*/  FFMA.FTZ R134, R134, R88, -R203 ;  /* 0x0000005886867223 */ /* 0x000fc200000108cb */
[-CC-:B------:R-:W-:Y:S01]  /*19760*/  FFMA.FTZ R135, R135, R88.reuse, -R203.reuse ;  /* 0x0000005887877223 */ /* 0x180fe200000108cb */
[----:B------:R-:W-:-:S01]  /*19770*/  FFMA.FTZ R106, R106, R88, -R203 ;  /* 0x000000586a6a7223 */ /* 0x000fc200000108cb */
[----:B------:R-:W0:Y:S01]  /*19780*/  MUFU.EX2 R187, R187 ;  /* 0x000000bb00bb7308 */ /* 0x000e220000000800 */
[----:B--2---:R-:W-:-:S01]  /*19790*/  FADD.FTZ R14, R184, R14 ;  /* 0x0000000eb80e7221 */ /* 0x004fc20000010000 */
[-CC-:B------:R-:W-:Y:S01]  /*197a0*/  FFMA.FTZ R107, R107, R88.reuse, -R203.reuse ;  /* 0x000000586b6b7223 */ /* 0x180fe200000108cb */
[----:B------:R-:W-:-:S01]  /*197b0*/  FFMA.FTZ R110, R110, R88, -R203 ;  /* 0x000000586e6e7223 */ /* 0x000fc200000108cb */
[-CC-:B------:R-:W-:Y:S01]  /*197c0*/  FFMA.FTZ R111, R111, R88.reuse, -R203.reuse ;  /* 0x000000586f6f7223 */ /* 0x180fe200000108cb */
[----:B------:R-:W-:-:S01]  /*197d0*/  FFMA.FTZ R12, R114, R88, -R203 ;  /* 0x00000058720c7223 */ /* 0x000fc200000108cb */
[-CC-:B------:R-:W-:Y:S01]  /*197e0*/  FFMA.FTZ R115, R115, R88.reuse, -R203.reuse ;  /* 0x0000005873737223 */ /* 0x180fe200000108cb */
[----:B------:R-:W-:-:S01]  /*197f0*/  FFMA.FTZ R92, R118, R88, -R203 ;  /* 0x00000058765c7223 */ /* 0x000fc200000108cb */
[----:B------:R-:W2:Y:S01]  /*19800*/  MUFU.EX2 R186, R186 ;  /* 0x000000ba00ba7308 */ /* 0x000ea20000000800 */
[----:B-1----:R-:W-:-:S01]  /*19810*/  FADD.FTZ R3, R185, R3 ;  /* 0x00000003b9037221 */ /* 0x002fc20000010000 */
[-CC-:B------:R-:W-:Y:S01]  /*19820*/  FFMA.FTZ R119, R119, R88.reuse, -R203.reuse ;  /* 0x0000005877777223 */ /* 0x180fe200000108cb */
[----:B------:R-:W-:-:S01]  /*19830*/  FFMA.FTZ R93, R199, R88, -R203 ;  /* 0x00000058c75d7223 */ /* 0x000fc200000108cb */
[----:B------:R-:W-:Y:S01]  /*19840*/  FFMA.FTZ R91, R91, R88, -R203 ;  /* 0x000000585b5b7223 */ /* 0x000fe200000108cb */
[----:B------:R-:W-:-:S02]  /*19850*/  WARPGROUP.DEPBAR.LE gsb0, 0x0 ;  /* 0x00008000000079c5 */ /* 0x000fc40000010000 */
[----:B------:R-:W-:Y:S01]  /*19860*/  WARPGROUP.ARRIVE ;  /* 0x00000000000079c5 */ /* 0x000fe20000000000 */
[----:B------:R-:W1:Y:S01]  /*19870*/  MUFU.EX2 R188, R188 ;  /* 0x000000bc00bc7308 */ /* 0x000e620000000800 */
[----:B0-----:R-:W-:-:S01]  /*19880*/  FADD.FTZ R14, R187, R14 ;  /* 0x0000000ebb0e7221 */ /* 0x001fc20000010000 */
[-CC-:B------:R-:W-:Y:S01]  /*19890*/  FFMA.FTZ R94, R94, R88.reuse, -R203.reuse ;  /* 0x000000585e5e7223 */ /* 0x180fe200000108cb */
[----:B------:R-:W-:-:S01]  /*198a0*/  FFMA.FTZ R95, R95, R88, -R203 ;  /* 0x000000585f5f7223 */ /* 0x000fc200000108cb */
[-CC-:B------:R-:W-:Y:S01]  /*198b0*/  FFMA.FTZ R98, R98, R88.reuse, -R203.reuse ;  /* 0x0000005862627223 */ /* 0x180fe200000108cb */
[----:B------:R-:W-:Y:S01]  /*198c0*/  QGMMA.64x128x32.F32.E4M3.E4M3 R24, R216, gdesc[UR4], R24, gsb0 ;  /* 0x01e00004d8187df3 */ /* 0x000fe20008000818 */
[----:B------:R-:W-:-:S01]  /*198d0*/  FFMA.FTZ R99, R99, R88, -R203 ;  /* 0x0000005863637223 */ /* 0x000fc200000108cb */
[----:B------:R-:W-:Y:S01]  /*198e0*/  FFMA.FTZ R102, R102, R88, -R203 ;  /* 0x0000005866667223 */ /* 0x000fe200000108cb */
[----:B------:R-:W0:Y:S01]  /*198f0*/  MUFU.EX2 R189, R189 ;  /* 0x000000bd00bd7308 */ /* 0x000e220000000800 */
[----:B--2---:R-:W-:-:S01]  /*19900*/  FADD.FTZ R3, R186, R3 ;  /* 0x00000003ba037221 */ /* 0x004fc20000010000 */
[----:B------:R-:W-:Y:S01]  /*19910*/  FFMA.FTZ R103, R103, R88, -R203 ;  /* 0x0000005867677223 */ /* 0x000fe200000108cb */
[----:B------:R-:W-:-:S04]  /*19920*/  @!P1 IMAD R118, R233, 0x8, R16 ;  /* 0x00000008e9769824 */ /* 0x000fc800078e0210 */
[----:B------:R-:W-:Y:S01]  /*19930*/  @!P1 VIADD R118, R118, 0x2e840 ;  /* 0x0002e84076769836 */ /* 0x000fe20000000000 */
[----:B------:R-:W2:Y:S01]  /*19940*/  MUFU.EX2 R191, R191 ;  /* 0x000000bf00bf7308 */ /* 0x000ea20000000800 */
[----:B-1----:R-:W-:-:S03]  /*19950*/  FADD.FTZ R14, R188, R14 ;  /* 0x0000000ebc0e7221 */ /* 0x002fc60000010000 */
[----:B------:R-:W-:-:S04]  /*19960*/  @!P1 PRMT R118, RZ, 0x654, R118 ;  /* 0x00000654ff769816 */ /* 0x000fc80000000076 */
        /* <DEDUP_REMOVED lines=31> */
[----:B0-----:R-:W-:-:S01]  /*19b60*/  FADD.FTZ R14, R175, R14 ;  /* 0x0000000eaf0e7221 */ /* 0x001fc20000010000 */
[----:B------:R-:W-:-:S06]  /*19b70*/  WARPGROUP.DEPBAR.LE gsb0, 0x0 ;  /* 0x00008000000079c5 */ /* 0x000fcc0000010000 */
        /* <DEDUP_REMOVED lines=153> */
[----:B-1----:R-:W-:-:S01]  /*1a510*/  FADD.FTZ R14, R202, R3 ;  /* 0x00000003ca0e7221 */ /* 0x002fc20000010000 */
[----:B------:R-:W-:-:S05]  /*1a520*/  IADD3 R3, -R227, 0xb, RZ ;  /* 0x0000000be3037810 */ /* 0x000fca0007ffe1ff */
[----:B------:R1:W-:Y:S06]  /*1a530*/  BAR.ARV R3, 0x100 ;  /* 0x000400030000751d */ /* 0x0003ec0000002000 */
[----:B------:R-:W3:Y:S01]  /*1a540*/  MUFU.EX2 R95, R95 ;  /* 0x0000005f005f7308 */ /* 0x000ee20000000800 */
[----:B0-----:R-:W-:-:S01]  /*1a550*/  FADD.FTZ R114, R94, R114 ;  /* 0x000000725e727221 */ /* 0x001fc20000010000 */
[----:B------:R0:W-:Y:S01]  /*1a560*/  @!P1 SYNCS.ARRIVE.TRANS64.RED.A1T0 RZ, [R118+URZ], RZ ;  /* 0x000000ff76ff99a7 */ /* 0x0001e2000810043f */
[----:B--2---:R-:W-:-:S05]  /*1a570*/  FADD.FTZ R14, R204, R14 ;  /* 0x0000000ecc0e7221 */ /* 0x004fca0000010000 */
[----:B------:R-:W2:Y:S08]  /*1a580*/  MUFU.EX2 R96, R96 ;  /* 0x0000006000607308 */ /* 0x000eb00000000800 */
[----:B------:R-:W4:Y:S01]  /*1a590*/  MUFU.EX2 R98, R98 ;  /* 0x0000006200627308 */ /* 0x000f220000000800 */
[----:B---3--:R-:W-:-:S07]  /*1a5a0*/  FADD.FTZ R114, R95, R114 ;  /* 0x000000725f727221 */ /* 0x008fce0000010000 */
[----:B------:R-:W3:Y:S01]  /*1a5b0*/  MUFU.EX2 R97, R97 ;  /* 0x0000006100617308 */ /* 0x000ee20000000800 */
[----:B--2---:R-:W-:-:S07]  /*1a5c0*/  FADD.FTZ R14, R96, R14 ;  /* 0x0000000e600e7221 */ /* 0x004fce0000010000 */
[----:B------:R-:W2:Y:S01]  /*1a5d0*/  MUFU.EX2 R99, R99 ;  /* 0x0000006300637308 */ /* 0x000ea20000000800 */
[----:B----4-:R-:W-:-:S07]  /*1a5e0*/  FADD.FTZ R114, R98, R114 ;  /* 0x0000007262727221 */ /* 0x010fce0000010000 */
[----:B------:R-:W4:Y:S01]  /*1a5f0*/  MUFU.EX2 R100, R100 ;  /* 0x0000006400647308 */ /* 0x000f220000000800 */
[----:B---3--:R-:W-:-:S07]  /*1a600*/  FADD.FTZ R14, R97, R14 ;  /* 0x0000000e610e7221 */ /* 0x008fce0000010000 */
[----:B------:R-:W3:Y:S01]  /*1a610*/  MUFU.EX2 R102, R102 ;  /* 0x0000006600667308 */ /* 0x000ee20000000800 */
[----:B--2---:R-:W-:-:S07]  /*1a620*/  FADD.FTZ R114, R99, R114 ;  /* 0x0000007263727221 */ /* 0x004fce0000010000 */
[----:B------:R-:W1:Y:S01]  /*1a630*/  MUFU.EX2 R101, R101 ;  /* 0x0000006500657308 */ /* 0x000e620000000800 */
[----:B----4-:R-:W-:-:S07]  /*1a640*/  FADD.FTZ R14, R100, R14 ;  /* 0x0000000e640e7221 */ /* 0x010fce0000010000 */
[----:B------:R-:W2:Y:S01]  /*1a650*/  MUFU.EX2 R103, R103 ;  /* 0x0000006700677308 */ /* 0x000ea20000000800 */
[----:B---3--:R-:W-:-:S01]  /*1a660*/  FADD.FTZ R114, R102, R114 ;  /* 0x0000007266727221 */ /* 0x008fc20000010000 */
[----:B-1----:R-:W-:-:S03]  /*1a670*/  FADD.FTZ R3, R101, R14 ;  /* 0x0000000e65037221 */ /* 0x002fc60000010000 */
[----:B--2---:R-:W-:Y:S01]  /*1a680*/  FADD.FTZ R14, R103, R114 ;  /* 0x00000072670e7221 */ /* 0x004fe20000010000 */
[----:B0-----:R-:W-:Y:S06]  /*1a690*/  @!P0 BRA `(.L_x_475) ;  /* 0x0000000000048947 */ /* 0x001fec0003800000 */
[----:B------:R-:W-:Y:S01]  /*1a6a0*/  BPT.TRAP 0x1 ;  /* 0x000000040000795c */ /* 0x000fe20000300000 */
.L_x_475:
[----:B------:R-:W2:Y:S01]  /*1a6b0*/  LDL R0, [R1+0x74] ;  /* 0x0000740001007983 */ /* 0x000ea20000100800 */
[----:B------:R-:W-:Y:S01]  /*1a6c0*/  ISETP.GT.AND P1, PT, R15, RZ, PT ;  /* 0x000000ff0f00720c */ /* 0x000fe20003f24270 */
[-C--:B------:R-:W-:Y:S01]  /*1a6d0*/  FMUL.FTZ R24, R24, R201.reuse ;  /* 0x000000c918187220 */ /* 0x080fe20000410000 */
[----:B------:R-:W-:Y:S01]  /*1a6e0*/  F2FP.SATFINITE.E4M3.F32.PACK_AB_MERGE_C R158, R159, R158, RZ ;  /* 0x0000009e9f9e723e */ /* 0x000fe200048070ff */
        /* <DEDUP_REMOVED lines=9> */
[----:B------:R-:W-:Y:S01]  /*1a780*/  F2FP.SATFINITE.E4M3.F32.PACK_AB_MERGE_C R158, R155, R154, R158 ;  /* 0x0000009a9b9e723e */ /* 0x000fe2000480709e */
[-C--:B------:R-:W-:Y:S01]  /*1a790*/  FMUL.FTZ R36, R36, R201.reuse ;  /* 0x000000c924247220 */ /* 0x080fe20000410000 */
[----:B------:R-:W-:Y:S01]  /*1a7a0*/  F2FP.SATFINITE.E4M3.F32.PACK_AB_MERGE_C R164, R161, R160, R164 ;  /* 0x000000a0a1a4723e */ /* 0x000fe200048070a4 */
        /* <DEDUP_REMOVED lines=48> */
[----:B------:R-:W-:Y:S01]  /*1aab0*/  FMUL.FTZ R85, R85, R201 ;  /* 0x000000c955557220 */ /* 0x000fe20000410000 */
[----:B------:R-:W-:Y:S01]  /*1aac0*/  F2FP.SATFINITE.E4M3.F32.PACK_AB_MERGE_C R215, R115, R12, R92 ;  /* 0x0000000c73d7723e */ /* 0x000fe2000480705c */
[-C--:B------:R-:W-:Y:S01]  /*1aad0*/  FMUL.FTZ R26, R26, R200.reuse ;  /* 0x000000c81a1a7220 */ /* 0x080fe20000410000 */
[----:B------:R-:W-:Y:S01]  /*1aae0*/  F2FP.SATFINITE.E4M3.F32.PACK_AB_MERGE_C R216, R198, R197, R202 ;  /* 0x000000c5c6d8723e */ /* 0x000fe200048070ca */
        /* <DEDUP_REMOVED lines=32> */
[----:B------:R-:W-:Y:S01]  /*1acf0*/  VIADD R15, R15, 0xffffffff ;  /* 0xffffffff0f0f7836 */ /* 0x000fe20000000000 */
[----:B------:R-:W-:Y:S01]  /*1ad00*/  F2FP.SATFINITE.E4M3.F32.PACK_AB_MERGE_C R225, R184, R21, R187 ;  /* 0x00000015b8e1723e */ /* 0x000fe200048070bb */
[----:B------:R-:W-:Y:S01]  /*1ad10*/  IMAD.MOV.U32 R12, RZ, RZ, R235 ;  /* 0x000000ffff0c7224 */ /* 0x000fe200078e00eb */
        /* <DEDUP_REMOVED lines=23> */
[----:B------:R-:W-:Y:S02]  /*1ae90*/  MOV R234, R90 ;  /* 0x0000005a00ea7202 */ /* 0x000fe40000000f00 */
[----:B------:R-:W-:Y:S02]  /*1aea0*/  MOV R200, R156 ;  /* 0x0000009c00c87202 */ /* 0x000fe40000000f00 */
[----:B--2---:R-:W-:Y:S02]  /*1aeb0*/  R2UR UR4, R0 ;  /* 0x00000000000472ca */ /* 0x004fe400000e0000 */
[----:B------:R-:W-:Y:S01]  /*1aec0*/  LEA R0, R232, R16, 0x3 ;  /* 0x00000010e8007211 */ /* 0x000fe200078e18ff */
[----:B------:R-:W-:-:S04]  /*1aed0*/  IMAD.MOV.U32 R232, RZ, RZ, R233 ;  /* 0x000000ffffe87224 */ /* 0x000fc800078e00e9 */
[----:B------:R-:W-:-:S06]  /*1aee0*/  VIADD R0, R0, 0x2e860 ;  /* 0x0002e86000007836 */ /* 0x000fcc0000000000 */
[----:B------:R-:W-:-:S05]  /*1aef0*/  IMAD.U32 R114, RZ, RZ, UR4 ;  /* 0x00000004ff727e24 */ /* 0x000fca000f8e00ff */
[----:B------:R-:W-:-:S04]  /*1af00*/  PRMT R0, R114, 0x654, R0 ;  /* 0x0000065472007816 */ /* 0x000fc80000000000 */
[----:B------:R0:W-:Y:S02]  /*1af10*/  SYNCS.ARRIVE.TRANS64.RED.A1T0 RZ, [R0+URZ], RZ ;  /* 0x000000ff00ff79a7 */ /* 0x0001e4000810043f */
[----:B0-----:R-:W-:Y:S01]  /*1af20*/  IMAD.MOV.U32 R0, RZ, RZ, R89 ;  /* 0x000000ffff007224 */ /* 0x001fe200078e0059 */
[----:B------:R-:W-:Y:S06]  /*1af30*/  @P1 BRA `(.L_x_476) ;  /* 0xffffffb000541947 */ /* 0x000fec000383ffff */
[----:B------:R-:W-:-:S07]  /*1af40*/  IMAD.MOV.U32 R232, RZ, RZ, R233 ;  /* 0x000000ffffe87224 */ /* 0x000fce00078e00e9 */
.L_x_465:
[----:B------:R-:W-:Y:S05]  /*1af50*/  WARPSYNC.ALL ;  /* 0x0000000000007948 */ /* 0x000fea0003800000 */
[----:B------:R-:W-:Y:S06]  /*1af60*/  BAR.ARV 0x8, 0x180 ;  /* 0x0206000000007b1d */ /* 0x000fec0000002000 */
[----:B------:R-:W-:Y:S05]  /*1af70*/  @!P0 BRA `(.L_x_477) ;  /* 0x0000000000048947 */ /* 0x000fea0003800000 */
[----:B------:R-:W-:Y:S01]  /*1af80*/  BPT.TRAP 0x1 ;  /* 0x000000040000795c */ /* 0x000fe20000300000 */
.L_x_477:
[----:B------:R-:W-:Y:S02]  /*1af90*/  LEA R11, R232, R16, 0x3 ;  /* 0x00000010e80b7211 */ /* 0x000fe400078e18ff */
[----:B------:R-:W-:-:S04]  /*1afa0*/  SHF.L.U32 R0, R235, 0x1f, RZ ;  /* 0x0000001feb007819 */ /* 0x000fc800000006ff */
[----:B------:R0:W1:Y:S01]  /*1afb0*/  SYNCS.PHASECHK.TRANS64.TRYWAIT P1, [R11+URZ+0x2e850], R0 ;  /* 0x02e850000b0075a7 */ /* 0x000062000802017f */
[----:B------:R-:W-:Y:S05]  /*1afc0*/  @!P0 BRA `(.L_x_478) ;  /* 0x0000000000048947 */ /* 0x000fea0003800000 */
[----:B------:R-:W-:Y:S01]  /*1afd0*/  BPT.TRAP 0x1 ;  /* 0x000000040000795c */ /* 0x000fe20000300000 */
.L_x_478:
[----:B------:R-:W-:-:S05]  /*1afe0*/  VIADD R16, R16, 0x400 ;  /* 0x0000040010107836 */ /* 0x000fca0000000000 */
[----:B------:R-:W-:-:S04]  /*1aff0*/  SHF.R.U32.HI R16, RZ, 0x4, R16 ;  /* 0x00000004ff107819 */ /* 0x000fc80000011610 */
[----:B------:R-:W-:-:S04]  /*1b000*/  LOP3.LUT R16, R16, 0x3fff, RZ, 0xc0, !PT ;  /* 0x00003fff10107812 */ /* 0x000fc800078ec0ff */
[----:B------:R-:W-:Y:S01]  /*1b010*/  LOP3.LUT R5, R16, 0x10000, RZ, 0xfc, !PT ;  /* 0x0001000010057812 */ /* 0x000fe200078efcff */
[----:B-1----:R-:W-:Y:S06]  /*1b020*/  @P1 BRA `(.L_x_479) ;  /* 0x0000000000081947 */ /* 0x002fec0003800000 */
[----:B------:R-:W1:Y:S02]  /*1b030*/  SYNCS.PHASECHK.TRANS64.TRYWAIT P1, [R11+URZ+0x2e850], R0 ;  /* 0x02e850000b0075a7 */ /* 0x000e64000802017f */
[----:B-1----:R-:W-:Y:S05]  /*1b040*/  @!P1 BRA `(.L_x_480) ;  /* 0x000000a000c49947 */ /* 0x002fea0003800000 */
.L_x_479:
[----:B------:R-:W-:Y:S01]  /*1b050*/  IMAD R4, R232, 0x700, R5 ;  /* 0x00000700e8047824 */ /* 0x000fe200078e0205 */
[----:B------:R-:W0:Y:S01]  /*1b060*/  LDL R12, [R1+0x8c] ;  /* 0x00008c00010c7983 */ /* 0x000e220000100800 */
[----:B------:R-:W-:Y:S01]  /*1b070*/  IMAD.MOV.U32 R5, RZ, RZ, -0x3ffffff0 ;  /* 0xc0000010ff057424 */ /* 0x000fe200078e00ff */
[----:B------:R-:W-:Y:S05]  /*1b080*/  WARPSYNC.ALL ;  /* 0x0000000000007948 */ /* 0x000fea0003800000 */
[C---:B------:R-:W-:Y:S01]  /*1b090*/  R2UR UR6, R4.reuse ;  /* 0x00000000040672ca */ /* 0x040fe200000e0000 */
[----:B------:R-:W-:Y:S01]  /*1b0a0*/  VIADD R6, R4, 0x100 ;  /* 0x0000010004067836 */ /* 0x000fe20000000000 */
[----:B------:R-:W-:Y:S01]  /*1b0b0*/  R2UR UR7, R5 ;  /* 0x00000000050772ca */ /* 0x000fe200000e0000 */
[----:B------:R-:W-:Y:S01]  /*1b0c0*/  WARPGROUP.ARRIVE ;  /* 0x00000000000079c5 */ /* 0x000fe20000000000 */
[----:B------:R-:W-:Y:S01]  /*1b0d0*/  MOV R7, 0xc0000010 ;  /* 0xc000001000077802 */ /* 0x000fe20000000f00 */
[----:B------:R-:W2:Y:S01]  /*1b0e0*/  LDL R10, [R1+0x78] ;  /* 0x00007800010a7983 */ /* 0x000ea20000100800 */
[----:B------:R-:W-:-:S03]  /*1b0f0*/  ULDC.64 UR4, c[0x0][0x9a0] ;  /* 0x0002680000047ab9 */ /* 0x000fc60000000a00 */
[----:B------:R-:W3:Y:S01]  /*1b100*/  LDL.LU R2, [R1+0x58] ;  /* 0x0000580001027983 */ /* 0x000ee20000300800 */
[----:B------:R-:W-:-:S04]  /*1b110*/  ISETP.NE.U32.AND P1, PT, RZ, UR4, PT ;  /* 0x00000004ff007c0c */ /* 0x000fc8000bf25070 */
[----:B------:R-:W-:Y:S01]  /*1b120*/  ISETP.NE.AND.EX P1, PT, RZ, UR5, PT, P1 ;  /* 0x00000005ff007c0c */ /* 0x000fe2000bf25310 */
[----:B------:R-:W-:Y:S01]  /*1b130*/  QGMMA.64x128x32.F32.E4M3.E4M3 R24, R224, gdesc[UR4], R24, gsb0 ;  /* 0x01e00004e0187df3 */ /* 0x000fe20008000818 */
[----:B------:R-:W-:Y:S01]  /*1b140*/  R2UR UR6, R6 ;  /* 0x00000000060672ca */ /* 0x000fe200000e0000 */
[----:B------:R-:W-:Y:S01]  /*1b150*/  VIADD R6, R4, 0x200 ;  /* 0x0000020004067836 */ /* 0x000fe20000000000 */
[----:B------:R-:W-:Y:S01]  /*1b160*/  R2UR UR7, R7 ;  /* 0x00000000070772ca */ /* 0x000fe200000e0000 */
[----:B------:R-:W-:-:S08]  /*1b170*/  IMAD.MOV.U32 R7, RZ, RZ, -0x3ffffff0 ;  /* 0xc0000010ff077424 */ /* 0x000fd000078e00ff */
[----:B------:R-:W4:Y:S01]  /*1b180*/  @P1 LDC.64 R8, c[0x0][0x9d0] ;  /* 0x00027400ff081b82 */ /* 0x000f220000000a00 */
[----:B------:R-:W-:Y:S02]  /*1b190*/  WARPGROUP.DEPBAR.LE gsb0, 0x0 ;  /* 0x00008000000079c5 */ /* 0x000fe40000010000 */
[----:B------:R-:W-:-:S06]  /*1b1a0*/  WARPGROUP.ARRIVE ;  /* 0x00000000000079c5 */ /* 0x000fcc0000000000 */
[----:B------:R-:W-:Y:S01]  /*1b1b0*/  QGMMA.64x128x32.F32.E4M3.E4M3 R24, R220, gdesc[UR4], R24, gsb0 ;  /* 0x01e00004dc187df3 */ /* 0x000fe20008000818 */
[----:B------:R-:W-:Y:S01]  /*1b1c0*/  R2UR UR6, R6 ;  /* 0x00000000060672ca */ /* 0x000fe200000e0000 */
[----:B------:R-:W-:Y:S01]  /*1b1d0*/  VIADD R6, R4, 0x300 ;  /* 0x0000030004067836 */ /* 0x000fe20000000000 */
[----:B------:R-:W-:Y:S02]  /*1b1e0*/  R2UR UR7, R7 ;  /* 0x00000000070772ca */ /* 0x000fe400000e0000 */
[----:B------:R-:W-:Y:S01]  /*1b1f0*/  MOV R7, 0xc0000010 ;  /* 0xc000001000077802 */ /* 0x000fe20000000f00 */
[----:B------:R-:W-:Y:S02]  /*1b200*/  WARPGROUP.DEPBAR.LE gsb0, 0x0 ;  /* 0x00008000000079c5 */ /* 0x000fe40000010000 */
[----:B------:R-:W-:Y:S01]  /*1b210*/  WARPGROUP.ARRIVE ;  /* 0x00000000000079c5 */ /* 0x000fe20000000000 */
[----:B---3--:R-:W-:-:S07]  /*1b220*/  @P1 SHF.R.S32.HI R13, RZ, 0x1f, R2 ;  /* 0x0000001fff0d1819 */ /* 0x008fce0000011402 */
[----:B------:R-:W-:Y:S01]  /*1b230*/  QGMMA.64x128x32.F32.E4M3.E4M3 R24, R200, gdesc[UR4], R24, gsb0 ;  /* 0x01e00004c8187df3 */ /* 0x000fe20008000818 */
[----:B------:R-:W-:Y:S02]  /*1b240*/  R2UR UR6, R6 ;  /* 0x00000000060672ca */ /* 0x000fe400000e0000 */
[----:B------:R-:W-:Y:S02]  /*1b250*/  R2UR UR7, R7 ;  /* 0x00000000070772ca */ /* 0x000fe400000e0000 */
[----:B------:R-:W0:Y:S02]  /*1b260*/  @P1 LDC.64 R6, c[0x0][0x9c8] ;  /* 0x00027200ff061b82 */ /* 0x000e240000000a00 */
[----:B01----:R-:W-:Y:S02]  /*1b270*/  @P1 IMAD R0, R12, R6, RZ ;  /* 0x000000060c001224 */ /* 0x003fe400078e02ff */
[----:B------:R-:W-:Y:S02]  /*1b280*/  VIADD R12, R4, 0x400 ;  /* 0x00000400040c7836 */ /* 0x000fe40000000000 */
[----:B--2---:R-:W-:-:S02]  /*1b290*/  @P1 IMAD R5, R10, R7, R0 ;  /* 0x000000070a051224 */ /* 0x004fc400078e0200 */
[----:B----4-:R-:W-:Y:S02]  /*1b2a0*/  @P1 IMAD R0, R13, R8, RZ ;  /* 0x000000080d001224 */ /* 0x010fe400078e02ff */
[----:B------:R-:W-:Y:S02]  /*1b2b0*/  IMAD.MOV.U32 R13, RZ, RZ, -0x3ffffff0 ;  /* 0xc0000010ff0d7424 */ /* 0x000fe400078e00ff */
[----:B------:R-:W-:-:S04]  /*1b2c0*/  @P1 IMAD.WIDE.U32 R6, R10, R6, RZ ;  /* 0x000000060a061225 */ /* 0x000fc800078e00ff */
[----:B------:R-:W-:Y:S02]  /*1b2d0*/  @P1 IMAD.IADD R7, R7, 0x1, R5 ;  /* 0x0000000107071824 */ /* 0x000fe400078e0205 */
[C---:B------:R-:W-:Y:S01]  /*1b2e0*/  @P1 IMAD R5, R2.reuse, R9, R0 ;  /* 0x0000000902051224 */ /* 0x040fe200078e0200 */
[----:B------:R-:W-:Y:S01]  /*1b2f0*/  MOV R0, 0x3f800000 ;  /* 0x3f80000000007802 */ /* 0x000fe20000000f00 */
[----:B------:R-:W-:-:S04]  /*1b300*/  @P1 IMAD.WIDE.U32 R6, R2, R8, R6 ;  /* 0x0000000802061225 */ /* 0x000fc800078e0006 */
[----:B------:R-:W-:Y:S01]  /*1b310*/  @P1 IMAD.IADD R5, R7, 0x1, R5 ;  /* 0x0000000107051824 */ /* 0x000fe200078e0205 */
[----:B------:R-:W-:-:S04]  /*1b320*/  @P1 LEA R8, P2, R6, UR4, 0x2 ;  /* 0x0000000406081c11 */ /* 0x000fc8000f8410ff */
[----:B------:R-:W-:-:S05]  /*1b330*/  @P1 LEA.HI.X R9, R6, UR5, R5, 0x2, P2 ;  /* 0x0000000506091c11 */ /* 0x000fca00090f1405 */
[----:B------:R0:W2:Y:S01]  /*1b340*/  @P1 LDG.E R0, desc[UR60][R8.64] ;  /* 0x0000003c08001981 */ /* 0x0000a2000c1e1900 */
[----:B------:R-:W-:Y:S02]  /*1b350*/  WARPGROUP.DEPBAR.LE gsb0, 0x0 ;  /* 0x00008000000079c5 */ /* 0x000fe40000010000 */
[----:B------:R-:W-:-:S06]  /*1b360*/  WARPGROUP.ARRIVE ;  /* 0x00000000000079c5 */ /* 0x000fcc0000000000 */
[----:B------:R-:W-:Y:S01]  /*1b370*/  QGMMA.64x128x32.F32.E4M3.E4M3 R24, R204, gdesc[UR4], R24, gsb0 ;  /* 0x01e00004cc187df3 */ /* 0x000fe20008000818 */
[----:B------:R-:W-:Y:S02]  /*1b380*/  R2UR UR6, R12 ;  /* 0x000000000c0672ca */ /* 0x000fe400000e0000 */
[----:B------:R-:W-:Y:S01]  /*1b390*/  R2UR UR7, R13 ;  /* 0x000000000d0772ca */ /* 0x000fe200000e0000 */
[----:B------:R-:W-:Y:S02]  /*1b3a0*/  VIADD R6, R4, 0x500 ;  /* 0x0000050004067836 */ /* 0x000fe40000000000 */
[----:B------:R-:W-:Y:S01]  /*1b3b0*/  IMAD.MOV.U32 R7, RZ, RZ, -0x3ffffff0 ;  /* 0xc0000010ff077424 */ /* 0x000fe200078e00ff */
[----:B------:R-:W-:Y:S02]  /*1b3c0*/  WARPGROUP.DEPBAR.LE gsb0, 0x0 ;  /* 0x00008000000079c5 */ /* 0x000fe40000010000 */
[----:B------:R-:W-:-:S07]  /*1b3d0*/  WARPGROUP.ARRIVE ;  /* 0x00000000000079c5 */ /* 0x000fce0000000000 */
[----:B------:R-:W-:Y:S01]  /*1b3e0*/  QGMMA.64x128x32.F32.E4M3.E4M3 R24, R208, gdesc[UR4], R24, gsb0 ;  /* 0x01e00004d0187df3 */ /* 0x000fe20008000818 */
[----:B------:R-:W-:Y:S02]  /*1b3f0*/  R2UR UR6, R6 ;  /* 0x00000000060672ca */ /* 0x000fe400000e0000 */
[----:B------:R-:W-:Y:S01]  /*1b400*/  R2UR UR7, R7 ;  /* 0x00000000070772ca */ /* 0x000fe200000e0000 */
[----:B------:R-:W-:Y:S01]  /*1b410*/  IMAD.MOV.U32 R5, RZ, RZ, -0x3ffffff0 ;  /* 0xc0000010ff057424 */ /* 0x000fe200078e00ff */
[----:B------:R-:W-:Y:S01]  /*1b420*/  IADD3 R4, R4, 0x600, RZ ;  /* 0x0000060004047810 */ /* 0x000fe20007ffe0ff */
[----:B------:R-:W1:Y:S04]  /*1b430*/  SHFL.BFLY PT, R2, R3, 0x2, 0x1f ;  /* 0x0c401f0003027f89 */ /* 0x000e6800000e0000 */
[----:B------:R-:W3:Y:S01]  /*1b440*/  SHFL.BFLY PT, R7, R14, 0x2, 0x1f ;  /* 0x0c401f000e077f89 */ /* 0x000ee200000e0000 */
[----:B------:R-:W-:-:S02]  /*1b450*/  WARPGROUP.DEPBAR.LE gsb0, 0x0 ;  /* 0x00008000000079c5 */ /* 0x000fc40000010000 */
[----:B------:R-:W-:-:S06]  /*1b460*/  WARPGROUP.ARRIVE ;  /* 0x00000000000079c5 */ /* 0x000fcc0000000000 */
[----:B------:R-:W-:Y:S01]  /*1b470*/  QGMMA.64x128x32.F32.E4M3.E4M3 R24, R212, gdesc[UR4], R24, gsb0 ;  /* 0x01e00004d4187df3 */ /* 0x000fe20008000818 */
[----:B------:R-:W-:Y:S02]  /*1b480*/  R2UR UR6, R4 ;  /* 0x00000000040672ca */ /* 0x000fe400000e0000 */
[----:B------:R-:W-:Y:S01]  /*1b490*/  R2UR UR7, R5 ;  /* 0x00000000050772ca */ /* 0x000fe200000e0000 */
[----:B-1----:R-:W-:-:S01]  /*1b4a0*/  FADD.FTZ R2, R2, R3 ;  /* 0x0000000302027221 */ /* 0x002fc20000010000 */
[----:B---3--:R-:W-:-:S04]  /*1b4b0*/  FADD.FTZ R7, R7, R14 ;  /* 0x0000000e07077221 */ /* 0x008fc80000010000 */
[----:B------:R-:W1:Y:S04]  /*1b4c0*/  SHFL.BFLY PT, R5, R2, 0x1, 0x1f ;  /* 0x0c201f0002057f89 */ /* 0x000e6800000e0000 */
[----:B------:R-:W0:Y:S01]  /*1b4d0*/  SHFL.BFLY PT, R4, R7, 0x1, 0x1f ;  /* 0x0c201f0007047f89 */ /* 0x000e2200000e0000 */
[----:B------:R-:W-:Y:S02]  /*1b4e0*/  IMAD.MOV.U32 R3, RZ, RZ, RZ ;  /* 0x000000ffff037224 */ /* 0x000fe400078e00ff */
[----:B-1----:R-:W-:Y:S01]  /*1b4f0*/  FADD.FTZ R5, R2, R5 ;  /* 0x0000000502057221 */ /* 0x002fe20000010000 */
[----:B0-----:R-:W-:-:S04]  /*1b500*/  FADD.FTZ R8, R7, R4 ;  /* 0x0000000407087221 */ /* 0x001fc80000010000 */
[C---:B------:R-:W-:Y:S01]  /*1b510*/  FSETP.NE.FTZ.AND P1, PT, R5.reuse, RZ, PT ;  /* 0x000000ff0500720b */ /* 0x040fe20003f35000 */
[----:B------:R-:W-:Y:S01]  /*1b520*/  FMUL.FTZ R10, R5, 0.00390625 ;  /* 0x3b800000050a7820 */ /* 0x000fe20000410000 */
[----:B------:R-:W-:-:S04]  /*1b530*/  FMUL.FTZ R6, R8, 0.00390625 ;  /* 0x3b80000008067820 */ /* 0x000fc80000410000 */
        /* <DEDUP_REMOVED lines=10> */
[----:B------:R-:W3:Y:S01]  /*1b5e0*/  @P1 MUFU.RCP R7, R8 ;  /* 0x0000000800071308 */ /* 0x000ee20000001000 */
[----:B------:R-:W-:Y:S01]  /*1b5f0*/  @P2 FMUL.FTZ R2, R88, 0.69314718246459960938 ;  /* 0x3f31721858022820 */ /* 0x000fe20000410000 */
[----:B0-----:R-:W-:Y:S01]  /*1b600*/  @P2 FMUL.FTZ R5, R4, 0.69314718246459960938 ;  /* 0x3f31721804052820 */ /* 0x001fe20000410000 */
[----:B------:R-:W-:Y:S01]  /*1b610*/  @P3 FMUL.FTZ R88, R88, 0.69314718246459960938 ;  /* 0x3f31721858583820 */ /* 0x000fe20000410000 */
[----:B------:R-:W-:Y:S01]  /*1b620*/  MOV R91, 0xff800000 ;  /* 0xff800000005b7802 */ /* 0x000fe20000000f00 */
[----:B------:R-:W-:-:S02]  /*1b630*/  IMAD.MOV.U32 R92, RZ, RZ, -0x800000 ;  /* 0xff800000ff5c7424 */ /* 0x000fc400078e00ff */
[----:B------:R-:W-:Y:S01]  /*1b640*/  @P2 FFMA.FTZ R91, R2, R89, R5 ;  /* 0x00000059025b2223 */ /* 0x000fe20000010005 */
[----:B-1----:R-:W-:Y:S01]  /*1b650*/  @P3 FMUL.FTZ R9, R6, 0.69314718246459960938 ;  /* 0x3f31721806093820 */ /* 0x002fe20000410000 */
[----:B--2---:R-:W-:-:S03]  /*1b660*/  FMUL.FTZ R3, R3, R0 ;  /* 0x0000000003037220 */ /* 0x004fc60000410000 */
[----:B------:R-:W-:Y:S01]  /*1b670*/  @P3 FFMA.FTZ R92, R88, R90, R9 ;  /* 0x0000005a585c3223 */ /* 0x000fe20000010009 */
[----:B---3--:R-:W-:Y:S01]  /*1b680*/  FMUL.FTZ R2, R7, R0 ;  /* 0x0000000007027220 */ /* 0x008fe20000410000 */
[----:B------:R-:W-:Y:S02]  /*1b690*/  WARPGROUP.DEPBAR.LE gsb0, 0x0 ;  /* 0x00008000000079c5 */ /* 0x000fe40000010000 */
[----:B------:R-:W-:Y:S05]  /*1b6a0*/  @!P0 BRA `(.L_x_481) ;  /* 0x0000000000048947 */ /* 0x000fea0003800000 */
[----:B------:R-:W-:Y:S01]  /*1b6b0*/  BPT.TRAP 0x1 ;  /* 0x000000040000795c */ /* 0x000fe20000300000 */
.L_x_481:
[----:B------:R-:W2:Y:S04]  /*1b6c0*/  LDL R0, [R1+0x74] ;  /* 0x0000740001007983 */ /* 0x000ea80000100800 */
[----:B------:R-:W3:Y:S01]  /*1b6d0*/  LDL.LU R4, [R1+0x94] ;  /* 0x0000940001047983 */ /* 0x000ee20000300800 */
        /* <DEDUP_REMOVED lines=30> */
[----:B------:R-:W-:Y:S01]  /*1b8c0*/  IADD3 R232, R232, 0x1, RZ ;  /* 0x00000001e8e87810 */ /* 0x000fe20007ffe0ff */
[-C--:B------:R-:W-:Y:S01]  /*1b8d0*/  FMUL.FTZ R72, R26, R2.reuse ;  /* 0x000000021a487220 */ /* 0x080fe20000410000 */
[-C--:B------:R-:W-:Y:S01]  /*1b8e0*/  FMUL.FTZ R68, R27, R2.reuse ;  /* 0x000000021b447220 */ /* 0x080fe20000410000 */
[-C--:B------:R-:W-:Y:S01]  /*1b8f0*/  FMUL.FTZ R65, R30, R2.reuse ;  /* 0x000000021e417220 */ /* 0x080fe20000410000 */
[----:B------:R-:W-:Y:S01]  /*1b900*/  ISETP.NE.AND P0, PT, R232, 0x2, PT ;  /* 0x00000002e800780c */ /* 0x000fe20003f05270 */
        /* <DEDUP_REMOVED lines=28> */
[----:B------:R-:W-:Y:S01]  /*1bad0*/  FMUL.FTZ R87, R87, R2 ;  /* 0x0000000257577220 */ /* 0x000fe20000410000 */
[----:B------:R-:W-:-:S02]  /*1bae0*/  SEL R232, R232, RZ, P0 ;  /* 0x000000ffe8e87207 */ /* 0x000fc40000000000 */
[----:B--2---:R-:W-:Y:S01]  /*1baf0*/  R2UR UR4, R0 ;  /* 0x00000000000472ca */ /* 0x004fe200000e0000 */
[----:B------:R-:W-:Y:S02]  /*1bb00*/  VIADD R0, R11, 0x2e860 ;  /* 0x0002e8600b007836 */ /* 0x000fe40000000000 */
[----:B------:R-:W-:-:S10]  /*1bb10*/  FMUL.FTZ R11, R79, R2 ;  /* 0x000000024f0b7220 */ /* 0x000fd40000410000 */
[----:B------:R-:W-:Y:S01]  /*1bb20*/  IMAD.U32 R5, RZ, RZ, UR4 ;  /* 0x00000004ff057e24 */ /* 0x000fe2000f8e00ff */
[----:B---3--:R-:W-:Y:S01]  /*1bb30*/  R2UR UR4, R4 ;  /* 0x00000000040472ca */ /* 0x008fe200000e0000 */
[----:B------:R-:W-:-:S03]  /*1bb40*/  FMUL.FTZ R4, R84, R3 ;  /* 0x0000000354047220 */ /* 0x000fc60000410000 */
[----:B------:R-:W-:Y:S01]  /*1bb50*/  PRMT R0, R5, 0x654, R0 ;  /* 0x0000065405007816 */ /* 0x000fe20000000000 */
[----:B------:R-:W-:-:S03]  /*1bb60*/  FMUL.FTZ R5, R80, R3 ;  /* 0x0000000350057220 */ /* 0x000fc60000410000 */
[----:B------:R0:W-:Y:S05]  /*1bb70*/  SYNCS.ARRIVE.TRANS64.RED.A1T0 RZ, [R0+URZ], RZ ;  /* 0x000000ff00ff79a7 */ /* 0x0001ea000810043f */
[----:B------:R-:W-:Y:S01]  /*1bb80*/  UIADD3 UR4, UR4, 0x1, URZ ;  /* 0x0000000104047890 */ /* 0x000fe2000fffe03f */
[----:B0-----:R-:W-:-:S05]  /*1bb90*/  SEL R0, RZ, 0x1, P0 ;  /* 0x00000001ff007807 */ /* 0x001fca0000000000 */
[----:B------:R-:W-:Y:S01]  /*1bba0*/  IMAD.U32 R3, RZ, RZ, UR4 ;  /* 0x00000004ff037e24 */ /* 0x000fe2000f8e00ff */
[----:B------:R-:W-:-:S04]  /*1bbb0*/  LOP3.LUT R235, R235, R0, RZ, 0x3c, !PT ;  /* 0x00000000ebeb7212 */ /* 0x000fc800078e3cff */
[----:B------:R0:W-:Y:S03]  /*1bbc0*/  STL [R1+0x94], R3 ;  /* 0x0000940301007387 */ /* 0x0001e60000100800 */
.L_x_429:
[----:B------:R-:W-:Y:S05]  /*1bbd0*/  WARPSYNC.ALL ;  /* 0x0000000000007948 */ /* 0x000fea0003800000 */
[----:B------:R-:W1:Y:S08]  /*1bbe0*/  S2UR UR5, SR_CgaCtaId ;  /* 0x00000000000579c3 */ /* 0x000e700000008800 */
[----:B------:R-:W-:Y:S06]  /*1bbf0*/  BAR.SYNC.DEFER_BLOCKING 0x5, 0x180 ;  /* 0x0146000000007b1d */ /* 0x000fec0000010000 */
[----:B------:R-:W-:Y:S01]  /*1bc00*/  UMOV UR4, 0x400 ;  /* 0x0000040000047882 */ /* 0x000fe20000000000 */
[----:B------:R-:W-:Y:S01]  /*1bc10*/  BSSY B0, `(.L_x_482) ;  /* 0x00002a5000007945 */ /* 0x000fe20003800000 */
[----:B-1----:R-:W-:-:S02]  /*1bc20*/  ULEA UR4, UR5, UR4, 0x18 ;  /* 0x0000000405047291 */ /* 0x002fc4000f8ec03f */
[----:B------:R-:W-:-:S04]  /*1bc30*/  IMAD.U32 R0, RZ, RZ, UR5 ;  /* 0x00000005ff007e24 */ /* 0x000fc8000f8e00ff */
[----:B------:R-:W-:Y:S01]  /*1bc40*/  IMAD.U32 R16, RZ, RZ, UR4 ;  /* 0x00000004ff107e24 */ /* 0x000fe2000f8e00ff */
[----:B------:R-:W-:Y:S04]  /*1bc50*/  STL [R1+0x74], R0 ;  /* 0x0000740001007387 */ /* 0x000fe80000100800 */
[----:B------:R-:W1:Y:S04]  /*1bc60*/  LDS.128 R76, [R16+0x2e8d0] ;  /* 0x02e8d000104c7984 */ /* 0x000e680000000c00 */
[----:B-1----:R1:W-:Y:S04]  /*1bc70*/  STL.64 [R1+0x50], R76 ;  /* 0x0000504c01007387 */ /* 0x0023e80000100a00 */
[----:B------:R1:W-:Y:S01]  /*1bc80*/  STL.64 [R1+0x58], R78 ;  /* 0x0000584e01007387 */ /* 0x0003e20000100a00 */
[----:B------:R-:W-:Y:S06]  /*1bc90*/  BAR.ARV 0x4, 0x180 ;  /* 0x0106000000007b1d */ /* 0x000fec0000002000 */
[----:B------:R-:W-:Y:S05]  /*1bca0*/  @P1 BRA `(.L_x_483) ;  /* 0x0000001c00241947 */ /* 0x000fea0003800000 */
[----:B------:R-:W2:Y:S01]  /*1bcb0*/  S2R R54, SR_TID.X ;  /* 0x0000000000367919 */ /* 0x000ea20000002100 */
[----:B------:R-:W-:Y:S01]  /*1bcc0*/  ULDC.64 UR4, c[0x4][0x38] ;  /* 0x01000e0000047ab9 */ /* 0x000fe20000000a00 */
[----:B------:R-:W3:Y:S01]  /*1bcd0*/  LDL R50, [R1+0xac] ;  /* 0x0000ac0001327983 */ /* 0x000ee20000100800 */
[----:B--2---:R-:W-:-:S04]  /*1bce0*/  SHF.L.U32 R0, R54, 0x2, RZ ;  /* 0x0000000236007819 */ /* 0x004fc800000006ff */
[----:B------:R-:W-:-:S04]  /*1bcf0*/  LOP3.LUT R0, R0, 0xc, RZ, 0xc0, !PT ;  /* 0x0000000c00007812 */ /* 0x000fc800078ec0ff */
[----:B------:R-:W-:-:S05]  /*1bd00*/  IADD3 R2, P0, R0, UR4, RZ ;  /* 0x0000000400027c10 */ /* 0x000fca000ff1e0ff */
[----:B0-----:R-:W-:-:S05]  /*1bd10*/  IMAD.X R3, RZ, RZ, UR5, P0 ;  /* 0x00000005ff037e24 */ /* 0x001fca00080e06ff */
[----:B------:R0:W2:Y:S01]  /*1bd20*/  LDG.E.CONSTANT R0, desc[UR60][R2.64] ;  /* 0x0000003c02007981 */ /* 0x0000a2000c1e9900 */
[----:B------:R-:W-:Y:S01]  /*1bd30*/  F2FP.BF16.F32.PACK_AB R51, R57, R64 ;  /* 0x000000403933723e */ /* 0x000fe200000010ff */
[----:B------:R-:W-:Y:S01]  /*1bd40*/  UMOV UR4, 0xffffffff ;  /* 0xffffffff00047882 */ /* 0x000fe20000000000 */
[----:B------:R-:W-:Y:S01]  /*1bd50*/  F2FP.BF16.F32.PACK_AB R55, R49, R56 ;  /* 0x000000383137723e */ /* 0x000fe200000010ff */
[----:B------:R-:W4:Y:S01]  /*1bd60*/  S2R R59, SR_SWINHI ;  /* 0x00000000003b7919 */ /* 0x000f220000002f00 */
[----:B------:R-:W-:Y:S02]  /*1bd70*/  F2FP.BF16.F32.PACK_AB R46, R43, R46 ;  /* 0x0000002e2b2e723e */ /* 0x000fe400000010ff */
[----:B------:R-:W-:Y:S02]  /*1bd80*/  F2FP.BF16.F32.PACK_AB R43, R4, R5 ;  /* 0x00000005042b723e */ /* 0x000fe400000010ff */
[----:B------:R-:W-:Y:S02]  /*1bd90*/  F2FP.BF16.F32.PACK_AB R37, R36, R37 ;  /* 0x000000252425723e */ /* 0x000fe400000010ff */
[----:B------:R-:W-:-:S02]  /*1bda0*/  F2FP.BF16.F32.PACK_AB R36, R7, R8 ;  /* 0x000000080724723e */ /* 0x000fc400000010ff */
[----:B-1----:R-:W-:Y:S02]  /*1bdb0*/  F2FP.BF16.F32.PACK_AB R77, R9, R10 ;  /* 0x0000000a094d723e */ /* 0x002fe400000010ff */
[----:B------:R-:W-:Y:S02]  /*1bdc0*/  F2FP.BF16.F32.PACK_AB R68, R61, R68 ;  /* 0x000000443d44723e */ /* 0x000fe400000010ff */
[----:B------:R-:W-:Y:S02]  /*1bdd0*/  F2FP.BF16.F32.PACK_AB R61, R39, R42 ;  /* 0x0000002a273d723e */ /* 0x000fe400000010ff */
[----:B------:R-:W-:Y:S02]  /*1bde0*/  F2FP.BF16.F32.PACK_AB R42, R87, R6 ;  /* 0x00000006572a723e */ /* 0x000fe400000010ff */
[----:B------:R-:W-:Y:S02]  /*1bdf0*/  F2FP.BF16.F32.PACK_AB R73, R15, R20 ;  /* 0x000000140f49723e */ /* 0x000fe400000010ff */
[----:B------:R-:W-:-:S02]  /*1be00*/  F2FP.BF16.F32.PACK_AB R38, R35, R38 ;  /* 0x000000262326723e */ /* 0x000fc400000010ff */
[----:B------:R-:W-:Y:S02]  /*1be10*/  F2FP.BF16.F32.PACK_AB R35, R28, R29 ;  /* 0x0000001d1c23723e */ /* 0x000fe400000010ff */
[----:B------:R-:W-:Y:S02]  /*1be20*/  F2FP.BF16.F32.PACK_AB R28, R13, R14 ;  /* 0x0000000e0d1c723e */ /* 0x000fe400000010ff */
[----:B------:R-:W-:Y:S02]  /*1be30*/  F2FP.BF16.F32.PACK_AB R67, R31, R34 ;  /* 0x000000221f43723e */ /* 0x000fe400000010ff */
[----:B------:R-:W-:Y:S02]  /*1be40*/  F2FP.BF16.F32.PACK_AB R69, R25, R26 ;  /* 0x0000001a1945723e */ /* 0x000fe400000010ff */
[----:B------:R-:W-:Y:S02]  /*1be50*/  F2FP.BF16.F32.PACK_AB R39, R21, R24 ;  /* 0x000000181527723e */ /* 0x000fe400000010ff */
[----:B------:R-:W-:-:S02]  /*1be60*/  F2FP.BF16.F32.PACK_AB R30, R27, R30 ;  /* 0x0000001e1b1e723e */ /* 0x000fc400000010ff */
[----:B------:R-:W-:Y:S02]  /*1be70*/  MOV R56, R16 ;  /* 0x0000001000387202 */ /* 0x000fe40000000f00 */
[----:B----4-:R-:W-:Y:S02]  /*1be80*/  MOV R57, R59 ;  /* 0x0000003b00397202 */ /* 0x010fe40000000f00 */
[----:B------:R-:W-:Y:S02]  /*1be90*/  F2FP.BF16.F32.PACK_AB R34, R11, R12 ;  /* 0x0000000c0b22723e */ /* 0x000fe400000010ff */
[----:B0-----:R-:W-:Y:S02]  /*1bea0*/  LOP3.LUT P0, R2, R54, 0x3, RZ, 0xc0, !PT ;  /* 0x0000000336027812 */ /* 0x001fe4000780c0ff */
[----:B------:R-:W-:Y:S02]  /*1beb0*/  F2FP.BF16.F32.PACK_AB R100, R100, R103 ;  /* 0x000000676464723e */ /* 0x000fe400000010ff */
[----:B------:R-:W-:-:S02]  /*1bec0*/  F2FP.BF16.F32.PACK_AB R101, R98, R101 ;  /* 0x000000656265723e */ /* 0x000fc400000010ff */
[----:B------:R-:W-:Y:S02]  /*1bed0*/  ISETP.EQ.OR P0, PT, R2, 0x3, !P0 ;  /* 0x000000030200780c */ /* 0x000fe40004702670 */
        /* <DEDUP_REMOVED lines=11> */
[----:B------:R-:W-:Y:S02]  /*1bf90*/  SEL R13, R100, R101, P0 ;  /* 0x00000065640d7207 */ /* 0x000fe40000000000 */
[----:B------:R-:W-:Y:S01]  /*1bfa0*/  SEL R3, R101, R100, P0 ;  /* 0x0000006465037207 */ /* 0x000fe20000000000 */
[----:B---3--:R-:W-:-:S03]  /*1bfb0*/  IMAD.WIDE R4, R50, 0x2, R56 ;  /* 0x0000000232047825 */ /* 0x008fc600078e0238 */
[C---:B------:R-:W-:Y:S02]  /*1bfc0*/  IADD3 R7, P5, R4.reuse, 0x4060, RZ ;  /* 0x0000406004077810 */ /* 0x040fe40007fbe0ff */
[C---:B------:R-:W-:Y:S02]  /*1bfd0*/  IADD3 R9, P1, R4.reuse, 0x4040, RZ ;  /* 0x0000404004097810 */ /* 0x040fe40007f3e0ff */
[----:B------:R-:W-:Y:S02]  /*1bfe0*/  LOP3.LUT R6, R7, 0x380, RZ, 0xc0, !PT ;  /* 0x0000038007067812 */ /* 0x000fe400078ec0ff */
[----:B------:R-:W-:Y:S02]  /*1bff0*/  LOP3.LUT R8, R9, 0x380, RZ, 0xc0, !PT ;  /* 0x0000038009087812 */ /* 0x000fe400078ec0ff */
[----:B------:R-:W-:Y:S02]  /*1c000*/  IADD3 R15, P3, R4, 0x4000, RZ ;  /* 0x00004000040f7810 */ /* 0x000fe40007f7e0ff */
[----:B------:R-:W-:-:S02]  /*1c010*/  SHF.R.U64 R6, R6, 0x3, RZ ;  /* 0x0000000306067819 */ /* 0x000fc400000012ff */
[----:B------:R-:W-:Y:S02]  /*1c020*/  SHF.R.U64 R8, R8, 0x3, RZ ;  /* 0x0000000308087819 */ /* 0x000fe400000012ff */
[----:B------:R-:W-:Y:S02]  /*1c030*/  LOP3.LUT R14, R15, 0x380, RZ, 0xc0, !PT ;  /* 0x000003800f0e7812 */ /* 0x000fe400078ec0ff */
[----:B------:R-:W-:Y:S01]  /*1c040*/  LOP3.LUT R6, R6, R7, RZ, 0x3c, !PT ;  /* 0x0000000706067212 */ /* 0x000fe200078e3cff */
[--C-:B------:R-:W-:Y:S01]  /*1c050*/  IMAD.X R7, RZ, RZ, R5.reuse, P5 ;  /* 0x000000ffff077224 */ /* 0x100fe200028e0605 */
[----:B------:R-:W-:Y:S01]  /*1c060*/  LOP3.LUT R8, R8, R9, RZ, 0x3c, !PT ;  /* 0x0000000908087212 */ /* 0x000fe200078e3cff */
[----:B------:R-:W-:Y:S01]  /*1c070*/  IMAD.X R9, RZ, RZ, R5, P1 ;  /* 0x000000ffff097224 */ /* 0x000fe200008e0605 */
[----:B------:R-:W-:Y:S02]  /*1c080*/  SHF.R.U64 R14, R14, 0x3, RZ ;  /* 0x000000030e0e7819 */ /* 0x000fe400000012ff */
[----:B------:R-:W-:-:S02]  /*1c090*/  IADD3 R21, P4, R4, 0x60, RZ ;  /* 0x0000006004157810 */ /* 0x000fc40007f9e0ff */
[C---:B------:R-:W-:Y:S02]  /*1c0a0*/  IADD3 R25, P5, R4.reuse, 0x40, RZ ;  /* 0x0000004004197810 */ /* 0x040fe40007fbe0ff */
[C---:B------:R-:W-:Y:S02]  /*1c0b0*/  IADD3 R11, P2, R4.reuse, 0x4020, RZ ;  /* 0x00004020040b7810 */ /* 0x040fe40007f5e0ff */
[----:B------:R-:W-:Y:S02]  /*1c0c0*/  IADD3 R27, P1, R4, 0x20, RZ ;  /* 0x00000020041b7810 */ /* 0x000fe40007f3e0ff */
[----:B------:R-:W-:Y:S02]  /*1c0d0*/  LOP3.LUT R14, R14, R15, RZ, 0x3c, !PT ;  /* 0x0000000f0e0e7212 */ /* 0x000fe400078e3cff */
[----:B------:R-:W-:Y:S02]  /*1c0e0*/  LOP3.LUT R20, R21, 0x380, RZ, 0xc0, !PT ;  /* 0x0000038015147812 */ /* 0x000fe400078ec0ff */
[----:B------:R-:W-:-:S02]  /*1c0f0*/  LOP3.LUT R24, R25, 0x380, RZ, 0xc0, !PT ;  /* 0x0000038019187812 */ /* 0x000fc400078ec0ff */
[----:B------:R-:W-:Y:S02]  /*1c100*/  LOP3.LUT R15, R4, 0x380, RZ, 0xc0, !PT ;  /* 0x00000380040f7812 */ /* 0x000fe400078ec0ff */
[----:B------:R-:W-:Y:S02]  /*1c110*/  LOP3.LUT R10, R11, 0x380, RZ, 0xc0, !PT ;  /* 0x000003800b0a7812 */ /* 0x000fe400078ec0ff */
[----:B------:R-:W-:Y:S02]  /*1c120*/  LOP3.LUT R26, R27, 0x380, RZ, 0xc0, !PT ;  /* 0x000003801b1a7812 */ /* 0x000fe400078ec0ff */
[----:B------:R-:W-:Y:S02]  /*1c130*/  SHF.R.U64 R20, R20, 0x3, RZ ;  /* 0x0000000314147819 */ /* 0x000fe400000012ff */
[----:B------:R-:W-:Y:S02]  /*1c140*/  SHF.R.U64 R24, R24, 0x3, RZ ;  /* 0x0000000318187819 */ /* 0x000fe400000012ff */
[----:B------:R-:W-:-:S02]  /*1c150*/  SHF.R.U64 R15, R15, 0x3, RZ ;  /* 0x000000030f0f7819 */ /* 0x000fc400000012ff */
[----:B------:R-:W-:Y:S02]  /*1c160*/  SHF.R.U64 R10, R10, 0x3, RZ ;  /* 0x000000030a0a7819 */ /* 0x000fe400000012ff */
[----:B------:R-:W-:Y:S02]  /*1c170*/  SHF.R.U64 R26, R26, 0x3, RZ ;  /* 0x000000031a1a7819 */ /* 0x000fe400000012ff */
[----:B------:R-:W-:Y:S01]  /*1c180*/  LOP3.LUT R20, R20, R21, RZ, 0x3c, !PT ;  /* 0x0000001514147212 */ /* 0x000fe200078e3cff */
[--C-:B------:R-:W-:Y:S01]  /*1c190*/  IMAD.X R21, RZ, RZ, R5.reuse, P4 ;  /* 0x000000ffff157224 */ /* 0x100fe200020e0605 */
[----:B------:R-:W-:Y:S01]  /*1c1a0*/  LOP3.LUT R24, R24, R25, RZ, 0x3c, !PT ;  /* 0x0000001918187212 */ /* 0x000fe200078e3cff */
[--C-:B------:R-:W-:Y:S01]  /*1c1b0*/  IMAD.X R25, RZ, RZ, R5.reuse, P5 ;  /* 0x000000ffff197224 */ /* 0x100fe200028e0605 */
[----:B------:R-:W-:Y:S01]  /*1c1c0*/  LOP3.LUT R4, R15, R4, RZ, 0x3c, !PT ;  /* 0x000000040f047212 */ /* 0x000fe200078e3cff */
[----:B------:R-:W-:Y:S01]  /*1c1d0*/  IMAD.X R15, RZ, RZ, R5, P3 ;  /* 0x000000ffff0f7224 */ /* 0x000fe200018e0605 */
[----:B------:R-:W-:-:S02]  /*1c1e0*/  LOP3.LUT R10, R10, R11, RZ, 0x3c, !PT ;  /* 0x0000000b0a0a7212 */ /* 0x000fc400078e3cff */
[----:B------:R-:W-:Y:S02]  /*1c1f0*/  LOP3.LUT R26, R26, R27, RZ, 0x3c, !PT ;  /* 0x0000001b1a1a7212 */ /* 0x000fe400078e3cff */
[-C--:B------:R-:W-:Y:S02]  /*1c200*/  IADD3.X R11, RZ, R5.reuse, RZ, P2, !PT ;  /* 0x00000005ff0b7210 */ /* 0x080fe400017fe4ff */
[-C--:B------:R-:W-:Y:S02]  /*1c210*/  IADD3.X R27, RZ, R5.reuse, RZ, P1, !PT ;  /* 0x00000005ff1b7210 */ /* 0x080fe40000ffe4ff */
[----:B------:R-:W-:Y:S02]  /*1c220*/  MOV R78, R4 ;  /* 0x00000004004e7202 */ /* 0x000fe40000000f00 */
[----:B------:R-:W-:Y:S02]  /*1c230*/  MOV R62, R6 ;  /* 0x00000006003e7202 */ /* 0x000fe40000000f00 */
[----:B------:R-:W-:-:S02]  /*1c240*/  MOV R64, R8 ;  /* 0x0000000800407202 */ /* 0x000fc40000000f00 */
[----:B------:R-:W-:Y:S02]  /*1c250*/  MOV R66, R10 ;  /* 0x0000000a00427202 */ /* 0x000fe40000000f00 */
[----:B------:R-:W-:Y:S02]  /*1c260*/  MOV R70, R14 ;  /* 0x0000000e00467202 */ /* 0x000fe40000000f00 */
[----:B------:R-:W-:Y:S02]  /*1c270*/  MOV R72, R20 ;  /* 0x0000001400487202 */ /* 0x000fe40000000f00 */
[----:B------:R-:W-:Y:S02]  /*1c280*/  MOV R74, R24 ;  /* 0x00000018004a7202 */ /* 0x000fe40000000f00 */
[----:B------:R-:W-:Y:S02]  /*1c290*/  MOV R76, R26 ;  /* 0x0000001a004c7202 */ /* 0x000fe40000000f00 */
[----:B--2---:R-:W-:Y:S01]  /*1c2a0*/  LOP3.LUT R2, R0, 0x2, RZ, 0x3c, !PT ;  /* 0x0000000200027812 */ /* 0x004fe200078e3cff */
[----:B------:R-:W-:Y:S06]  /*1c2b0*/  BRA.DIV UR4, `(.L_x_484) ;  /* 0x00000092043c7947 */ /* 0x000fec000b800000 */
[----:B------:R-:W-:Y:S01]  /*1c2c0*/  SEL R29, R40, R37, P0 ;  /* 0x00000025281d7207 */ /* 0x000fe20000000000 */
[----:B------:R-:W-:Y:S01]  /*1c2d0*/  SHFL.IDX PT, R6, R13, R0, 0x1c1f ;  /* 0x001c1f000d067589 */ /* 0x000fe200000e0000 */
[----:B------:R-:W-:Y:S02]  /*1c2e0*/  SEL R31, R37, R40, P0 ;  /* 0x00000028251f7207 */ /* 0x000fe40000000000 */
[----:B------:R-:W-:Y:S01]  /*1c2f0*/  SEL R25, R48, R45, P0 ;  /* 0x0000002d30197207 */ /* 0x000fe20000000000 */
[----:B------:R-:W-:Y:S01]  /*1c300*/  SHFL.IDX PT, R3, R3, R2, 0x1c1f ;  /* 0x001c1f0203037589 */ /* 0x000fe200000e0000 */
[----:B------:R-:W-:Y:S02]  /*1c310*/  SEL R27, R45, R48, P0 ;  /* 0x000000302d1b7207 */ /* 0x000fe40000000000 */
[----:B------:R-:W-:Y:S01]  /*1c320*/  SEL R33, R32, R35, P0 ;  /* 0x0000002320217207 */ /* 0x000fe20000000000 */
[----:B------:R-:W-:Y:S01]  /*1c330*/  SHFL.IDX PT, R26, R25, R0, 0x1c1f ;  /* 0x001c1f00191a7589 */ /* 0x000fe200000e0000 */
[----:B------:R-:W-:-:S02]  /*1c340*/  SEL R37, R39, R28, P0 ;  /* 0x0000001c27257207 */ /* 0x000fc40000000000 */
        /* <DEDUP_REMOVED lines=13> */
[----:B------:R-:W0:Y:S01]  /*1c420*/  SHFL.IDX PT, R10, R5, R0, 0x1c1f ;  /* 0x001c1f00050a7589 */ /* 0x000e2200000e0000 */
[----:B------:R-:W-:Y:S02]  /*1c430*/  SEL R63, R38, R67, P0 ;  /* 0x00000043263f7207 */ /* 0x000fe40000000000 */
[----:B------:R-:W-:Y:S01]  /*1c440*/  SEL R65, R67, R38, P0 ;  /* 0x0000002643417207 */ /* 0x000fe20000000000 */
[----:B------:R-:W-:Y:S01]  /*1c450*/  SHFL.IDX PT, R39, R39, R2, 0x1c1f ;  /* 0x001c1f0227277589 */ /* 0x000fe200000e0000 */
[----:B------:R-:W-:-:S02]  /*1c460*/  SEL R21, R93, R90, P0 ;  /* 0x0000005a5d157207 */ /* 0x000fc40000000000 */
[----:B------:R-:W-:Y:S01]  /*1c470*/  SEL R49, R51, R60, P0 ;  /* 0x0000003c33317207 */ /* 0x000fe20000000000 */
[----:B------:R-:W1:Y:S01]  /*1c480*/  SHFL.IDX PT, R38, R37, R0, 0x1c1f ;  /* 0x001c1f0025267589 */ /* 0x000e6200000e0000 */
[----:B------:R-:W-:Y:S02]  /*1c490*/  SEL R53, R55, R52, P0 ;  /* 0x0000003437357207 */ /* 0x000fe40000000000 */
[----:B------:R-:W-:Y:S01]  /*1c4a0*/  SEL R59, R46, R61, P0 ;  /* 0x0000003d2e3b7207 */ /* 0x000fe20000000000 */
[----:B------:R-:W-:Y:S01]  /*1c4b0*/  SHFL.IDX PT, R9, R9, R0, 0x1c1f ;  /* 0x001c1f0009097589 */ /* 0x000fe200000e0000 */
[----:B------:R-:W-:Y:S02]  /*1c4c0*/  SEL R67, R30, R69, P0 ;  /* 0x000000451e437207 */ /* 0x000fe40000000000 */
[----:B------:R-:W-:Y:S01]  /*1c4d0*/  SEL R71, R73, R34, P0 ;  /* 0x0000002249477207 */ /* 0x000fe20000000000 */
[----:B------:R-:W2:Y:S01]  /*1c4e0*/  SHFL.IDX PT, R20, R21, R2, 0x1c1f ;  /* 0x001c1f0215147589 */ /* 0x000ea200000e0000 */
        /* <DEDUP_REMOVED lines=8> */
[----:B------:R-:W3:Y:S01]  /*1c570*/  SHFL.IDX PT, R30, R29, R0, 0x1c1f ;  /* 0x001c1f001d1e7589 */ /* 0x000ee200000e0000 */
[----:B------:R-:W-:-:S02]  /*1c580*/  SEL R77, R42, R77, P0 ;  /* 0x0000004d2a4d7207 */ /* 0x000fc40000000000 */
[----:B0-----:R-:W-:Y:S01]  /*1c590*/  SEL R8, R10, R7, P0 ;  /* 0x000000070a087207 */ /* 0x001fe20000000000 */
[----:B------:R-:W0:Y:S01]  /*1c5a0*/  SHFL.IDX PT, R34, R33, R0, 0x1c1f ;  /* 0x001c1f0021227589 */ /* 0x000e2200000e0000 */
[----:B------:R-:W-:Y:S02]  /*1c5b0*/  SEL R24, R26, R27, P0 ;  /* 0x0000001b1a187207 */ /* 0x000fe40000000000 */
[----:B-1----:R-:W-:Y:S01]  /*1c5c0*/  SEL R36, R38, R39, P0 ;  /* 0x0000002726247207 */ /* 0x002fe20000000000 */
[----:B------:R-:W1:Y:S01]  /*1c5d0*/  SHFL.IDX PT, R42, R41, R0, 0x1c1f ;  /* 0x001c1f00292a7589 */ /* 0x000e6200000e0000 */
[----:B------:R-:W-:Y:S02]  /*1c5e0*/  SEL R4, R6, R3, P0 ;  /* 0x0000000306047207 */ /* 0x000fe40000000000 */
[----:B------:R-:W-:Y:S01]  /*1c5f0*/  SEL R10, R7, R10, P0 ;  /* 0x0000000a070a7207 */ /* 0x000fe20000000000 */
[----:B------:R-:W-:Y:S01]  /*1c600*/  SHFL.IDX PT, R49, R49, R0, 0x1c1f ;  /* 0x001c1f0031317589 */ /* 0x000fe200000e0000 */
[----:B--2---:R-:W-:-:S02]  /*1c610*/  SEL R12, R9, R20, P0 ;  /* 0x00000014090c7207 */ /* 0x004fc40000000000 */
[----:B------:R-:W-:Y:S01]  /*1c620*/  SEL R14, R20, R9, P0 ;  /* 0x00000009140e7207 */ /* 0x000fe20000000000 */
[----:B------:R-:W-:Y:S01]  /*1c630*/  SHFL.IDX PT, R53, R53, R0, 0x1c1f ;  /* 0x001c1f0035357589 */ /* 0x000fe200000e0000 */
[----:B------:R-:W-:Y:S02]  /*1c640*/  SEL R26, R27, R26, P0 ;  /* 0x0000001a1b1a7207 */ /* 0x000fe40000000000 */
[----:B------:R-:W-:Y:S01]  /*1c650*/  SEL R38, R39, R38, P0 ;  /* 0x0000002627267207 */ /* 0x000fe20000000000 */
[----:B------:R-:W-:Y:S01]  /*1c660*/  SHFL.IDX PT, R59, R59, R0, 0x1c1f ;  /* 0x001c1f003b3b7589 */ /* 0x000fe200000e0000 */
[----:B------:R-:W-:-:S03]  /*1c670*/  SEL R6, R3, R6, P0 ;  /* 0x0000000603067207 */ /* 0x000fc60000000000 */
[----:B------:R-:W-:Y:S01]  /*1c680*/  SHFL.IDX PT, R63, R63, R0, 0x1c1f ;  /* 0x001c1f003f3f7589 */ /* 0x000fe200000e0000 */
[----:B---3--:R-:W-:Y:S02]  /*1c690*/  SEL R28, R30, R31, P0 ;  /* 0x0000001f1e1c7207 */ /* 0x008fe40000000000 */
[----:B------:R-:W-:Y:S01]  /*1c6a0*/  SEL R30, R31, R30, P0 ;  /* 0x0000001e1f1e7207 */ /* 0x000fe20000000000 */
[----:B------:R-:W-:Y:S01]  /*1c6b0*/  SHFL.IDX PT, R67, R67, R0, 0x1c1f ;  /* 0x001c1f0043437589 */ /* 0x000fe200000e0000 */
[----:B0-----:R-:W-:Y:S02]  /*1c6c0*/  SEL R32, R34, R35, P0 ;  /* 0x0000002322207207 */ /* 0x001fe40000000000 */
[----:B------:R-:W-:Y:S01]  /*1c6d0*/  SEL R34, R35, R34, P0 ;  /* 0x0000002223227207 */ /* 0x000fe20000000000 */
[----:B------:R-:W-:Y:S01]  /*1c6e0*/  SHFL.IDX PT, R71, R71, R0, 0x1c1f ;  /* 0x001c1f0047477589 */ /* 0x000fe200000e0000 */
[----:B-1----:R-:W-:Y:S02]  /*1c6f0*/  SEL R40, R42, R43, P0 ;  /* 0x0000002b2a287207 */ /* 0x002fe40000000000 */
[----:B------:R-:W-:Y:S01]  /*1c700*/  SEL R42, R43, R42, P0 ;  /* 0x0000002a2b2a7207 */ /* 0x000fe20000000000 */
[----:B------:R0:W1:Y:S04]  /*1c710*/  SHFL.IDX PT, R44, R47, R2, 0x1c1f ;  /* 0x001c1f022f2c7589 */ /* 0x00006800000e0000 */
[----:B------:R-:W2:Y:S04]  /*1c720*/  SHFL.IDX PT, R46, R51, R2, 0x1c1f ;  /* 0x001c1f02332e7589 */ /* 0x000ea800000e0000 */
[----:B------:R-:W3:Y:S01]  /*1c730*/  SHFL.IDX PT, R48, R55, R2, 0x1c1f ;  /* 0x001c1f0237307589 */ /* 0x000ee200000e0000 */
[----:B0-----:R-:W-:-:S03]  /*1c740*/  IMAD.MOV.U32 R47, RZ, RZ, RZ ;  /* 0x000000ffff2f7224 */ /* 0x001fc600078e00ff */
[----:B------:R-:W0:Y:S04]  /*1c750*/  SHFL.IDX PT, R50, R61, R2, 0x1c1f ;  /* 0x001c1f023d327589 */ /* 0x000e2800000e0000 */
[----:B------:R-:W4:Y:S04]  /*1c760*/  SHFL.IDX PT, R52, R65, R2, 0x1c1f ;  /* 0x001c1f0241347589 */ /* 0x000f2800000e0000 */
[----:B------:R-:W4:Y:S04]  /*1c770*/  SHFL.IDX PT, R54, R69, R2, 0x1c1f ;  /* 0x001c1f0245367589 */ /* 0x000f2800000e0000 */
[----:B------:R-:W4:Y:S01]  /*1c780*/  SHFL.IDX PT, R58, R73, R2, 0x1c1f ;  /* 0x001c1f02493a7589 */ /* 0x000f2200000e0000 */
[----:B-1----:R-:W-:-:S02]  /*1c790*/  SEL R5, R45, R44, P0 ;  /* 0x0000002c2d057207 */ /* 0x002fc40000000000 */
[----:B------:R-:W-:Y:S01]  /*1c7a0*/  SEL R7, R44, R45, P0 ;  /* 0x0000002d2c077207 */ /* 0x000fe20000000000 */
[----:B------:R1:W1:Y:S01]  /*1c7b0*/  SHFL.IDX PT, R75, R75, R0, 0x1c1f ;  /* 0x001c1f004b4b7589 */ /* 0x00026200000e0000 */
[----:B--2---:R-:W-:Y:S02]  /*1c7c0*/  SEL R9, R49, R46, P0 ;  /* 0x0000002e31097207 */ /* 0x004fe40000000000 */
[----:B------:R-:W-:Y:S01]  /*1c7d0*/  SEL R11, R46, R49, P0 ;  /* 0x000000312e0b7207 */ /* 0x000fe20000000000 */
[----:B------:R2:W1:Y:S01]  /*1c7e0*/  SHFL.IDX PT, R60, R77, R2, 0x1c1f ;  /* 0x001c1f024d3c7589 */ /* 0x00046200000e0000 */
[----:B---3--:R-:W-:Y:S02]  /*1c7f0*/  SEL R13, R53, R48, P0 ;  /* 0x00000030350d7207 */ /* 0x008fe40000000000 */
[----:B------:R-:W-:Y:S02]  /*1c800*/  SEL R15, R48, R53, P0 ;  /* 0x00000035300f7207 */ /* 0x000fe40000000000 */
[----:B0-----:R-:W-:-:S02]  /*1c810*/  SEL R25, R59, R50, P0 ;  /* 0x000000323b197207 */ /* 0x001fc40000000000 */
[----:B------:R-:W-:Y:S02]  /*1c820*/  SEL R27, R50, R59, P0 ;  /* 0x0000003b321b7207 */ /* 0x000fe40000000000 */
[----:B----4-:R-:W-:Y:S02]  /*1c830*/  SEL R29, R63, R52, P0 ;  /* 0x000000343f1d7207 */ /* 0x010fe40000000000 */
[----:B------:R-:W-:Y:S02]  /*1c840*/  SEL R31, R52, R63, P0 ;  /* 0x0000003f341f7207 */ /* 0x000fe40000000000 */
[----:B------:R-:W-:Y:S02]  /*1c850*/  SEL R33, R67, R54, P0 ;  /* 0x0000003643217207 */ /* 0x000fe40000000000 */
[----:B------:R-:W-:Y:S02]  /*1c860*/  SEL R35, R54, R67, P0 ;  /* 0x0000004336237207 */ /* 0x000fe40000000000 */
[----:B------:R-:W-:-:S02]  /*1c870*/  SEL R37, R71, R58, P0 ;  /* 0x0000003a47257207 */ /* 0x000fc40000000000 */
[----:B--2---:R-:W-:-:S07]  /*1c880*/  SEL R39, R58, R71, P0 ;  /* 0x000000473a277207 */ /* 0x004fce0000000000 */
.L_x_686:
[----:B------:R-:W2:Y:S01]  /*1c890*/  LDL.LU R2, [R1+0x84] ;  /* 0x0000840001027983 */ /* 0x000ea20000300800 */
[----:B------:R-:W-:Y:S05]  /*1c8a0*/  WARPSYNC.ALL ;  /* 0x0000000000007948 */ /* 0x000fea0003800000 */
[----:B-1----:R-:W3:Y:S01]  /*1c8b0*/  LDL.LU R0, [R1+0x88] ;  /* 0x0000880001007983 */ /* 0x002ee20000300800 */
[----:B------:R-:W-:Y:S01]  /*1c8c0*/  ULDC.64 UR4, c[0x0][0xc00] ;  /* 0x0003000000047ab9 */ /* 0x000fe20000000a00 */
[----:B------:R-:W-:Y:S01]  /*1c8d0*/  SEL R41, R75, R60, P0 ;  /* 0x0000003c4b297207 */ /* 0x000fe20000000000 */
[----:B------:R-:W0:Y:S08]  /*1c8e0*/  LDC R49, c[0x0][0xbe8] ;  /* 0x0002fa00ff317b82 */ /* 0x000e300000000800 */
[----:B------:R-:W-:Y:S01]  /*1c8f0*/  BAR.SYNC.DEFER_BLOCKING 0x1, 0x100 ;  /* 0x0044000000007b1d */ /* 0x000fe20000010000 */
[----:B------:R-:W-:-:S02]  /*1c900*/  ISETP.NE.U32.AND P1, PT, RZ, UR4, PT ;  /* 0x00000004ff007c0c */ /* 0x000fc4000bf25070 */
[----:B------:R-:W-:Y:S02]  /*1c910*/  SEL R43, R60, R75, P0 ;  /* 0x0000004b3c2b7207 */ /* 0x000fe40000000000 */
[----:B------:R-:W-:Y:S01]  /*1c920*/  ISETP.NE.AND.EX P1, PT, RZ, UR5, PT, P1 ;  /* 0x00000005ff007c0c */ /* 0x000fe2000bf25310 */
[----:B------:R-:W4:Y:S04]  /*1c930*/  LDL R44, [R1+0xa8] ;  /* 0x0000a800012c7983 */ /* 0x000f280000100800 */
[----:B------:R-:W4:Y:S04]  /*1c940*/  LDL R52, [R1+0x90] ;  /* 0x0000900001347983 */ /* 0x000f280000100800 */
[----:B------:R-:W-:Y:S04]  /*1c950*/  STSM.16.M88.4 [R78], R4 ;  /* 0x000000044e007844 */ /* 0x000fe80000000200 */
[----:B------:R-:W-:Y:S04]  /*1c960*/  STSM.16.M88.4 [R76], R8 ;  /* 0x000000084c007844 */ /* 0x000fe80000000200 */
[----:B------:R4:W-:Y:S04]  /*1c970*/  STSM.16.M88.4 [R74], R12 ;  /* 0x0000000c4a007844 */ /* 0x0009e80000000200 */
[----:B------:R1:W-:Y:S04]  /*1c980*/  STSM.16.M88.4 [R72], R24 ;  /* 0x0000001848007844 */ /* 0x0003e80000000200 */
[----:B------:R1:W-:Y:S04]  /*1c990*/  STSM.16.M88.4 [R70], R28 ;  /* 0x0000001c46007844 */ /* 0x0003e80000000200 */
[----:B------:R1:W-:Y:S04]  /*1c9a0*/  STSM.16.M88.4 [R66], R32 ;  /* 0x0000002042007844 */ /* 0x0003e80000000200 */
[----:B------:R1:W-:Y:S04]  /*1c9b0*/  STSM.16.M88.4 [R64], R36 ;  /* 0x0000002440007844 */ /* 0x0003e80000000200 */
[----:B------:R1:W-:Y:S01]  /*1c9c0*/  STSM.16.M88.4 [R62], R40 ;  /* 0x000000283e007844 */ /* 0x0003e20000000200 */
[----:B------:R-:W-:Y:S01]  /*1c9d0*/  BAR.SYNC.DEFER_BLOCKING 0x1, 0x100 ;  /* 0x0044000000007b1d */ /* 0x000fe20000010000 */
[----:B--2---:R-:W-:-:S04]  /*1c9e0*/  IADD3 R20, P2, R2, UR4, RZ ;  /* 0x0000000402147c10 */ /* 0x004fc8000ff5e0ff */
[----:B---3--:R-:W-:Y:S01]  /*1c9f0*/  IADD3.X R21, R0, UR5, RZ, P2, !PT ;  /* 0x0000000500157c10 */ /* 0x008fe200097fe4ff */
[----:B------:R-:W-:Y:S02]  /*1ca00*/  ULDC.64 UR4, c[0x0][0xc08] ;  /* 0x0003020000047ab9 */ /* 0x000fe40000000a00 */
[----:B------:R-:W-:Y:S02]  /*1ca10*/  ISETP.NE.U32.AND P0, PT, RZ, UR4, PT ;  /* 0x00000004ff007c0c */ /* 0x000fe4000bf05070 */
[----:B------:R1:W5:Y:S01]  /*1ca20*/  @P1 LDG.E R47, desc[UR60][R20.64] ;  /* 0x0000003c142f1981 */ /* 0x000362000c1e1900 */
[----:B0-----:R-:W-:Y:S02]  /*1ca30*/  ISETP.NE.AND P2, PT, R49, 0x1, PT ;  /* 0x000000013100780c */ /* 0x001fe40003f45270 */
[----:B------:R-:W-:Y:S01]  /*1ca40*/  ISETP.NE.AND.EX P0, PT, RZ, UR5, PT, P0 ;  /* 0x00000005ff007c0c */ /* 0x000fe2000bf05300 */
[----:B----4-:R-:W-:-:S10]  /*1ca50*/  IMAD R13, R52, 0x80, R44 ;  /* 0x00000080340d7824 */ /* 0x010fd400078e022c */
[----:B------:R-:W0:Y:S02]  /*1ca60*/  @P2 LDC R4, c[0x0][0xbec] ;  /* 0x0002fb00ff042b82 */ /* 0x000e240000000800 */
[----:B------:R-:W-:Y:S01]  /*1ca70*/  @P0 IADD3 R2, P3, R2, UR4, RZ ;  /* 0x0000000402020c10 */ /* 0x000fe2000ff7e0ff */
[----:B------:R-:W-:-:S03]  /*1ca80*/  ULDC UR4, c[0x0][0xa88] ;  /* 0x0002a20000047ab9 */ /* 0x000fc60000000800 */
[----:B------:R-:W-:Y:S01]  /*1ca90*/  @P0 IADD3.X R3, R0, UR5, RZ, P3, !PT ;  /* 0x0000000500030c10 */ /* 0x000fe20009ffe4ff */
[----:B------:R-:W-:Y:S01]  /*1caa0*/  IMAD.U32 R0, RZ, RZ, UR4 ;  /* 0x00000004ff007e24 */ /* 0x000fe2000f8e00ff */
[----:B------:R-:W2:Y:S05]  /*1cab0*/  @P2 LDC R5, c[0x0][0xbf0] ;  /* 0x0002fc00ff052b82 */ /* 0x000eaa0000000800 */
[----:B------:R1:W5:Y:S01]  /*1cac0*/  @P0 LDG.E R0, desc[UR60][R2.64] ;  /* 0x0000003c02000981 */ /* 0x000362000c1e1900 */
[----:B------:R-:W-:Y:S05]  /*1cad0*/  @P0 BRA `(.L_x_485) ;  /* 0x0000000000100947 */ /* 0x000fea0003800000 */
[----:B------:R-:W-:Y:S05]  /*1cae0*/  @!P1 BRA `(.L_x_485) ;  /* 0x00000000000c9947 */ /* 0x000fea0003800000 */
[----:B-1----:R-:W3:Y:S04]  /*1caf0*/  LDG.E R3, desc[UR60][R20.64] ;  /* 0x0000003c14037981 */ /* 0x002ee8000c1e1900 */
[----:B-----5:R-:W3:Y:S02]  /*1cb00*/  LDG.E R0, desc[UR60][R20.64+0x4] ;  /* 0x0000043c14007981 */ /* 0x020ee4000c1e1900 */
[----:B---3--:R-:W-:-:S07]  /*1cb10*/  IADD3 R0, -R3, R0, RZ ;  /* 0x0000000003007210 */ /* 0x008fce0007ffe1ff */
.L_x_485:
[----:B------:R-:W3:Y:S01]  /*1cb20*/  LDL.LU R10, [R1+0x8c] ;  /* 0x00008c00010a7983 */ /* 0x000ee20000300800 */
[----:B------:R-:W4:Y:S01]  /*1cb30*/  S2R R6, SR_TID.X ;  /* 0x0000000000067919 */ /* 0x000f220000002100 */
[----:B01----:R-:W-:Y:S01]  /*1cb40*/  @P2 IMAD.HI.U32 R2, R13, R4, RZ ;  /* 0x000000040d022227 */ /* 0x003fe200078e00ff */
[----:B------:R-:W-:Y:S01]  /*1cb50*/  ULDC.64 UR4, c[0x0][0xb90] ;  /* 0x0002e40000047ab9 */ /* 0x000fe20000000a00 */
[----:B-----5:R-:W-:Y:S01]  /*1cb60*/  SHF.R.S32.HI R3, RZ, 0x1f, R47 ;  /* 0x0000001fff037819 */ /* 0x020fe2000001142f */
[----:B------:R-:W3:Y:S01]  /*1cb70*/  LDL.LU R8, [R1+0x78] ;  /* 0x0000780001087983 */ /* 0x000ee20000300800 */
[----:B------:R-:W0:Y:S01]  /*1cb80*/  S2R R14, SR_TID.X ;  /* 0x00000000000e7919 */ /* 0x000e220000002100 */
[----:B------:R-:W-:Y:S01]  /*1cb90*/  IMAD.MOV.U32 R7, RZ, RZ, R13 ;  /* 0x000000ffff077224 */ /* 0x000fe200078e000d */
[----:B------:R-:W1:Y:S01]  /*1cba0*/  @P2 LDC R55, c[0x0][0xbec] ;  /* 0x0002fb00ff372b82 */ /* 0x000e620000000800 */
[----:B------:R-:W3:Y:S04]  /*1cbb0*/  LDL.LU R58, [R1+0x80] ;  /* 0x00008000013a7983 */ /* 0x000ee80000300800 */
[----:B------:R-:W3:Y:S01]  /*1cbc0*/  LDL R50, [R1+0x64] ;  /* 0x0000640001327983 */ /* 0x000ee20000100800 */
[----:B--2---:R-:W-:Y:S01]  /*1cbd0*/  @P2 SHF.R.U32.HI R7, RZ, R5, R2 ;  /* 0x00000005ff072219 */ /* 0x004fe20000011602 */
[----:B------:R-:W-:-:S02]  /*1cbe0*/  IMAD.MOV.U32 R2, RZ, RZ, R47 ;  /* 0x000000ffff027224 */ /* 0x000fc400078e002f */
[----:B----4-:R-:W-:-:S05]  /*1cbf0*/  VIADD R60, R6, 0xffffff80 ;  /* 0xffffff80063c7836 */ /* 0x010fca0000000000 */
[----:B------:R-:W-:-:S04]  /*1cc00*/  SHF.R.S32.HI R54, RZ, 0x1f, R60 ;  /* 0x0000001fff367819 */ /* 0x000fc8000001143c */
[----:B------:R-:W-:-:S04]  /*1cc10*/  LEA.HI R54, R54, R60, RZ, 0x3 ;  /* 0x0000003c36367211 */ /* 0x000fc800078f18ff */
[----:B------:R-:W-:Y:S02]  /*1cc20*/  SHF.R.S32.HI R54, RZ, 0x3, R54 ;  /* 0x00000003ff367819 */ /* 0x000fe40000011436 */
[----:B---3--:R-:W-:Y:S02]  /*1cc30*/  SEL R46, R10, RZ, !P1 ;  /* 0x000000ff0a2e7207 */ /* 0x008fe40004800000 */
[----:B------:R-:W2:Y:S01]  /*1cc40*/  LDL R10, [R1+0xa0] ;  /* 0x0000a000010a7983 */ /* 0x000ea20000100800 */
[----:B------:R-:W-:Y:S02]  /*1cc50*/  SEL R51, R8, RZ, !P1 ;  /* 0x000000ff08337207 */ /* 0x000fe40004800000 */
[----:B------:R-:W-:Y:S01]  /*1cc60*/  SHF.R.S32.HI R48, RZ, 0x1f, R58 ;  /* 0x0000001fff307819 */ /* 0x000fe2000001143a */
[----:B------:R-:W-:Y:S01]  /*1cc70*/  IMAD.WIDE.U32 R4, R58, UR4, R2 ;  /* 0x000000043a047c25 */ /* 0x000fe2000f8e0002 */
[----:B------:R-:W-:-:S03]  /*1cc80*/  LEA R11, R54, R50, 0x6 ;  /* 0x00000032360b7211 */ /* 0x000fc600078e30ff */
[----:B------:R-:W-:Y:S02]  /*1cc90*/  IMAD R6, R48, UR4, RZ ;  /* 0x0000000430067c24 */ /* 0x000fe4000f8e02ff */
[----:B------:R-:W-:Y:S02]  /*1cca0*/  IMAD.MOV R2, RZ, RZ, -R7 ;  /* 0x000000ffff027224 */ /* 0x000fe400078e0a07 */
[----:B------:R-:W-:Y:S01]  /*1ccb0*/  IMAD R9, R58, UR5, R6 ;  /* 0x000000053a097c24 */ /* 0x000fe2000f8e0206 */
[----:B------:R-:W-:-:S03]  /*1ccc0*/  ULDC.64 UR4, c[0x0][0xb98] ;  /* 0x0002e60000047ab9 */ /* 0x000fc60000000a00 */
[----:B------:R-:W-:Y:S02]  /*1ccd0*/  IMAD.IADD R5, R5, 0x1, R9 ;  /* 0x0000000105057824 */ /* 0x000fe400078e0209 */
[----:B------:R-:W-:Y:S02]  /*1cce0*/  IMAD R9, R49, R2, R13 ;  /* 0x0000000231097224 */ /* 0x000fe400078e020d */
[----:B------:R-:W-:Y:S02]  /*1ccf0*/  IMAD R2, R46, UR4, RZ ;  /* 0x000000042e027c24 */ /* 0x000fe4000f8e02ff */
[----:B------:R-:W-:-:S04]  /*1cd00*/  IMAD.WIDE.U32 R4, R51, UR4, R4 ;  /* 0x0000000433047c25 */ /* 0x000fc8000f8e0004 */
[----:B------:R-:W-:Y:S01]  /*1cd10*/  IMAD.WIDE R56, R11, 0x2, R56 ;  /* 0x000000020b387825 */ /* 0x000fe200078e0238 */
[----:B------:R-:W-:Y:S02]  /*1cd20*/  SHF.R.S32.HI R11, RZ, 0x1f, R7 ;  /* 0x0000001fff0b7819 */ /* 0x000fe40000011407 */
[----:B------:R-:W-:Y:S01]  /*1cd30*/  IADD3 R4, P1, R7, R4, RZ ;  /* 0x0000000407047210 */ /* 0x000fe20007f3e0ff */
[----:B------:R-:W-:Y:S01]  /*1cd40*/  IMAD R6, R51, UR5, R2 ;  /* 0x0000000533067c24 */ /* 0x000fe2000f8e0202 */
[----:B------:R-:W-:Y:S01]  /*1cd50*/  SHF.R.S32.HI R2, RZ, 0x1f, R9 ;  /* 0x0000001fff027819 */ /* 0x000fe20000011409 */
[----:B------:R-:W-:-:S03]  /*1cd60*/  ULDC.64 UR4, c[0x0][0xb88] ;  /* 0x0002e20000047ab9 */ /* 0x000fc60000000a00 */
[----:B------:R-:W-:Y:S01]  /*1cd70*/  IADD3.X R5, R11, R5, R6, P1, !PT ;  /* 0x000000050b057210 */ /* 0x000fe20000ffe406 */
[----:B------:R-:W-:Y:S01]  /*1cd80*/  IMAD R2, R2, UR4, RZ ;  /* 0x0000000402027c24 */ /* 0x000fe2000f8e02ff */
[----:B0-----:R-:W-:-:S03]  /*1cd90*/  IADD3 R15, R14, -0x80, RZ ;  /* 0xffffff800e0f7810 */ /* 0x001fc60007ffe0ff */
[C---:B------:R-:W-:Y:S02]  /*1cda0*/  IMAD R11, R9.reuse, UR5, R2 ;  /* 0x00000005090b7c24 */ /* 0x040fe4000f8e0202 */
[----:B------:R-:W-:Y:S01]  /*1cdb0*/  IMAD.WIDE.U32 R4, R9, UR4, R4 ;  /* 0x0000000409047c25 */ /* 0x000fe2000f8e0004 */
[----:B------:R-:W-:Y:S01]  /*1cdc0*/  ULDC.64 UR4, c[0x0][0xb50] ;  /* 0x0002d40000047ab9 */ /* 0x000fe20000000a00 */
[----:B------:R-:W-:Y:S02]  /*1cdd0*/  SHF.R.S32.HI R14, RZ, 0x1f, R15 ;  /* 0x0000001fff0e7819 */ /* 0x000fe4000001140f */
[----:B------:R-:W-:Y:S01]  /*1cde0*/  IMAD.IADD R5, R5, 0x1, R11 ;  /* 0x0000000105057824 */ /* 0x000fe200078e020b */
[----:B------:R-:W-:Y:S02]  /*1cdf0*/  LEA R2, P1, R4, UR4, 0x2 ;  /* 0x0000000404027c11 */ /* 0x000fe4000f8210ff */
[----:B------:R-:W-:Y:S02]  /*1ce00*/  LEA.HI R14, R14, R15, RZ, 0x7 ;  /* 0x0000000f0e0e7211 */ /* 0x000fe400078f38ff */
[----:B------:R-:W-:Y:S01]  /*1ce10*/  LEA.HI.X R4, R4, UR5, R5, 0x2, P1 ;  /* 0x0000000504047c11 */ /* 0x000fe200088f1405 */
[----:B------:R-:W-:Y:S01]  /*1ce20*/  SHFL.IDX PT, R20, R2, RZ, 0x1c1f ;  /* 0x001c1fff02147589 */ /* 0x000fe200000e0000 */
[----:B------:R-:W-:Y:S01]  /*1ce30*/  IADD3 R25, P1, R56, 0x3000, RZ ;  /* 0x0000300038197810 */ /* 0x000fe20007f3e0ff */
[----:B------:R-:W-:Y:S01]  /*1ce40*/  IMAD R53, R0, R49, RZ ;  /* 0x0000003100357224 */ /* 0x000fe200078e02ff */
[----:B------:R-:W-:Y:S01]  /*1ce50*/  LOP3.LUT R14, R14, 0xffffff80, RZ, 0xc0, !PT ;  /* 0xffffff800e0e7812 */ /* 0x000fe200078ec0ff */
[----:B------:R-:W0:Y:S01]  /*1ce60*/  SHFL.IDX PT, R21, R4, RZ, 0x1c1f ;  /* 0x001c1fff04157589 */ /* 0x000e2200000e0000 */
[C---:B------:R-:W-:Y:S01]  /*1ce70*/  IADD3 R7, P0, R56.reuse, 0x1000, RZ ;  /* 0x0000100038077810 */ /* 0x040fe20007f1e0ff */
[----:B------:R-:W-:Y:S01]  /*1ce80*/  ULDC.64 UR4, c[0x0][0xaa0] ;  /* 0x0002a80000047ab9 */ /* 0x000fe20000000a00 */
[----:B------:R-:W-:Y:S01]  /*1ce90*/  LOP3.LUT R24, R25, 0x380, RZ, 0xc0, !PT ;  /* 0x0000038019187812 */ /* 0x000fe200078ec0ff */
[----:B------:R-:W-:Y:S01]  /*1cea0*/  SHFL.IDX PT, R44, R2, 0x1, 0x1c1f ;  /* 0x003c1f00022c7f89 */ /* 0x000fe200000e0000 */
[----:B------:R-:W-:Y:S01]  /*1ceb0*/  IMAD.IADD R14, R15, 0x1, -R14 ;  /* 0x000000010f0e7824 */ /* 0x000fe200078e0a0e */
[----:B------:R-:W-:-:S02]  /*1cec0*/  IADD3 R29, P3, R56, 0x4000, RZ ;  /* 0x00004000381d7810 */ /* 0x000fc40007f7e0ff */
[----:B------:R-:W3:Y:S01]  /*1ced0*/  SHFL.IDX PT, R45, R4, 0x1, 0x1c1f ;  /* 0x003c1f00042d7f89 */ /* 0x000ee200000e0000 */
[----:B------:R-:W-:Y:S01]  /*1cee0*/  SHF.R.U64 R24, R24, 0x3, RZ ;  /* 0x0000000318187819 */ /* 0x000fe200000012ff */
[--C-:B------:R-:W-:Y:S01]  /*1cef0*/  IMAD.X R9, RZ, RZ, R57.reuse, P0 ;  /* 0x000000ffff097224 */ /* 0x100fe200000e0639 */
[----:B------:R-:W-:Y:S02]  /*1cf00*/  LOP3.LUT R28, R29, 0x380, RZ, 0xc0, !PT ;  /* 0x000003801d1c7812 */ /* 0x000fe400078ec0ff */
[----:B------:R-:W-:Y:S02]  /*1cf10*/  LOP3.LUT P0, RZ, R14, 0x3, RZ, 0xc0, !PT ;  /* 0x000000030eff7812 */ /* 0x000fe4000780c0ff */
[----:B------:R-:W-:Y:S01]  /*1cf20*/  LOP3.LUT R24, R24, R25, RZ, 0x3c, !PT ;  /* 0x0000001918187212 */ /* 0x000fe200078e3cff */
[----:B------:R-:W-:Y:S01]  /*1cf30*/  IMAD.X R25, RZ, RZ, R57, P1 ;  /* 0x000000ffff197224 */ /* 0x000fe200008e0639 */
[----:B------:R-:W-:-:S04]  /*1cf40*/  SHF.R.U64 R28, R28, 0x3, RZ ;  /* 0x000000031c1c7819 */ /* 0x000fc800000012ff */
[----:B------:R-:W-:Y:S01]  /*1cf50*/  LOP3.LUT R28, R28, R29, RZ, 0x3c, !PT ;  /* 0x0000001d1c1c7212 */ /* 0x000fe200078e3cff */
[----:B------:R-:W-:Y:S01]  /*1cf60*/  IMAD.X R29, RZ, RZ, R57, P3 ;  /* 0x000000ffff1d7224 */ /* 0x000fe200018e0639 */
[----:B------:R-:W-:Y:S02]  /*1cf70*/  IADD3 R5, P3, R56, 0x7000, RZ ;  /* 0x0000700038057810 */ /* 0x000fe40007f7e0ff */
[----:B------:R-:W-:-:S04]  /*1cf80*/  SHF.R.S32.HI R59, RZ, 0x1f, R60 ;  /* 0x0000001fff3b7819 */ /* 0x000fc8000001143c */
[----:B------:R-:W-:-:S04]  /*1cf90*/  LEA.HI R59, R59, R60, RZ, 0x3 ;  /* 0x0000003c3b3b7211 */ /* 0x000fc800078f18ff */
[----:B------:R-:W-:-:S05]  /*1cfa0*/  LOP3.LUT R59, R59, 0xfffffff8, RZ, 0xc0, !PT ;  /* 0xfffffff83b3b7812 */ /* 0x000fca00078ec0ff */
[----:B------:R-:W-:Y:S02]  /*1cfb0*/  IMAD.IADD R59, R60, 0x1, -R59 ;  /* 0x000000013c3b7824 */ /* 0x000fe400078e0a3b */
[----:B--2---:R-:W-:-:S04]  /*1cfc0*/  IMAD R6, R52, 0x80, R10 ;  /* 0x0000008034067824 */ /* 0x004fc800078e020a */
[C---:B------:R-:W-:Y:S01]  /*1cfd0*/  VIADD R0, R6.reuse, 0x8 ;  /* 0x0000000806007836 */ /* 0x040fe20000000000 */
[----:B------:R-:W-:-:S04]  /*1cfe0*/  ISETP.GE.OR P1, PT, R6, R53, P0 ;  /* 0x000000350600720c */ /* 0x000fc80000726670 */
[----:B------:R-:W-:Y:S02]  /*1cff0*/  ISETP.GE.OR P0, PT, R0, R53, P0 ;  /* 0x000000350000720c */ /* 0x000fe40000706670 */
[----:B------:R-:W-:-:S04]  /*1d000*/  LOP3.LUT R0, R5, 0x380, RZ, 0xc0, !PT ;  /* 0x0000038005007812 */ /* 0x000fc800078ec0ff */
[----:B------:R-:W-:-:S03]  /*1d010*/  SHF.R.U64 R0, R0, 0x3, RZ ;  /* 0x0000000300007819 */ /* 0x000fc600000012ff */
[----:B0-----:R-:W-:Y:S04]  /*1d020*/  @!P1 ST.E desc[UR60][R20.64], R91 ;  /* 0x0000005b14009985 */ /* 0x001fe8000c10193c */
[----:B---3--:R0:W-:Y:S01]  /*1d030*/  @!P0 ST.E desc[UR60][R44.64], R92 ;  /* 0x0000005c2c008985 */ /* 0x0081e2000c10193c */
[----:B------:R-:W-:Y:S01]  /*1d040*/  LOP3.LUT R40, R0, R5, RZ, 0x3c, !PT ;  /* 0x0000000500287212 */ /* 0x000fe200078e3cff */
[----:B------:R-:W-:Y:S02]  /*1d050*/  IMAD R0, R3, UR4, RZ ;  /* 0x0000000403007c24 */ /* 0x000fe4000f8e02ff */
[C---:B------:R-:W-:Y:S01]  /*1d060*/  IMAD.WIDE.U32 R2, R47.reuse, UR4, RZ ;  /* 0x000000042f027c25 */ /* 0x040fe2000f8e00ff */
[----:B------:R-:W-:Y:S01]  /*1d070*/  IADD3 R13, P4, R56, 0x2000, RZ ;  /* 0x00002000380d7810 */ /* 0x000fe20007f9e0ff */
[----:B------:R-:W5:Y:S01]  /*1d080*/  LD.E.128 R24, desc[UR60][R24.64] ;  /* 0x0000003c18187980 */ /* 0x000f62000c101d00 */
[----:B0-----:R-:W0:Y:S01]  /*1d090*/  @P2 LDC R45, c[0x0][0xbf0] ;  /* 0x0002fc00ff2d2b82 */ /* 0x001e220000000800 */
[----:B------:R-:W-:Y:S01]  /*1d0a0*/  IMAD R21, R47, UR5, R0 ;  /* 0x000000052f157c24 */ /* 0x000fe2000f8e0200 */
[----:B------:R-:W-:Y:S01]  /*1d0b0*/  ULDC.64 UR4, c[0x0][0xae8] ;  /* 0x0002ba0000047ab9 */ /* 0x000fe20000000a00 */
[----:B------:R-:W-:Y:S01]  /*1d0c0*/  IMAD R0, R59, 0x20, R54 ;  /* 0x000000203b007824 */ /* 0x000fe200078e0236 */
[----:B------:R-:W-:Y:S01]  /*1d0d0*/  LOP3.LUT R8, R7, 0x380, RZ, 0xc0, !PT ;  /* 0x0000038007087812 */ /* 0x000fe200078ec0ff */
[----:B------:R-:W-:Y:S01]  /*1d0e0*/  IMAD R20, R48, UR4, RZ ;  /* 0x0000000430147c24 */ /* 0x000fe2000f8e02ff */
[----:B------:R-:W-:Y:S01]  /*1d0f0*/  IADD3 R3, R3, R21, RZ ;  /* 0x0000001503037210 */ /* 0x000fe20007ffe0ff */
[----:B------:R-:W-:Y:S01]  /*1d100*/  IMAD R44, R52, 0x80, R0 ;  /* 0x00000080342c7824 */ /* 0x000fe200078e0200 */
[----:B------:R2:W5:Y:S01]  /*1d110*/  LDL R48, [R1+0x7c] ;  /* 0x00007c0001307983 */ /* 0x0005620000100800 */
[----:B------:R-:W-:-:S02]  /*1d120*/  IMAD R21, R58, UR5, R20 ;  /* 0x000000053a157c24 */ /* 0x000fc4000f8e0214 */
[----:B------:R-:W-:Y:S01]  /*1d130*/  IMAD.WIDE.U32 R2, R58, UR4, R2 ;  /* 0x000000043a027c25 */ /* 0x000fe2000f8e0002 */
[----:B------:R-:W-:Y:S01]  /*1d140*/  ULDC.64 UR4, c[0x0][0xaf0] ;  /* 0x0002bc0000047ab9 */ /* 0x000fe20000000a00 */
[----:B------:R-:W-:Y:S01]  /*1d150*/  IADD3 R33, P5, R56, 0x5000, RZ ;  /* 0x0000500038217810 */ /* 0x000fe20007fbe0ff */
[----:B------:R-:W5:Y:S01]  /*1d160*/  LD.E.128 R28, desc[UR60][R28.64] ;  /* 0x0000003c1c1c7980 */ /* 0x000f62000c101d00 */
[----:B-1----:R-:W-:-:S04]  /*1d170*/  @P2 IMAD.HI.U32 R0, R44, R55, RZ ;  /* 0x000000372c002227 */ /* 0x002fc800078e00ff */
[----:B------:R-:W-:Y:S01]  /*1d180*/  IMAD.IADD R3, R3, 0x1, R21 ;  /* 0x0000000103037824 */ /* 0x000fe200078e0215 */
[----:B------:R-:W-:Y:S01]  /*1d190*/  MOV R21, R44 ;  /* 0x0000002c00157202 */ /* 0x000fe20000000f00 */
[----:B------:R-:W-:Y:S01]  /*1d1a0*/  IMAD R20, R46, UR4, RZ ;  /* 0x000000042e147c24 */ /* 0x000fe2000f8e02ff */
[----:B0-----:R-:W-:-:S03]  /*1d1b0*/  @P2 SHF.R.U32.HI R21, RZ, R45, R0 ;  /* 0x0000002dff152219 */ /* 0x001fc60000011600 */
[C---:B------:R-:W-:Y:S02]  /*1d1c0*/  IMAD R45, R51.reuse, UR5, R20 ;  /* 0x00000005332d7c24 */ /* 0x040fe4000f8e0214 */
[----:B------:R-:W-:Y:S01]  /*1d1d0*/  IMAD.WIDE.U32 R2, R51, UR4, R2 ;  /* 0x0000000433027c25 */ /* 0x000fe2000f8e0002 */
[----:B------:R-:W-:Y:S01]  /*1d1e0*/  LOP3.LUT R12, R13, 0x380, RZ, 0xc0, !PT ;  /* 0x000003800d0c7812 */ /* 0x000fe200078ec0ff */
[----:B------:R2:W5:Y:S01]  /*1d1f0*/  LDL R51, [R1+0xb4] ;  /* 0x0000b40001337983 */ /* 0x0005620000100800 */
[----:B------:R-:W-:Y:S01]  /*1d200*/  SHF.R.U64 R8, R8, 0x3, RZ ;  /* 0x0000000308087819 */ /* 0x000fe200000012ff */
[----:B------:R-:W-:Y:S01]  /*1d210*/  IMAD.MOV R20, RZ, RZ, -R21 ;  /* 0x000000ffff147224 */ /* 0x000fe200078e0a15 */
[----:B------:R-:W-:Y:S01]  /*1d220*/  LOP3.LUT R32, R33, 0x380, RZ, 0xc0, !PT ;  /* 0x0000038021207812 */ /* 0x000fe200078ec0ff */
[----:B------:R-:W-:Y:S01]  /*1d230*/  IMAD.IADD R3, R3, 0x1, R45 ;  /* 0x0000000103037824 */ /* 0x000fe200078e022d */
[----:B------:R-:W-:Y:S01]  /*1d240*/  SHF.R.S32.HI R0, RZ, 0x1f, R21 ;  /* 0x0000001fff007819 */ /* 0x000fe20000011415 */
[----:B------:R-:W-:Y:S01]  /*1d250*/  IMAD R45, R49, R20, R44 ;  /* 0x00000014312d7224 */ /* 0x000fe200078e022c */
[----:B------:R-:W-:Y:S01]  /*1d260*/  ULDC.64 UR4, c[0x0][0xae0] ;  /* 0x0002b80000047ab9 */ /* 0x000fe20000000a00 */
[----:B------:R2:W5:Y:S01]  /*1d270*/  LDL R49, [R1+0xb0] ;  /* 0x0000b00001317983 */ /* 0x0005620000100800 */
[----:B------:R-:W-:-:S04]  /*1d280*/  SHF.R.U64 R12, R12, 0x3, RZ ;  /* 0x000000030c0c7819 */ /* 0x000fc800000012ff */
[----:B------:R-:W-:Y:S02]  /*1d290*/  LOP3.LUT R12, R12, R13, RZ, 0x3c, !PT ;  /* 0x0000000d0c0c7212 */ /* 0x000fe400078e3cff */
[----:B------:R-:W-:Y:S02]  /*1d2a0*/  IADD3.X R13, RZ, R57, RZ, P4, !PT ;  /* 0x00000039ff0d7210 */ /* 0x000fe400027fe4ff */
[----:B------:R-:W-:Y:S02]  /*1d2b0*/  IADD3 R37, P4, R56, 0x6000, RZ ;  /* 0x0000600038257810 */ /* 0x000fe40007f9e0ff */
[----:B------:R-:W-:Y:S02]  /*1d2c0*/  LOP3.LUT R8, R8, R7, RZ, 0x3c, !PT ;  /* 0x0000000708087212 */ /* 0x000fe400078e3cff */
[----:B------:R-:W-:Y:S02]  /*1d2d0*/  LOP3.LUT R36, R37, 0x380, RZ, 0xc0, !PT ;  /* 0x0000038025247812 */ /* 0x000fe400078ec0ff */
[----:B------:R-:W-:Y:S01]  /*1d2e0*/  SHF.R.U64 R32, R32, 0x3, RZ ;  /* 0x0000000320207819 */ /* 0x000fe200000012ff */
[----:B------:R-:W-:Y:S01]  /*1d2f0*/  IMAD.X R41, RZ, RZ, R57, P3 ;  /* 0x000000ffff297224 */ /* 0x000fe200018e0639 */
[----:B------:R-:W-:Y:S01]  /*1d300*/  LOP3.LUT R7, R56, 0x380, RZ, 0xc0, !PT ;  /* 0x0000038038077812 */ /* 0x000fe200078ec0ff */
[----:B------:R-:W-:Y:S01]  /*1d310*/  IMAD R0, R0, UR4, RZ ;  /* 0x0000000400007c24 */ /* 0x000fe2000f8e02ff */
[----:B------:R-:W-:Y:S01]  /*1d320*/  SHF.R.U64 R36, R36, 0x3, RZ ;  /* 0x0000000324247819 */ /* 0x000fe200000012ff */
[----:B------:R-:W5:Y:S01]  /*1d330*/  LD.E.128 R8, desc[UR60][R8.64] ;  /* 0x0000003c08087980 */ /* 0x000f62000c101d00 */
[----:B------:R-:W-:-:S02]  /*1d340*/  SHF.R.U64 R7, R7, 0x3, RZ ;  /* 0x0000000307077819 */ /* 0x000fc400000012ff */
[----:B------:R-:W-:Y:S01]  /*1d350*/  LOP3.LUT R32, R32, R33, RZ, 0x3c, !PT ;  /* 0x0000002120207212 */ /* 0x000fe200078e3cff */
[----:B------:R-:W5:Y:S01]  /*1d360*/  LD.E.128 R12, desc[UR60][R12.64] ;  /* 0x0000003c0c0c7980 */ /* 0x000f62000c101d00 */
[----:B------:R-:W-:Y:S01]  /*1d370*/  LOP3.LUT R36, R36, R37, RZ, 0x3c, !PT ;  /* 0x0000002524247212 */ /* 0x000fe200078e3cff */
[----:B------:R-:W-:Y:S01]  /*1d380*/  IMAD.X R37, RZ, RZ, R57, P4 ;  /* 0x000000ffff257224 */ /* 0x000fe200020e0639 */
[----:B------:R-:W-:Y:S01]  /*1d390*/  IADD3.X R33, RZ, R57, RZ, P5, !PT ;  /* 0x00000039ff217210 */ /* 0x000fe20002ffe4ff */
[----:B------:R-:W5:Y:S01]  /*1d3a0*/  LD.E.128 R40, desc[UR60][R40.64] ;  /* 0x0000003c28287980 */ /* 0x000f62000c101d00 */
[----:B------:R-:W-:Y:S01]  /*1d3b0*/  LOP3.LUT R56, R7, R56, RZ, 0x3c, !PT ;  /* 0x0000003807387212 */ /* 0x000fe200078e3cff */
[C---:B------:R-:W-:Y:S02]  /*1d3c0*/  IMAD R47, R21.reuse, UR5, R0 ;  /* 0x00000005152f7c24 */ /* 0x040fe4000f8e0200 */
[----:B------:R-:W5:Y:S01]  /*1d3d0*/  LD.E.128 R36, desc[UR60][R36.64] ;  /* 0x0000003c24247980 */ /* 0x000f62000c101d00 */
[----:B------:R-:W-:-:S03]  /*1d3e0*/  IMAD.WIDE.U32 R2, R21, UR4, R2 ;  /* 0x0000000415027c25 */ /* 0x000fc6000f8e0002 */
[----:B------:R2:W5:Y:S01]  /*1d3f0*/  LD.E.128 R4, desc[UR60][R56.64] ;  /* 0x0000003c38047980 */ /* 0x000562000c101d00 */
[----:B------:R-:W-:Y:S01]  /*1d400*/  SHF.R.S32.HI R0, RZ, 0x1f, R45 ;  /* 0x0000001fff007819 */ /* 0x000fe2000001142d */
[----:B------:R-:W-:Y:S01]  /*1d410*/  IMAD R46, R52, 0x80, R54 ;  /* 0x00000080342e7824 */ /* 0x000fe200078e0236 */
[----:B------:R-:W-:Y:S01]  /*1d420*/  ULDC.64 UR4, c[0x0][0xad8] ;  /* 0x0002b60000047ab9 */ /* 0x000fe20000000a00 */
[----:B------:R-:W5:Y:S01]  /*1d430*/  LD.E.128 R32, desc[UR60][R32.64] ;  /* 0x0000003c20207980 */ /* 0x000f62000c101d00 */
[----:B------:R-:W-:Y:S01]  /*1d440*/  @!PT LDS RZ, [RZ] ;  /* 0x00000000fffff984 */ /* 0x000fe20000000800 */
[----:B------:R-:W-:Y:S01]  /*1d450*/  @!PT LDS RZ, [RZ] ;  /* 0x00000000fffff984 */ /* 0x000fe20000000800 */
[----:B------:R-:W-:Y:S01]  /*1d460*/  @!PT LDS RZ, [RZ] ;  /* 0x00000000fffff984 */ /* 0x000fe20000000800 */
[----:B------:R-:W-:Y:S01]  /*1d470*/  @!PT LDS RZ, [RZ] ;  /* 0x00000000fffff984 */ /* 0x000fe20000000800 */
[----:B------:R0:W-:Y:S06]  /*1d480*/  MEMBAR.ALL.CTA ;  /* 0x0000000000007992 */ /* 0x0001ec0000008000 */
[----:B0-----:R-:W0:Y:S01]  /*1d490*/  FENCE.VIEW.ASYNC.S ;  /* 0x00000000000073c6 */ /* 0x001e220000000000 */
[----:B------:R-:W-:Y:S01]  /*1d4a0*/  IADD3 R3, R3, R47, RZ ;  /* 0x0000002f03037210 */ /* 0x000fe20007ffe0ff */
[----:B------:R-:W-:-:S02]  /*1d4b0*/  IMAD R20, R0, UR4, RZ ;  /* 0x0000000400147c24 */ /* 0x000fc4000f8e02ff */
[----:B------:R-:W-:Y:S02]  /*1d4c0*/  VIADD R0, R46, 0x20 ;  /* 0x000000202e007836 */ /* 0x000fe40000000000 */
[C---:B------:R-:W-:Y:S02]  /*1d4d0*/  IMAD R21, R45.reuse, UR5, R20 ;  /* 0x000000052d157c24 */ /* 0x040fe4000f8e0214 */
[----:B------:R-:W-:Y:S01]  /*1d4e0*/  IMAD.WIDE.U32 R2, R45, UR4, R2 ;  /* 0x000000042d027c25 */ /* 0x000fe2000f8e0002 */
[-C--:B------:R-:W-:Y:S01]  /*1d4f0*/  ISETP.GE.AND P0, PT, R0, R53.reuse, PT ;  /* 0x000000350000720c */ /* 0x080fe20003f06270 */
[----:B------:R-:W-:Y:S01]  /*1d500*/  ULDC.64 UR4, c[0x0][0xa80] ;  /* 0x0002a00000047ab9 */ /* 0x000fe20000000a00 */
[----:B------:R-:W-:Y:S01]  /*1d510*/  ISETP.GE.AND P2, PT, R46, R53, PT ;  /* 0x000000352e00720c */ /* 0x000fe20003f46270 */
[----:B------:R-:W-:Y:S01]  /*1d520*/  VIADD R0, R16, 0x2e820 ;  /* 0x0002e82010007836 */ /* 0x000fe20000000000 */
[----:B------:R-:W-:Y:S02]  /*1d530*/  IADD3 R3, R3, R21, RZ ;  /* 0x0000001503037210 */ /* 0x000fe40007ffe0ff */
[----:B------:R-:W-:Y:S01]  /*1d540*/  LEA R44, P3, R2, UR4, 0x1 ;  /* 0x00000004022c7c11 */ /* 0x000fe2000f8608ff */
[----:B------:R-:W-:Y:S01]  /*1d550*/  VIADD R20, R46, 0x40 ;  /* 0x000000402e147836 */ /* 0x000fe20000000000 */
[----:B------:R-:W-:-:S02]  /*1d560*/  PRMT R0, RZ, 0x654, R0 ;  /* 0x00000654ff007816 */ /* 0x000fc40000000000 */
[----:B------:R-:W-:Y:S01]  /*1d570*/  LEA.HI.X R45, R2, UR5, R3, 0x1, P3 ;  /* 0x00000005022d7c11 */ /* 0x000fe200098f0c03 */
[----:B------:R-:W-:Y:S01]  /*1d580*/  BSSY B1, `(.L_x_486) ;  /* 0x000000f000017945 */ /* 0x000fe20003800000 */
[----:B------:R-:W-:Y:S02]  /*1d590*/  ISETP.GE.AND P1, PT, R20, R53, PT ;  /* 0x000000351400720c */ /* 0x000fe40003f26270 */
[----:B0-----:R2:W0:Y:S01]  /*1d5a0*/  SHFL.IDX PT, R20, R44, RZ, 0x181f ;  /* 0x00181fff2c147589 */ /* 0x00142200000e0000 */
[----:B------:R1:W-:Y:S03]  /*1d5b0*/  SYNCS.ARRIVE.TRANS64.RED.A1T0 RZ, [R0+URZ], RZ ;  /* 0x000000ff00ff79a7 */ /* 0x0003e6000810043f */
[----:B-1----:R2:W1:Y:S01]  /*1d5c0*/  SHFL.IDX PT, R0, R45, RZ, 0x181f ;  /* 0x00181fff2d007589 */ /* 0x00246200000e0000 */
[----:B------:R-:W-:Y:S06]  /*1d5d0*/  @P2 BRA `(.L_x_487) ;  /* 0x0000000000242947 */ /* 0x000fec0003800000 */
[----:B------:R-:W-:Y:S02]  /*1d5e0*/  ULDC UR4, c[0x0][0xac8] ;  /* 0x0002b20000047ab9 */ /* 0x000fe40000000800 */
[----:B------:R-:W-:Y:S02]  /*1d5f0*/  ISETP.GE.AND P2, PT, R50, UR4, PT ;  /* 0x0000000432007c0c */ /* 0x000fe4000bf46270 */
[----:B-----5:R-:W-:-:S11]  /*1d600*/  ISETP.GE.AND P3, PT, R48, UR4, PT ;  /* 0x0000000430007c0c */ /* 0x020fd6000bf66270 */
[-C--:B0-----:R-:W-:Y:S02]  /*1d610*/  @!P2 LEA R2, P4, R50, R20.reuse, 0x1 ;  /* 0x000000143202a211 */ /* 0x081fe400078808ff */
[----:B------:R-:W-:Y:S02]  /*1d620*/  @!P3 LEA R20, P5, R48, R20, 0x1 ;  /* 0x000000143014b211 */ /* 0x000fe400078a08ff */
[-C--:B-1----:R-:W-:Y:S02]  /*1d630*/  @!P2 LEA.HI.X R3, R50, R0.reuse, R51, 0x1, P4 ;  /* 0x000000003203a211 */ /* 0x082fe400020f0c33 */
[----:B------:R-:W-:-:S03]  /*1d640*/  @!P3 LEA.HI.X R21, R48, R0, R49, 0x1, P5 ;  /* 0x000000003015b211 */ /* 0x000fc600028f0c31 */
[----:B------:R3:W-:Y:S04]  /*1d650*/  @!P2 ST.E.128 desc[UR60][R2.64], R4 ;  /* 0x000000040200a985 */ /* 0x0007e8000c101d3c */
[----:B------:R3:W-:Y:S02]  /*1d660*/  @!P3 ST.E.128 desc[UR60][R20.64], R28 ;  /* 0x0000001c1400b985 */ /* 0x0007e4000c101d3c */
.L_x_487:
[----:B------:R-:W-:Y:S05]  /*1d670*/  BSYNC B1 ;  /* 0x0000000000017941 */ /* 0x000fea0003800000 */
.L_x_486:
[----:B-1----:R1:W4:Y:S01]  /*1d680*/  SHFL.IDX PT, R0, R45, 0x1, 0x181f ;  /* 0x00381f002d007f89 */ /* 0x00232200000e0000 */
[----:B------:R-:W-:Y:S03]  /*1d690*/  BSSY B1, `(.L_x_488) ;  /* 0x000000c000017945 */ /* 0x000fe60003800000 */
[----:B---3-5:R1:W3:Y:S01]  /*1d6a0*/  SHFL.IDX PT, R4, R44, 0x1, 0x181f ;  /* 0x00381f002c047f89 */ /* 0x0282e200000e0000 */
[----:B------:R-:W-:Y:S05]  /*1d6b0*/  @P0 BRA `(.L_x_489) ;  /* 0x0000000000240947 */ /* 0x000fea0003800000 */
[----:B------:R-:W-:Y:S02]  /*1d6c0*/  ULDC UR4, c[0x0][0xac8] ;  /* 0x0002b20000047ab9 */ /* 0x000fe40000000800 */
[----:B------:R-:W-:Y:S02]  /*1d6d0*/  ISETP.GE.AND P3, PT, R50, UR4, PT ;  /* 0x0000000432007c0c */ /* 0x000fe4000bf66270 */
[----:B------:R-:W-:-:S11]  /*1d6e0*/  ISETP.GE.AND P4, PT, R48, UR4, PT ;  /* 0x0000000430007c0c */ /* 0x000fd6000bf86270 */
[-C--:B---3--:R-:W-:Y:S02]  /*1d6f0*/  @!P3 LEA R2, P0, R50, R4.reuse, 0x1 ;  /* 0x000000043202b211 */ /* 0x088fe400078008ff */
[----:B------:R-:W-:Y:S02]  /*1d700*/  @!P4 LEA R4, P2, R48, R4, 0x1 ;  /* 0x000000043004c211 */ /* 0x000fe400078408ff */
[-C--:B----4-:R-:W-:Y:S02]  /*1d710*/  @!P3 LEA.HI.X R3, R50, R0.reuse, R51, 0x1, P0 ;  /* 0x000000003203b211 */ /* 0x090fe400000f0c33 */
[----:B------:R-:W-:-:S03]  /*1d720*/  @!P4 LEA.HI.X R5, R48, R0, R49, 0x1, P2 ;  /* 0x000000003005c211 */ /* 0x000fc600010f0c31 */
[----:B------:R3:W-:Y:S04]  /*1d730*/  @!P3 ST.E.128 desc[UR60][R2.64], R8 ;  /* 0x000000080200b985 */ /* 0x0007e8000c101d3c */
[----:B------:R3:W-:Y:S02]  /*1d740*/  @!P4 ST.E.128 desc[UR60][R4.64], R32 ;  /* 0x000000200400c985 */ /* 0x0007e4000c101d3c */
.L_x_489:
[----:B------:R-:W-:Y:S05]  /*1d750*/  BSYNC B1 ;  /* 0x0000000000017941 */ /* 0x000fea0003800000 */
.L_x_488:
[----:B----4-:R4:W0:Y:S01]  /*1d760*/  SHFL.IDX PT, R0, R45, 0x2, 0x181f ;  /* 0x00581f002d007f89 */ /* 0x01082200000e0000 */
[----:B------:R-:W-:Y:S03]  /*1d770*/  BSSY B1, `(.L_x_490) ;  /* 0x000000c000017945 */ /* 0x000fe60003800000 */
[----:B---3--:R4:W3:Y:S01]  /*1d780*/  SHFL.IDX PT, R4, R44, 0x2, 0x181f ;  /* 0x00581f002c047f89 */ /* 0x0088e200000e0000 */
[----:B------:R-:W-:Y:S05]  /*1d790*/  @P1 BRA `(.L_x_491) ;  /* 0x0000000000241947 */ /* 0x000fea0003800000 */
[----:B------:R-:W-:Y:S02]  /*1d7a0*/  ULDC UR4, c[0x0][0xac8] ;  /* 0x0002b20000047ab9 */ /* 0x000fe40000000800 */
[----:B------:R-:W-:Y:S02]  /*1d7b0*/  ISETP.GE.AND P2, PT, R50, UR4, PT ;  /* 0x0000000432007c0c */ /* 0x000fe4000bf46270 */
[----:B------:R-:W-:-:S11]  /*1d7c0*/  ISETP.GE.AND P3, PT, R48, UR4, PT ;  /* 0x0000000430007c0c */ /* 0x000fd6000bf66270 */
[-C--:B---3--:R-:W-:Y:S02]  /*1d7d0*/  @!P2 LEA R2, P0, R50, R4.reuse, 0x1 ;  /* 0x000000043202a211 */ /* 0x088fe400078008ff */
[----:B------:R-:W-:Y:S02]  /*1d7e0*/  @!P3 LEA R4, P1, R48, R4, 0x1 ;  /* 0x000000043004b211 */ /* 0x000fe400078208ff */
[-C--:B0-----:R-:W-:Y:S02]  /*1d7f0*/  @!P2 LEA.HI.X R3, R50, R0.reuse, R51, 0x1, P0 ;  /* 0x000000003203a211 */ /* 0x081fe400000f0c33 */
[----:B------:R-:W-:-:S03]  /*1d800*/  @!P3 LEA.HI.X R5, R48, R0, R49, 0x1, P1 ;  /* 0x000000003005b211 */ /* 0x000fc600008f0c31 */
[----:B------:R0:W-:Y:S04]  /*1d810*/  @!P2 ST.E.128 desc[UR60][R2.64], R12 ;  /* 0x0000000c0200a985 */ /* 0x0001e8000c101d3c */
[----:B------:R0:W-:Y:S02]  /*1d820*/  @!P3 ST.E.128 desc[UR60][R4.64], R36 ;  /* 0x000000240400b985 */ /* 0x0001e4000c101d3c */
.L_x_491:
[----:B------:R-:W-:Y:S05]  /*1d830*/  BSYNC B1 ;  /* 0x0000000000017941 */ /* 0x000fea0003800000 */
.L_x_490:
[----:B0-----:R-:W-:Y:S01]  /*1d840*/  VIADD R0, R46, 0x60 ;  /* 0x000000602e007836 */ /* 0x001fe20000000000 */
[----:B-12-4-:R-:W4:Y:S04]  /*1d850*/  SHFL.IDX PT, R45, R45, 0x3, 0x181f ;  /* 0x00781f002d2d7f89 */ /* 0x016f2800000e0000 */
        /* <DEDUP_REMOVED lines=14> */
.L_x_483:
[----:B------:R-:W2:Y:S01]  /*1d940*/  LDL.LU R4, [R1+0x84] ;  /* 0x0000840001047983 */ /* 0x000ea20000300800 */
[----:B------:R-:W-:Y:S01]  /*1d950*/  ULDC.64 UR4, c[0x0][0xc00] ;  /* 0x0003000000047ab9 */ /* 0x000fe20000000a00 */
[----:B------:R-:W-:Y:S01]  /*1d960*/  IMAD.MOV.U32 R0, RZ, RZ, RZ ;  /* 0x000000ffff007224 */ /* 0x000fe200078e00ff */
[----:B------:R-:W3:Y:S01]  /*1d970*/  LDC R25, c[0x0][0xbe8] ;  /* 0x0002fa00ff197b82 */ /* 0x000ee20000000800 */
[----:B------:R-:W0:Y:S01]  /*1d980*/  LDL.LU R6, [R1+0x88] ;  /* 0x0000880001067983 */ /* 0x000e220000300800 */
[----:B------:R-:W-:-:S04]  /*1d990*/  ISETP.NE.U32.AND P0, PT, RZ, UR4, PT ;  /* 0x00000004ff007c0c */ /* 0x000fc8000bf05070 */
[----:B------:R-:W-:Y:S02]  /*1d9a0*/  ISETP.NE.AND.EX P0, PT, RZ, UR5, PT, P0 ;  /* 0x00000005ff007c0c */ /* 0x000fe4000bf05300 */
[----:B--2---:R-:W-:-:S04]  /*1d9b0*/  IADD3 R2, P1, R4, UR4, RZ ;  /* 0x0000000404027c10 */ /* 0x004fc8000ff3e0ff */
[----:B0-----:R-:W-:Y:S01]  /*1d9c0*/  IADD3.X R3, R6, UR5, RZ, P1, !PT ;  /* 0x0000000506037c10 */ /* 0x001fe20008ffe4ff */
[----:B------:R-:W-:Y:S02]  /*1d9d0*/  ULDC.64 UR4, c[0x0][0xc08] ;  /* 0x0003020000047ab9 */ /* 0x000fe40000000a00 */
[----:B------:R-:W-:-:S04]  /*1d9e0*/  ISETP.NE.U32.AND P1, PT, RZ, UR4, PT ;  /* 0x00000004ff007c0c */ /* 0x000fc8000bf25070 */
[----:B------:R0:W5:Y:S01]  /*1d9f0*/  @P0 LDG.E R0, desc[UR60][R2.64] ;  /* 0x0000003c02000981 */ /* 0x000162000c1e1900 */
[----:B------:R-:W-:Y:S01]  /*1da00*/  ISETP.NE.AND.EX P1, PT, RZ, UR5, PT, P1 ;  /* 0x00000005ff007c0c */ /* 0x000fe2000bf25310 */
[----:B------:R-:W2:-:S12]  /*1da10*/  S2R R7, SR_TID.X ;  /* 0x0000000000077919 */ /* 0x000e980000002100 */
[----:B------:R-:W-:Y:S01]  /*1da20*/  @P1 IADD3 R4, P2, R4, UR4, RZ ;  /* 0x0000000404041c10 */ /* 0x000fe2000ff5e0ff */
[----:B------:R-:W-:-:S03]  /*1da30*/  ULDC UR4, c[0x0][0xa88] ;  /* 0x0002a20000047ab9 */ /* 0x000fc60000000800 */
[----:B------:R-:W-:Y:S01]  /*1da40*/  @P1 IADD3.X R5, R6, UR5, RZ, P2, !PT ;  /* 0x0000000506051c10 */ /* 0x000fe200097fe4ff */
[----:B------:R-:W-:-:S06]  /*1da50*/  IMAD.U32 R6, RZ, RZ, UR4 ;  /* 0x00000004ff067e24 */ /* 0x000fcc000f8e00ff */
[----:B------:R0:W5:Y:S01]  /*1da60*/  @P1 LDG.E R6, desc[UR60][R4.64] ;  /* 0x0000003c04061981 */ /* 0x000162000c1e1900 */
[----:B---3--:R-:W-:Y:S02]  /*1da70*/  ISETP.NE.AND P2, PT, R25, 0x1, PT ;  /* 0x000000011900780c */ /* 0x008fe40003f45270 */
[----:B--2---:R-:W-:-:S11]  /*1da80*/  IADD3 R26, R7, -0x80, RZ ;  /* 0xffffff80071a7810 */ /* 0x004fd60007ffe0ff */
[----:B------:R-:W2:Y:S01]  /*1da90*/  @P2 LDC R14, c[0x0][0xbec] ;  /* 0x0002fb00ff0e2b82 */ /* 0x000ea20000000800 */
[----:B------:R-:W-:-:S07]  /*1daa0*/  ISETP.GE.AND P3, PT, R26, 0x80, PT ;  /* 0x000000801a00780c */ /* 0x000fce0003f66270 */
[----:B------:R-:W3:Y:S01]  /*1dab0*/  @P2 LDC R27, c[0x0][0xbf0] ;  /* 0x0002fc00ff1b2b82 */ /* 0x000ee20000000800 */
[----:B0-----:R-:W-:Y:S05]  /*1dac0*/  @P1 BRA `(.L_x_493) ;  /* 0x0000000000101947 */ /* 0x001fea0003800000 */
[----:B------:R-:W-:Y:S05]  /*1dad0*/  @!P0 BRA `(.L_x_493) ;  /* 0x00000000000c8947 */ /* 0x000fea0003800000 */
[----:B------:R-:W4:Y:S04]  /*1dae0*/  LDG.E R5, desc[UR60][R2.64] ;  /* 0x0000003c02057981 */ /* 0x000f28000c1e1900 */
[----:B-----5:R-:W4:Y:S02]  /*1daf0*/  LDG.E R6, desc[UR60][R2.64+0x4] ;  /* 0x0000043c02067981 */ /* 0x020f24000c1e1900 */
[----:B----4-:R-:W-:-:S07]  /*1db00*/  IMAD.IADD R6, R6, 0x1, -R5 ;  /* 0x0000000106067824 */ /* 0x010fce00078e0a05 */
.L_x_493:
[----:B------:R-:W4:Y:S04]  /*1db10*/  LDL.LU R3, [R1+0x78] ;  /* 0x0000780001037983 */ /* 0x000f280000300800 */
[----:B------:R-:W2:Y:S04]  /*1db20*/  LDL.LU R2, [R1+0x8c] ;  /* 0x00008c0001027983 */ /* 0x000ea80000300800 */
[----:B------:R-:W3:Y:S04]  /*1db30*/  LDL R24, [R1+0x80] ;  /* 0x0000800001187983 */ /* 0x000ee80000100800 */
[----:B------:R0:W5:Y:S01]  /*1db40*/  LDL R20, [R1+0x90] ;  /* 0x0000900001147983 */ /* 0x0001620000100800 */
[----:B------:R-:W-:Y:S01]  /*1db50*/  BSSY B1, `(.L_x_494) ;  /* 0x000002d000017945 */ /* 0x000fe20003800000 */
[----:B-----5:R-:W-:-:S02]  /*1db60*/  SHF.R.S32.HI R11, RZ, 0x1f, R0 ;  /* 0x0000001fff0b7819 */ /* 0x020fc40000011400 */
[----:B----4-:R-:W-:Y:S02]  /*1db70*/  SEL R13, R3, RZ, !P0 ;  /* 0x000000ff030d7207 */ /* 0x010fe40004000000 */
[----:B--2---:R-:W-:Y:S02]  /*1db80*/  SEL R12, R2, RZ, !P0 ;  /* 0x000000ff020c7207 */ /* 0x004fe40004000000 */
[----:B---3--:R-:W-:Y:S01]  /*1db90*/  SHF.R.S32.HI R10, RZ, 0x1f, R24 ;  /* 0x0000001fff0a7819 */ /* 0x008fe20000011418 */
[----:B0-----:R-:W-:Y:S06]  /*1dba0*/  @P3 BRA `(.L_x_495) ;  /* 0x00000000009c3947 */ /* 0x001fec0003800000 */
[----:B------:R-:W0:Y:S01]  /*1dbb0*/  LDC R9, c[0x0][0xbe8] ;  /* 0x0002fa00ff097b82 */ /* 0x000e220000000800 */
[----:B------:R-:W-:-:S04]  /*1dbc0*/  IMAD R2, R20, 0x80, R7 ;  /* 0x0000008014027824 */ /* 0x000fc800078e0207 */
[----:B------:R-:W-:Y:S02]  /*1dbd0*/  VIADD R8, R2, 0xffffff80 ;  /* 0xffffff8002087836 */ /* 0x000fe40000000000 */
[----:B0-----:R-:W-:-:S05]  /*1dbe0*/  IMAD R3, R6, R9, RZ ;  /* 0x0000000906037224 */ /* 0x001fca00078e02ff */
[----:B------:R-:W-:-:S13]  /*1dbf0*/  ISETP.GE.AND P0, PT, R8, R3, PT ;  /* 0x000000030800720c */ /* 0x000fda0003f06270 */
[----:B------:R-:W-:Y:S05]  /*1dc00*/  @P0 BRA `(.L_x_495) ;  /* 0x0000000000840947 */ /* 0x000fea0003800000 */
[----:B------:R-:W-:Y:S01]  /*1dc10*/  ISETP.NE.AND P0, PT, R9, 0x1, PT ;  /* 0x000000010900780c */ /* 0x000fe20003f05270 */
[----:B------:R-:W-:Y:S01]  /*1dc20*/  ULDC.64 UR4, c[0x0][0xb90] ;  /* 0x0002e40000047ab9 */ /* 0x000fe20000000a00 */
[----:B------:R-:W-:Y:S01]  /*1dc30*/  IMAD.MOV.U32 R2, RZ, RZ, R0 ;  /* 0x000000ffff027224 */ /* 0x000fe200078e0000 */
[----:B------:R-:W-:Y:S01]  /*1dc40*/  MOV R5, R8 ;  /* 0x0000000800057202 */ /* 0x000fe20000000f00 */
[----:B------:R-:W-:Y:S02]  /*1dc50*/  IMAD R7, R10, UR4, RZ ;  /* 0x000000040a077c24 */ /* 0x000fe4000f8e02ff */
[----:B------:R-:W-:Y:S02]  /*1dc60*/  IMAD.MOV.U32 R3, RZ, RZ, R11 ;  /* 0x000000ffff037224 */ /* 0x000fe400078e000b */
[C---:B------:R-:W-:Y:S02]  /*1dc70*/  IMAD R7, R24.reuse, UR5, R7 ;  /* 0x0000000518077c24 */ /* 0x040fe4000f8e0207 */
[----:B------:R-:W-:Y:S01]  /*1dc80*/  IMAD.WIDE.U32 R2, R24, UR4, R2 ;  /* 0x0000000418027c25 */ /* 0x000fe2000f8e0002 */
[----:B------:R-:W-:-:S02]  /*1dc90*/  ULDC.64 UR4, c[0x0][0xb98] ;  /* 0x0002e60000047ab9 */ /* 0x000fc40000000a00 */
[----:B------:R-:W0:Y:S01]  /*1dca0*/  @P0 LDC R15, c[0x0][0xbec] ;  /* 0x0002fb00ff0f0b82 */ /* 0x000e220000000800 */
[----:B------:R-:W-:Y:S02]  /*1dcb0*/  IMAD.IADD R3, R3, 0x1, R7 ;  /* 0x0000000103037824 */ /* 0x000fe400078e0207 */
[----:B------:R-:W-:-:S05]  /*1dcc0*/  IMAD.WIDE.U32 R2, R13, UR4, R2 ;  /* 0x000000040d027c25 */ /* 0x000fca000f8e0002 */
[----:B------:R-:W2:Y:S01]  /*1dcd0*/  @P0 LDC R21, c[0x0][0xbf0] ;  /* 0x0002fc00ff150b82 */ /* 0x000ea20000000800 */
[----:B0-----:R-:W-:-:S05]  /*1dce0*/  @P0 IMAD.HI.U32 R4, R8, R15, RZ ;  /* 0x0000000f08040227 */ /* 0x001fca00078e00ff */
[----:B--2---:R-:W-:Y:S01]  /*1dcf0*/  @P0 SHF.R.U32.HI R5, RZ, R21, R4 ;  /* 0x00000015ff050219 */ /* 0x004fe20000011604 */
[----:B------:R-:W-:-:S03]  /*1dd00*/  IMAD R4, R12, UR4, RZ ;  /* 0x000000040c047c24 */ /* 0x000fc6000f8e02ff */
[C---:B------:R-:W-:Y:S02]  /*1dd10*/  IADD3 R7, -R5.reuse, RZ, RZ ;  /* 0x000000ff05077210 */ /* 0x040fe40007ffe1ff */
[----:B------:R-:W-:-:S03]  /*1dd20*/  IADD3 R2, P0, R5, R2, RZ ;  /* 0x0000000205027210 */ /* 0x000fc60007f1e0ff */
[----:B------:R-:W-:Y:S01]  /*1dd30*/  IMAD R7, R9, R7, R8 ;  /* 0x0000000709077224 */ /* 0x000fe200078e0208 */
[----:B------:R-:W-:Y:S01]  /*1dd40*/  SHF.R.S32.HI R9, RZ, 0x1f, R5 ;  /* 0x0000001fff097819 */ /* 0x000fe20000011405 */
[----:B------:R-:W-:Y:S01]  /*1dd50*/  IMAD R8, R13, UR5, R4 ;  /* 0x000000050d087c24 */ /* 0x000fe2000f8e0204 */
[----:B------:R-:W-:Y:S02]  /*1dd60*/  ULDC.64 UR4, c[0x0][0xb88] ;  /* 0x0002e20000047ab9 */ /* 0x000fe40000000a00 */
[----:B------:R-:W-:Y:S02]  /*1dd70*/  SHF.R.S32.HI R4, RZ, 0x1f, R7 ;  /* 0x0000001fff047819 */ /* 0x000fe40000011407 */
[----:B------:R-:W-:-:S03]  /*1dd80*/  IADD3.X R3, R9, R3, R8, P0, !PT ;  /* 0x0000000309037210 */ /* 0x000fc600007fe408 */
[----:B------:R-:W-:Y:S02]  /*1dd90*/  IMAD R4, R4, UR4, RZ ;  /* 0x0000000404047c24 */ /* 0x000fe4000f8e02ff */
[----:B------:R-:W-:-:S04]  /*1dda0*/  IMAD.WIDE.U32 R2, R7, UR4, R2 ;  /* 0x0000000407027c25 */ /* 0x000fc8000f8e0002 */
[----:B------:R-:W-:Y:S01]  /*1ddb0*/  IMAD R5, R7, UR5, R4 ;  /* 0x0000000507057c24 */ /* 0x000fe2000f8e0204 */
[----:B------:R-:W-:Y:S02]  /*1ddc0*/  ULDC.64 UR4, c[0x0][0xb50] ;  /* 0x0002d40000047ab9 */ /* 0x000fe40000000a00 */
[----:B------:R-:W-:Y:S01]  /*1ddd0*/  LEA R4, P0, R2, UR4, 0x2 ;  /* 0x0000000402047c11 */ /* 0x000fe2000f8010ff */
[----:B------:R-:W-:-:S05]  /*1dde0*/  IMAD.IADD R3, R3, 0x1, R5 ;  /* 0x0000000103037824 */ /* 0x000fca00078e0205 */
[----:B------:R-:W-:Y:S01]  /*1ddf0*/  LEA.HI.X R5, R2, UR5, R3, 0x2, P0 ;  /* 0x0000000502057c11 */ /* 0x000fe200080f1403 */
[----:B------:R-:W-:-:S05]  /*1de00*/  IMAD.MOV.U32 R3, RZ, RZ, -0x800000 ;  /* 0xff800000ff037424 */ /* 0x000fca00078e00ff */
[----:B------:R0:W-:Y:S02]  /*1de10*/  STG.E desc[UR60][R4.64], R3 ;  /* 0x0000000304007986 */ /* 0x0001e4000c10193c */
.L_x_495:
[----:B------:R-:W-:Y:S05]  /*1de20*/  BSYNC B1 ;  /* 0x0000000000017941 */ /* 0x000fea0003800000 */
.L_x_494:
[--C-:B0-----:R-:W-:Y:S01]  /*1de30*/  SHF.R.S32.HI R4, RZ, 0x1f, R26.reuse ;  /* 0x0000001fff047819 */ /* 0x101fe2000001141a */
[----:B------:R-:W-:Y:S01]  /*1de40*/  ULDC.64 UR4, c[0x0][0xaa0] ;  /* 0x0002a80000047ab9 */ /* 0x000fe20000000a00 */
[----:B------:R-:W-:Y:S01]  /*1de50*/  SHF.R.S32.HI R8, RZ, 0x1f, R26 ;  /* 0x0000001fff087819 */ /* 0x000fe2000001141a */
[----:B------:R-:W-:Y:S01]  /*1de60*/  IMAD R3, R11, UR4, RZ ;  /* 0x000000040b037c24 */ /* 0x000fe2000f8e02ff */
[-C--:B------:R-:W-:Y:S02]  /*1de70*/  LEA.HI R4, R4, R26.reuse, RZ, 0x3 ;  /* 0x0000001a04047211 */ /* 0x080fe400078f18ff */
[----:B------:R-:W-:Y:S01]  /*1de80*/  LEA.HI R8, R8, R26, RZ, 0x3 ;  /* 0x0000001a08087211 */ /* 0x000fe200078f18ff */
[----:B------:R-:W-:Y:S01]  /*1de90*/  IMAD R5, R0, UR5, R3 ;  /* 0x0000000500057c24 */ /* 0x000fe2000f8e0203 */
[----:B------:R-:W-:Y:S01]  /*1dea0*/  LOP3.LUT R4, R4, 0xfffffff8, RZ, 0xc0, !PT ;  /* 0xfffffff804047812 */ /* 0x000fe200078ec0ff */
[----:B------:R-:W-:Y:S01]  /*1deb0*/  IMAD.WIDE.U32 R2, R0, UR4, RZ ;  /* 0x0000000400027c25 */ /* 0x000fe2000f8e00ff */
[----:B------:R-:W-:Y:S01]  /*1dec0*/  SHF.R.S32.HI R8, RZ, 0x3, R8 ;  /* 0x00000003ff087819 */ /* 0x000fe20000011408 */
[----:B------:R-:W-:-:S02]  /*1ded0*/  ULDC.64 UR4, c[0x0][0xae8] ;  /* 0x0002ba0000047ab9 */ /* 0x000fc40000000a00 */
[----:B------:R-:W-:Y:S02]  /*1dee0*/  IMAD.IADD R4, R26, 0x1, -R4 ;  /* 0x000000011a047824 */ /* 0x000fe400078e0a04 */
[----:B------:R-:W-:-:S03]  /*1def0*/  IMAD.IADD R3, R3, 0x1, R5 ;  /* 0x0000000103037824 */ /* 0x000fc600078e0205 */
[----:B------:R-:W-:Y:S01]  /*1df00*/  LEA R0, R4, R8, 0x5 ;  /* 0x0000000804007211 */ /* 0x000fe200078e28ff */
[----:B------:R-:W-:Y:S02]  /*1df10*/  IMAD R4, R10, UR4, RZ ;  /* 0x000000040a047c24 */ /* 0x000fe4000f8e02ff */
[----:B------:R-:W-:-:S04]  /*1df20*/  IMAD.WIDE.U32 R2, R24, UR4, R2 ;  /* 0x0000000418027c25 */ /* 0x000fc8000f8e0002 */
[----:B------:R-:W-:Y:S02]  /*1df30*/  IMAD R9, R20, 0x80, R0 ;  /* 0x0000008014097824 */ /* 0x000fe400078e0200 */
[----:B------:R-:W-:Y:S01]  /*1df40*/  IMAD R7, R24, UR5, R4 ;  /* 0x0000000518077c24 */ /* 0x000fe2000f8e0204 */
[----:B------:R-:W-:Y:S01]  /*1df50*/  ULDC.64 UR4, c[0x0][0xaf0] ;  /* 0x0002bc0000047ab9 */ /* 0x000fe20000000a00 */
[----:B------:R-:W-:-:S03]  /*1df60*/  @P2 IMAD.HI.U32 R0, R9, R14, RZ ;  /* 0x0000000e09002227 */ /* 0x000fc600078e00ff */
[----:B------:R-:W-:Y:S01]  /*1df70*/  IADD3 R3, R3, R7, RZ ;  /* 0x0000000703037210 */ /* 0x000fe20007ffe0ff */
[----:B------:R-:W-:Y:S01]  /*1df80*/  IMAD.MOV.U32 R5, RZ, RZ, R9 ;  /* 0x000000ffff057224 */ /* 0x000fe200078e0009 */
[----:B------:R-:W-:Y:S01]  /*1df90*/  @P2 SHF.R.U32.HI R5, RZ, R27, R0 ;  /* 0x0000001bff052219 */ /* 0x000fe20000011600 */
[----:B------:R-:W-:Y:S02]  /*1dfa0*/  IMAD R4, R12, UR4, RZ ;  /* 0x000000040c047c24 */ /* 0x000fe4000f8e02ff */
[----:B------:R-:W-:Y:S01]  /*1dfb0*/  IMAD.WIDE.U32 R2, R13, UR4, R2 ;  /* 0x000000040d027c25 */ /* 0x000fe2000f8e0002 */
[----:B------:R-:W-:-:S03]  /*1dfc0*/  SHF.R.S32.HI R0, RZ, 0x1f, R5 ;  /* 0x0000001fff007819 */ /* 0x000fc60000011405 */
[----:B------:R-:W-:Y:S01]  /*1dfd0*/  IMAD R7, R13, UR5, R4 ;  /* 0x000000050d077c24 */ /* 0x000fe2000f8e0204 */
[----:B------:R-:W-:Y:S01]  /*1dfe0*/  ULDC.64 UR4, c[0x0][0xae0] ;  /* 0x0002b80000047ab9 */ /* 0x000fe20000000a00 */
[----:B------:R-:W-:Y:S02]  /*1dff0*/  IMAD.MOV R4, RZ, RZ, -R5 ;  /* 0x000000ffff047224 */ /* 0x000fe400078e0a05 */
[----:B------:R-:W-:Y:S02]  /*1e000*/  IMAD.IADD R3, R3, 0x1, R7 ;  /* 0x0000000103037824 */ /* 0x000fe400078e0207 */
[----:B------:R-:W-:Y:S02]  /*1e010*/  IMAD R0, R0, UR4, RZ ;  /* 0x0000000400007c24 */ /* 0x000fe4000f8e02ff */
[----:B------:R-:W-:Y:S02]  /*1e020*/  IMAD R7, R25, R4, R9 ;  /* 0x0000000419077224 */ /* 0x000fe400078e0209 */
[----:B------:R-:W-:-:S02]  /*1e030*/  IMAD R9, R5, UR5, R0 ;  /* 0x0000000505097c24 */ /* 0x000fc4000f8e0200 */
[----:B------:R-:W-:Y:S01]  /*1e040*/  IMAD.WIDE.U32 R2, R5, UR4, R2 ;  /* 0x0000000405027c25 */ /* 0x000fe2000f8e0002 */
[----:B------:R-:W-:Y:S01]  /*1e050*/  SHF.R.S32.HI R0, RZ, 0x1f, R7 ;  /* 0x0000001fff007819 */ /* 0x000fe20000011407 */
[----:B------:R-:W-:Y:S02]  /*1e060*/  ULDC.64 UR4, c[0x0][0xad8] ;  /* 0x0002b60000047ab9 */ /* 0x000fe40000000a00 */
[----:B------:R-:W-:Y:S02]  /*1e070*/  IMAD.IADD R3, R3, 0x1, R9 ;  /* 0x0000000103037824 */ /* 0x000fe400078e0209 */
[----:B------:R-:W-:Y:S02]  /*1e080*/  IMAD R0, R0, UR4, RZ ;  /* 0x0000000400007c24 */ /* 0x000fe4000f8e02ff */
[----:B------:R-:W-:-:S04]  /*1e090*/  IMAD.WIDE.U32 R4, R7, UR4, R2 ;  /* 0x0000000407047c25 */ /* 0x000fc8000f8e0002 */
[----:B------:R-:W-:Y:S01]  /*1e0a0*/  IMAD R3, R7, UR5, R0 ;  /* 0x0000000507037c24 */ /* 0x000fe2000f8e0200 */
[----:B------:R-:W-:Y:S02]  /*1e0b0*/  ULDC.64 UR4, c[0x0][0xa80] ;  /* 0x0002a00000047ab9 */ /* 0x000fe40000000a00 */
[----:B------:R-:W-:Y:S01]  /*1e0c0*/  LEA R2, P0, R4, UR4, 0x1 ;  /* 0x0000000404027c11 */ /* 0x000fe2000f8008ff */
[----:B------:R-:W-:Y:S01]  /*1e0d0*/  UMOV UR4, 0xffffffff ;  /* 0xffffffff00047882 */ /* 0x000fe20000000000 */
[----:B------:R-:W-:-:S04]  /*1e0e0*/  IADD3 R3, R5, R3, RZ ;  /* 0x0000000305037210 */ /* 0x000fc80007ffe0ff */
[----:B------:R-:W-:Y:S01]  /*1e0f0*/  LEA.HI.X R3, R4, UR5, R3, 0x1, P0 ;  /* 0x0000000504037c11 */ /* 0x000fe200080f0c03 */
[----:B------:R-:W-:Y:S06]  /*1e100*/  BRA.DIV UR4, `(.L_x_496) ;  /* 0x0000008204a47947 */ /* 0x000fec000b800000 */
[----:B------:R0:W2:Y:S04]  /*1e110*/  SHFL.IDX PT, R0, R3, RZ, 0x181f ;  /* 0x00181fff03007589 */ /* 0x0000a800000e0000 */
[----:B------:R0:W3:Y:S02]  /*1e120*/  SHFL.IDX PT, R14, R2, RZ, 0x181f ;  /* 0x00181fff020e7589 */ /* 0x0000e400000e0000 */
.L_x_689:
[----:B------:R-:W-:Y:S01]  /*1e130*/  IMAD R25, R6, R25, RZ ;  /* 0x0000001906197224 */ /* 0x000fe200078e02ff */
[----:B------:R-:W-:Y:S01]  /*1e140*/  BSSY B1, `(.L_x_497) ;  /* 0x0000011000017945 */ /* 0x000fe20003800000 */
[----:B------:R-:W-:-:S05]  /*1e150*/  IMAD R6, R20, 0x80, R8 ;  /* 0x0000008014067824 */ /* 0x000fca00078e0208 */
[----:B------:R-:W-:-:S13]  /*1e160*/  ISETP.GE.AND P0, PT, R6, R25, PT ;  /* 0x000000190600720c */ /* 0x000fda0003f06270 */
[----:B------:R-:W-:Y:S05]  /*1e170*/  @P0 BRA `(.L_x_498) ;  /* 0x0000000000340947 */ /* 0x000fea0003800000 */
[----:B------:R-:W4:Y:S01]  /*1e180*/  LDL R9, [R1+0x64] ;  /* 0x0000640001097983 */ /* 0x000f220000100800 */
[----:B------:R-:W-:-:S03]  /*1e190*/  ULDC UR4, c[0x0][0xac8] ;  /* 0x0002b20000047ab9 */ /* 0x000fc60000000800 */
[----:B------:R-:W5:Y:S04]  /*1e1a0*/  LDL R7, [R1+0x7c] ;  /* 0x00007c0001077983 */ /* 0x000f680000100800 */
[----:B------:R-:W2:Y:S04]  /*1e1b0*/  LDL R10, [R1+0xb4] ;  /* 0x0000b400010a7983 */ /* 0x000ea80000100800 */
[----:B------:R-:W2:Y:S01]  /*1e1c0*/  LDL R8, [R1+0xb0] ;  /* 0x0000b00001087983 */ /* 0x000ea20000100800 */
[----:B----4-:R-:W-:Y:S02]  /*1e1d0*/  ISETP.GE.AND P2, PT, R9, UR4, PT ;  /* 0x0000000409007c0c */ /* 0x010fe4000bf46270 */
[----:B-----5:R-:W-:-:S11]  /*1e1e0*/  ISETP.GE.AND P3, PT, R7, UR4, PT ;  /* 0x0000000407007c0c */ /* 0x020fd6000bf66270 */
[-C--:B---3--:R-:W-:Y:S02]  /*1e1f0*/  @!P2 LEA R4, P0, R9, R14.reuse, 0x1 ;  /* 0x0000000e0904a211 */ /* 0x088fe400078008ff */
[----:B------:R-:W-:Y:S02]  /*1e200*/  @!P3 LEA R14, P1, R7, R14, 0x1 ;  /* 0x0000000e070eb211 */ /* 0x000fe400078208ff */
[-C--:B--2---:R-:W-:Y:S02]  /*1e210*/  @!P2 LEA.HI.X R5, R9, R0.reuse, R10, 0x1, P0 ;  /* 0x000000000905a211 */ /* 0x084fe400000f0c0a */
[----:B------:R-:W-:-:S03]  /*1e220*/  @!P3 LEA.HI.X R15, R7, R0, R8, 0x1, P1 ;  /* 0x00000000070fb211 */ /* 0x000fc600008f0c08 */
[----:B------:R4:W-:Y:S04]  /*1e230*/  @!P2 ST.E.128 desc[UR60][R4.64], RZ ;  /* 0x000000ff0400a985 */ /* 0x0009e8000c101d3c */
[----:B------:R4:W-:Y:S02]  /*1e240*/  @!P3 ST.E.128 desc[UR60][R14.64], RZ ;  /* 0x000000ff0e00b985 */ /* 0x0009e4000c101d3c */
.L_x_498:
[----:B------:R-:W-:Y:S05]  /*1e250*/  BSYNC B1 ;  /* 0x0000000000017941 */ /* 0x000fea0003800000 */
.L_x_497:
[----:B------:R-:W-:-:S03]  /*1e260*/  UMOV UR4, 0xffffffff ;  /* 0xffffffff00047882 */ /* 0x000fc60000000000 */
[----:B------:R-:W-:Y:S05]  /*1e270*/  BRA.DIV UR4, `(.L_x_499) ;  /* 0x00000082047c7947 */ /* 0x000fea000b800000 */
[----:B--2---:R2:W0:Y:S04]  /*1e280*/  SHFL.IDX PT, R0, R3, 0x1, 0x181f ;  /* 0x00381f0003007f89 */ /* 0x00442800000e0000 */
[----:B---34-:R2:W3:Y:S02]  /*1e290*/  SHFL.IDX PT, R14, R2, 0x1, 0x181f ;  /* 0x00381f00020e7f89 */ /* 0x0184e400000e0000 */
.L_x_693:
[----:B------:R-:W-:Y:S01]  /*1e2a0*/  VIADD R4, R6, 0x20 ;  /* 0x0000002006047836 */ /* 0x000fe20000000000 */
[----:B------:R-:W-:Y:S04]  /*1e2b0*/  BSSY B1, `(.L_x_500) ;  /* 0x0000010000017945 */ /* 0x000fe80003800000 */
[----:B------:R-:W-:-:S13]  /*1e2c0*/  ISETP.GE.AND P0, PT, R4, R25, PT ;  /* 0x000000190400720c */ /* 0x000fda0003f06270 */
[----:B------:R-:W-:Y:S05]  /*1e2d0*/  @P0 BRA `(.L_x_501) ;  /* 0x0000000000340947 */ /* 0x000fea0003800000 */
[----:B------:R-:W4:Y:S01]  /*1e2e0*/  LDL R9, [R1+0x64] ;  /* 0x0000640001097983 */ /* 0x000f220000100800 */
[----:B------:R-:W-:-:S03]  /*1e2f0*/  ULDC UR4, c[0x0][0xac8] ;  /* 0x0002b20000047ab9 */ /* 0x000fc60000000800 */
[----:B------:R-:W5:Y:S04]  /*1e300*/  LDL R7, [R1+0x7c] ;  /* 0x00007c0001077983 */ /* 0x000f680000100800 */
[----:B------:R-:W0:Y:S04]  /*1e310*/  LDL R10, [R1+0xb4] ;  /* 0x0000b400010a7983 */ /* 0x000e280000100800 */
[----:B------:R-:W2:Y:S01]  /*1e320*/  LDL R8, [R1+0xb0] ;  /* 0x0000b00001087983 */ /* 0x000ea20000100800 */
[----:B----4-:R-:W-:Y:S02]  /*1e330*/  ISETP.GE.AND P2, PT, R9, UR4, PT ;  /* 0x0000000409007c0c */ /* 0x010fe4000bf46270 */
[----:B-----5:R-:W-:-:S11]  /*1e340*/  ISETP.GE.AND P3, PT, R7, UR4, PT ;  /* 0x0000000407007c0c */ /* 0x020fd6000bf66270 */
[-C--:B---3--:R-:W-:Y:S02]  /*1e350*/  @!P2 LEA R4, P0, R9, R14.reuse, 0x1 ;  /* 0x0000000e0904a211 */ /* 0x088fe400078008ff */
[----:B------:R-:W-:Y:S02]  /*1e360*/  @!P3 LEA R14, P1, R7, R14, 0x1 ;  /* 0x0000000e070eb211 */ /* 0x000fe400078208ff */
[-C--:B0-----:R-:W-:Y:S02]  /*1e370*/  @!P2 LEA.HI.X R5, R9, R0.reuse, R10, 0x1, P0 ;  /* 0x000000000905a211 */ /* 0x081fe400000f0c0a */
[----:B--2---:R-:W-:-:S03]  /*1e380*/  @!P3 LEA.HI.X R15, R7, R0, R8, 0x1, P1 ;  /* 0x00000000070fb211 */ /* 0x004fc600008f0c08 */
[----:B------:R4:W-:Y:S04]  /*1e390*/  @!P2 ST.E.128 desc[UR60][R4.64], RZ ;  /* 0x000000ff0400a985 */ /* 0x0009e8000c101d3c */
[----:B------:R4:W-:Y:S02]  /*1e3a0*/  @!P3 ST.E.128 desc[UR60][R14.64], RZ ;  /* 0x000000ff0e00b985 */ /* 0x0009e4000c101d3c */
.L_x_501:
[----:B------:R-:W-:Y:S05]  /*1e3b0*/  BSYNC B1 ;  /* 0x0000000000017941 */ /* 0x000fea0003800000 */
.L_x_500:
[----:B------:R-:W-:-:S03]  /*1e3c0*/  UMOV UR4, 0xffffffff ;  /* 0xffffffff00047882 */ /* 0x000fc60000000000 */
[----:B------:R-:W-:Y:S05]  /*1e3d0*/  BRA.DIV UR4, `(.L_x_502) ;  /* 0x00000082046c7947 */ /* 0x000fea000b800000 */
[----:B0-----:R0:W0:Y:S04]  /*1e3e0*/  SHFL.IDX PT, R0, R3, 0x2, 0x181f ;  /* 0x00581f0003007f89 */ /* 0x00102800000e0000 */
[----:B---34-:R3:W4:Y:S02]  /*1e3f0*/  SHFL.IDX PT, R14, R2, 0x2, 0x181f ;  /* 0x00581f00020e7f89 */ /* 0x01872400000e0000 */
.L_x_697:
[----:B------:R-:W-:Y:S01]  /*1e400*/  VIADD R4, R6, 0x40 ;  /* 0x0000004006047836 */ /* 0x000fe20000000000 */
[----:B------:R-:W-:Y:S04]  /*1e410*/  BSSY B1, `(.L_x_503) ;  /* 0x0000010000017945 */ /* 0x000fe80003800000 */
[----:B------:R-:W-:-:S13]  /*1e420*/  ISETP.GE.AND P0, PT, R4, R25, PT ;  /* 0x000000190400720c */ /* 0x000fda0003f06270 */
[----:B------:R-:W-:Y:S05]  /*1e430*/  @P0 BRA `(.L_x_504) ;  /* 0x0000000000340947 */ /* 0x000fea0003800000 */
[----:B------:R-:W5:Y:S01]  /*1e440*/  LDL R9, [R1+0x64] ;  /* 0x0000640001097983 */ /* 0x000f620000100800 */
[----:B------:R-:W-:-:S03]  /*1e450*/  ULDC UR4, c[0x0][0xac8] ;  /* 0x0002b20000047ab9 */ /* 0x000fc60000000800 */
[----:B------:R-:W2:Y:S04]  /*1e460*/  LDL R7, [R1+0x7c] ;  /* 0x00007c0001077983 */ /* 0x000ea80000100800 */
[----:B------:R-:W0:Y:S04]  /*1e470*/  LDL R10, [R1+0xb4] ;  /* 0x0000b400010a7983 */ /* 0x000e280000100800 */
[----:B------:R-:W3:Y:S01]  /*1e480*/  LDL R8, [R1+0xb0] ;  /* 0x0000b00001087983 */ /* 0x000ee20000100800 */
[----:B-----5:R-:W-:Y:S02]  /*1e490*/  ISETP.GE.AND P2, PT, R9, UR4, PT ;  /* 0x0000000409007c0c */ /* 0x020fe4000bf46270 */
[----:B--2---:R-:W-:-:S11]  /*1e4a0*/  ISETP.GE.AND P3, PT, R7, UR4, PT ;  /* 0x0000000407007c0c */ /* 0x004fd6000bf66270 */
[-C--:B----4-:R-:W-:Y:S02]  /*1e4b0*/  @!P2 LEA R4, P0, R9, R14.reuse, 0x1 ;  /* 0x0000000e0904a211 */ /* 0x090fe400078008ff */
[----:B------:R-:W-:Y:S02]  /*1e4c0*/  @!P3 LEA R14, P1, R7, R14, 0x1 ;  /* 0x0000000e070eb211 */ /* 0x000fe400078208ff */
[-C--:B0-----:R-:W-:Y:S02]  /*1e4d0*/  @!P2 LEA.HI.X R5, R9, R0.reuse, R10, 0x1, P0 ;  /* 0x000000000905a211 */ /* 0x081fe400000f0c0a */
[----:B---3--:R-:W-:-:S03]  /*1e4e0*/  @!P3 LEA.HI.X R15, R7, R0, R8, 0x1, P1 ;  /* 0x00000000070fb211 */ /* 0x008fc600008f0c08 */
[----:B------:R0:W-:Y:S04]  /*1e4f0*/  @!P2 ST.E.128 desc[UR60][R4.64], RZ ;  /* 0x000000ff0400a985 */ /* 0x0001e8000c101d3c */
[----:B------:R0:W-:Y:S02]  /*1e500*/  @!P3 ST.E.128 desc[UR60][R14.64], RZ ;  /* 0x000000ff0e00b985 */ /* 0x0001e4000c101d3c */
.L_x_504:
[----:B------:R-:W-:Y:S05]  /*1e510*/  BSYNC B1 ;  /* 0x0000000000017941 */ /* 0x000fea0003800000 */
.L_x_503:
[----:B------:R-:W-:-:S03]  /*1e520*/  UMOV UR4, 0xffffffff ;  /* 0xffffffff00047882 */ /* 0x000fc60000000000 */
[----:B------:R-:W-:Y:S05]  /*1e530*/  BRA.DIV UR4, `(.L_x_505) ;  /* 0x00000082045c7947 */ /* 0x000fea000b800000 */
[----:B0-----:R0:W0:Y:S04]  /*1e540*/  SHFL.IDX PT, R0, R3, 0x3, 0x181f ;  /* 0x00781f0003007f89 */ /* 0x00102800000e0000 */
[----:B----4-:R4:W0:Y:S02]  /*1e550*/  SHFL.IDX PT, R14, R2, 0x3, 0x181f ;  /* 0x00781f00020e7f89 */ /* 0x01082400000e0000 */
.L_x_701:
[----:B--234-:R-:W-:-:S04]  /*1e560*/  IADD3 R2, R6, 0x60, RZ ;  /* 0x0000006006027810 */ /* 0x01cfc80007ffe0ff */
[----:B------:R-:W-:-:S13]  /*1e570*/  ISETP.GE.AND P0, PT, R2, R25, PT ;  /* 0x000000190200720c */ /* 0x000fda0003f06270 */
[----:B------:R-:W-:Y:S05]  /*1e580*/  @P0 BRA `(.L_x_492) ;  /* 0x0000000000340947 */ /* 0x000fea0003800000 */
[----:B------:R-:W2:Y:S01]  /*1e590*/  LDL R7, [R1+0x64] ;  /* 0x0000640001077983 */ /* 0x000ea20000100800 */
[----:B------:R-:W-:-:S03]  /*1e5a0*/  ULDC UR4, c[0x0][0xac8] ;  /* 0x0002b20000047ab9 */ /* 0x000fc60000000800 */
[----:B------:R-:W3:Y:S04]  /*1e5b0*/  LDL R4, [R1+0x7c] ;  /* 0x00007c0001047983 */ /* 0x000ee80000100800 */
[----:B------:R-:W4:Y:S04]  /*1e5c0*/  LDL R8, [R1+0xb4] ;  /* 0x0000b40001087983 */ /* 0x000f280000100800 */
[----:B------:R-:W5:Y:S01]  /*1e5d0*/  LDL R5, [R1+0xb0] ;  /* 0x0000b00001057983 */ /* 0x000f620000100800 */
[----:B--2---:R-:W-:Y:S02]  /*1e5e0*/  ISETP.GE.AND P2, PT, R7, UR4, PT ;  /* 0x0000000407007c0c */ /* 0x004fe4000bf46270 */
[----:B---3--:R-:W-:-:S11]  /*1e5f0*/  ISETP.GE.AND P3, PT, R4, UR4, PT ;  /* 0x0000000404007c0c */ /* 0x008fd6000bf66270 */
[CC--:B0-----:R-:W-:Y:S02]  /*1e600*/  @!P2 LEA R2, P0, R7.reuse, R14.reuse, 0x1 ;  /* 0x0000000e0702a211 */ /* 0x0c1fe400078008ff */
[C---:B------:R-:W-:Y:S02]  /*1e610*/  @!P3 LEA R14, P1, R4.reuse, R14, 0x1 ;  /* 0x0000000e040eb211 */ /* 0x040fe400078208ff */
[-C--:B----4-:R-:W-:Y:S02]  /*1e620*/  @!P2 LEA.HI.X R3, R7, R0.reuse, R8, 0x1, P0 ;  /* 0x000000000703a211 */ /* 0x090fe400000f0c08 */
[----:B-----5:R-:W-:-:S03]  /*1e630*/  @!P3 LEA.HI.X R15, R4, R0, R5, 0x1, P1 ;  /* 0x00000000040fb211 */ /* 0x020fc600008f0c05 */
[----:B------:R2:W-:Y:S04]  /*1e640*/  @!P2 ST.E.128 desc[UR60][R2.64], RZ ;  /* 0x000000ff0200a985 */ /* 0x0005e8000c101d3c */
[----:B------:R2:W-:Y:S02]  /*1e650*/  @!P3 ST.E.128 desc[UR60][R14.64], RZ ;  /* 0x000000ff0e00b985 */ /* 0x0005e4000c101d3c */
.L_x_492:
[----:B------:R-:W-:Y:S05]  /*1e660*/  BSYNC B0 ;  /* 0x0000000000007941 */ /* 0x000fea0003800000 */
.L_x_482:
[----:B0-----:R-:W5:Y:S01]  /*1e670*/  LDL R0, [R1+0x5c] ;  /* 0x00005c0001007983 */ /* 0x001f620000100800 */
[----:B------:R-:W-:Y:S02]  /*1e680*/  ULDC UR4, c[0x0][0xc3c] ;  /* 0x00030f0000047ab9 */ /* 0x000fe40000000800 */
[----:B-----5:R-:W-:-:S13]  /*1e690*/  ISETP.GE.AND P0, PT, R0, UR4, PT ;  /* 0x0000000400007c0c */ /* 0x020fda000bf06270 */
[----:B------:R-:W-:Y:S05]  /*1e6a0*/  @!P0 BRA `(.L_x_506) ;  /* 0xfffffe2800fc8947 */ /* 0x000fea000383ffff */
[----:B------:R-:W-:Y:S05]  /*1e6b0*/  BRA `(.L_x_335) ;  /* 0x00000064004c7947 */ /* 0x000fea0003800000 */
.L_x_333:
[----:B------:R-:W-:-:S08]  /*1e6c0*/  NOP ;  /* 0x0000000000007918 */ /* 0x000fd00000000000 */
[----:B0-----:R-:W0:-:S00]  /*1e6d0*/  USETMAXREG.DEALLOC.CTAPOOL 0x18 ;  /* 0x00000018000079c8 */ /* 0x001e0000080e0500 */
        /* <DEDUP_REMOVED lines=13> */
[----:B------:R-:W1:Y:S01]  /*1e7b0*/  LDS.128 R16, [UR4+0x2e8d0] ;  /* 0x02e8d004ff107984 */ /* 0x000e620008000c00 */
[----:B------:R-:W-:Y:S06]  /*1e7c0*/  BAR.ARV 0x4, 0x180 ;  /* 0x0106000000007b1d */ /* 0x000fec0000002000 */
[----:B------:R-:W-:Y:S05]  /*1e7d0*/  BRA `(.L_x_508) ;  /* 0x0000000400fc7947 */ /* 0x000fea0003800000 */
.L_x_507:
[----:B0-----:R-:W0:Y:S01]  /*1e7e0*/  S2R R2, SR_TID.X ;  /* 0x0000000000027919 */ /* 0x001e220000002100 */
[----:B------:R-:W-:Y:S01]  /*1e7f0*/  ULDC UR4, c[0x0][0xc3c] ;  /* 0x00030f0000047ab9 */ /* 0x000fe20000000800 */
[----:B------:R-:W1:Y:S01]  /*1e800*/  S2UR UR6, SR_CTAID.X ;  /* 0x00000000000679c3 */ /* 0x000e620000002500 */
[----:B------:R-:W-:Y:S01]  /*1e810*/  ULDC UR5, c[0x0][0xc38] ;  /* 0x00030e0000057ab9 */ /* 0x000fe20000000800 */
        /* <DEDUP_REMOVED lines=8> */
[C---:B------:R-:W-:Y:S01]  /*1e8a0*/  ISETP.GE.U32.AND P2, PT, R5.reuse, 0x2, PT ;  /* 0x000000020500780c */ /* 0x040fe20003f46070 */
[----:B------:R-:W-:Y:S01]  /*1e8b0*/  IMAD.MOV.U32 R16, RZ, RZ, RZ ;  /* 0x000000ffff107224 */ /* 0x000fe200078e00ff */
        /* <DEDUP_REMOVED lines=10> */
[----:B0-----:R-:W-:-:S04]  /*1e960*/  SEL R3, R6, RZ, P3 ;  /* 0x000000ff06037207 */ /* 0x001fc80001800000 */
[----:B------:R-:W-:-:S05]  /*1e970*/  IADD3 R3, R4, R3, RZ ;  /* 0x0000000304037210 */ /* 0x000fca0007ffe0ff */
[----:B------:R-:W0:Y:S02]  /*1e980*/  SHFL.UP PT, R2, R3, 0x8, RZ ;  /* 0x0500000003027989 */ /* 0x000e2400000e00ff */
[----:B0-----:R-:W-:-:S05]  /*1e990*/  SEL R2, R2, RZ, P4 ;  /* 0x000000ff02027207 */ /* 0x001fca0002000000 */
[----:B------:R-:W-:-:S05]  /*1e9a0*/  IMAD.IADD R6, R3, 0x1, R2 ;  /* 0x0000000103067824 */ /* 0x000fca00078e0202 */
[----:B------:R-:W0:Y:S02]  /*1e9b0*/  SHFL.UP PT, R2, R6, 0x10, RZ ;  /* 0x0600000006027989 */ /* 0x000e2400000e00ff */
[----:B0-----:R-:W-:-:S05]  /*1e9c0*/  SEL R7, R2, RZ, P5 ;  /* 0x000000ff02077207 */ /* 0x001fca0002800000 */
[----:B------:R-:W-:-:S05]  /*1e9d0*/  IMAD.IADD R2, R6, 0x1, R7 ;  /* 0x0000000106027824 */ /* 0x000fca00078e0207 */
[----:B------:R-:W0:Y:S02]  /*1e9e0*/  SHFL.IDX PT, R4, R2, 0x1f, 0x1f ;  /* 0x03e01f0002047f89 */ /* 0x000e2400000e0000 */
[----:B0-----:R-:W-:-:S05]  /*1e9f0*/  IMAD R4, R4, UR5, RZ ;  /* 0x0000000504047c24 */ /* 0x001fca000f8e02ff */
[----:B-1----:R-:W-:Y:S02]  /*1ea00*/  ISETP.GT.AND P6, PT, R4, UR6, PT ;  /* 0x0000000604007c0c */ /* 0x002fe4000bfc4270 */
[----:B------:R-:W-:-:S11]  /*1ea10*/  MOV R7, R4 ;  /* 0x0000000400077202 */ /* 0x000fd60000000f00 */
[----:B------:R-:W-:Y:S05]  /*1ea20*/  @P6 BRA `(.L_x_509) ;  /* 0x0000000000a06947 */ /* 0x000fea0003800000 */
[----:B------:R-:W0:Y:S01]  /*1ea30*/  LDC R6, c[0x0][0xc3c] ;  /* 0x00030f00ff067b82 */ /* 0x000e220000000800 */
[----:B------:R-:W-:Y:S01]  /*1ea40*/  IMAD.MOV.U32 R4, RZ, RZ, R7 ;  /* 0x000000ffff047224 */ /* 0x000fe200078e0007 */
[----:B------:R-:W-:Y:S01]  /*1ea50*/  UMOV UR4, URZ ;  /* 0x0000003f00047c82 */ /* 0x000fe20008000000 */
[----:B------:R-:W-:Y:S01]  /*1ea60*/  ULDC UR7, c[0x0][0xc3c] ;  /* 0x00030f0000077ab9 */ /* 0x000fe20000000800 */
[----:B------:R-:W-:-:S05]  /*1ea70*/  ULDC UR5, c[0x0][0xc38] ;  /* 0x00030e0000057ab9 */ /* 0x000fca0000000800 */
.L_x_513:
[----:B------:R-:W-:Y:S01]  /*1ea80*/  UIADD3 UR4, UR4, 0x1f, URZ ;  /* 0x0000001f04047890 */ /* 0x000fe2000fffe03f */
[----:B------:R-:W-:-:S05]  /*1ea90*/  IMAD.U32 R19, RZ, RZ, UR7 ;  /* 0x00000007ff137e24 */ /* 0x000fca000f8e00ff */
[----:B0-----:R-:W-:-:S13]  /*1eaa0*/  ISETP.LE.AND P6, PT, R6, UR4, PT ;  /* 0x0000000406007c0c */ /* 0x001fda000bfc3270 */
[----:B------:R-:W-:Y:S05]  /*1eab0*/  @P6 BRA `(.L_x_510) ;  /* 0x0000000400206947 */ /* 0x000fea0003800000 */
[----:B------:R-:W-:Y:S01]  /*1eac0*/  VIADD R7, R5, UR4 ;  /* 0x0000000405077c36 */ /* 0x000fe20008000000 */
[----:B------:R-:W-:Y:S01]  /*1ead0*/  BSSY B0, `(.L_x_511) ;  /* 0x0000007000007945 */ /* 0x000fe20003800000 */
[----:B------:R-:W-:-:S03]  /*1eae0*/  MOV R0, RZ ;  /* 0x000000ff00007202 */ /* 0x000fc60000000f00 */
[----:B------:R-:W-:-:S13]  /*1eaf0*/  ISETP.GE.OR P6, PT, R7, R6, !P0 ;  /* 0x000000060700720c */ /* 0x000fda00047c6670 */
[----:B------:R-:W-:Y:S05]  /*1eb00*/  @P6 BRA `(.L_x_512) ;  /* 0x00000000000c6947 */ /* 0x000fea0003800000 */
[----:B------:R-:W0:Y:S02]  /*1eb10*/  LDC.64 R2, c[0x0][0xc80] ;  /* 0x00032000ff027b82 */ /* 0x000e240000000a00 */
[----:B0-----:R-:W-:-:S05]  /*1eb20*/  IMAD.WIDE R2, R7, 0x4, R2 ;  /* 0x0000000407027825 */ /* 0x001fca00078e0202 */
[----:B------:R0:W5:Y:S02]  /*1eb30*/  LDG.E R0, desc[UR60][R2.64] ;  /* 0x0000003c02007981 */ /* 0x000164000c1e1900 */
.L_x_512:
[----:B------:R-:W-:Y:S05]  /*1eb40*/  BSYNC B0 ;  /* 0x0000000000007941 */ /* 0x000fea0003800000 */
.L_x_511:
        /* <DEDUP_REMOVED lines=15> */
[----:B------:R-:W0:Y:S02]  /*1ec40*/  SHFL.IDX PT, R3, R9, 0x1f, 0x1f ;  /* 0x03e01f0009037f89 */ /* 0x000e2400000e0000 */
[----:B0-----:R-:W-:-:S04]  /*1ec50*/  IMAD R3, R3, UR5, RZ ;  /* 0x0000000503037c24 */ /* 0x001fc8000f8e02ff */
[----:B------:R-:W-:-:S05]  /*1ec60*/  IMAD.IADD R4, R3, 0x1, R4 ;  /* 0x0000000103047824 */ /* 0x000fca00078e0204 */
[----:B------:R-:W-:-:S13]  /*1ec70*/  ISETP.GT.AND P6, PT, R4, UR6, PT ;  /* 0x0000000604007c0c */ /* 0x000fda000bfc4270 */
[----:B------:R-:W-:Y:S05]  /*1ec80*/  @!P6 BRA `(.L_x_513) ;  /* 0xfffffffc007ce947 */ /* 0x000fea000383ffff */
[----:B------:R-:W-:Y:S01]  /*1ec90*/  IMAD.MOV.U32 R2, RZ, RZ, R9 ;  /* 0x000000ffff027224 */ /* 0x000fe200078e0009 */
[----:B------:R-:W-:-:S07]  /*1eca0*/  MOV R7, R3 ;  /* 0x0000000300077202 */ /* 0x000fce0000000f00 */
.L_x_509:
[----:B------:R-:W-:-:S04]  /*1ecb0*/  IMAD.IADD R7, R4, 0x1, -R7 ;  /* 0x0000000104077824 */ /* 0x000fc800078e0a07 */
[----:B------:R-:W-:-:S05]  /*1ecc0*/  IMAD R3, R2, UR5, R7 ;  /* 0x0000000502037c24 */ /* 0x000fca000f8e0207 */
[----:B------:R-:W-:-:S13]  /*1ecd0*/  ISETP.GT.AND P0, PT, R3, UR6, PT ;  /* 0x0000000603007c0c */ /* 0x000fda000bf04270 */
[----:B------:R-:W-:-:S04]  /*1ece0*/  VOTE.ANY R6, PT, !P0 ;  /* 0x0000000000067806 */ /* 0x000fc800040e0100 */
[----:B------:R-:W0:Y:S01]  /*1ecf0*/  POPC R19, R6 ;  /* 0x0000000600137309 */ /* 0x000e220000000000 */
[----:B------:R-:W-:Y:S01]  /*1ed00*/  ISETP.NE.AND P0, PT, R6, RZ, PT ;  /* 0x000000ff0600720c */ /* 0x000fe20003f05270 */
[----:B0-----:R-:W0:Y:S02]  /*1ed10*/  SHFL.IDX PT, R0, R0, R19, 0x1f ;  /* 0x00001f1300007589 */ /* 0x001e2400000e0000 */
[----:B0-----:R-:W-:-:S04]  /*1ed20*/  IABS R4, R0 ;  /* 0x0000000000047213 */ /* 0x001fc80000000000 */
[----:B------:R-:W0:Y:S08]  /*1ed30*/  I2F.RP R8, R4 ;  /* 0x0000000400087306 */ /* 0x000e300000209400 */
[----:B0-----:R-:W0:Y:S02]  /*1ed40*/  MUFU.RCP R8, R8 ;  /* 0x0000000800087308 */ /* 0x001e240000001000 */
[----:B0-----:R-:W-:-:S06]  /*1ed50*/  VIADD R3, R8, 0xffffffe ;  /* 0x0ffffffe08037836 */ /* 0x001fcc0000000000 */
[----:B------:R-:W0:Y:S02]  /*1ed60*/  F2I.FTZ.U32.TRUNC.NTZ R3, R3 ;  /* 0x0000000300037305 */ /* 0x000e24000021f000 */
[----:B0-----:R-:W-:Y:S01]  /*1ed70*/  IMAD.MOV R11, RZ, RZ, -R3 ;  /* 0x000000ffff0b7224 */ /* 0x001fe200078e0a03 */
[----:B------:R-:W-:Y:S06]  /*1ed80*/  @!P0 BRA `(.L_x_514) ;  /* 0x0000000000088947 */ /* 0x000fec0003800000 */
[----:B------:R-:W-:-:S05]  /*1ed90*/  IADD3 R9, R19, -0x1, RZ ;  /* 0xffffffff13097810 */ /* 0x000fca0007ffe0ff */
[----:B------:R0:W1:Y:S02]  /*1eda0*/  SHFL.IDX PT, R16, R2, R9, 0x1f ;  /* 0x00001f0902107589 */ /* 0x00006400000e0000 */
.L_x_514:
[----:B-1----:R-:W-:Y:S01]  /*1edb0*/  IMAD R16, R16, UR5, R7 ;  /* 0x0000000510107c24 */ /* 0x002fe2000f8e0207 */
[----:B------:R-:W-:Y:S01]  /*1edc0*/  IABS R6, R0 ;  /* 0x0000000000067213 */ /* 0x000fe20000000000 */
[----:B------:R-:W-:Y:S01]  /*1edd0*/  IMAD R7, R11, R4, RZ ;  /* 0x000000040b077224 */ /* 0x000fe200078e02ff */
[----:B------:R-:W-:Y:S01]  /*1ede0*/  IADD3 R19, R19, UR4, RZ ;  /* 0x0000000413137c10 */ /* 0x000fe2000fffe0ff */
[----:B0-----:R-:W-:Y:S01]  /*1edf0*/  IMAD.MOV.U32 R2, RZ, RZ, RZ ;  /* 0x000000ffff027224 */ /* 0x001fe200078e00ff */
[----:B------:R-:W-:Y:S01]  /*1ee00*/  IADD3 R17, -R16, UR6, RZ ;  /* 0x0000000610117c10 */ /* 0x000fe2000fffe1ff */
[----:B------:R-:W-:Y:S02]  /*1ee10*/  IMAD.MOV R6, RZ, RZ, -R6 ;  /* 0x000000ffff067224 */ /* 0x000fe400078e0a06 */
[----:B------:R-:W-:Y:S01]  /*1ee20*/  IMAD.HI.U32 R2, R3, R7, R2 ;  /* 0x0000000703027227 */ /* 0x000fe200078e0002 */
[----:B------:R-:W-:-:S05]  /*1ee30*/  IABS R3, R17 ;  /* 0x0000001100037213 */ /* 0x000fca0000000000 */
[----:B------:R-:W-:-:S04]  /*1ee40*/  IMAD.HI.U32 R2, R2, R3, RZ ;  /* 0x0000000302027227 */ /* 0x000fc800078e00ff */
[----:B------:R-:W-:-:S05]  /*1ee50*/  IMAD R3, R2, R6, R3 ;  /* 0x0000000602037224 */ /* 0x000fca00078e0203 */
[----:B------:R-:W-:-:S13]  /*1ee60*/  ISETP.GT.U32.AND P1, PT, R4, R3, PT ;  /* 0x000000030400720c */ /* 0x000fda0003f24070 */
[----:B------:R-:W-:Y:S01]  /*1ee70*/  @!P1 IMAD.IADD R3, R3, 0x1, -R4 ;  /* 0x0000000103039824 */ /* 0x000fe200078e0a04 */
[----:B------:R-:W-:Y:S02]  /*1ee80*/  @!P1 IADD3 R2, R2, 0x1, RZ ;  /* 0x0000000102029810 */ /* 0x000fe40007ffe0ff */
[----:B------:R-:W-:Y:S02]  /*1ee90*/  ISETP.NE.AND P1, PT, R0, RZ, PT ;  /* 0x000000ff0000720c */ /* 0x000fe40003f25270 */
[----:B------:R-:W-:Y:S02]  /*1eea0*/  ISETP.GE.U32.AND P0, PT, R3, R4, PT ;  /* 0x000000040300720c */ /* 0x000fe40003f06070 */
[----:B------:R-:W-:-:S04]  /*1eeb0*/  LOP3.LUT R3, R17, R0, RZ, 0x3c, !PT ;  /* 0x0000000011037212 */ /* 0x000fc800078e3cff */
[----:B------:R-:W-:-:S07]  /*1eec0*/  ISETP.GE.AND P2, PT, R3, RZ, PT ;  /* 0x000000ff0300720c */ /* 0x000fce0003f46270 */
[----:B------:R-:W-:-:S06]  /*1eed0*/  @P0 VIADD R2, R2, 0x1 ;  /* 0x0000000102020836 */ /* 0x000fcc0000000000 */
[----:B------:R-:W-:Y:S01]  /*1eee0*/  @!P2 IMAD.MOV R2, RZ, RZ, -R2 ;  /* 0x000000ffff02a224 */ /* 0x000fe200078e0a02 */
[----:B------:R-:W-:-:S05]  /*1eef0*/  @!P1 LOP3.LUT R2, RZ, R0, RZ, 0x33, !PT ;  /* 0x00000000ff029212 */ /* 0x000fca00078e33ff */
[--C-:B------:R-:W-:Y:S02]  /*1ef00*/  IMAD.MOV R3, RZ, RZ, -R2.reuse ;  /* 0x000000ffff037224 */ /* 0x100fe400078e0a02 */
[----:B------:R-:W-:Y:S02]  /*1ef10*/  IMAD.MOV.U32 R18, RZ, RZ, R2 ;  /* 0x000000ffff127224 */ /* 0x000fe400078e0002 */
[----:B------:R-:W-:Y:S01]  /*1ef20*/  IMAD R17, R0, R3, R17 ;  /* 0x0000000300117224 */ /* 0x000fe200078e0211 */
[----:B------:R-:W-:Y:S06]  /*1ef30*/  BRA `(.L_x_515) ;  /* 0x00000000000c7947 */ /* 0x000fec0003800000 */
.L_x_510:
[----:B------:R-:W-:Y:S01]  /*1ef40*/  IMAD.MOV.U32 R17, RZ, RZ, RZ ;  /* 0x000000ffff117224 */ /* 0x000fe200078e00ff */
[----:B------:R-:W-:Y:S01]  /*1ef50*/  MOV R18, RZ ;  /* 0x000000ff00127202 */ /* 0x000fe20000000f00 */
[----:B------:R-:W-:-:S07]  /*1ef60*/  IMAD.U32 R16, RZ, RZ, UR6 ;  /* 0x00000006ff107e24 */ /* 0x000fce000f8e00ff */
.L_x_515:
[----:B------:R-:W-:-:S13]  /*1ef70*/  ISETP.NE.AND P0, PT, R5, RZ, PT ;  /* 0x000000ff0500720c */ /* 0x000fda0003f05270 */
[----:B------:R-:W0:Y:S01]  /*1ef80*/  @!P0 S2R R3, SR_CgaCtaId ;  /* 0x0000000000038919 */ /* 0x000e220000008800 */
[----:B------:R-:W-:-:S04]  /*1ef90*/  @!P0 MOV R0, 0x400 ;  /* 0x0000040000008802 */ /* 0x000fc80000000f00 */
[----:B0-----:R-:W-:-:S05]  /*1efa0*/  @!P0 LEA R0, R3, R0, 0x18 ;  /* 0x0000000003008211 */ /* 0x001fca00078ec0ff */
[----:B------:R2:W-:Y:S01]  /*1efb0*/  @!P0 STS.128 [R0+0x2e8d0], R16 ;  /* 0x02e8d01000008388 */ /* 0x0005e20000000c00 */
[----:B------:R-:W-:Y:S06]  /*1efc0*/  BAR.ARV 0x5, 0x180 ;  /* 0x0146000000007b1d */ /* 0x000fec0000002000 */
.L_x_508:
[----:B--2---:R-:W-:Y:S01]  /*1efd0*/  IMAD.MOV.U32 R0, RZ, RZ, 0x1 ;  /* 0x00000001ff007424 */ /* 0x004fe200078e00ff */
[----:B------:R2:W-:Y:S01]  /*1efe0*/  STL [R1+0x8], RZ ;  /* 0x000008ff01007387 */ /* 0x0005e20000100800 */
[----:B------:R-:W-:Y:S02]  /*1eff0*/  ULDC UR4, c[0x0][0xc3c] ;  /* 0x00030f0000047ab9 */ /* 0x000fe40000000800 */
[----:B-1----:R-:W-:Y:S01]  /*1f000*/  ISETP.GE.AND P0, PT, R19, UR4, PT ;  /* 0x0000000413007c0c */ /* 0x002fe2000bf06270 */
[----:B------:R2:W-:Y:S04]  /*1f010*/  STL [R1+0x10], R0 ;  /* 0x0000100001007387 */ /* 0x0005e80000100800 */
[----:B------:R2:W-:Y:S08]  /*1f020*/  STL [R1+0x60], RZ ;  /* 0x000060ff01007387 */ /* 0x0005f00000100800 */
[----:B--2---:R-:W-:Y:S05]  /*1f030*/  @P0 BRA `(.L_x_516) ;  /* 0x0000005400e00947 */ /* 0x004fea0003800000 */
[----:B------:R-:W2:Y:S01]  /*1f040*/  LDL R0, [R1+0xb8] ;  /* 0x0000b80001007983 */ /* 0x000ea20000100800 */
[----:B------:R-:W1:Y:S01]  /*1f050*/  S2UR UR5, SR_CgaCtaId ;  /* 0x00000000000579c3 */ /* 0x000e620000008800 */
[----:B------:R-:W-:Y:S01]  /*1f060*/  UMOV UR4, 0x400 ;  /* 0x0000040000047882 */ /* 0x000fe20000000000 */
[----:B------:R-:W-:Y:S01]  /*1f070*/  BSSY B7, `(.L_x_516) ;  /* 0x0000574000077945 */ /* 0x000fe20003800000 */
[----:B------:R-:W0:Y:S01]  /*1f080*/  S2R R9, SR_TID.X ;  /* 0x0000000000097919 */ /* 0x000e220000002100 */
[----:B------:R-:W-:Y:S01]  /*1f090*/  ULDC.64 UR36, c[0x0][0x198] ;  /* 0x0000660000247ab9 */ /* 0x000fe20000000a00 */
[----:B------:R-:W-:Y:S01]  /*1f0a0*/  ULDC UR40, c[0x0][0xc] ;  /* 0x0000030000287ab9 */ /* 0x000fe20000000800 */
[----:B-1----:R-:W-:Y:S01]  /*1f0b0*/  ULEA UR4, UR5, UR4, 0x18 ;  /* 0x0000000405047291 */ /* 0x002fe2000f8ec03f */
[C---:B0-----:R-:W-:Y:S01]  /*1f0c0*/  IMAD.SHL.U32 R2, R9.reuse, 0x10, RZ ;  /* 0x0000001009027824 */ /* 0x041fe200078e00ff */
[C---:B------:R-:W-:Y:S01]  /*1f0d0*/  LOP3.LUT R8, R9.reuse, 0x7f, RZ, 0xc0, !PT ;  /* 0x0000007f09087812 */ /* 0x040fe200078ec0ff */
[C---:B------:R-:W-:Y:S01]  /*1f0e0*/  IMAD.SHL.U32 R3, R9.reuse, 0x2, RZ ;  /* 0x0000000209037824 */ /* 0x040fe200078e00ff */
[----:B------:R-:W-:Y:S01]  /*1f0f0*/  SHF.R.U32.HI R6, RZ, 0x1, R9 ;  /* 0x00000001ff067819 */ /* 0x000fe20000011609 */
[C---:B------:R-:W-:Y:S01]  /*1f100*/  IMAD.SHL.U32 R5, R9.reuse, 0x20, RZ ;  /* 0x0000002009057824 */ /* 0x040fe200078e00ff */
[----:B------:R-:W-:-:S04]  /*1f110*/  LOP3.LUT P0, RZ, R9, 0x4, RZ, 0xc0, !PT ;  /* 0x0000000409ff7812 */ /* 0x000fc8000780c0ff */
[----:B------:R-:W-:-:S04]  /*1f120*/  LOP3.LUT R7, R5, 0x80, RZ, 0xc0, !PT ;  /* 0x0000008005077812 */ /* 0x000fc800078ec0ff */
[----:B------:R-:W-:Y:S02]  /*1f130*/  LOP3.LUT R7, R7, 0x10, R9, 0xf8, !PT ;  /* 0x0000001007077812 */ /* 0x000fe400078ef809 */
[----:B--2---:R-:W-:Y:S02]  /*1f140*/  R2UR UR6, R0 ;  /* 0x00000000000672ca */ /* 0x004fe400000e0000 */
[----:B------:R-:W-:-:S04]  /*1f150*/  LOP3.LUT R0, R2, 0x3f0, RZ, 0xc0, !PT ;  /* 0x000003f002007812 */ /* 0x000fc800078ec0ff */
[----:B------:R-:W-:Y:S02]  /*1f160*/  LOP3.LUT R0, R0, 0x70, R3, 0x78, !PT ;  /* 0x0000007000007812 */ /* 0x000fe400078e7803 */
[----:B------:R-:W-:-:S04]  /*1f170*/  SHF.L.U32 R3, R8, 0x4, RZ ;  /* 0x0000000408037819 */ /* 0x000fc800000006ff */
[----:B------:R-:W-:Y:S01]  /*1f180*/  LOP3.LUT R4, R3, 0x600, RZ, 0xc0, !PT ;  /* 0x0000060003047812 */ /* 0x000fe200078ec0ff */
[----:B------:R-:W-:Y:S01]  /*1f190*/  ULOP3.LUT UR38, UR6, 0x1, URZ, 0xfc, !UPT ;  /* 0x0000000106267892 */ /* 0x000fe2000f8efc3f */
[----:B------:R-:W-:Y:S01]  /*1f1a0*/  LOP3.LUT R0, R0, 0x400, R3, 0xf8, !PT ;  /* 0x0000040000007812 */ /* 0x000fe200078ef803 */
[----:B------:R-:W-:Y:S01]  /*1f1b0*/  IMAD.SHL.U32 R3, R9, 0x80, RZ ;  /* 0x0000008009037824 */ /* 0x000fe200078e00ff */
[----:B------:R-:W-:Y:S01]  /*1f1c0*/  LOP3.LUT R4, R4, 0x60, R5, 0xf8, !PT ;  /* 0x0000006004047812 */ /* 0x000fe200078ef805 */
[----:B------:R-:W-:-:S03]  /*1f1d0*/  ULOP3.LUT UR39, UR6, 0x2, URZ, 0xfc, !UPT ;  /* 0x0000000206277892 */ /* 0x000fc6000f8efc3f */
[----:B------:R-:W-:Y:S02]  /*1f1e0*/  LOP3.LUT R4, R4, 0x100, R5, 0xf8, !PT ;  /* 0x0000010004047812 */ /* 0x000fe400078ef805 */
[----:B------:R-:W-:-:S04]  /*1f1f0*/  LOP3.LUT R5, R3, 0x380, RZ, 0xc0, !PT ;  /* 0x0000038003057812 */ /* 0x000fc800078ec0ff */
[----:B------:R-:W-:Y:S01]  /*1f200*/  LOP3.LUT R5, R5, 0x30, R6, 0xf8, !PT ;  /* 0x0000003005057812 */ /* 0x000fe200078ef806 */
[----:B------:R-:W-:-:S05]  /*1f210*/  IMAD.SHL.U32 R6, R9, 0x4, RZ ;  /* 0x0000000409067824 */ /* 0x000fca00078e00ff */
[----:B------:R-:W-:Y:S02]  /*1f220*/  LOP3.LUT R7, R7, 0x10, R6, 0x78, !PT ;  /* 0x0000001007077812 */ /* 0x000fe400078e7806 */
[----:B------:R-:W-:Y:S02]  /*1f230*/  LOP3.LUT R6, R5, 0x70, R2, 0x78, !PT ;  /* 0x0000007005067812 */ /* 0x000fe400078e7802 */
[----:B------:R-:W-:Y:S02]  /*1f240*/  LOP3.LUT R4, R4, R7, RZ, 0xfc, !PT ;  /* 0x0000000704047212 */ /* 0x000fe400078efcff */
[----:B------:R-:W-:-:S03]  /*1f250*/  LOP3.LUT R3, R6, 0xc00, R3, 0xf8, !PT ;  /* 0x00000c0006037812 */ /* 0x000fc600078ef803 */
[----:B------:R0:W-:Y:S04]  /*1f260*/  STL [R1+0x28], R4 ;  /* 0x0000280401007387 */ /* 0x0001e80000100800 */
[----:B------:R1:W-:Y:S01]  /*1f270*/  STL [R1+0x2c], R3 ;  /* 0x00002c0301007387 */ /* 0x0003e20000100800 */
[----:B0-----:R-:W-:Y:S02]  /*1f280*/  SHF.R.U32.HI R4, RZ, 0x3, R8 ;  /* 0x00000003ff047819 */ /* 0x001fe40000011608 */
[----:B-1----:R-:W-:Y:S02]  /*1f290*/  MOV R3, 0x40 ;  /* 0x0000004000037802 */ /* 0x002fe40000000f00 */
[----:B------:R-:W-:Y:S02]  /*1f2a0*/  LOP3.LUT R4, R4, 0x70, R2, 0xf8, !PT ;  /* 0x0000007004047812 */ /* 0x000fe400078ef802 */
[----:B------:R-:W-:Y:S01]  /*1f2b0*/  SEL R5, R3, 0xffffffc0, !P0 ;  /* 0xffffffc003057807 */ /* 0x000fe20004000000 */
[----:B------:R-:W-:-:S04]  /*1f2c0*/  IMAD.U32 R3, RZ, RZ, UR4 ;  /* 0x00000004ff037e24 */ /* 0x000fc8000f8e00ff */
[----:B------:R-:W-:Y:S01]  /*1f2d0*/  IMAD.IADD R2, R3, 0x1, R0 ;  /* 0x0000000103027824 */ /* 0x000fe200078e0200 */
[----:B------:R0:W-:Y:S01]  /*1f2e0*/  STL [R1+0x30], R5 ;  /* 0x0000300501007387 */ /* 0x0001e20000100800 */
[----:B------:R-:W-:-:S03]  /*1f2f0*/  IMAD.MOV.U32 R0, RZ, RZ, 0x1 ;  /* 0x00000001ff007424 */ /* 0x000fc600078e00ff */
[----:B------:R0:W-:Y:S04]  /*1f300*/  STL [R1+0x4], R3 ;  /* 0x0000040301007387 */ /* 0x0001e80000100800 */
[----:B------:R0:W-:Y:S04]  /*1f310*/  STL [R1+0x3c], R2 ;  /* 0x00003c0201007387 */ /* 0x0001e80000100800 */
[----:B------:R0:W-:Y:S04]  /*1f320*/  STL [R1+0x60], RZ ;  /* 0x000060ff01007387 */ /* 0x0001e80000100800 */
[----:B------:R0:W-:Y:S04]  /*1f330*/  STL [R1+0x14], R0 ;  /* 0x0000140001007387 */ /* 0x0001e80000100800 */
[----:B------:R0:W-:Y:S04]  /*1f340*/  STL [R1+0xc], RZ ;  /* 0x00000cff01007387 */ /* 0x0001e80000100800 */
[----:B------:R0:W-:Y:S04]  /*1f350*/  STL [R1+0x8], RZ ;  /* 0x000008ff01007387 */ /* 0x0001e80000100800 */
[----:B------:R0:W-:Y:S02]  /*1f360*/  STL [R1+0x10], R0 ;  /* 0x0000100001007387 */ /* 0x0001e40000100800 */
.L_x_618:
[----:B0--3--:R-:W0:Y:S02]  /*1f370*/  LDC.64 R2, c[0x0][0xc88] ;  /* 0x00032200ff027b82 */ /* 0x009e240000000a00 */
[----:B0-----:R-:W-:-:S05]  /*1f380*/  IMAD.WIDE R2, R19, 0x4, R2 ;  /* 0x0000000413027825 */ /* 0x001fca00078e0202 */
[----:B------:R-:W2:Y:S01]  /*1f390*/  LDG.E R15, desc[UR60][R2.64] ;  /* 0x0000003c020f7981 */ /* 0x000ea2000c1e1900 */
[----:B------:R-:W-:Y:S05]  /*1f3a0*/  YIELD ;  /* 0x0000000000007946 */ /* 0x000fea0003800000 */
[----:B------:R-:W-:Y:S01]  /*1f3b0*/  ULDC.64 UR4, c[0x0][0xa28] ;  /* 0x00028a0000047ab9 */ /* 0x000fe20000000a00 */
[----:B-1----:R-:W-:Y:S01]  /*1f3c0*/  MOV R0, RZ ;  /* 0x000000ff00007202 */ /* 0x002fe20000000f00 */
[----:B------:R-:W-:Y:S01]  /*1f3d0*/  ULDC.64 UR10, c[0x0][0xa18] ;  /* 0x00028600000a7ab9 */ /* 0x000fe20000000a00 */
[----:B------:R-:W-:Y:S01]  /*1f3e0*/  ISETP.NE.U32.AND P0, PT, RZ, UR4, PT ;  /* 0x00000004ff007c0c */ /* 0x000fe2000bf05070 */
[----:B------:R-:W-:Y:S01]  /*1f3f0*/  ULDC.64 UR8, c[0x0][0xa10] ;  /* 0x0002840000087ab9 */ /* 0x000fe20000000a00 */
[----:B------:R-:W-:-:S02]  /*1f400*/  ULDC.64 UR6, c[0x0][0xa08] ;  /* 0x0002820000067ab9 */ /* 0x000fc40000000a00 */
[----:B------:R-:W-:Y:S02]  /*1f410*/  ISETP.NE.AND.EX P0, PT, RZ, UR5, PT, P0 ;  /* 0x00000005ff007c0c */ /* 0x000fe4000bf05300 */
[----:B--2---:R-:W-:Y:S01]  /*1f420*/  SHF.R.S32.HI R4, RZ, 0x1f, R15 ;  /* 0x0000001fff047819 */ /* 0x004fe2000001140f */
[----:B------:R-:W-:-:S10]  /*1f430*/  IMAD.SHL.U32 R14, R15, 0x4, RZ ;  /* 0x000000040f0e7824 */ /* 0x000fd400078e00ff */
[C---:B------:R-:W-:Y:S01]  /*1f440*/  @P0 LEA R2, P1, R15.reuse, UR4, 0x2 ;  /* 0x000000040f020c11 */ /* 0x040fe2000f8210ff */
[----:B------:R-:W-:Y:S03]  /*1f450*/  STL [R1+0x34], R15 ;  /* 0x0000340f01007387 */ /* 0x000fe60000100800 */
[C-C-:B------:R-:W-:Y:S01]  /*1f460*/  @P0 LEA.HI.X R3, R15.reuse, UR5, R4.reuse, 0x2, P1 ;  /* 0x000000050f030c11 */ /* 0x140fe200088f1404 */
[----:B------:R-:W-:Y:S01]  /*1f470*/  ULDC.64 UR4, c[0x0][0xa00] ;  /* 0x0002800000047ab9 */ /* 0x000fe20000000a00 */
[----:B------:R0:W-:Y:S01]  /*1f480*/  STL [R1+0x40], R4 ;  /* 0x0000400401007387 */ /* 0x0001e20000100800 */
[----:B------:R-:W-:Y:S02]  /*1f490*/  ISETP.NE.U32.AND P2, PT, RZ, UR4, PT ;  /* 0x00000004ff007c0c */ /* 0x000fe4000bf45070 */
[----:B------:R-:W-:Y:S01]  /*1f4a0*/  SHF.L.U64.HI R13, R15, 0x2, R4 ;  /* 0x000000020f0d7819 */ /* 0x000fe20000010204 */
[----:B------:R1:W5:Y:S01]  /*1f4b0*/  @P0 LDG.E R0, desc[UR60][R2.64] ;  /* 0x0000003c02000981 */ /* 0x000362000c1e1900 */
[----:B------:R-:W-:Y:S01]  /*1f4c0*/  ISETP.NE.AND.EX P2, PT, RZ, UR5, PT, P2 ;  /* 0x00000005ff007c0c */ /* 0x000fe2000bf45320 */
[----:B------:R-:W-:Y:S01]  /*1f4d0*/  IMAD.MOV.U32 R12, RZ, RZ, RZ ;  /* 0x000000ffff0c7224 */ /* 0x000fe200078e00ff */
[----:B------:R-:W-:Y:S01]  /*1f4e0*/  ISETP.NE.U32.AND P3, PT, RZ, UR10, PT ;  /* 0x0000000aff007c0c */ /* 0x000fe2000bf65070 */
[----:B------:R-:W-:Y:S01]  /*1f4f0*/  STL [R1], R14 ;  /* 0x0000000e01007387 */ /* 0x000fe20000100800 */
[----:B------:R-:W-:-:S02]  /*1f500*/  ISETP.NE.U32.AND P0, PT, RZ, UR6, PT ;  /* 0x00000006ff007c0c */ /* 0x000fc4000bf05070 */
[C---:B0-----:R-:W-:Y:S01]  /*1f510*/  IADD3 R4, P4, R14.reuse, UR4, RZ ;  /* 0x000000040e047c10 */ /* 0x041fe2000ff9e0ff */
[----:B------:R-:W-:Y:S01]  /*1f520*/  STL [R1+0x20], R13 ;  /* 0x0000200d01007387 */ /* 0x000fe20000100800 */
[----:B------:R-:W-:Y:S02]  /*1f530*/  ISETP.NE.AND.EX P3, PT, RZ, UR11, PT, P3 ;  /* 0x0000000bff007c0c */ /* 0x000fe4000bf65330 */
[----:B-1----:R-:W-:Y:S02]  /*1f540*/  CS2R R2, SRZ ;  /* 0x0000000000027805 */ /* 0x002fe4000001ff00 */
[C---:B------:R-:W-:Y:S02]  /*1f550*/  IADD3.X R5, R13.reuse, UR5, RZ, P4, !PT ;  /* 0x000000050d057c10 */ /* 0x040fe4000a7fe4ff */
[----:B------:R-:W-:Y:S02]  /*1f560*/  IADD3 R6, P4, R14, UR8, RZ ;  /* 0x000000080e067c10 */ /* 0x000fe4000ff9e0ff */
[----:B------:R-:W-:Y:S01]  /*1f570*/  ISETP.NE.U32.AND P1, PT, RZ, UR8, PT ;  /* 0x00000008ff007c0c */ /* 0x000fe2000bf25070 */
[----:B------:R-:W2:Y:S01]  /*1f580*/  @P2 LDG.E R2, desc[UR60][R4.64] ;  /* 0x0000003c04022981 */ /* 0x000ea2000c1e1900 */
[----:B------:R-:W-:Y:S01]  /*1f590*/  IADD3.X R7, R13, UR9, RZ, P4, !PT ;  /* 0x000000090d077c10 */ /* 0x000fe2000a7fe4ff */
[----:B------:R-:W-:Y:S01]  /*1f5a0*/  ULDC UR4, c[0x0][0x288] ;  /* 0x0000a20000047ab9 */ /* 0x000fe20000000800 */
[----:B------:R-:W-:-:S02]  /*1f5b0*/  ISETP.NE.AND.EX P0, PT, RZ, UR7, PT, P0 ;  /* 0x00000007ff007c0c */ /* 0x000fc4000bf05300 */
[----:B------:R-:W-:Y:S02]  /*1f5c0*/  ISETP.NE.AND.EX P1, PT, RZ, UR9, PT, P1 ;  /* 0x00000009ff007c0c */ /* 0x000fe4000bf25310 */
[C---:B------:R-:W-:Y:S02]  /*1f5d0*/  @P3 IADD3 R10, P4, R14.reuse, UR10, RZ ;  /* 0x0000000a0e0a3c10 */ /* 0x040fe4000ff9e0ff */
[----:B------:R-:W-:Y:S02]  /*1f5e0*/  IADD3 R8, P5, R14, UR6, RZ ;  /* 0x000000060e087c10 */ /* 0x000fe4000ffbe0ff */
[C---:B------:R-:W-:Y:S02]  /*1f5f0*/  @P3 IADD3.X R11, R13.reuse, UR11, RZ, P4, !PT ;  /* 0x0000000b0d0b3c10 */ /* 0x040fe4000a7fe4ff */
[----:B------:R-:W-:-:S05]  /*1f600*/  IADD3.X R9, R13, UR7, RZ, P5, !PT ;  /* 0x000000070d097c10 */ /* 0x000fca000affe4ff */
[----:B------:R-:W5:Y:S04]  /*1f610*/  @P0 LDG.E R12, desc[UR60][R8.64] ;  /* 0x0000003c080c0981 */ /* 0x000f68000c1e1900 */
[----:B------:R-:W5:Y:S04]  /*1f620*/  @P1 LDG.E R3, desc[UR60][R6.64] ;  /* 0x0000003c06031981 */ /* 0x000f68000c1e1900 */
[----:B--2---:R0:W-:Y:S02]  /*1f630*/  STL [R1+0x38], R2 ;  /* 0x0000380201007387 */ /* 0x0041e40000100800 */
[----:B0-----:R-:W-:Y:S01]  /*1f640*/  IMAD.U32 R2, RZ, RZ, UR4 ;  /* 0x00000004ff027e24 */ /* 0x001fe2000f8e00ff */
[----:B------:R-:W-:-:S05]  /*1f650*/  ULDC.64 UR4, c[0x0][0x418] ;  /* 0x0001060000047ab9 */ /* 0x000fca0000000a00 */
[----:B------:R0:W2:Y:S01]  /*1f660*/  @P3 LDG.E R2, desc[UR60][R10.64] ;  /* 0x0000003c0a023981 */ /* 0x0000a2000c1e1900 */
[----:B------:R-:W-:-:S03]  /*1f670*/  UISETP.NE.U32.AND UP0, UPT, UR4, URZ, UPT ;  /* 0x0000003f0400728c */ /* 0x000fc6000bf05070 */
[----:B------:R-:W-:Y:S01]  /*1f680*/  ULDC UR4, c[0x0][0x424] ;  /* 0x0001090000047ab9 */ /* 0x000fe20000000800 */
[----:B------:R-:W-:-:S03]  /*1f690*/  UISETP.NE.AND.EX UP0, UPT, UR5, URZ, UPT, UP0 ;  /* 0x0000003f0500728c */ /* 0x000fc6000bf05300 */
[----:B------:R-:W-:Y:S01]  /*1f6a0*/  ULDC UR5, c[0x0][0x2f0] ;  /* 0x0000bc0000057ab9 */ /* 0x000fe20000000800 */
[----:B------:R-:W-:-:S04]  /*1f6b0*/  USEL UR4, UR4, 0x1, UP0 ;  /* 0x0000000104047887 */ /* 0x000fc80008000000 */
[----:B------:R-:W-:-:S03]  /*1f6c0*/  UIMAD UR4, UR4, UR5, URZ ;  /* 0x00000005040472a4 */ /* 0x000fc6000f8e023f */
[----:B------:R-:W-:Y:S02]  /*1f6d0*/  ULDC UR5, c[0x0][0x348] ;  /* 0x0000d20000057ab9 */ /* 0x000fe40000000800 */
[----:B0-----:R-:W-:Y:S01]  /*1f6e0*/  MOV R10, UR5 ;  /* 0x00000005000a7c02 */ /* 0x001fe20008000f00 */
[----:B--2---:R0:W-:Y:S02]  /*1f6f0*/  STL [R1+0x54], R2 ;  /* 0x0000540201007387 */ /* 0x0041e40000100800 */
[----:B0-----:R-:W-:Y:S01]  /*1f700*/  IMAD.U32 R2, RZ, RZ, UR4 ;  /* 0x00000004ff027e24 */ /* 0x001fe2000f8e00ff */
[----:B------:R-:W-:Y:S06]  /*1f710*/  @P3 BRA `(.L_x_517) ;  /* 0x0000000000143947 */ /* 0x000fec0003800000 */
[----:B------:R-:W-:Y:S05]  /*1f720*/  @!P2 BRA `(.L_x_517) ;  /* 0x000000000010a947 */ /* 0x000fea0003800000 */
[----:B------:R-:W2:Y:S04]  /*1f730*/  LDG.E R11, desc[UR60][R4.64] ;  /* 0x0000003c040b7981 */ /* 0x000ea8000c1e1900 */
[----:B------:R-:W2:Y:S02]  /*1f740*/  LDG.E R4, desc[UR60][R4.64+0x4] ;  /* 0x0000043c04047981 */ /* 0x000ea4000c1e1900 */
[----:B--2---:R-:W-:-:S05]  /*1f750*/  IMAD.IADD R4, R4, 0x1, -R11 ;  /* 0x0000000104047824 */ /* 0x004fca00078e0a0b */
[----:B------:R0:W-:Y:S02]  /*1f760*/  STL [R1+0x54], R4 ;  /* 0x0000540401007387 */ /* 0x0001e40000100800 */
.L_x_517:
[----:B------:R-:W-:Y:S01]  /*1f770*/  MOV R11, R15 ;  /* 0x0000000f000b7202 */ /* 0x000fe20000000f00 */
[----:B0----5:R-:W-:Y:S01]  /*1f780*/  IMAD.IADD R4, R12, 0x1, R0 ;  /* 0x000000010c047824 */ /* 0x021fe200078e0200 */
[----:B------:R-:W-:Y:S02]  /*1f790*/  ULDC.64 UR4, c[0x0][0xa20] ;  /* 0x0002880000047ab9 */ /* 0x000fe40000000a00 */
[----:B------:R-:W-:Y:S01]  /*1f7a0*/  ISETP.NE.U32.AND P2, PT, RZ, UR4, PT ;  /* 0x00000004ff007c0c */ /* 0x000fe2000bf45070 */
[----:B------:R0:W-:Y:S03]  /*1f7b0*/  STL [R1+0x18], R11 ;  /* 0x0000180b01007387 */ /* 0x0001e60000100800 */
[----:B------:R-:W-:Y:S01]  /*1f7c0*/  ISETP.NE.AND.EX P2, PT, RZ, UR5, PT, P2 ;  /* 0x00000005ff007c0c */ /* 0x000fe2000bf45320 */
[----:B------:R0:W-:-:S12]  /*1f7d0*/  STL [R1+0x24], R4 ;  /* 0x0000240401007387 */ /* 0x0001d80000100800 */
[----:B0-----:R-:W-:Y:S05]  /*1f7e0*/  @!P2 BRA `(.L_x_518) ;  /* 0x000000000010a947 */ /* 0x001fea0003800000 */
[----:B------:R-:W-:-:S04]  /*1f7f0*/  IADD3 R4, P0, R14, UR4, RZ ;  /* 0x000000040e047c10 */ /* 0x000fc8000ff1e0ff */
[----:B------:R-:W-:-:S05]  /*1f800*/  IADD3.X R5, R13, UR5, RZ, P0, !PT ;  /* 0x000000050d057c10 */ /* 0x000fca00087fe4ff */
[----:B------:R0:W5:Y:S01]  /*1f810*/  LDG.E R2, desc[UR60][R4.64] ;  /* 0x0000003c04027981 */ /* 0x000162000c1e1900 */
[----:B------:R-:W-:Y:S05]  /*1f820*/  BRA `(.L_x_519) ;  /* 0x0000000000107947 */ /* 0x000fea0003800000 */
.L_x_518:
[----:B------:R-:W-:Y:S05]  /*1f830*/  @!P0 BRA `(.L_x_519) ;  /* 0x00000000000c8947 */ /* 0x000fea0003800000 */
[----:B------:R-:W2:Y:S04]  /*1f840*/  LDG.E R4, desc[UR60][R8.64] ;  /* 0x0000003c08047981 */ /* 0x000ea8000c1e1900 */
[----:B------:R-:W2:Y:S02]  /*1f850*/  LDG.E R2, desc[UR60][R8.64+0x4] ;  /* 0x0000043c08027981 */ /* 0x000ea4000c1e1900 */
[----:B--2---:R-:W-:-:S07]  /*1f860*/  IMAD.IADD R2, R2, 0x1, -R4 ;  /* 0x0000000102027824 */ /* 0x004fce00078e0a04 */
.L_x_519:
[----:B-----5:R-:W-:Y:S02]  /*1f870*/  IMAD.IADD R0, R2, 0x1, -R0 ;  /* 0x0000000102007824 */ /* 0x020fe400078e0a00 */
[----:B------:R-:W2:Y:S04]  /*1f880*/  @P1 LDG.E R2, desc[UR60][R6.64] ;  /* 0x0000003c06021981 */ /* 0x000ea8000c1e1900 */
[----:B------:R-:W2:Y:S01]  /*1f890*/  @P1 LDG.E R6, desc[UR60][R6.64+0x4] ;  /* 0x0000043c06061981 */ /* 0x000ea2000c1e1900 */
[----:B0-----:R-:W-:Y:S01]  /*1f8a0*/  IMAD.MOV.U32 R4, RZ, RZ, RZ ;  /* 0x000000ffff047224 */ /* 0x001fe200078e00ff */
[----:B------:R-:W-:Y:S01]  /*1f8b0*/  BSSY B0, `(.L_x_520) ;  /* 0x00000f2000007945 */ /* 0x000fe20003800000 */
[----:B--2---:R-:W-:-:S05]  /*1f8c0*/  @P1 IMAD.IADD R10, R6, 0x1, -R2 ;  /* 0x00000001060a1824 */ /* 0x004fca00078e0a02 */
[----:B------:R-:W-:-:S05]  /*1f8d0*/  IADD3 R5, R0, R10, RZ ;  /* 0x0000000a00057210 */ /* 0x000fca0007ffe0ff */
[----:B------:R0:W-:Y:S02]  /*1f8e0*/  STL [R1+0x44], R5 ;  /* 0x0000440501007387 */ /* 0x0001e40000100800 */
[----:B0-----:R-:W-:-:S04]  /*1f8f0*/  VIADD R5, R5, 0xdf ;  /* 0x000000df05057836 */ /* 0x001fc80000000000 */
[----:B------:R-:W-:-:S05]  /*1f900*/  IMAD.HI R4, R5, -0x6db6db6d, R4 ;  /* 0x9249249305047827 */ /* 0x000fca00078e0204 */
[----:B------:R-:W-:-:S04]  /*1f910*/  SHF.R.U32.HI R2, RZ, 0x1f, R4 ;  /* 0x0000001fff027819 */ /* 0x000fc80000011604 */
[----:B------:R-:W-:-:S05]  /*1f920*/  LEA.HI.SX32 R6, R4, R2, 0x19 ;  /* 0x0000000204067211 */ /* 0x000fca00078fcaff */
[--C-:B------:R-:W-:Y:S01]  /*1f930*/  IMAD R4, R6, 0xe0, -R0.reuse ;  /* 0x000000e006047824 */ /* 0x100fe200078e0a00 */
[----:B------:R0:W-:Y:S01]  /*1f940*/  STL [R1+0x50], R6 ;  /* 0x0000500601007387 */ /* 0x0001e20000100800 */
[----:B------:R-:W-:-:S03]  /*1f950*/  IMAD.MOV R0, RZ, RZ, -R0 ;  /* 0x000000ffff007224 */ /* 0x000fc600078e0a00 */
[----:B------:R-:W-:Y:S02]  /*1f960*/  VIMNMX R4, R4, R10, PT ;  /* 0x0000000a04047248 */ /* 0x000fe40003fe0100 */
[----:B------:R-:W-:-:S04]  /*1f970*/  VIMNMX R0, RZ, R0, !PT ;  /* 0x00000000ff007248 */ /* 0x000fc80007fe0100 */
[----:B------:R-:W-:Y:S02]  /*1f980*/  ISETP.GT.AND P0, PT, R4, R0, PT ;  /* 0x000000000400720c */ /* 0x000fe40003f04270 */
[----:B0-----:R-:W-:-:S05]  /*1f990*/  SHF.R.U32.HI R6, RZ, 0x5, R0 ;  /* 0x00000005ff067819 */ /* 0x001fca0000011600 */
[----:B------:R-:W-:-:S04]  /*1f9a0*/  IMAD.WIDE.U32 R6, R6, 0x24924925, RZ ;  /* 0x2492492506067825 */ /* 0x000fc800078e00ff */
[----:B------:R-:W-:Y:S02]  /*1f9b0*/  IMAD.MOV.U32 R2, RZ, RZ, R7 ;  /* 0x000000ffff027224 */ /* 0x000fe400078e0007 */
[----:B------:R-:W-:Y:S01]  /*1f9c0*/  @P0 IADD3 R5, R4, 0xdf, RZ ;  /* 0x000000df04050810 */ /* 0x000fe20007ffe0ff */
[----:B------:R-:W-:Y:S02]  /*1f9d0*/  @P0 IMAD.MOV.U32 R4, RZ, RZ, RZ ;  /* 0x000000ffff040224 */ /* 0x000fe400078e00ff */
[----:B------:R-:W-:Y:S02]  /*1f9e0*/  IMAD.MOV.U32 R8, RZ, RZ, R2 ;  /* 0x000000ffff087224 */ /* 0x000fe400078e0002 */
[----:B------:R-:W-:-:S05]  /*1f9f0*/  @P0 IMAD.HI R4, R5, -0x6db6db6d, R4 ;  /* 0x9249249305040827 */ /* 0x000fca00078e0204 */
[----:B------:R-:W-:-:S04]  /*1fa00*/  @P0 SHF.R.U32.HI R0, RZ, 0x1f, R4 ;  /* 0x0000001fff000819 */ /* 0x000fc80000011604 */
[----:B------:R-:W-:Y:S02]  /*1fa10*/  @P0 LEA.HI.SX32 R8, R4, R0, 0x19 ;  /* 0x0000000004080211 */ /* 0x000fe400078fcaff */
[----:B------:R-:W-:Y:S02]  /*1fa20*/  PLOP3.LUT P0, PT, PT, PT, PT, 0x80, 0x0 ;  /* 0x000000000000781c */ /* 0x000fe40003f0f070 */
[----:B------:R-:W-:-:S13]  /*1fa30*/  ISETP.GT.AND P2, PT, R8, R2, PT ;  /* 0x000000020800720c */ /* 0x000fda0003f44270 */
[----:B------:R-:W-:Y:S05]  /*1fa40*/  @!P2 BRA `(.L_x_521) ;  /* 0x0000000c0060a947 */ /* 0x000fea0003800000 */
[----:B------:R-:W-:Y:S01]  /*1fa50*/  UMOV UR4, 0xffffffff ;  /* 0xffffffff00047882 */ /* 0x000fe20000000000 */
[----:B------:R-:W-:Y:S02]  /*1fa60*/  SEL R0, R11, RZ, !P1 ;  /* 0x000000ff0b007207 */ /* 0x000fe40004800000 */
[----:B------:R-:W-:Y:S05]  /*1fa70*/  BRA.DIV UR4, `(.L_x_522) ;  /* 0x0000006e04547947 */ /* 0x000fea000b800000 */
[----:B------:R-:W0:Y:S02]  /*1fa80*/  S2R R4, SR_TID.X ;  /* 0x0000000000047919 */ /* 0x000e240000002100 */
[----:B0-----:R-:W-:-:S04]  /*1fa90*/  SHF.R.U32.HI R4, RZ, 0x5, R4 ;  /* 0x00000005ff047819 */ /* 0x001fc80000011604 */
[----:B------:R-:W-:-:S05]  /*1faa0*/  LOP3.LUT R4, R4, 0x3, RZ, 0xc0, !PT ;  /* 0x0000000304047812 */ /* 0x000fca00078ec0ff */
[----:B------:R0:W1:Y:S02]  /*1fab0*/  SHFL.IDX PT, R14, R4, RZ, 0x1f ;  /* 0x00001fff040e7589 */ /* 0x00006400000e0000 */
.L_x_704:
[----:B-1----:R-:W-:Y:S02]  /*1fac0*/  ISETP.NE.AND P0, PT, R14, RZ, PT ;  /* 0x000000ff0e00720c */ /* 0x002fe40003f05270 */
[----:B------:R-:W-:-:S11]  /*1fad0*/  PLOP3.LUT P6, PT, PT, PT, PT, 0x8, 0x0 ;  /* 0x000000000000781c */ /* 0x000fd60003fce170 */
[----:B------:R-:W-:Y:S05]  /*1fae0*/  @P0 BRA `(.L_x_523) ;  /* 0x00000000000c0947 */ /* 0x000fea0003800000 */
[----:B------:R-:W-:-:S03]  /*1faf0*/  UMOV UR4, 0xffffffff ;  /* 0xffffffff00047882 */ /* 0x000fc60000000000 */
[----:B------:R-:W-:Y:S05]  /*1fb00*/  BRA.DIV UR4, `(.L_x_524) ;  /* 0x0000006e04647947 */ /* 0x000fea000b800000 */
[----:B------:R-:W-:-:S13]  /*1fb10*/  ELECT P6, URZ, PT ;  /* 0x00000000003f782f */ /* 0x000fda00038c0000 */
.L_x_523:
[----:B0-----:R-:W2:Y:S04]  /*1fb20*/  LDL R4, [R1+0x60] ;  /* 0x0000600001047983 */ /* 0x001ea80000100800 */
[----:B------:R-:W3:Y:S01]  /*1fb30*/  LDL R6, [R1+0x4] ;  /* 0x0000040001067983 */ /* 0x000ee20000100800 */
[----:B------:R-:W-:Y:S01]  /*1fb40*/  BSSY B1, `(.L_x_525) ;  /* 0x0000008000017945 */ /* 0x000fe20003800000 */
[----:B--2---:R-:W-:-:S04]  /*1fb50*/  IADD3 R4, R4, 0x1, RZ ;  /* 0x0000000104047810 */ /* 0x004fc80007ffe0ff */
[----:B------:R-:W-:-:S04]  /*1fb60*/  LEA.HI R5, R4, R4, RZ, 0x1 ;  /* 0x0000000404057211 */ /* 0x000fc800078f08ff */
[----:B------:R-:W-:-:S05]  /*1fb70*/  LOP3.LUT R5, R5, 0xfffffffe, RZ, 0xc0, !PT ;  /* 0xfffffffe05057812 */ /* 0x000fca00078ec0ff */
[----:B------:R-:W-:-:S05]  /*1fb80*/  IMAD.IADD R4, R4, 0x1, -R5 ;  /* 0x0000000104047824 */ /* 0x000fca00078e0a05 */
[----:B------:R-:W-:-:S04]  /*1fb90*/  SHF.L.U32 R4, R4, 0x1f, RZ ;  /* 0x0000001f04047819 */ /* 0x000fc800000006ff */
[----:B---3--:R-:W0:Y:S02]  /*1fba0*/  SYNCS.PHASECHK.TRANS64.TRYWAIT P0, [R6+URZ+0x2e820], R4 ;  /* 0x02e82004060075a7 */ /* 0x008e24000800017f */
[----:B0-----:R-:W-:Y:S05]  /*1fbb0*/  @!P0 BRA `(.L_x_526) ;  /* 0x0000006c00588947 */ /* 0x001fea0003800000 */
.L_x_707:
[----:B------:R-:W-:Y:S05]  /*1fbc0*/  BSYNC B1 ;  /* 0x0000000000017941 */ /* 0x000fea0003800000 */
.L_x_525:
[----:B------:R-:W-:Y:S04]  /*1fbd0*/  BSSY B1, `(.L_x_527) ;  /* 0x0000053000017945 */ /* 0x000fe80003800000 */
[----:B------:R-:W-:Y:S05]  /*1fbe0*/  @!P6 BRA `(.L_x_528) ;  /* 0x000000040044e947 */ /* 0x000fea0003800000 */
[----:B------:R-:W2:Y:S04]  /*1fbf0*/  LDL R6, [R1+0x4] ;  /* 0x0000040001067983 */ /* 0x000ea80000100800 */
[----:B------:R-:W3:Y:S01]  /*1fc00*/  LDL R7, [R1+0xc] ;  /* 0x00000c0001077983 */ /* 0x000ee20000100800 */
[----:B0-----:R-:W0:Y:S01]  /*1fc10*/  S2R R5, SR_TID.X ;  /* 0x0000000000057919 */ /* 0x001e220000002100 */
[----:B--2---:R-:W-:Y:S02]  /*1fc20*/  IMAD.MOV.U32 R9, RZ, RZ, R6 ;  /* 0x000000ffff097224 */ /* 0x004fe400078e0006 */
[----:B------:R-:W2:Y:S02]  /*1fc30*/  LDL R6, [R1+0x14] ;  /* 0x0000140001067983 */ /* 0x000ea40000100800 */
[----:B---3--:R-:W-:Y:S01]  /*1fc40*/  IMAD R7, R7, 0x8, R9 ;  /* 0x0000000807077824 */ /* 0x008fe200078e0209 */
[----:B0-----:R-:W-:Y:S01]  /*1fc50*/  LOP3.LUT R5, R5, 0x7f, RZ, 0xc0, !PT ;  /* 0x0000007f05057812 */ /* 0x001fe200078ec0ff */
[----:B------:R-:W-:Y:S03]  /*1fc60*/  BSSY B2, `(.L_x_529) ;  /* 0x0000005000027945 */ /* 0x000fe60003800000 */
[----:B------:R-:W-:-:S02]  /*1fc70*/  ISETP.NE.AND P1, PT, R5, RZ, PT ;  /* 0x000000ff0500720c */ /* 0x000fc40003f25270 */
[----:B--2---:R-:W-:-:S04]  /*1fc80*/  SHF.L.U32 R9, R6, 0x1f, RZ ;  /* 0x0000001f06097819 */ /* 0x004fc800000006ff */
[----:B------:R-:W0:Y:S02]  /*1fc90*/  SYNCS.PHASECHK.TRANS64.TRYWAIT P0, [R7+URZ+0x2e8a0], R9 ;  /* 0x02e8a009070075a7 */ /* 0x000e24000800017f */
[----:B0-----:R-:W-:Y:S05]  /*1fca0*/  @!P0 BRA `(.L_x_530) ;  /* 0x0000006c00348947 */ /* 0x001fea0003800000 */
.L_x_708:
[----:B------:R-:W-:Y:S05]  /*1fcb0*/  BSYNC B2 ;  /* 0x0000000000027941 */ /* 0x000fea0003800000 */
.L_x_529:
[----:B------:R-:W-:Y:S04]  /*1fcc0*/  BSSY B2, `(.L_x_531) ;  /* 0x0000009000027945 */ /* 0x000fe80003800000 */
[----:B------:R-:W-:Y:S05]  /*1fcd0*/  @P1 BRA `(.L_x_532) ;  /* 0x00000000001c1947 */ /* 0x000fea0003800000 */
[----:B------:R-:W1:Y:S02]  /*1fce0*/  S2R R4, SR_TID.X ;  /* 0x0000000000047919 */ /* 0x000e640000002100 */
[----:B-1----:R-:W-:Y:S02]  /*1fcf0*/  LOP3.LUT R5, R4, 0x1f, RZ, 0xc0, !PT ;  /* 0x0000001f04057812 */ /* 0x002fe400078ec0ff */
[----:B------:R-:W-:Y:S02]  /*1fd00*/  MOV R4, 0x7000 ;  /* 0x0000700000047802 */ /* 0x000fe40000000f00 */
[----:B------:R-:W-:Y:S02]  /*1fd10*/  ISETP.NE.AND P0, PT, R5, RZ, PT ;  /* 0x000000ff0500720c */ /* 0x000fe40003f05270 */
[----:B------:R1:W-:Y:S11]  /*1fd20*/  SYNCS.ARRIVE.TRANS64 RZ, [R7+URZ+0x2e890], R4 ;  /* 0x02e8900407ff79a7 */ /* 0x0003f6000800003f */
[----:B-1----:R-:W-:Y:S05]  /*1fd30*/  @!P0 BRA `(.L_x_532) ;  /* 0x0000000000048947 */ /* 0x002fea0003800000 */
[----:B------:R-:W-:Y:S01]  /*1fd40*/  BPT.TRAP 0x1 ;  /* 0x000000040000795c */ /* 0x000fe20000300000 */
.L_x_532:
[----:B------:R-:W-:Y:S05]  /*1fd50*/  BSYNC B2 ;  /* 0x0000000000027941 */ /* 0x000fea0003800000 */
.L_x_531:
[----:B------:R-:W2:Y:S04]  /*1fd60*/  LDL R6, [R1+0x4] ;  /* 0x0000040001067983 */ /* 0x000ea80000100800 */
[----:B------:R-:W2:Y:S01]  /*1fd70*/  LDL R5, [R1+0xc] ;  /* 0x00000c0001057983 */ /* 0x000ea20000100800 */
[----:B------:R-:W-:Y:S01]  /*1fd80*/  IMAD.MOV.U32 R11, RZ, RZ, RZ ;  /* 0x000000ffff0b7224 */ /* 0x000fe200078e00ff */
[----:B------:R-:W-:Y:S01]  /*1fd90*/  UIADD3 UR4, UP0, UR36, 0x570, URZ ;  /* 0x0000057024047890 */ /* 0x000fe2000ff1e03f */
[----:B------:R-:W-:Y:S01]  /*1fda0*/  IMAD R4, R8, 0xe0, R3 ;  /* 0x000000e008047824 */ /* 0x000fe200078e0203 */
[----:B------:R-:W-:Y:S01]  /*1fdb0*/  PLOP3.LUT P0, PT, PT, PT, PT, 0x80, 0x0 ;  /* 0x000000000000781c */ /* 0x000fe20003f0f070 */
[----:B------:R-:W-:Y:S01]  /*1fdc0*/  UMOV UR6, 0x0 ;  /* 0x0000000000067882 */ /* 0x000fe20000000000 */
[----:B------:R-:W-:Y:S01]  /*1fdd0*/  R2UR UR10, R11 ;  /* 0x000000000b0a72ca */ /* 0x000fe200000e0000 */
[----:B------:R-:W-:Y:S01]  /*1fde0*/  VIADD R4, R4, 0xffffff20 ;  /* 0xffffff2004047836 */ /* 0x000fe20000000000 */
[----:B------:R-:W-:Y:S01]  /*1fdf0*/  UIADD3.X UR5, URZ, UR37, URZ, UP0, !UPT ;  /* 0x000000253f057290 */ /* 0x000fe200087fe43f */
[----:B------:R-:W-:Y:S01]  /*1fe00*/  UMOV UR7, 0x12f00000 ;  /* 0x12f0000000077882 */ /* 0x000fe20000000000 */
[----:B--2---:R-:W-:-:S02]  /*1fe10*/  IMAD R10, R5, 0x7000, R6 ;  /* 0x00007000050a7824 */ /* 0x004fc400078e0206 */
[----:B------:R-:W-:-:S03]  /*1fe20*/  VIADD R5, R7, 0x2e890 ;  /* 0x0002e89007057836 */ /* 0x000fc60000000000 */
[----:B------:R-:W-:-:S07]  /*1fe30*/  IADD3 R6, R10, 0x20400, RZ ;  /* 0x000204000a067810 */ /* 0x000fce0007ffe0ff */
.L_x_533:
[----:B------:R-:W-:-:S13]  /*1fe40*/  @P0 ELECT P2, URZ, PT ;  /* 0x00000000003f082f */ /* 0x000fda0003840000 */
[----:B------:R-:W-:Y:S02]  /*1fe50*/  @P2 R2UR UR13, R0 ;  /* 0x00000000000d22ca */ /* 0x000fe400000e0000 */
[----:B------:R-:W-:Y:S02]  /*1fe60*/  @P2 R2UR UR12, R18 ;  /* 0x00000000120c22ca */ /* 0x000fe400000e0000 */
[----:B------:R-:W-:Y:S02]  /*1fe70*/  @P2 R2UR UR11, R4 ;  /* 0x00000000040b22ca */ /* 0x000fe400000e0000 */
[----:B------:R-:W-:Y:S02]  /*1fe80*/  @P2 R2UR UR9, R5 ;  /* 0x00000000050922ca */ /* 0x000fe400000e0000 */
[----:B------:R-:W-:Y:S02]  /*1fe90*/  @P2 R2UR UR8, R6 ;  /* 0x00000000060822ca */ /* 0x000fe400000e0000 */
[----:B------:R-:W-:-:S02]  /*1fea0*/  @P2 PLOP3.LUT P0, PT, P2, PT, PT, 0x8, 0x0 ;  /* 0x000000000000281c */ /* 0x000fc4000170e170 */
[----:B------:R-:W-:-:S09]  /*1feb0*/  PLOP3.LUT P2, PT, PT, PT, PT, 0x8, 0x0 ;  /* 0x000000000000781c */ /* 0x000fd20003f4e170 */
[----:B------:R1:W-:Y:S02]  /*1fec0*/  UTMALDG.4D [UR8], [UR4], desc[UR6] ;  /* 0x00000608040075b4 */ /* 0x0003e40008019000 */
[----:B-1----:R-:W-:Y:S05]  /*1fed0*/  @P0 BRA.U.ANY `(.L_x_533) ;  /* 0xfffffffd00d80947 */ /* 0x002fea000393ffff */
[----:B------:R-:W1:Y:S01]  /*1fee0*/  SYNCS.PHASECHK.TRANS64.TRYWAIT P0, [R7+URZ+0x2e8c0], R9 ;  /* 0x02e8c009070075a7 */ /* 0x000e62000800017f */
[----:B------:R-:W-:Y:S04]  /*1fef0*/  BSSY B2, `(.L_x_534) ;  /* 0x0000002000027945 */ /* 0x000fe80003800000 */
[----:B-1----:R-:W-:Y:S05]  /*1ff00*/  @!P0 BRA `(.L_x_535) ;  /* 0x0000006800b08947 */ /* 0x002fea0003800000 */
.L_x_709:
[----:B------:R-:W-:Y:S05]  /*1ff10*/  BSYNC B2 ;  /* 0x0000000000027941 */ /* 0x000fea0003800000 */
.L_x_534:
[----:B------:R-:W-:Y:S01]  /*1ff20*/  BSSY B2, `(.L_x_536) ;  /* 0x000000b000027945 */ /* 0x000fe20003800000 */
[----:B------:R-:W-:Y:S02]  /*1ff30*/  IMAD.MOV.U32 R12, RZ, RZ, 0x0 ;  /* 0x00000000ff0c7424 */ /* 0x000fe400078e00ff */
[----:B------:R-:W-:Y:S01]  /*1ff40*/  IMAD.MOV.U32 R13, RZ, RZ, 0x12f00000 ;  /* 0x12f00000ff0d7424 */ /* 0x000fe200078e00ff */
[----:B------:R-:W-:Y:S06]  /*1ff50*/  @P1 BRA `(.L_x_537) ;  /* 0x00000000001c1947 */ /* 0x000fec0003800000 */
[----:B------:R-:W2:Y:S02]  /*1ff60*/  S2R R5, SR_TID.X ;  /* 0x0000000000057919 */ /* 0x000ea40000002100 */
[----:B--2---:R-:W-:Y:S01]  /*1ff70*/  LOP3.LUT R6, R5, 0x1f, RZ, 0xc0, !PT ;  /* 0x0000001f05067812 */ /* 0x004fe200078ec0ff */
[----:B------:R-:W-:-:S03]  /*1ff80*/  IMAD.MOV.U32 R5, RZ, RZ, 0x7000 ;  /* 0x00007000ff057424 */ /* 0x000fc600078e00ff */
[----:B------:R-:W-:Y:S01]  /*1ff90*/  ISETP.NE.AND P0, PT, R6, RZ, PT ;  /* 0x000000ff0600720c */ /* 0x000fe20003f05270 */
[----:B------:R2:W-:-:S12]  /*1ffa0*/  SYNCS.ARRIVE.TRANS64 RZ, [R7+URZ+0x2e8b0], R5 ;  /* 0x02e8b00507ff79a7 */ /* 0x0005d8000800003f */
[----:B--2---:R-:W-:Y:S05]  /*1ffb0*/  @!P0 BRA `(.L_x_537) ;  /* 0x0000000000048947 */ /* 0x004fea0003800000 */
[----:B------:R-:W-:Y:S01]  /*1ffc0*/  BPT.TRAP 0x1 ;  /* 0x000000040000795c */ /* 0x000fe20000300000 */
.L_x_537:
[----:B------:R-:W-:Y:S05]  /*1ffd0*/  BSYNC B2 ;  /* 0x0000000000027941 */ /* 0x000fea0003800000 */
.L_x_536:
[----:B------:R-:W-:Y:S01]  /*1ffe0*/  R2UR UR10, R11 ;  /* 0x000000000b0a72ca */ /* 0x000fe200000e0000 */
[----:B------:R-:W-:Y:S01]  /*1fff0*/  UIADD3 UR4, UP0, UR36, 0x670, URZ ;  /* 0x0000067024047890 */ /* 0x000fe2000ff1e03f */
[----:B------:R-:W-:Y:S01]  /*20000*/  R2UR UR6, R12 ;  /* 0x000000000c0672ca */ /* 0x000fe200000e0000 */
[----:B01----:R-:W-:Y:S01]  /*20010*/  VIADD R7, R7, 0x2e8b0 ;  /* 0x0002e8b007077836 */ /* 0x003fe20000000000 */
[----:B------:R-:W-:Y:S01]  /*20020*/  R2UR UR7, R13 ;  /* 0x000000000d0772ca */ /* 0x000fe200000e0000 */
[----:B------:R-:W-:Y:S01]  /*20030*/  UIADD3.X UR5, URZ, UR37, URZ, UP0, !UPT ;  /* 0x000000253f057290 */ /* 0x000fe200087fe43f */
[----:B------:R-:W-:Y:S02]  /*20040*/  PLOP3.LUT P0, PT, PT, PT, PT, 0x80, 0x0 ;  /* 0x000000000000781c */ /* 0x000fe40003f0f070 */
[----:B------:R-:W-:-:S11]  /*20050*/  IADD3 R5, R10, 0xe400, RZ ;  /* 0x0000e4000a057810 */ /* 0x000fd60007ffe0ff */
.L_x_538:
        /* <DEDUP_REMOVED lines=10> */
.L_x_528:
[----:B------:R-:W-:Y:S05]  /*20100*/  BSYNC B1 ;  /* 0x0000000000017941 */ /* 0x000fea0003800000 */
.L_x_527:
[----:B------:R-:W2:Y:S04]  /*20110*/  LDL.LU R6, [R1+0xc] ;  /* 0x00000c0001067983 */ /* 0x000ea80000300800 */
[----:B------:R-:W3:Y:S01]  /*20120*/  LDL.LU R9, [R1+0x14] ;  /* 0x0000140001097983 */ /* 0x000ee20000300800 */
[----:B0-----:R-:W-:Y:S01]  /*20130*/  VIADD R4, R8, 0xfffffffe ;  /* 0xfffffffe08047836 */ /* 0x001fe20000000000 */
[----:B------:R-:W-:-:S04]  /*20140*/  PLOP3.LUT P0, PT, PT, PT, PT, 0x8, 0x0 ;  /* 0x000000000000781c */ /* 0x000fc80003f0e170 */
[----:B------:R-:W-:Y:S01]  /*20150*/  ISETP.GE.AND P2, PT, R4, R2, PT ;  /* 0x000000020400720c */ /* 0x000fe20003f46270 */
[----:B--2---:R-:W-:-:S05]  /*20160*/  VIADD R5, R6, 0x1 ;  /* 0x0000000106057836 */ /* 0x004fca0000000000 */
[----:B------:R-:W-:-:S04]  /*20170*/  ISETP.NE.AND P1, PT, R5, 0x2, PT ;  /* 0x000000020500780c */ /* 0x000fc80003f25270 */
[----:B------:R-:W-:Y:S02]  /*20180*/  SEL R6, RZ, 0x1, P1 ;  /* 0x00000001ff067807 */ /* 0x000fe40000800000 */
[----:B------:R-:W-:Y:S02]  /*20190*/  SEL R5, R5, RZ, P1 ;  /* 0x000000ff05057207 */ /* 0x000fe40000800000 */
[----:B---3--:R-:W-:-:S03]  /*201a0*/  LOP3.LUT R9, R9, R6, RZ, 0x3c, !PT ;  /* 0x0000000609097212 */ /* 0x008fc600078e3cff */
[----:B------:R0:W-:Y:S04]  /*201b0*/  STL [R1+0xc], R5 ;  /* 0x00000c0501007387 */ /* 0x0001e80000100800 */
[----:B------:R0:W-:Y:S01]  /*201c0*/  STL [R1+0x14], R9 ;  /* 0x0000140901007387 */ /* 0x0001e20000100800 */
[----:B------:R-:W-:Y:S05]  /*201d0*/  @!P2 BRA `(.L_x_521) ;  /* 0x00000004007ca947 */ /* 0x000fea0003800000 */
.L_x_551:
[----:B------:R-:W-:Y:S05]  /*201e0*/  YIELD ;  /* 0x0000000000007946 */ /* 0x000fea0003800000 */
[----:B------:R-:W-:Y:S04]  /*201f0*/  BSSY B1, `(.L_x_539) ;  /* 0x0000051000017945 */ /* 0x000fe80003800000 */
[----:B-1----:R-:W-:Y:S05]  /*20200*/  @!P6 BRA `(.L_x_540) ;  /* 0x00000004003ce947 */ /* 0x002fea0003800000 */
[----:B------:R-:W2:Y:S04]  /*20210*/  LDL R8, [R1+0x4] ;  /* 0x0000040001087983 */ /* 0x000ea80000100800 */
[----:B0-----:R-:W2:Y:S04]  /*20220*/  LDL R5, [R1+0xc] ;  /* 0x00000c0001057983 */ /* 0x001ea80000100800 */
[----:B------:R-:W3:Y:S01]  /*20230*/  LDL R6, [R1+0x14] ;  /* 0x0000140001067983 */ /* 0x000ee20000100800 */
[----:B------:R-:W0:Y:S01]  /*20240*/  S2R R7, SR_TID.X ;  /* 0x0000000000077919 */ /* 0x000e220000002100 */
[----:B------:R-:W-:Y:S01]  /*20250*/  BSSY B2, `(.L_x_541) ;  /* 0x0000007000027945 */ /* 0x000fe20003800000 */
[----:B0-----:R-:W-:-:S04]  /*20260*/  LOP3.LUT R7, R7, 0x7f, RZ, 0xc0, !PT ;  /* 0x0000007f07077812 */ /* 0x001fc800078ec0ff */
[----:B------:R-:W-:Y:S02]  /*20270*/  ISETP.NE.AND P2, PT, R7, RZ, PT ;  /* 0x000000ff0700720c */ /* 0x000fe40003f45270 */
[----:B--2---:R-:W-:Y:S02]  /*20280*/  LEA R5, R5, R8, 0x3 ;  /* 0x0000000805057211 */ /* 0x004fe400078e18ff */
[----:B---3--:R-:W-:-:S04]  /*20290*/  SHF.L.U32 R6, R6, 0x1f, RZ ;  /* 0x0000001f06067819 */ /* 0x008fc800000006ff */
[----:B------:R-:W0:Y:S02]  /*202a0*/  SYNCS.PHASECHK.TRANS64.TRYWAIT P1, [R5+URZ+0x2e8a0], R6 ;  /* 0x02e8a006050075a7 */ /* 0x000e24000802017f */
[----:B0-----:R-:W-:Y:S05]  /*202b0*/  @!P1 BRA `(.L_x_542) ;  /* 0x0000006400d89947 */ /* 0x001fea0003800000 */
.L_x_710:
[----:B------:R-:W-:Y:S05]  /*202c0*/  BSYNC B2 ;  /* 0x0000000000027941 */ /* 0x000fea0003800000 */
.L_x_541:
        /* <DEDUP_REMOVED lines=9> */
.L_x_544:
[----:B------:R-:W-:Y:S05]  /*20360*/  BSYNC B2 ;  /* 0x0000000000027941 */ /* 0x000fea0003800000 */
.L_x_543:
[----:B------:R-:W2:Y:S04]  /*20370*/  LDL R8, [R1+0x4] ;  /* 0x0000040001087983 */ /* 0x000ea80000100800 */
[----:B------:R-:W2:Y:S01]  /*20380*/  LDL R7, [R1+0xc] ;  /* 0x00000c0001077983 */ /* 0x000ea20000100800 */
[----:B------:R-:W-:Y:S01]  /*20390*/  IMAD.MOV.U32 R11, RZ, RZ, RZ ;  /* 0x000000ffff0b7224 */ /* 0x000fe200078e00ff */
[----:B------:R-:W-:Y:S01]  /*203a0*/  UIADD3 UR4, UP0, UR36, 0x570, URZ ;  /* 0x0000057024047890 */ /* 0x000fe2000ff1e03f */
[----:B------:R-:W-:Y:S01]  /*203b0*/  PLOP3.LUT P1, PT, PT, PT, PT, 0x80, 0x0 ;  /* 0x000000000000781c */ /* 0x000fe20003f2f070 */
[----:B------:R-:W-:Y:S01]  /*203c0*/  VIADD R9, R5, 0x2e890 ;  /* 0x0002e89005097836 */ /* 0x000fe20000000000 */
[----:B------:R-:W-:Y:S01]  /*203d0*/  UMOV UR6, 0x0 ;  /* 0x0000000000067882 */ /* 0x000fe20000000000 */
[----:B------:R-:W-:Y:S01]  /*203e0*/  R2UR UR10, R11 ;  /* 0x000000000b0a72ca */ /* 0x000fe200000e0000 */
[----:B------:R-:W-:Y:S01]  /*203f0*/  UIADD3.X UR5, URZ, UR37, URZ, UP0, !UPT ;  /* 0x000000253f057290 */ /* 0x000fe200087fe43f */
[----:B------:R-:W-:Y:S01]  /*20400*/  UMOV UR7, 0x12f00000 ;  /* 0x12f0000000077882 */ /* 0x000fe20000000000 */
[----:B--2---:R-:W-:-:S02]  /*20410*/  IMAD R7, R7, 0x7000, R8 ;  /* 0x0000700007077824 */ /* 0x004fc400078e0208 */
[----:B------:R-:W-:-:S03]  /*20420*/  IMAD R8, R4, 0xe0, R3 ;  /* 0x000000e004087824 */ /* 0x000fc600078e0203 */
[----:B------:R-:W-:-:S07]  /*20430*/  IADD3 R10, R7, 0x20400, RZ ;  /* 0x00020400070a7810 */ /* 0x000fce0007ffe0ff */
.L_x_545:
        /* <DEDUP_REMOVED lines=13> */
.L_x_711:
[----:B------:R-:W-:Y:S05]  /*20510*/  BSYNC B2 ;  /* 0x0000000000027941 */ /* 0x000fea0003800000 */
.L_x_546:
        /* <DEDUP_REMOVED lines=9> */
[----:B---3--:R-:W-:Y:S05]  /*205b0*/  @!P1 BRA `(.L_x_549) ;  /* 0x0000000000049947 */ /* 0x008fea0003800000 */
[----:B------:R-:W-:Y:S01]  /*205c0*/  BPT.TRAP 0x1 ;  /* 0x000000040000795c */ /* 0x000fe20000300000 */
.L_x_549:
[----:B------:R-:W-:Y:S05]  /*205d0*/  BSYNC B2 ;  /* 0x0000000000027941 */ /* 0x000fea0003800000 */
.L_x_548:
        /* <DEDUP_REMOVED lines=8> */
.L_x_550:
        /* <DEDUP_REMOVED lines=10> */
.L_x_540:
[----:B------:R-:W-:Y:S05]  /*20700*/  BSYNC B1 ;  /* 0x0000000000017941 */ /* 0x000fea0003800000 */
.L_x_539:
[----:B------:R-:W2:Y:S04]  /*20710*/  LDL.LU R6, [R1+0xc] ;  /* 0x00000c0001067983 */ /* 0x000ea80000300800 */
[----:B0-----:R-:W3:Y:S01]  /*20720*/  LDL.LU R9, [R1+0x14] ;  /* 0x0000140001097983 */ /* 0x001ee20000300800 */
[C---:B------:R-:W-:Y:S01]  /*20730*/  ISETP.GT.AND P2, PT, R4.reuse, R2, PT ;  /* 0x000000020400720c */ /* 0x040fe20003f44270 */
[----:B------:R-:W-:Y:S02]  /*20740*/  VIADD R4, R4, 0xffffffff ;  /* 0xffffffff04047836 */ /* 0x000fe40000000000 */
[----:B--2---:R-:W-:-:S05]  /*20750*/  VIADD R5, R6, 0x1 ;  /* 0x0000000106057836 */ /* 0x004fca0000000000 */
[----:B------:R-:W-:-:S04]  /*20760*/  ISETP.NE.AND P1, PT, R5, 0x2, PT ;  /* 0x000000020500780c */ /* 0x000fc80003f25270 */
[----:B------:R-:W-:Y:S02]  /*20770*/  SEL R6, RZ, 0x1, P1 ;  /* 0x00000001ff067807 */ /* 0x000fe40000800000 */
[----:B------:R-:W-:Y:S02]  /*20780*/  SEL R5, R5, RZ, P1 ;  /* 0x000000ff05057207 */ /* 0x000fe40000800000 */
[----:B---3--:R-:W-:-:S05]  /*20790*/  LOP3.LUT R9, R9, R6, RZ, 0x3c, !PT ;  /* 0x0000000609097212 */ /* 0x008fca00078e3cff */
[----:B------:R1:W-:Y:S04]  /*207a0*/  STL [R1+0x14], R9 ;  /* 0x0000140901007387 */ /* 0x0003e80000100800 */
[----:B------:R1:W-:Y:S01]  /*207b0*/  STL [R1+0xc], R5 ;  /* 0x00000c0501007387 */ /* 0x0003e20000100800 */
[----:B------:R-:W-:Y:S05]  /*207c0*/  @P2 BRA `(.L_x_551) ;  /* 0xfffffff800842947 */ /* 0x000fea000383ffff */
.L_x_521:
[----:B------:R-:W-:Y:S05]  /*207d0*/  BSYNC B0 ;  /* 0x0000000000007941 */ /* 0x000fea0003800000 */
.L_x_520:
[----:B01----:R-:W2:Y:S01]  /*207e0*/  LDL R5, [R1+0x44] ;  /* 0x0000440001057983 */ /* 0x003ea20000100800 */
[----:B------:R-:W-:Y:S05]  /*207f0*/  @!P0 WARPSYNC.ALL ;  /* 0x0000000000008948 */ /* 0x000fea0003800000 */
[----:B------:R-:W-:Y:S01]  /*20800*/  @!P0 BAR.SYNC.DEFER_BLOCKING 0xc, 0x180 ;  /* 0x0306000000008b1d */ /* 0x000fe20000010000 */
[----:B--2---:R-:W-:-:S13]  /*20810*/  ISETP.GT.AND P0, PT, R5, RZ, PT ;  /* 0x000000ff0500720c */ /* 0x004fda0003f04270 */
[----:B------:R-:W-:Y:S05]  /*20820*/  @P0 BRA `(.L_x_552) ;  /* 0x0000000000440947 */ /* 0x000fea0003800000 */
[----:B------:R-:W0:Y:S02]  /*20830*/  S2R R5, SR_TID.X ;  /* 0x0000000000057919 */ /* 0x000e240000002100 */
[----:B0-----:R-:W-:-:S04]  /*20840*/  LOP3.LUT R5, R5, 0x7f, RZ, 0xc0, !PT ;  /* 0x0000007f05057812 */ /* 0x001fc800078ec0ff */
[----:B------:R-:W-:-:S13]  /*20850*/  ISETP.NE.AND P0, PT, R5, RZ, PT ;  /* 0x000000ff0500720c */ /* 0x000fda0003f05270 */
[----:B------:R-:W-:Y:S05]  /*20860*/  @P0 BRA `(.L_x_553) ;  /* 0x0000003400480947 */ /* 0x000fea0003800000 */
[----:B------:R-:W0:Y:S01]  /*20870*/  S2R R3, SR_LANEID ;  /* 0x0000000000037919 */ /* 0x000e220000000000 */
[----:B------:R-:W-:Y:S01]  /*20880*/  VOTEU.ANY UR4, UPT, PT ;  /* 0x0000000000047886 */ /* 0x000fe200038e0100 */
[----:B------:R-:W1:Y:S01]  /*20890*/  LDC.64 R4, c[0x0][0xc60] ;  /* 0x00031800ff047b82 */ /* 0x000e620000000a00 */
[----:B------:R-:W0:Y:S08]  /*208a0*/  FLO.U32 R0, UR4 ;  /* 0x0000000400007d00 */ /* 0x000e3000080e0000 */
[----:B------:R-:W1:Y:S01]  /*208b0*/  POPC R2, UR4 ;  /* 0x0000000400027d09 */ /* 0x000e620008000000 */
[----:B0-----:R-:W-:-:S13]  /*208c0*/  ISETP.EQ.U32.AND P0, PT, R0, R3, PT ;  /* 0x000000030000720c */ /* 0x001fda0003f02070 */
[----:B-1----:R-:W2:Y:S01]  /*208d0*/  @P0 ATOMG.E.ADD.STRONG.GPU PT, R5, desc[UR60][R4.64], R2 ;  /* 0x00000002040509a8 */ /* 0x002ea200081ee1fc */
[----:B------:R-:W0:Y:S02]  /*208e0*/  S2R R3, SR_LTMASK ;  /* 0x0000000000037919 */ /* 0x000e240000003900 */
[----:B0-----:R-:W-:-:S06]  /*208f0*/  LOP3.LUT R3, R3, UR4, RZ, 0xc0, !PT ;  /* 0x0000000403037c12 */ /* 0x001fcc000f8ec0ff */
[----:B------:R-:W0:Y:S01]  /*20900*/  POPC R3, R3 ;  /* 0x0000000300037309 */ /* 0x000e220000000000 */
[----:B--2---:R-:W0:Y:S02]  /*20910*/  SHFL.IDX PT, R0, R5, R0, 0x1f ;  /* 0x00001f0005007589 */ /* 0x004e2400000e0000 */
[----:B0-----:R-:W-:Y:S01]  /*20920*/  IADD3 R16, R0, UR40, R3 ;  /* 0x0000002800107c10 */ /* 0x001fe2000fffe003 */
[----:B------:R-:W-:Y:S06]  /*20930*/  BRA `(.L_x_553) ;  /* 0x0000003400147947 */ /* 0x000fec0003800000 */
.L_x_552:
[----:B------:R-:W2:Y:S01]  /*20940*/  LDL R0, [R1+0x4] ;  /* 0x0000040001007983 */ /* 0x000ea20000100800 */
[----:B------:R-:W-:Y:S01]  /*20950*/  BSSY B6, `(.L_x_554) ;  /* 0x0000014000067945 */ /* 0x000fe20003800000 */
[----:B--2---:R-:W-:-:S04]  /*20960*/  IADD3 R0, R0, 0x20400, RZ ;  /* 0x0002040000007810 */ /* 0x004fc80007ffe0ff */
[----:B------:R-:W-:-:S13]  /*20970*/  LOP3.LUT P0, RZ, R0, 0x3ff, RZ, 0xc0, !PT ;  /* 0x000003ff00ff7812 */ /* 0x000fda000780c0ff */
[----:B------:R-:W-:Y:S05]  /*20980*/  @!P0 BRA `(.L_x_555) ;  /* 0x0000000000408947 */ /* 0x000fea0003800000 */
[----:B------:R-:W-:Y:S01]  /*20990*/  MOV R2, 0x0 ;  /* 0x0000000000027802 */ /* 0x000fe20000000f00 */
[----:B------:R-:W-:Y:S01]  /*209a0*/  ULDC.64 UR6, c[0x4][0xc0] ;  /* 0x0100300000067ab9 */ /* 0x000fe20000000a00 */
[----:B------:R-:W-:Y:S01]  /*209b0*/  ULDC.64 UR8, c[0x4][0xc8] ;  /* 0x0100320000087ab9 */ /* 0x000fe20000000a00 */
[----:B------:R-:W-:Y:S01]  /*209c0*/  ULDC.64 UR4, c[0x4][0x8] ;  /* 0x0100020000047ab9 */ /* 0x000fe20000000a00 */
[----:B------:R-:W-:Y:S01]  /*209d0*/  IMAD.U32 R4, RZ, RZ, UR6 ;  /* 0x00000006ff047e24 */ /* 0x000fe2000f8e00ff */
[----:B------:R-:W-:Y:S01]  /*209e0*/  MOV R7, UR9 ;  /* 0x0000000900077c02 */ /* 0x000fe20008000f00 */
[----:B------:R-:W0:Y:S01]  /*209f0*/  LDC.64 R2, c[0x4][R2] ;  /* 0x0100000002027b82 */ /* 0x000e220000000a00 */
[----:B------:R-:W-:Y:S01]  /*20a00*/  IMAD.U32 R5, RZ, RZ, UR7 ;  /* 0x00000007ff057e24 */ /* 0x000fe2000f8e00ff */
[----:B------:R-:W-:Y:S01]  /*20a10*/  MOV R12, 0x1 ;  /* 0x00000001000c7802 */ /* 0x000fe20000000f00 */
[----:B------:R-:W-:Y:S02]  /*20a20*/  IMAD.U32 R6, RZ, RZ, UR8 ;  /* 0x00000008ff067e24 */ /* 0x000fe4000f8e00ff */
[----:B------:R-:W-:-:S02]  /*20a30*/  IMAD.U32 R10, RZ, RZ, UR4 ;  /* 0x00000004ff0a7e24 */ /* 0x000fc4000f8e00ff */
[----:B------:R-:W-:Y:S02]  /*20a40*/  IMAD.U32 R11, RZ, RZ, UR5 ;  /* 0x00000005ff0b7e24 */ /* 0x000fe4000f8e00ff */
[----:B------:R-:W-:Y:S02]  /*20a50*/  IMAD.MOV.U32 R8, RZ, RZ, 0x70 ;  /* 0x00000070ff087424 */ /* 0x000fe400078e00ff */
[----:B------:R-:W-:-:S07]  /*20a60*/  IMAD.MOV.U32 R13, RZ, RZ, RZ ;  /* 0x000000ffff0d7224 */ /* 0x000fce00078e00ff */
[----:B------:R-:W-:-:S07]  /*20a70*/  LEPC R20, `(.L_x_555) ;  /* 0x000000001014794e */ /* 0x000fce0000000000 */
[----:B0-----:R-:W-:Y:S05]  /*20a80*/  CALL.ABS.NOINC R2 ;  /* 0x0000000002007343 */ /* 0x001fea0003c00000 */
.L_x_555:
[----:B------:R-:W-:Y:S05]  /*20a90*/  BSYNC B6 ;  /* 0x0000000000067941 */ /* 0x000fea0003800000 */
.L_x_554:
[----:B------:R-:W2:Y:S04]  /*20aa0*/  LDL R0, [R1+0x4] ;  /* 0x0000040001007983 */ /* 0x000ea80000100800 */
[----:B------:R-:W3:Y:S01]  /*20ab0*/  LDL.LU R2, [R1+0x1c] ;  /* 0x00001c0001027983 */ /* 0x000ee20000300800 */
[----:B------:R-:W-:Y:S01]  /*20ac0*/  BSSY B6, `(.L_x_556) ;  /* 0x0000017000067945 */ /* 0x000fe20003800000 */
[----:B--2---:R-:W-:Y:S01]  /*20ad0*/  VIADD R0, R0, 0xe400 ;  /* 0x0000e40000007836 */ /* 0x004fe20000000000 */
[----:B---3--:R-:W-:-:S04]  /*20ae0*/  LOP3.LUT R2, R2, 0xfffffffe, RZ, 0xc0, !PT ;  /* 0xfffffffe02027812 */ /* 0x008fc800078ec0ff */
[----:B------:R-:W-:-:S13]  /*20af0*/  LOP3.LUT P0, RZ, R0, 0x3ff, RZ, 0xc0, !PT ;  /* 0x000003ff00ff7812 */ /* 0x000fda000780c0ff */
[----:B------:R-:W-:-:S05]  /*20b00*/  @P0 LOP3.LUT R2, R2, 0x1, RZ, 0xfc, !PT ;  /* 0x0000000102020812 */ /* 0x000fca00078efcff */
[----:B------:R0:W-:Y:S01]  /*20b10*/  STL [R1+0x1c], R2 ;  /* 0x00001c0201007387 */ /* 0x0001e20000100800 */
        /* <DEDUP_REMOVED lines=8> */
[----:B------:R-:W-:Y:S01]  /*20ba0*/  IMAD.U32 R6, RZ, RZ, UR8 ;  /* 0x00000008ff067e24 */ /* 0x000fe2000f8e00ff */
[----:B------:R-:W-:Y:S01]  /*20bb0*/  MOV R11, UR5 ;  /* 0x00000005000b7c02 */ /* 0x000fe20008000f00 */
[----:B------:R-:W-:Y:S02]  /*20bc0*/  IMAD.U32 R7, RZ, RZ, UR9 ;  /* 0x00000009ff077e24 */ /* 0x000fe4000f8e00ff */
[----:B------:R-:W-:-:S02]  /*20bd0*/  IMAD.U32 R10, RZ, RZ, UR4 ;  /* 0x00000004ff0a7e24 */ /* 0x000fc4000f8e00ff */
[----:B------:R-:W-:Y:S02]  /*20be0*/  IMAD.MOV.U32 R8, RZ, RZ, 0x70 ;  /* 0x00000070ff087424 */ /* 0x000fe400078e00ff */
[----:B------:R-:W-:Y:S02]  /*20bf0*/  IMAD.MOV.U32 R12, RZ, RZ, 0x1 ;  /* 0x00000001ff0c7424 */ /* 0x000fe400078e00ff */
[----:B------:R-:W-:-:S07]  /*20c00*/  IMAD.MOV.U32 R13, RZ, RZ, RZ ;  /* 0x000000ffff0d7224 */ /* 0x000fce00078e00ff */
[----:B------:R-:W-:-:S07]  /*20c10*/  LEPC R20, `(.L_x_557) ;  /* 0x000000001014794e */ /* 0x000fce0000000000 */
[----:B0-----:R-:W-:Y:S05]  /*20c20*/  CALL.ABS.NOINC R2 ;  /* 0x0000000002007343 */ /* 0x001fea0003c00000 */
.L_x_557:
[----:B------:R-:W-:Y:S05]  /*20c30*/  BSYNC B6 ;  /* 0x0000000000067941 */ /* 0x000fea0003800000 */
.L_x_556:
[----:B0-----:R-:W2:Y:S01]  /*20c40*/  LDL R2, [R1+0x4] ;  /* 0x0000040001027983 */ /* 0x001ea20000100800 */
        /* <DEDUP_REMOVED lines=20> */
.L_x_559:
[----:B------:R-:W-:Y:S05]  /*20d90*/  BSYNC B6 ;  /* 0x0000000000067941 */ /* 0x000fea0003800000 */
.L_x_558:
[----:B------:R-:W2:Y:S01]  /*20da0*/  LDL R2, [R1+0x1c] ;  /* 0x00001c0001027983 */ /* 0x000ea20000100800 */
[----:B------:R-:W-:Y:S01]  /*20db0*/  BSSY B6, `(.L_x_560) ;  /* 0x0000013000067945 */ /* 0x000fe20003800000 */
[----:B--2---:R-:W-:-:S13]  /*20dc0*/  LOP3.LUT P6, RZ, R2, 0x1, RZ, 0xc0, !PT ;  /* 0x0000000102ff7812 */ /* 0x004fda00078cc0ff */
        /* <DEDUP_REMOVED lines=17> */
.L_x_561:
[----:B------:R-:W-:Y:S05]  /*20ee0*/  BSYNC B6 ;  /* 0x0000000000067941 */ /* 0x000fea0003800000 */
.L_x_560:
[----:B------:R-:W2:Y:S01]  /*20ef0*/  LDL.LU R2, [R1] ;  /* 0x0000000001027983 */ /* 0x000ea20000300800 */
[----:B------:R-:W-:-:S03]  /*20f00*/  ULDC.64 UR4, c[0x0][0x9f8] ;  /* 0x00027e0000047ab9 */ /* 0x000fc60000000a00 */
[----:B------:R-:W3:Y:S04]  /*20f10*/  LDL.LU R0, [R1+0x20] ;  /* 0x0000200001007983 */ /* 0x000ee80000300800 */
[----:B------:R-:W4:Y:S01]  /*20f20*/  LDL R8, [R1+0x18] ;  /* 0x0000180001087983 */ /* 0x000f220000100800 */
[----:B------:R-:W-:-:S04]  /*20f30*/  ISETP.NE.U32.AND P0, PT, RZ, UR4, PT ;  /* 0x00000004ff007c0c */ /* 0x000fc8000bf05070 */
[----:B------:R-:W-:-:S13]  /*20f40*/  ISETP.NE.AND.EX P0, PT, RZ, UR5, PT, P0 ;  /* 0x00000005ff007c0c */ /* 0x000fda000bf05300 */
[----:B--2---:R-:W-:-:S04]  /*20f50*/  @P0 IADD3 R2, P1, R2, UR4, RZ ;  /* 0x0000000402020c10 */ /* 0x004fc8000ff3e0ff */
[----:B---3--:R-:W-:Y:S01]  /*20f60*/  @P0 IADD3.X R3, R0, UR5, RZ, P1, !PT ;  /* 0x0000000500030c10 */ /* 0x008fe20008ffe4ff */
[----:B------:R-:W-:-:S04]  /*20f70*/  ULDC.64 UR4, c[0x0][0xa08] ;  /* 0x0002820000047ab9 */ /* 0x000fc80000000a00 */
[----:B----4-:R0:W2:Y:S02]  /*20f80*/  @P0 LDG.E R8, desc[UR60][R2.64] ;  /* 0x0000003c02080981 */ /* 0x0100a4000c1e1900 */
[----:B0-----:R-:W0:Y:S01]  /*20f90*/  LDC.64 R2, c[0x0][0x418] ;  /* 0x00010600ff027b82 */ /* 0x001e220000000a00 */
[----:B--2---:R-:W-:Y:S01]  /*20fa0*/  SHF.R.S32.HI R9, RZ, 0x1f, R8 ;  /* 0x0000001fff097819 */ /* 0x004fe20000011408 */
[----:B------:R1:W-:Y:S01]  /*20fb0*/  @P0 STL [R1+0x18], R8 ;  /* 0x0000180801000387 */ /* 0x0003e20000100800 */
[----:B0-----:R-:W-:Y:S01]  /*20fc0*/  LOP3.LUT P0, RZ, R2, UR4, RZ, 0xfc, !PT ;  /* 0x0000000402ff7c12 */ /* 0x001fe2000f80fcff */
[----:B------:R-:W-:Y:S02]  /*20fd0*/  UMOV UR4, 0xffffffff ;  /* 0xffffffff00047882 */ /* 0x000fe40000000000 */
[----:B------:R1:W-:Y:S01]  /*20fe0*/  STL [R1+0x20], R9 ;  /* 0x0000200901007387 */ /* 0x0003e20000100800 */
[----:B------:R-:W-:-:S04]  /*20ff0*/  LOP3.LUT P0, RZ, R3, UR5, RZ, 0xfc, P0 ;  /* 0x0000000503ff7c12 */ /* 0x000fc8000800fcff */
[----:B------:R-:W-:Y:S01]  /*21000*/  SEL R0, R8, RZ, !P0 ;  /* 0x000000ff08007207 */ /* 0x000fe20004000000 */
[----:B------:R-:W-:Y:S08]  /*21010*/  BRA.DIV UR4, `(.L_x_562) ;  /* 0x0000005a04a87947 */ /* 0x000ff0000b800000 */
[----:B------:R-:W0:Y:S02]  /*21020*/  S2R R4, SR_TID.X ;  /* 0x0000000000047919 */ /* 0x000e240000002100 */
[----:B0-----:R-:W-:-:S04]  /*21030*/  SHF.R.U32.HI R4, RZ, 0x5, R4 ;  /* 0x00000005ff047819 */ /* 0x001fc80000011604 */
[----:B------:R-:W-:-:S05]  /*21040*/  LOP3.LUT R4, R4, 0x3, RZ, 0xc0, !PT ;  /* 0x0000000304047812 */ /* 0x000fca00078ec0ff */
[----:B------:R0:W2:Y:S02]  /*21050*/  SHFL.IDX PT, R14, R4, RZ, 0x1f ;  /* 0x00001fff040e7589 */ /* 0x0000a400000e0000 */
.L_x_714:
[----:B0-----:R-:W3:Y:S01]  /*21060*/  LDL.LU R4, [R1+0x1c] ;  /* 0x00001c0001047983 */ /* 0x001ee20000300800 */
[----:B------:R-:W-:Y:S02]  /*21070*/  PLOP3.LUT P1, PT, PT, PT, PT, 0x8, 0x0 ;  /* 0x000000000000781c */ /* 0x000fe40003f2e170 */
[----:B--2---:R-:W-:Y:S01]  /*21080*/  ISETP.NE.AND P0, PT, R14, RZ, PT ;  /* 0x000000ff0e00720c */ /* 0x004fe20003f05270 */
[----:B------:R0:W-:Y:S01]  /*21090*/  STL [R1], R0 ;  /* 0x0000000001007387 */ /* 0x0001e20000100800 */
[----:B---3--:R-:W-:-:S09]  /*210a0*/  LOP3.LUT R4, R4, 0xfffffffe, RZ, 0xc0, !PT ;  /* 0xfffffffe04047812 */ /* 0x008fd200078ec0ff */
[----:B------:R-:W-:-:S05]  /*210b0*/  @P1 LOP3.LUT R4, R4, 0x1, RZ, 0xfc, !PT ;  /* 0x0000000104041812 */ /* 0x000fca00078efcff */
[----:B------:R0:W-:Y:S01]  /*210c0*/  STL [R1+0x1c], R4 ;  /* 0x00001c0401007387 */ /* 0x0001e20000100800 */
[----:B------:R-:W-:Y:S05]  /*210d0*/  @P0 BRA `(.L_x_563) ;  /* 0x0000000400780947 */ /* 0x000fea0003800000 */
[----:B------:R-:W-:-:S03]  /*210e0*/  UMOV UR4, 0xffffffff ;  /* 0xffffffff00047882 */ /* 0x000fc60000000000 */
[----:B------:R-:W-:Y:S05]  /*210f0*/  BRA.DIV UR4, `(.L_x_564) ;  /* 0x0000005a04a47947 */ /* 0x000fea000b800000 */
[----:B------:R-:W-:-:S13]  /*21100*/  ELECT P6, URZ, PT ;  /* 0x00000000003f782f */ /* 0x000fda00038c0000 */
.L_x_717:
[----:B------:R-:W-:Y:S05]  /*21110*/  @!P6 BRA `(.L_x_563) ;  /* 0x000000040068e947 */ /* 0x000fea0003800000 */
[----:B0-----:R-:W2:Y:S01]  /*21120*/  LDL R0, [R1+0x50] ;  /* 0x0000500001007983 */ /* 0x001ea20000100800 */
[----:B------:R-:W-:-:S04]  /*21130*/  ISETP.NE.U32.AND P0, PT, R2, RZ, PT ;  /* 0x000000ff0200720c */ /* 0x000fc80003f05070 */
[----:B------:R-:W-:Y:S01]  /*21140*/  ISETP.NE.AND.EX P0, PT, R3, RZ, PT, P0 ;  /* 0x000000ff0300720c */ /* 0x000fe20003f05300 */
[----:B--2---:R-:W-:-:S12]  /*21150*/  VIADD R0, R0, 0xffffffff ;  /* 0xffffffff00007836 */ /* 0x004fd80000000000 */
[----:B------:R-:W-:Y:S05]  /*21160*/  @!P0 BRA `(.L_x_565) ;  /* 0x0000000000488947 */ /* 0x000fea0003800000 */
[----:B------:R-:W0:Y:S01]  /*21170*/  LDC R7, c[0x0][0x43c] ;  /* 0x00010f00ff077b82 */ /* 0x000e220000000800 */
[----:B------:R-:W-:Y:S01]  /*21180*/  ULDC.64 UR4, c[0x0][0x428] ;  /* 0x00010a0000047ab9 */ /* 0x000fe20000000a00 */
[----:B0-----:R-:W-:-:S13]  /*21190*/  ISETP.NE.AND P0, PT, R7, 0x1, PT ;  /* 0x000000010700780c */ /* 0x001fda0003f05270 */
[----:B------:R-:W0:Y:S02]  /*211a0*/  @P0 LDC.64 R4, c[0x0][0x440] ;  /* 0x00011000ff040b82 */ /* 0x000e240000000a00 */
[----:B0-----:R-:W-:Y:S01]  /*211b0*/  @P0 IMAD.HI.U32 R6, R0, R4, RZ ;  /* 0x0000000400060227 */ /* 0x001fe200078e00ff */
[----:B------:R-:W-:-:S04]  /*211c0*/  MOV R4, R0 ;  /* 0x0000000000047202 */ /* 0x000fc80000000f00 */
        /* <DEDUP_REMOVED lines=10> */
[----:B------:R-:W2:Y:S04]  /*21270*/  LDG.E R2, desc[UR60][R2.64] ;  /* 0x0000003c02027981 */ /* 0x000ea8000c1e1900 */
[----:B--2---:R0:W-:Y:S02]  /*21280*/  STL [R1], R2 ;  /* 0x0000000201007387 */ /* 0x0041e40000100800 */
.L_x_565:
[----:B-1----:R-:W2:Y:S04]  /*21290*/  LDL R9, [R1+0x4] ;  /* 0x0000040001097983 */ /* 0x002ea80000100800 */
[----:B0-----:R-:W2:Y:S04]  /*212a0*/  LDL R2, [R1+0x8] ;  /* 0x0000080001027983 */ /* 0x001ea80000100800 */
[----:B------:R-:W3:Y:S01]  /*212b0*/  LDL R3, [R1+0x10] ;  /* 0x0000100001037983 */ /* 0x000ee20000100800 */
[----:B------:R-:W0:Y:S02]  /*212c0*/  S2R R8, SR_TID.X ;  /* 0x0000000000087919 */ /* 0x000e240000002100 */
[----:B0-----:R-:W-:-:S04]  /*212d0*/  LOP3.LUT R8, R8, 0x7f, RZ, 0xc0, !PT ;  /* 0x0000007f08087812 */ /* 0x001fc800078ec0ff */
[----:B------:R-:W-:Y:S01]  /*212e0*/  ISETP.NE.AND P1, PT, R8, RZ, PT ;  /* 0x000000ff0800720c */ /* 0x000fe20003f25270 */
[----:B--2---:R-:W-:Y:S01]  /*212f0*/  IMAD R2, R2, 0x8, R9 ;  /* 0x0000000802027824 */ /* 0x004fe200078e0209 */
[----:B---3--:R-:W-:-:S04]  /*21300*/  SHF.L.U32 R4, R3, 0x1f, RZ ;  /* 0x0000001f03047819 */ /* 0x008fc800000006ff */
[----:B------:R-:W0:Y:S02]  /*21310*/  SYNCS.PHASECHK.TRANS64.TRYWAIT P0, [R2+URZ+0x2e880], R4 ;  /* 0x02e88004020075a7 */ /* 0x000e24000800017f */
[----:B0-----:R-:W-:Y:S05]  /*21320*/  @!P0 BRA `(.L_x_566) ;  /* 0x0000005800388947 */ /* 0x001fea0003800000 */
.L_x_718:
        /* <DEDUP_REMOVED lines=8> */
.L_x_567:
[----:B------:R-:W2:Y:S04]  /*213b0*/  LDL R7, [R1+0x4] ;  /* 0x0000040001077983 */ /* 0x000ea80000100800 */
[----:B------:R-:W2:Y:S04]  /*213c0*/  LDL R3, [R1+0x8] ;  /* 0x0000080001037983 */ /* 0x000ea80000100800 */
[----:B------:R-:W3:Y:S04]  /*213d0*/  LDL R6, [R1+0x24] ;  /* 0x0000240001067983 */ /* 0x000ee80000100800 */
[----:B------:R-:W4:Y:S01]  /*213e0*/  LDL R5, [R1] ;  /* 0x0000000001057983 */ /* 0x000f220000100800 */
[----:B------:R-:W-:Y:S01]  /*213f0*/  R2UR UR9, R2 ;  /* 0x00000000020972ca */ /* 0x000fe200000e0000 */
[----:B------:R-:W-:Y:S01]  /*21400*/  UIADD3 UR4, UP0, UR36, 0x470, URZ ;  /* 0x0000047024047890 */ /* 0x000fe2000ff1e03f */
[----:B------:R-:W-:Y:S01]  /*21410*/  R2UR UR12, R18 ;  /* 0x00000000120c72ca */ /* 0x000fe200000e0000 */
[----:B------:R-:W-:Y:S01]  /*21420*/  UMOV UR6, 0x0 ;  /* 0x0000000000067882 */ /* 0x000fe20000000000 */
[----:B------:R-:W-:Y:S01]  /*21430*/  UMOV UR7, 0x14f00000 ;  /* 0x14f0000000077882 */ /* 0x000fe20000000000 */
[----:B------:R-:W-:Y:S01]  /*21440*/  UIADD3.X UR5, URZ, UR37, URZ, UP0, !UPT ;  /* 0x000000253f057290 */ /* 0x000fe200087fe43f */
[----:B------:R-:W-:-:S07]  /*21450*/  UMOV UR10, URZ ;  /* 0x0000003f000a7c82 */ /* 0x000fce0008000000 */
[----:B------:R-:W-:Y:S01]  /*21460*/  UIADD3 UR9, UR9, 0x2e870, URZ ;  /* 0x0002e87009097890 */ /* 0x000fe2000fffe03f */
[----:B--2---:R-:W-:Y:S02]  /*21470*/  IMAD R3, R3, 0x7000, R7 ;  /* 0x0000700003037824 */ /* 0x004fe400078e0207 */
[----:B---3--:R-:W-:-:S03]  /*21480*/  IMAD R0, R0, 0xe0, R6 ;  /* 0x000000e000007824 */ /* 0x008fc600078e0206 */
[----:B------:R-:W-:Y:S02]  /*21490*/  R2UR UR8, R3 ;  /* 0x00000000030872ca */ /* 0x000fe400000e0000 */
[----:B----4-:R-:W-:Y:S02]  /*214a0*/  R2UR UR13, R5 ;  /* 0x00000000050d72ca */ /* 0x010fe400000e0000 */
[----:B------:R-:W-:-:S09]  /*214b0*/  R2UR UR11, R0 ;  /* 0x00000000000b72ca */ /* 0x000fd200000e0000 */
[----:B------:R-:W-:-:S09]  /*214c0*/  UIADD3 UR8, UR8, 0xe400, URZ ;  /* 0x0000e40008087890 */ /* 0x000fd2000fffe03f */
[----:B------:R1:W-:Y:S01]  /*214d0*/  UTMALDG.4D [UR8], [UR4], desc[UR6] ;  /* 0x00000608040075b4 */ /* 0x0003e20008019000 */
[----:B------:R-:W2:Y:S02]  /*214e0*/  SYNCS.PHASECHK.TRANS64.TRYWAIT P0, [R2+URZ+0x2e840], R4 ;  /* 0x02e84004020075a7 */ /* 0x000ea4000800017f */
[----:B-12---:R-:W-:Y:S05]  /*214f0*/  @!P0 BRA `(.L_x_568) ;  /* 0x0000005400d88947 */ /* 0x006fea0003800000 */
.L_x_719:
[----:B------:R-:W-:Y:S05]  /*21500*/  @P1 BRA `(.L_x_569) ;  /* 0x00000000001c1947 */ /* 0x000fea0003800000 */
[----:B------:R-:W2:Y:S01]  /*21510*/  S2R R5, SR_TID.X ;  /* 0x0000000000057919 */ /* 0x000ea20000002100 */
[----:B01----:R-:W-:-:S04]  /*21520*/  IMAD.MOV.U32 R4, RZ, RZ, 0x7000 ;  /* 0x00007000ff047424 */ /* 0x003fc800078e00ff */
[----:B------:R3:W-:Y:S01]  /*21530*/  SYNCS.ARRIVE.TRANS64 RZ, [R2+URZ+0x2e830], R4 ;  /* 0x02e8300402ff79a7 */ /* 0x0007e2000800003f */
[----:B--2---:R-:W-:-:S04]  /*21540*/  LOP3.LUT R5, R5, 0x1f, RZ, 0xc0, !PT ;  /* 0x0000001f05057812 */ /* 0x004fc800078ec0ff */
[----:B------:R-:W-:-:S13]  /*21550*/  ISETP.NE.AND P0, PT, R5, RZ, PT ;  /* 0x000000ff0500720c */ /* 0x000fda0003f05270 */
[----:B---3--:R-:W-:Y:S05]  /*21560*/  @!P0 BRA `(.L_x_569) ;  /* 0x0000000000048947 */ /* 0x008fea0003800000 */
[----:B------:R-:W-:Y:S01]  /*21570*/  BPT.TRAP 0x1 ;  /* 0x000000040000795c */ /* 0x000fe20000300000 */
.L_x_569:
[----:B------:R-:W2:Y:S04]  /*21580*/  LDL R5, [R1] ;  /* 0x0000000001057983 */ /* 0x000ea80000100800 */
        /* <DEDUP_REMOVED lines=10> */
[----:B------:R-:W-:-:S04]  /*21630*/  UMOV UR10, URZ ;  /* 0x0000003f000a7c82 */ /* 0x000fc80008000000 */
[----:B------:R-:W-:Y:S02]  /*21640*/  UIADD3 UR8, UR8, 0x20400, URZ ;  /* 0x0002040008087890 */ /* 0x000fe4000fffe03f */
[----:B------:R-:W-:Y:S01]  /*21650*/  UIADD3 UR9, UR9, 0x2e830, URZ ;  /* 0x0002e83009097890 */ /* 0x000fe2000fffe03f */
[----:B--2---:R-:W-:Y:S02]  /*21660*/  R2UR UR13, R5 ;  /* 0x00000000050d72ca */ /* 0x004fe400000e0000 */
[----:B---3--:R-:W-:-:S04]  /*21670*/  LOP3.LUT R4, R4, 0xfffffffe, RZ, 0xc0, !PT ;  /* 0xfffffffe04047812 */ /* 0x008fc800078ec0ff */
[----:B------:R-:W-:-:S07]  /*21680*/  @P0 LOP3.LUT R4, R4, 0x1, RZ, 0xfc, !PT ;  /* 0x0000000104040812 */ /* 0x000fce00078efcff */
[----:B------:R2:W-:Y:S01]  /*21690*/  UTMALDG.4D [UR8], [UR4], desc[UR6] ;  /* 0x00000608040075b4 */ /* 0x0005e20008019000 */
[----:B------:R2:W-:Y:S01]  /*216a0*/  STL [R1+0x1c], R4 ;  /* 0x00001c0401007387 */ /* 0x0005e20000100800 */
[----:B------:R-:W-:Y:S01]  /*216b0*/  NOP ;  /* 0x0000000000007918 */ /* 0x000fe20000000000 */
.L_x_563:
[----:B------:R-:W3:Y:S04]  /*216c0*/  LDL R2, [R1+0x4] ;  /* 0x0000040001027983 */ /* 0x000ee80000100800 */
[----:B------:R-:W4:Y:S04]  /*216d0*/  LDL.LU R3, [R1+0x38] ;  /* 0x0000380001037983 */ /* 0x000f280000300800 */
[----:B------:R-:W5:Y:S04]  /*216e0*/  LDL.LU R5, [R1+0x34] ;  /* 0x0000340001057983 */ /* 0x000f680000300800 */
[----:B0-2---:R-:W2:Y:S01]  /*216f0*/  LDL.LU R4, [R1+0x40] ;  /* 0x0000400001047983 */ /* 0x005ea20000300800 */
[----:B------:R-:W-:Y:S05]  /*21700*/  WARPSYNC.ALL ;  /* 0x0000000000007948 */ /* 0x000fea0003800000 */
[----:B------:R-:W-:Y:S01]  /*21710*/  ULDC.64 UR4, c[0x0][0x298] ;  /* 0x0000a60000047ab9 */ /* 0x000fe20000000a00 */
[----:B------:R-:W-:Y:S01]  /*21720*/  ULDC.64 UR6, c[0x0][0xa00] ;  /* 0x0002800000067ab9 */ /* 0x000fe20000000a00 */
[----:B------:R-:W-:Y:S01]  /*21730*/  BSSY B6, `(.L_x_570) ;  /* 0x0000024000067945 */ /* 0x000fe20003800000 */
[----:B------:R-:W-:Y:S01]  /*21740*/  BAR.SYNC.DEFER_BLOCKING 0x8, 0x180 ;  /* 0x0206000000007b1d */ /* 0x000fe20000010000 */
[----:B------:R-:W-:-:S04]  /*21750*/  ISETP.NE.U32.AND P0, PT, RZ, UR6, PT ;  /* 0x00000006ff007c0c */ /* 0x000fc8000bf05070 */
[----:B------:R-:W-:Y:S01]  /*21760*/  ISETP.NE.AND.EX P0, PT, RZ, UR7, PT, P0 ;  /* 0x00000007ff007c0c */ /* 0x000fe2000bf05300 */
[----:B---3--:R-:W-:Y:S01]  /*21770*/  VIADD R2, R2, 0x1c400 ;  /* 0x0001c40002027836 */ /* 0x008fe20000000000 */
[----:B----4-:R-:W-:-:S04]  /*21780*/  SHF.R.S32.HI R0, RZ, 0x1f, R3 ;  /* 0x0000001fff007819 */ /* 0x010fc80000011403 */
[----:B------:R-:W-:Y:S02]  /*21790*/  LOP3.LUT P1, RZ, R2, 0x3ff, RZ, 0xc0, !PT ;  /* 0x000003ff02ff7812 */ /* 0x000fe4000782c0ff */
[----:B-----5:R-:W-:Y:S01]  /*217a0*/  SEL R5, R5, RZ, !P0 ;  /* 0x000000ff05057207 */ /* 0x020fe20004000000 */
[----:B------:R-:W-:Y:S01]  /*217b0*/  IMAD R0, R0, UR4, RZ ;  /* 0x0000000400007c24 */ /* 0x000fe2000f8e02ff */
[----:B--2---:R-:W-:-:S03]  /*217c0*/  SEL R4, R4, RZ, !P0 ;  /* 0x000000ff04047207 */ /* 0x004fc60004000000 */
[C---:B------:R-:W-:Y:S02]  /*217d0*/  IMAD R0, R3.reuse, UR5, R0 ;  /* 0x0000000503007c24 */ /* 0x040fe4000f8e0200 */
[----:B------:R-:W-:-:S05]  /*217e0*/  IMAD.WIDE.U32 R2, R3, UR4, RZ ;  /* 0x0000000403027c25 */ /* 0x000fca000f8e00ff */
[----:B------:R0:W-:Y:S04]  /*217f0*/  STL.64 [R1+0x48], R2 ;  /* 0x0000480201007387 */ /* 0x0001e80000100a00 */
[----:B------:R2:W-:Y:S04]  /*21800*/  STL [R1+0x34], R5 ;  /* 0x0000340501007387 */ /* 0x0005e80000100800 */
[----:B------:R2:W-:Y:S01]  /*21810*/  STL [R1+0x5c], R4 ;  /* 0x00005c0401007387 */ /* 0x0005e20000100800 */
[----:B0-----:R-:W-:Y:S01]  /*21820*/  IMAD.IADD R2, R3, 0x1, R0 ;  /* 0x0000000103027824 */ /* 0x001fe200078e0200 */
[----:B------:R-:W-:-:S05]  /*21830*/  SHF.R.S32.HI R0, RZ, 0x1f, R18 ;  /* 0x0000001fff007819 */ /* 0x000fca0000011412 */
[----:B------:R2:W-:Y:S04]  /*21840*/  STL [R1+0x40], R0 ;  /* 0x0000400001007387 */ /* 0x0005e80000100800 */
[----:B------:R2:W-:Y:S01]  /*21850*/  STL [R1+0x38], R2 ;  /* 0x0000380201007387 */ /* 0x0005e20000100800 */
[----:B------:R-:W-:Y:S05]  /*21860*/  @!P1 BRA `(.L_x_571) ;  /* 0x0000000000409947 */ /* 0x000fea0003800000 */
[----:B--2---:R-:W-:Y:S01]  /*21870*/  MOV R2, 0x0 ;  /* 0x0000000000027802 */ /* 0x004fe20000000f00 */
[----:B------:R-:W-:Y:S01]  /*21880*/  ULDC.64 UR4, c[0x4][0xc0] ;  /* 0x0100300000047ab9 */ /* 0x000fe20000000a00 */
[----:B------:R-:W-:Y:S01]  /*21890*/  ULDC.64 UR6, c[0x4][0xc8] ;  /* 0x0100320000067ab9 */ /* 0x000fe20000000a00 */
[----:B------:R-:W-:Y:S01]  /*218a0*/  ULDC.64 UR8, c[0x4][0x28] ;  /* 0x01000a0000087ab9 */ /* 0x000fe20000000a00 */
[----:B------:R-:W-:Y:S01]  /*218b0*/  MOV R4, UR4 ;  /* 0x0000000400047c02 */ /* 0x000fe20008000f00 */
[----:B------:R-:W-:Y:S01]  /*218c0*/  IMAD.U32 R5, RZ, RZ, UR5 ;  /* 0x00000005ff057e24 */ /* 0x000fe2000f8e00ff */
[----:B------:R-:W0:Y:S01]  /*218d0*/  LDC.64 R2, c[0x4][R2] ;  /* 0x0100000002027b82 */ /* 0x000e220000000a00 */
[----:B------:R-:W-:Y:S01]  /*218e0*/  IMAD.U32 R6, RZ, RZ, UR6 ;  /* 0x00000006ff067e24 */ /* 0x000fe2000f8e00ff */
[----:B------:R-:W-:Y:S01]  /*218f0*/  MOV R10, UR8 ;  /* 0x00000008000a7c02 */ /* 0x000fe20008000f00 */
[----:B------:R-:W-:Y:S01]  /*21900*/  IMAD.U32 R7, RZ, RZ, UR7 ;  /* 0x00000007ff077e24 */ /* 0x000fe2000f8e00ff */
[----:B------:R-:W-:Y:S01]  /*21910*/  MOV R13, RZ ;  /* 0x000000ff000d7202 */ /* 0x000fe20000000f00 */
[----:B------:R-:W-:-:S02]  /*21920*/  IMAD.U32 R11, RZ, RZ, UR9 ;  /* 0x00000009ff0b7e24 */ /* 0x000fc4000f8e00ff */
[----:B-1----:R-:W-:Y:S02]  /*21930*/  IMAD.MOV.U32 R8, RZ, RZ, 0x70 ;  /* 0x00000070ff087424 */ /* 0x002fe400078e00ff */
[----:B------:R-:W-:-:S07]  /*21940*/  IMAD.MOV.U32 R12, RZ, RZ, 0x1 ;  /* 0x00000001ff0c7424 */ /* 0x000fce00078e00ff */
[----:B------:R-:W-:-:S07]  /*21950*/  LEPC R20, `(.L_x_571) ;  /* 0x000000001014794e */ /* 0x000fce0000000000 */
[----:B0-----:R-:W-:Y:S05]  /*21960*/  CALL.ABS.NOINC R2 ;  /* 0x0000000002007343 */ /* 0x001fea0003c00000 */
.L_x_571:
[----:B------:R-:W-:Y:S05]  /*21970*/  BSYNC B6 ;  /* 0x0000000000067941 */ /* 0x000fea0003800000 */
.L_x_570:
[----:B--2---:R-:W2:Y:S01]  /*21980*/  LDL.LU R4, [R1+0x38] ;  /* 0x0000380001047983 */ /* 0x004ea20000300800 */
[----:B------:R-:W0:Y:S01]  /*21990*/  LDC R7, c[0x0][0x448] ;  /* 0x00011200ff077b82 */ /* 0x000e220000000800 */
[----:B------:R-:W-:Y:S01]  /*219a0*/  ULDC.64 UR4, c[0x0][0x2d8] ;  /* 0x0000b60000047ab9 */ /* 0x000fe20000000a00 */
[----:B------:R-:W-:Y:S01]  /*219b0*/  IMAD.SHL.U32 R17, R17, 0x80, RZ ;  /* 0x0000008011117824 */ /* 0x000fe200078e00ff */
[----:B------:R-:W2:Y:S01]  /*219c0*/  LDL.LU.64 R2, [R1+0x48] ;  /* 0x0000480001027983 */ /* 0x000ea20000300a00 */
[----:B------:R-:W-:-:S03]  /*219d0*/  ULDC UR6, c[0x0][0x2b8] ;  /* 0x0000ae0000067ab9 */ /* 0x000fc60000000800 */
[----:B------:R-:W3:Y:S04]  /*219e0*/  LDL.LU R0, [R1+0x40] ;  /* 0x0000400001007983 */ /* 0x000ee80000300800 */
[----:B------:R-:W4:Y:S04]  /*219f0*/  LDL.LU R6, [R1+0x5c] ;  /* 0x00005c0001067983 */ /* 0x000f280000300800 */
[----:B------:R-:W4:Y:S04]  /*21a00*/  LDL.LU R5, [R1+0x34] ;  /* 0x0000340001057983 */ /* 0x000f280000300800 */
[----:B------:R0:W5:Y:S02]  /*21a10*/  LDL R10, [R1+0x3c] ;  /* 0x00003c00010a7983 */ /* 0x0001640000100800 */
[----:B0-----:R-:W-:Y:S01]  /*21a20*/  ISETP.NE.AND P0, PT, R7, 0x1, PT ;  /* 0x000000010700780c */ /* 0x001fe20003f05270 */
[----:B-1----:R-:W0:Y:S02]  /*21a30*/  S2R R8, SR_TID.X ;  /* 0x0000000000087919 */ /* 0x002e240000002100 */
[----:B0-----:R-:W-:-:S05]  /*21a40*/  IMAD.SHL.U32 R9, R8, 0x10, RZ ;  /* 0x0000001008097824 */ /* 0x001fca00078e00ff */
[----:B------:R-:W-:Y:S01]  /*21a50*/  LOP3.LUT R9, R9, 0x70, RZ, 0xc0, !PT ;  /* 0x0000007009097812 */ /* 0x000fe200078ec0ff */
[----:B--2---:R-:W-:Y:S02]  /*21a60*/  IMAD.MOV.U32 R3, RZ, RZ, R4 ;  /* 0x000000ffff037224 */ /* 0x004fe400078e0004 */
[----:B------:R-:W0:Y:S01]  /*21a70*/  S2R R4, SR_TID.X ;  /* 0x0000000000047919 */ /* 0x000e220000002100 */
[----:B---3--:R-:W-:Y:S02]  /*21a80*/  IMAD R0, R0, UR4, RZ ;  /* 0x0000000400007c24 */ /* 0x008fe4000f8e02ff */
[----:B------:R-:W-:-:S04]  /*21a90*/  IMAD.WIDE.U32 R2, R18, UR4, R2 ;  /* 0x0000000412027c25 */ /* 0x000fc8000f8e0002 */
[----:B------:R-:W-:Y:S01]  /*21aa0*/  IMAD R0, R18, UR5, R0 ;  /* 0x0000000512007c24 */ /* 0x000fe2000f8e0200 */
[----:B------:R-:W-:-:S03]  /*21ab0*/  ULDC.64 UR4, c[0x0][0x2e0] ;  /* 0x0000b80000047ab9 */ /* 0x000fc60000000a00 */
[----:B------:R-:W-:Y:S02]  /*21ac0*/  IMAD.IADD R3, R3, 0x1, R0 ;  /* 0x0000000103037824 */ /* 0x000fe400078e0200 */
[----:B----4-:R-:W-:Y:S02]  /*21ad0*/  IMAD R0, R6, UR4, RZ ;  /* 0x0000000406007c24 */ /* 0x010fe4000f8e02ff */
[C---:B------:R-:W-:Y:S01]  /*21ae0*/  IMAD.WIDE.U32 R2, R5.reuse, UR4, R2 ;  /* 0x0000000405027c25 */ /* 0x040fe2000f8e0002 */
[----:B------:R-:W1:Y:S03]  /*21af0*/  @P0 LDC R6, c[0x0][0x450] ;  /* 0x00011400ff060b82 */ /* 0x000e660000000800 */
[----:B------:R-:W-:Y:S01]  /*21b00*/  IMAD R0, R5, UR5, R0 ;  /* 0x0000000505007c24 */ /* 0x000fe2000f8e0200 */
[----:B------:R-:W-:-:S03]  /*21b10*/  ULDC.64 UR4, c[0x0][0x2d0] ;  /* 0x0000b40000047ab9 */ /* 0x000fc60000000a00 */
[----:B------:R-:W-:Y:S01]  /*21b20*/  IMAD.IADD R3, R3, 0x1, R0 ;  /* 0x0000000103037824 */ /* 0x000fe200078e0200 */
[C---:B0-----:R-:W-:Y:S02]  /*21b30*/  LOP3.LUT R5, R4.reuse, 0x7f, RZ, 0xc0, !PT ;  /* 0x0000007f04057812 */ /* 0x041fe400078ec0ff */
[----:B------:R-:W-:Y:S02]  /*21b40*/  SHF.L.U32 R4, R4, 0x4, RZ ;  /* 0x0000000404047819 */ /* 0x000fe400000006ff */
[----:B------:R-:W-:-:S04]  /*21b50*/  SHF.R.U32.HI R5, RZ, 0x3, R5 ;  /* 0x00000003ff057819 */ /* 0x000fc80000011605 */
[----:B------:R-:W-:Y:S02]  /*21b60*/  LOP3.LUT R4, R5, 0x70, R4, 0xf8, !PT ;  /* 0x0000007005047812 */ /* 0x000fe400078ef804 */
[----:B------:R-:W0:Y:S02]  /*21b70*/  @P0 LDC R5, c[0x0][0x44c] ;  /* 0x00011300ff050b82 */ /* 0x000e240000000800 */
[----:B------:R-:W-:-:S05]  /*21b80*/  LOP3.LUT R0, R4, R17, RZ, 0xfc, !PT ;  /* 0x0000001104007212 */ /* 0x000fca00078efcff */
[----:B------:R-:W-:Y:S02]  /*21b90*/  IMAD.MOV.U32 R4, RZ, RZ, R0 ;  /* 0x000000ffff047224 */ /* 0x000fe400078e0000 */
[----:B0-----:R-:W-:-:S05]  /*21ba0*/  @P0 IMAD.HI.U32 R5, R0, R5, RZ ;  /* 0x0000000500050227 */ /* 0x001fca00078e00ff */
[----:B-1----:R-:W-:-:S05]  /*21bb0*/  @P0 SHF.R.U32.HI R4, RZ, R6, R5 ;  /* 0x00000006ff040219 */ /* 0x002fca0000011605 */
[----:B------:R-:W-:-:S04]  /*21bc0*/  IMAD.MOV R5, RZ, RZ, -R4 ;  /* 0x000000ffff057224 */ /* 0x000fc800078e0a04 */
[----:B------:R-:W-:Y:S01]  /*21bd0*/  IMAD R0, R7, R5, R0 ;  /* 0x0000000507007224 */ /* 0x000fe200078e0200 */
[----:B------:R-:W-:Y:S01]  /*21be0*/  SHF.R.S32.HI R5, RZ, 0x1f, R4 ;  /* 0x0000001fff057819 */ /* 0x000fe20000011404 */
[----:B------:R-:W-:-:S04]  /*21bf0*/  IMAD.WIDE.U32 R2, R4, UR4, R2 ;  /* 0x0000000404027c25 */ /* 0x000fc8000f8e0002 */
[----:B------:R-:W-:-:S04]  /*21c00*/  IMAD R5, R5, UR4, RZ ;  /* 0x0000000405057c24 */ /* 0x000fc8000f8e02ff */
[----:B------:R-:W-:Y:S01]  /*21c10*/  IMAD R4, R4, UR5, R5 ;  /* 0x0000000504047c24 */ /* 0x000fe2000f8e0205 */
[----:B------:R-:W-:-:S04]  /*21c20*/  ULDC.64 UR4, c[0x0][0x2c8] ;  /* 0x0000b20000047ab9 */ /* 0x000fc80000000a00 */
[----:B------:R-:W-:Y:S02]  /*21c30*/  IADD3 R3, R3, R4, RZ ;  /* 0x0000000403037210 */ /* 0x000fe40007ffe0ff */
[----:B------:R-:W-:Y:S01]  /*21c40*/  SHF.R.S32.HI R4, RZ, 0x1f, R0 ;  /* 0x0000001fff047819 */ /* 0x000fe20000011400 */
[----:B------:R-:W-:-:S04]  /*21c50*/  IMAD.WIDE.U32 R2, R0, UR4, R2 ;  /* 0x0000000400027c25 */ /* 0x000fc8000f8e0002 */
[----:B------:R-:W-:-:S04]  /*21c60*/  IMAD R4, R4, UR4, RZ ;  /* 0x0000000404047c24 */ /* 0x000fc8000f8e02ff */
[----:B------:R-:W-:Y:S01]  /*21c70*/  IMAD R0, R0, UR5, R4 ;  /* 0x0000000500007c24 */ /* 0x000fe2000f8e0204 */
[----:B------:R-:W-:Y:S02]  /*21c80*/  ULDC.64 UR4, c[0x0][0x280] ;  /* 0x0000a00000047ab9 */ /* 0x000fe40000000a00 */
[----:B------:R-:W-:Y:S01]  /*21c90*/  IADD3 R4, P1, R2, UR4, RZ ;  /* 0x0000000402047c10 */ /* 0x000fe2000ff3e0ff */
[----:B------:R-:W-:Y:S01]  /*21ca0*/  UMOV UR4, 0xffffffff ;  /* 0xffffffff00047882 */ /* 0x000fe20000000000 */
[----:B------:R-:W-:Y:S02]  /*21cb0*/  ISETP.GE.AND P0, PT, R9, UR6, PT ;  /* 0x0000000609007c0c */ /* 0x000fe4000bf06270 */
[----:B------:R-:W-:Y:S01]  /*21cc0*/  IADD3.X R0, R3, UR5, R0, P1, !PT ;  /* 0x0000000503007c10 */ /* 0x000fe20008ffe400 */
[----:B------:R-:W-:Y:S10]  /*21cd0*/  BRA.DIV UR4, `(.L_x_572) ;  /* 0x0000004e04f47947 */ /* 0x000ff4000b800000 */
[----:B------:R-:W2:Y:S01]  /*21ce0*/  LDL.LU R6, [R1+0x54] ;  /* 0x0000540001067983 */ /* 0x000ea20000300800 */
[----:B------:R-:W0:Y:S02]  /*21cf0*/  S2R R5, SR_TID.X ;  /* 0x0000000000057919 */ /* 0x000e240000002100 */
[----:B0-----:R-:W-:-:S04]  /*21d00*/  LOP3.LUT R5, R5, 0x7f, RZ, 0xc0, !PT ;  /* 0x0000007f05057812 */ /* 0x001fc800078ec0ff */
[----:B------:R-:W-:-:S05]  /*21d10*/  SHF.R.U32.HI R5, RZ, 0x3, R5 ;  /* 0x00000003ff057819 */ /* 0x000fca0000011605 */
[----:B------:R-:W-:-:S05]  /*21d20*/  IMAD.IADD R2, R5, 0x1, R17 ;  /* 0x0000000105027824 */ /* 0x000fca00078e0211 */
[----:B------:R-:W-:Y:S01]  /*21d30*/  IADD3 R5, R2, 0x10, RZ ;  /* 0x0000001002057810 */ /* 0x000fe20007ffe0ff */
[----:B--2---:R-:W-:Y:S02]  /*21d40*/  IMAD R3, R6, R7, RZ ;  /* 0x0000000706037224 */ /* 0x004fe400078e02ff */
[----:B------:R-:W0:Y:S04]  /*21d50*/  SHFL.IDX PT, R7, R4, RZ, 0x181f ;  /* 0x00181fff04077589 */ /* 0x000e2800000e0000 */
[----:B------:R-:W1:Y:S01]  /*21d60*/  SHFL.IDX PT, R6, R0, RZ, 0x181f ;  /* 0x00181fff00067589 */ /* 0x000e6200000e0000 */
[----:B------:R-:W-:-:S13]  /*21d70*/  ISETP.GE.AND P1, PT, R2, R3, PT ;  /* 0x000000030200720c */ /* 0x000fda0003f26270 */
[----:B0-----:R-:W-:-:S05]  /*21d80*/  @!P1 IADD3 R7, P2, R9, R7, RZ ;  /* 0x0000000709079210 */ /* 0x001fca0007f5e0ff */
[----:B-1----:R-:W-:-:S05]  /*21d90*/  @!P1 IMAD.X R6, RZ, RZ, R6, P2 ;  /* 0x000000ffff069224 */ /* 0x002fca00010e0606 */
[----:B------:R-:W-:-:S04]  /*21da0*/  @!P1 LOP3.LUT R7, R7, R6, RZ, 0x3c, !PT ;  /* 0x0000000607079212 */ /* 0x000fc800078e3cff */
[----:B------:R-:W-:-:S04]  /*21db0*/  @!P1 LOP3.LUT R6, R7, R6, RZ, 0x3c, !PT ;  /* 0x0000000607069212 */ /* 0x000fc800078e3cff */
[----:B------:R-:W-:-:S05]  /*21dc0*/  @!P1 LOP3.LUT R7, R7, R6, RZ, 0x3c, !PT ;  /* 0x0000000607079212 */ /* 0x000fca00078e3cff */
[----:B------:R-:W-:Y:S01]  /*21dd0*/  @!PT LDS RZ, [RZ] ;  /* 0x00000000fffff984 */ /* 0x000fe20000000800 */
[----:B-----5:R0:W-:Y:S01]  /*21de0*/  @!P1 LDGSTS.E.BYPASS.LTC128B.128 [R10+0x1c400], desc[UR60][R6.64], !P0 ;  /* 0x1c400000060a9fae */ /* 0x0201e2000c101d7c */
[----:B------:R-:W-:-:S03]  /*21df0*/  ISETP.GE.AND P1, PT, R5, R3, PT ;  /* 0x000000030500720c */ /* 0x000fc60003f26270 */
[----:B------:R-:W1:Y:S04]  /*21e00*/  SHFL.IDX PT, R5, R4, 0x1, 0x181f ;  /* 0x00381f0004057f89 */ /* 0x000e6800000e0000 */
[----:B0-----:R-:W0:Y:S06]  /*21e10*/  SHFL.IDX PT, R6, R0, 0x1, 0x181f ;  /* 0x00381f0000067f89 */ /* 0x001e2c00000e0000 */
[----:B-1----:R-:W-:-:S05]  /*21e20*/  @!P1 IADD3 R5, P2, R9, R5, RZ ;  /* 0x0000000509059210 */ /* 0x002fca0007f5e0ff */
[----:B0-----:R-:W-:-:S04]  /*21e30*/  @!P1 IMAD.X R6, RZ, RZ, R6, P2 ;  /* 0x000000ffff069224 */ /* 0x001fc800010e0606 */
[----:B------:R-:W-:Y:S02]  /*21e40*/  @!P1 IMAD.MOV.U32 R7, RZ, RZ, R6 ;  /* 0x000000ffff079224 */ /* 0x000fe400078e0006 */
[----:B------:R-:W-:Y:S01]  /*21e50*/  @!P1 IMAD.MOV.U32 R6, RZ, RZ, R5 ;  /* 0x000000ffff069224 */ /* 0x000fe200078e0005 */
[----:B------:R-:W-:-:S04]  /*21e60*/  IADD3 R5, R2, 0x20, RZ ;  /* 0x0000002002057810 */ /* 0x000fc80007ffe0ff */
[----:B------:R0:W-:Y:S01]  /*21e70*/  @!P1 LDGSTS.E.BYPASS.LTC128B.128 [R10+0x1cc00], desc[UR60][R6.64], !P0 ;  /* 0x1cc00000060a9fae */ /* 0x0001e2000c101d7c */
        /* <DEDUP_REMOVED lines=43> */
[----:B------:R-:W0:Y:S04]  /*22130*/  SHFL.IDX PT, R0, R0, 0x7, 0x181f ;  /* 0x00f81f0000007f89 */ /* 0x000e2800000e0000 */
[----:B------:R1:W-:Y:S04]  /*22140*/  @!P1 LDGSTS.E.BYPASS.LTC128B.128 [R10+0x1f400], desc[UR60][R6.64], !P0 ;  /* 0x1f400000060a9fae */ /* 0x0003e8000c101d7c */
[----:B------:R-:W2:Y:S02]  /*22150*/  SHFL.IDX PT, R4, R4, 0x7, 0x181f ;  /* 0x00f81f0004047f89 */ /* 0x000ea400000e0000 */
.L_x_736:
[----:B------:R3:W5:Y:S01]  /*22160*/  LDL R9, [R1+0x4] ;  /* 0x0000040001097983 */ /* 0x0007620000100800 */
[----:B------:R-:W4:Y:S01]  /*22170*/  S2R R5, SR_TID.X ;  /* 0x0000000000057919 */ /* 0x000f220000002100 */
[----:B------:R-:W-:-:S05]  /*22180*/  VIADD R2, R2, 0x70 ;  /* 0x0000007002027836 */ /* 0x000fca0000000000 */
[----:B------:R-:W-:Y:S02]  /*22190*/  ISETP.GE.AND P1, PT, R2, R3, PT ;  /* 0x000000030200720c */ /* 0x000fe40003f26270 */
[----:B----4-:R-:W-:-:S04]  /*221a0*/  SHF.L.U32 R5, R5, 0x4, RZ ;  /* 0x0000000405057819 */ /* 0x010fc800000006ff */
[----:B------:R-:W-:-:S07]  /*221b0*/  LOP3.LUT R5, R5, 0x70, RZ, 0xc0, !PT ;  /* 0x0000007005057812 */ /* 0x000fce00078ec0ff */
[----:B--2---:R-:W-:-:S05]  /*221c0*/  @!P1 IADD3 R2, P2, R5, R4, RZ ;  /* 0x0000000405029210 */ /* 0x004fca0007f5e0ff */
[----:B0-----:R-:W-:-:S05]  /*221d0*/  @!P1 IMAD.X R3, RZ, RZ, R0, P2 ;  /* 0x000000ffff039224 */ /* 0x001fca00010e0600 */
[----:B------:R-:W-:Y:S01]  /*221e0*/  @!PT LDS RZ, [RZ] ;  /* 0x00000000fffff984 */ /* 0x000fe20000000800 */
[----:B------:R-:W-:Y:S01]  /*221f0*/  @!PT LDS RZ, [RZ] ;  /* 0x00000000fffff984 */ /* 0x000fe20000000800 */
[----:B------:R-:W-:Y:S01]  /*22200*/  @!PT LDS RZ, [RZ] ;  /* 0x00000000fffff984 */ /* 0x000fe20000000800 */
[----:B------:R3:W-:Y:S01]  /*22210*/  @!P1 LDGSTS.E.BYPASS.LTC128B.128 [R10+0x1fc00], desc[UR60][R2.64], !P0 ;  /* 0x1fc00000020a9fae */ /* 0x0007e2000c101d7c */
[----:B------:R-:W-:Y:S01]  /*22220*/  PLOP3.LUT P0, PT, PT, PT, PT, 0x80, 0x0 ;  /* 0x000000000000781c */ /* 0x000fe20003f0f070 */
[----:B------:R-:W-:-:S12]  /*22230*/  NOP ;  /* 0x0000000000007918 */ /* 0x000fd80000000000 */
.L_x_573:
[----:B---3--:R-:W2:Y:S01]  /*22240*/  LDL R2, [R1+0x4] ;  /* 0x0000040001027983 */ /* 0x008ea20000100800 */
[----:B------:R-:W-:Y:S02]  /*22250*/  PLOP3.LUT P1, PT, P1, P0, PT, 0xa2, 0x0 ;  /* 0x000000000000781c */ /* 0x000fe40000f21472 */
[----:B--2---:R-:W-:-:S08]  /*22260*/  @P0 R2UR P1, UR4, R2 ;  /* 0x00000000020402ca */ /* 0x004fd00000020000 */
[----:B------:R-:W-:-:S05]  /*22270*/  @P0 PLOP3.LUT P0, PT, P1, PT, PT, 0x80, 0x0 ;  /* 0x000000000000081c */ /* 0x000fca0000f0f070 */
[----:B------:R-:W-:Y:S01]  /*22280*/  @!P1 SYNCS.ARRIVE.TRANS64.RED.A0T1 RZ, [UR4+0x2e800], RZ ;  /* 0x02e800ffffff99a7 */ /* 0x000fe20008200404 */
[----:B------:R-:W-:Y:S07]  /*22290*/  @!P1 ARRIVES.LDGSTSBAR.64.TRANSCNT [UR4+0x2e800] ;  /* 0x02e80000ff0099b0 */ /* 0x000fee0008000a84 */
[----:B------:R-:W-:Y:S05]  /*222a0*/  @P0 BRA.U.ANY `(.L_x_573) ;  /* 0xfffffffd00e40947 */ /* 0x000fea000393ffff */
[----:B------:R-:W2:Y:S02]  /*222b0*/  LDL.LU R3, [R1+0x60] ;  /* 0x0000600001037983 */ /* 0x000ea40000300800 */
[----:B--2---:R-:W-:-:S05]  /*222c0*/  VIADD R3, R3, 0x1 ;  /* 0x0000000103037836 */ /* 0x004fca0000000000 */
[----:B------:R0:W-:Y:S01]  /*222d0*/  STL [R1+0x60], R3 ;  /* 0x0000600301007387 */ /* 0x0001e20000100800 */
[----:B------:R-:W-:-:S04]  /*222e0*/  LEA.HI R0, R3, R3, RZ, 0x1 ;  /* 0x0000000303007211 */ /* 0x000fc800078f08ff */
[----:B------:R-:W-:-:S04]  /*222f0*/  LOP3.LUT R0, R0, 0xfffffffe, RZ, 0xc0, !PT ;  /* 0xfffffffe00007812 */ /* 0x000fc800078ec0ff */
[----:B------:R-:W-:-:S04]  /*22300*/  IADD3 R0, R3, -R0, RZ ;  /* 0x8000000003007210 */ /* 0x000fc80007ffe0ff */
[----:B------:R-:W-:Y:S01]  /*22310*/  SHF.L.U32 R0, R0, 0x1f, RZ ;  /* 0x0000001f00007819 */ /* 0x000fe200000006ff */
[----:B------:R-:W-:Y:S01]  /*22320*/  NOP ;  /* 0x0000000000007918 */ /* 0x000fe20000000000 */
[----:B------:R0:W-:Y:S01]  /*22330*/  SYNCS.ARRIVE.TRANS64.A1T0 RZ, [R2+URZ+0x2e800], RZ ;  /* 0x02e800ff02ff79a7 */ /* 0x0001e2000810003f */
[----:B------:R-:W-:Y:S01]  /*22340*/  BSSY B0, `(.L_x_574) ;  /* 0x0000003000007945 */ /* 0x000fe20003800000 */
[----:B------:R-:W2:Y:S03]  /*22350*/  SYNCS.PHASECHK.TRANS64.TRYWAIT P0, [R2+URZ+0x2e820], R0 ;  /* 0x02e82000020075a7 */ /* 0x000ea6000800017f */
[----:B0-2---:R-:W-:Y:S05]  /*22360*/  @!P0 BRA `(.L_x_575) ;  /* 0x0000005000e88947 */ /* 0x005fea0003800000 */
.L_x_737:
[----:B------:R-:W-:Y:S05]  /*22370*/  BSYNC B0 ;  /* 0x0000000000007941 */ /* 0x000fea0003800000 */
.L_x_574:
[----:B0-----:R-:W2:Y:S02]  /*22380*/  LDL.LU R2, [R1+0x44] ;  /* 0x0000440001027983 */ /* 0x001ea40000300800 */
[----:B--2---:R-:W-:-:S13]  /*22390*/  ISETP.GE.AND P0, PT, R2, 0xe1, PT ;  /* 0x000000e10200780c */ /* 0x004fda0003f06270 */
[----:B------:R-:W-:Y:S05]  /*223a0*/  @!P0 BRA `(.L_x_576) ;  /* 0x0000001000048947 */ /* 0x000fea0003800000 */
[----:B------:R-:W2:Y:S04]  /*223b0*/  LDL.LU R2, [R1+0x50] ;  /* 0x0000500001027983 */ /* 0x000ea80000300800 */
[----:B------:R0:W5:Y:S01]  /*223c0*/  LDL.LU R0, [R1+0x8] ;  /* 0x0000080001007983 */ /* 0x0001620000300800 */
[----:B--2---:R-:W-:-:S03]  /*223d0*/  VIADD R3, R2, 0xfffffffe ;  /* 0xfffffffe02037836 */ /* 0x004fc60000000000 */
[----:B------:R0:W5:Y:S04]  /*223e0*/  LDL.LU R2, [R1+0x10] ;  /* 0x0000100001027983 */ /* 0x0001680000300800 */
.L_x_596:
[----:B--2---:R-:W2:Y:S01]  /*223f0*/  LDL R4, [R1+0x1c] ;  /* 0x00001c0001047983 */ /* 0x004ea20000100800 */
[----:B-----5:R-:W-:Y:S01]  /*22400*/  VIADD R5, R0, 0x1 ;  /* 0x0000000100057836 */ /* 0x020fe20000000000 */
[----:B------:R-:W-:Y:S05]  /*22410*/  YIELD ;  /* 0x0000000000007946 */ /* 0x000fea0003800000 */
[C---:B------:R-:W-:Y:S01]  /*22420*/  ISETP.NE.AND P0, PT, R5.reuse, 0x2, PT ;  /* 0x000000020500780c */ /* 0x040fe20003f05270 */
[----:B------:R-:W-:Y:S03]  /*22430*/  BSSY B0, `(.L_x_577) ;  /* 0x0000071000007945 */ /* 0x000fe60003800000 */
[----:B-1----:R-:W-:-:S02]  /*22440*/  SEL R10, R5, RZ, P0 ;  /* 0x000000ff050a7207 */ /* 0x002fc40000000000 */
[----:B--2---:R-:W-:Y:S02]  /*22450*/  LOP3.LUT P1, RZ, R4, 0x1, RZ, 0xc0, !PT ;  /* 0x0000000104ff7812 */ /* 0x004fe4000782c0ff */
[----:B------:R-:W-:-:S04]  /*22460*/  SEL R4, RZ, 0x1, P0 ;  /* 0x00000001ff047807 */ /* 0x000fc80000000000 */
[----:B------:R-:W-:-:S05]  /*22470*/  LOP3.LUT R9, R2, R4, RZ, 0x3c, !PT ;  /* 0x0000000402097212 */ /* 0x000fca00078e3cff */
[----:B------:R1:W-:Y:S04]  /*22480*/  STL [R1+0x10], R9 ;  /* 0x0000100901007387 */ /* 0x0003e80000100800 */
[----:B------:R1:W-:Y:S01]  /*22490*/  STL [R1+0x8], R10 ;  /* 0x0000080a01007387 */ /* 0x0003e20000100800 */
[----:B------:R-:W-:Y:S05]  /*224a0*/  @!P1 BRA `(.L_x_578) ;  /* 0x0000000400a49947 */ /* 0x000fea0003800000 */
[----:B------:R-:W-:Y:S01]  /*224b0*/  ULDC.64 UR4, c[0x0][0x418] ;  /* 0x0001060000047ab9 */ /* 0x000fe20000000a00 */
[----:B------:R-:W-:Y:S01]  /*224c0*/  IMAD.MOV.U32 R8, RZ, RZ, R3 ;  /* 0x000000ffff087224 */ /* 0x000fe200078e0003 */
[----:B------:R-:W-:-:S04]  /*224d0*/  ISETP.NE.U32.AND P0, PT, RZ, UR4, PT ;  /* 0x00000004ff007c0c */ /* 0x000fc8000bf05070 */
[----:B------:R-:W-:-:S13]  /*224e0*/  ISETP.NE.AND.EX P0, PT, RZ, UR5, PT, P0 ;  /* 0x00000005ff007c0c */ /* 0x000fda000bf05300 */
[----:B------:R-:W-:Y:S05]  /*224f0*/  @!P0 BRA `(.L_x_579) ;  /* 0x0000000000508947 */ /* 0x000fea0003800000 */
[----:B------:R-:W2:Y:S01]  /*22500*/  LDL R12, [R1+0x20] ;  /* 0x00002000010c7983 */ /* 0x000ea20000100800 */
[----:B------:R-:W3:Y:S01]  /*22510*/  LDC R7, c[0x0][0x43c] ;  /* 0x00010f00ff077b82 */ /* 0x000ee20000000800 */
[----:B------:R-:W-:Y:S02]  /*22520*/  ULDC.64 UR6, c[0x0][0x428] ;  /* 0x00010a0000067ab9 */ /* 0x000fe40000000a00 */
[----:B------:R-:W4:Y:S01]  /*22530*/  LDL R11, [R1+0x18] ;  /* 0x00001800010b7983 */ /* 0x000f220000100800 */
[----:B---3--:R-:W-:-:S13]  /*22540*/  ISETP.NE.AND P0, PT, R7, 0x1, PT ;  /* 0x000000010700780c */ /* 0x008fda0003f05270 */
[----:B------:R-:W3:Y:S02]  /*22550*/  @P0 LDC.64 R4, c[0x0][0x440] ;  /* 0x00011000ff040b82 */ /* 0x000ee40000000a00 */
[----:B---3--:R-:W-:Y:S01]  /*22560*/  @P0 IMAD.HI.U32 R6, R3, R4, RZ ;  /* 0x0000000403060227 */ /* 0x008fe200078e00ff */
[----:B------:R-:W-:-:S04]  /*22570*/  MOV R4, R3 ;  /* 0x0000000300047202 */ /* 0x000fc80000000f00 */
[----:B------:R-:W-:-:S04]  /*22580*/  @P0 SHF.R.U32.HI R4, RZ, R5, R6 ;  /* 0x00000005ff040219 */ /* 0x000fc80000011606 */
[--C-:B------:R-:W-:Y:S01]  /*22590*/  SHF.R.S32.HI R5, RZ, 0x1f, R4.reuse ;  /* 0x0000001fff057819 */ /* 0x100fe20000011404 */
[----:B------:R-:W-:-:S04]  /*225a0*/  IMAD.MOV R8, RZ, RZ, -R4 ;  /* 0x000000ffff087224 */ /* 0x000fc800078e0a04 */
[----:B------:R-:W-:Y:S02]  /*225b0*/  IMAD R8, R7, R8, R3 ;  /* 0x0000000807087224 */ /* 0x000fe400078e0203 */
[----:B--2---:R-:W-:-:S04]  /*225c0*/  IMAD R6, R12, UR6, RZ ;  /* 0x000000060c067c24 */ /* 0x004fc8000f8e02ff */
[C---:B----4-:R-:W-:Y:S02]  /*225d0*/  IMAD R6, R11.reuse, UR7, R6 ;  /* 0x000000070b067c24 */ /* 0x050fe4000f8e0206 */
[----:B------:R-:W-:-:S04]  /*225e0*/  IMAD.WIDE.U32 R4, R11, UR6, R4 ;  /* 0x000000060b047c25 */ /* 0x000fc8000f8e0004 */
[----:B------:R-:W-:Y:S01]  /*225f0*/  IMAD.IADD R5, R6, 0x1, R5 ;  /* 0x0000000106057824 */ /* 0x000fe200078e0205 */
[----:B------:R-:W-:-:S04]  /*22600*/  LEA R6, P0, R4, UR4, 0x2 ;  /* 0x0000000404067c11 */ /* 0x000fc8000f8010ff */
[----:B------:R-:W-:-:S05]  /*22610*/  LEA.HI.X R7, R4, UR5, R5, 0x2, P0 ;  /* 0x0000000504077c11 */ /* 0x000fca00080f1405 */
[----:B------:R-:W2:Y:S04]  /*22620*/  LDG.E R4, desc[UR60][R6.64] ;  /* 0x0000003c06047981 */ /* 0x000ea8000c1e1900 */
[----:B--2---:R2:W-:Y:S02]  /*22630*/  STL [R1], R4 ;  /* 0x0000000401007387 */ /* 0x0045e40000100800 */
.L_x_579:
[----:B------:R-:W3:Y:S01]  /*22640*/  LDL R5, [R1+0x4] ;  /* 0x0000040001057983 */ /* 0x000ee20000100800 */
[----:B--2---:R-:W2:Y:S01]  /*22650*/  S2R R4, SR_TID.X ;  /* 0x0000000000047919 */ /* 0x004ea20000002100 */
[----:B------:R-:W-:Y:S01]  /*22660*/  BSSY B1, `(.L_x_580) ;  /* 0x0000007000017945 */ /* 0x000fe20003800000 */
[----:B--2---:R-:W-:-:S04]  /*22670*/  LOP3.LUT R4, R4, 0x7f, RZ, 0xc0, !PT ;  /* 0x0000007f04047812 */ /* 0x004fc800078ec0ff */
[----:B------:R-:W-:Y:S01]  /*22680*/  ISETP.NE.AND P1, PT, R4, RZ, PT ;  /* 0x000000ff0400720c */ /* 0x000fe20003f25270 */
[----:B---3--:R-:W-:Y:S01]  /*22690*/  IMAD R6, R10, 0x8, R5 ;  /* 0x000000080a067824 */ /* 0x008fe200078e0205 */
[----:B------:R-:W-:-:S04]  /*226a0*/  SHF.L.U32 R5, R9, 0x1f, RZ ;  /* 0x0000001f09057819 */ /* 0x000fc800000006ff */
[----:B------:R-:W2:Y:S02]  /*226b0*/  SYNCS.PHASECHK.TRANS64.TRYWAIT P0, [R6+URZ+0x2e880], R5 ;  /* 0x02e88005060075a7 */ /* 0x000ea4000800017f */
[----:B--2---:R-:W-:Y:S05]  /*226c0*/  @!P0 BRA `(.L_x_581) ;  /* 0x0000005000288947 */ /* 0x004fea0003800000 */
.L_x_738:
[----:B------:R-:W-:Y:S05]  /*226d0*/  BSYNC B1 ;  /* 0x0000000000017941 */ /* 0x000fea0003800000 */
.L_x_580:
[----:B------:R-:W-:Y:S04]  /*226e0*/  BSSY B1, `(.L_x_582) ;  /* 0x0000009000017945 */ /* 0x000fe80003800000 */
[----:B------:R-:W-:Y:S05]  /*226f0*/  @P1 BRA `(.L_x_583) ;  /* 0x00000000001c1947 */ /* 0x000fea0003800000 */
[----:B------:R-:W3:Y:S02]  /*22700*/  S2R R4, SR_TID.X ;  /* 0x0000000000047919 */ /* 0x000ee40000002100 */
[----:B---3--:R-:W-:Y:S02]  /*22710*/  LOP3.LUT R7, R4, 0x1f, RZ, 0xc0, !PT ;  /* 0x0000001f04077812 */ /* 0x008fe400078ec0ff */
[----:B------:R-:W-:Y:S02]  /*22720*/  MOV R4, 0x7000 ;  /* 0x0000700000047802 */ /* 0x000fe40000000f00 */
[----:B------:R-:W-:Y:S02]  /*22730*/  ISETP.NE.AND P0, PT, R7, RZ, PT ;  /* 0x000000ff0700720c */ /* 0x000fe40003f05270 */
[----:B------:R3:W-:Y:S11]  /*22740*/  SYNCS.ARRIVE.TRANS64 RZ, [R6+URZ+0x2e870], R4 ;  /* 0x02e8700406ff79a7 */ /* 0x0007f6000800003f */
[----:B---3--:R-:W-:Y:S05]  /*22750*/  @!P0 BRA `(.L_x_583) ;  /* 0x0000000000048947 */ /* 0x008fea0003800000 */
[----:B------:R-:W-:Y:S01]  /*22760*/  BPT.TRAP 0x1 ;  /* 0x000000040000795c */ /* 0x000fe20000300000 */
.L_x_583:
[----:B------:R-:W-:Y:S05]  /*22770*/  BSYNC B1 ;  /* 0x0000000000017941 */ /* 0x000fea0003800000 */
.L_x_582:
[----:B-1----:R-:W3:Y:S04]  /*22780*/  LDL R9, [R1+0x4] ;  /* 0x0000040001097983 */ /* 0x002ee80000100800 */
[----:B------:R-:W3:Y:S04]  /*22790*/  LDL R4, [R1+0x8] ;  /* 0x0000080001047983 */ /* 0x000ee80000100800 */
[----:B------:R-:W4:Y:S01]  /*227a0*/  LDL R7, [R1+0x24] ;  /* 0x0000240001077983 */ /* 0x000f220000100800 */
[----:B------:R-:W-:Y:S01]  /*227b0*/  IMAD.MOV.U32 R10, RZ, RZ, RZ ;  /* 0x000000ffff0a7224 */ /* 0x000fe200078e00ff */
[----:B------:R-:W-:Y:S01]  /*227c0*/  UIADD3 UR4, UP0, UR36, 0x470, URZ ;  /* 0x0000047024047890 */ /* 0x000fe2000ff1e03f */
[----:B------:R-:W-:Y:S01]  /*227d0*/  PLOP3.LUT P0, PT, PT, PT, PT, 0x80, 0x0 ;  /* 0x000000000000781c */ /* 0x000fe20003f0f070 */
[----:B------:R-:W-:Y:S01]  /*227e0*/  UMOV UR6, 0x0 ;  /* 0x0000000000067882 */ /* 0x000fe20000000000 */
[----:B------:R-:W-:Y:S01]  /*227f0*/  UMOV UR7, 0x14f00000 ;  /* 0x14f0000000077882 */ /* 0x000fe20000000000 */
[----:B------:R-:W-:Y:S01]  /*22800*/  R2UR UR10, R10 ;  /* 0x000000000a0a72ca */ /* 0x000fe200000e0000 */
[----:B------:R-:W-:Y:S01]  /*22810*/  UIADD3.X UR5, URZ, UR37, URZ, UP0, !UPT ;  /* 0x000000253f057290 */ /* 0x000fe200087fe43f */
[----:B---3--:R-:W-:-:S02]  /*22820*/  IMAD R4, R4, 0x7000, R9 ;  /* 0x0000700004047824 */ /* 0x008fc400078e0209 */
[----:B----4-:R-:W-:Y:S02]  /*22830*/  IMAD R7, R8, 0xe0, R7 ;  /* 0x000000e008077824 */ /* 0x010fe400078e0207 */
[----:B------:R-:W-:Y:S02]  /*22840*/  VIADD R8, R6, 0x2e870 ;  /* 0x0002e87006087836 */ /* 0x000fe40000000000 */
[----:B------:R-:W-:-:S07]  /*22850*/  VIADD R9, R4, 0xe400 ;  /* 0x0000e40004097836 */ /* 0x000fce0000000000 */
.L_x_584:
[----:B------:R-:W3:Y:S01]  /*22860*/  LDL R11, [R1] ;  /* 0x00000000010b7983 */ /* 0x000ee20000100800 */
[----:B------:R-:W-:-:S13]  /*22870*/  @P0 ELECT P2, URZ, PT ;  /* 0x00000000003f082f */ /* 0x000fda0003840000 */
[----:B------:R-:W-:Y:S02]  /*22880*/  @P2 R2UR UR12, R18 ;  /* 0x00000000120c22ca */ /* 0x000fe400000e0000 */
[----:B------:R-:W-:Y:S02]  /*22890*/  @P2 R2UR UR11, R7 ;  /* 0x00000000070b22ca */ /* 0x000fe400000e0000 */
[----:B------:R-:W-:Y:S02]  /*228a0*/  @P2 R2UR UR9, R8 ;  /* 0x00000000080922ca */ /* 0x000fe400000e0000 */
[----:B------:R-:W-:Y:S02]  /*228b0*/  @P2 R2UR UR8, R9 ;  /* 0x00000000090822ca */ /* 0x000fe400000e0000 */
[----:B------:R-:W-:Y:S02]  /*228c0*/  @P2 PLOP3.LUT P0, PT, P2, PT, PT, 0x8, 0x0 ;  /* 0x000000000000281c */ /* 0x000fe4000170e170 */
[----:B---3--:R-:W-:-:S02]  /*228d0*/  @P2 R2UR UR13, R11 ;  /* 0x000000000b0d22ca */ /* 0x008fc400000e0000 */
[----:B------:R-:W-:-:S11]  /*228e0*/  PLOP3.LUT P2, PT, PT, PT, PT, 0x8, 0x0 ;  /* 0x000000000000781c */ /* 0x000fd60003f4e170 */
[----:B------:R1:W-:Y:S02]  /*228f0*/  UTMALDG.4D [UR8], [UR4], desc[UR6] ;  /* 0x00000608040075b4 */ /* 0x0003e40008019000 */
[----:B-1----:R-:W-:Y:S05]  /*22900*/  @P0 BRA.U.ANY `(.L_x_584) ;  /* 0xfffffffd00d40947 */ /* 0x002fea000393ffff */
[----:B------:R-:W1:Y:S01]  /*22910*/  SYNCS.PHASECHK.TRANS64.TRYWAIT P0, [R6+URZ+0x2e840], R5 ;  /* 0x02e84005060075a7 */ /* 0x000e62000800017f */
[----:B------:R-:W-:Y:S04]  /*22920*/  BSSY B1, `(.L_x_585) ;  /* 0x0000002000017945 */ /* 0x000fe80003800000 */
[----:B-1----:R-:W-:Y:S05]  /*22930*/  @!P0 BRA `(.L_x_586) ;  /* 0x0000004c00a08947 */ /* 0x002fea0003800000 */
.L_x_739:
[----:B------:R-:W-:Y:S05]  /*22940*/  BSYNC B1 ;  /* 0x0000000000017941 */ /* 0x000fea0003800000 */
.L_x_585:
[----:B------:R-:W-:Y:S01]  /*22950*/  BSSY B1, `(.L_x_587) ;  /* 0x000000b000017945 */ /* 0x000fe20003800000 */
[----:B------:R-:W-:Y:S01]  /*22960*/  MOV R8, 0x0 ;  /* 0x0000000000087802 */ /* 0x000fe20000000f00 */
[----:B------:R-:W-:Y:S02]  /*22970*/  IMAD.MOV.U32 R9, RZ, RZ, 0x14f00000 ;  /* 0x14f00000ff097424 */ /* 0x000fe400078e00ff */
[----:B------:R-:W-:Y:S05]  /*22980*/  @P1 BRA `(.L_x_588) ;  /* 0x00000000001c1947 */ /* 0x000fea0003800000 */
[----:B------:R-:W3:Y:S01]  /*22990*/  S2R R11, SR_TID.X ;  /* 0x00000000000b7919 */ /* 0x000ee20000002100 */
[----:B-12---:R-:W-:-:S04]  /*229a0*/  IMAD.MOV.U32 R5, RZ, RZ, 0x7000 ;  /* 0x00007000ff057424 */ /* 0x006fc800078e00ff */
[----:B------:R4:W-:Y:S01]  /*229b0*/  SYNCS.ARRIVE.TRANS64 RZ, [R6+URZ+0x2e830], R5 ;  /* 0x02e8300506ff79a7 */ /* 0x0009e2000800003f */
[----:B---3--:R-:W-:-:S04]  /*229c0*/  LOP3.LUT R11, R11, 0x1f, RZ, 0xc0, !PT ;  /* 0x0000001f0b0b7812 */ /* 0x008fc800078ec0ff */
[----:B------:R-:W-:-:S13]  /*229d0*/  ISETP.NE.AND P0, PT, R11, RZ, PT ;  /* 0x000000ff0b00720c */ /* 0x000fda0003f05270 */
[----:B----4-:R-:W-:Y:S05]  /*229e0*/  @!P0 BRA `(.L_x_588) ;  /* 0x0000000000048947 */ /* 0x010fea0003800000 */
[----:B------:R-:W-:Y:S01]  /*229f0*/  BPT.TRAP 0x1 ;  /* 0x000000040000795c */ /* 0x000fe20000300000 */
.L_x_588:
[----:B------:R-:W-:Y:S05]  /*22a00*/  BSYNC B1 ;  /* 0x0000000000017941 */ /* 0x000fea0003800000 */
.L_x_587:
[----:B------:R-:W-:Y:S01]  /*22a10*/  R2UR UR10, R10 ;  /* 0x000000000a0a72ca */ /* 0x000fe200000e0000 */
[----:B------:R-:W-:Y:S01]  /*22a20*/  UIADD3 UR4, UP0, UR36, 0x370, URZ ;  /* 0x0000037024047890 */ /* 0x000fe2000ff1e03f */
[----:B------:R-:W-:Y:S01]  /*22a30*/  R2UR UR6, R8 ;  /* 0x00000000080672ca */ /* 0x000fe200000e0000 */
[----:B------:R-:W-:Y:S01]  /*22a40*/  VIADD R4, R4, 0x20400 ;  /* 0x0002040004047836 */ /* 0x000fe20000000000 */
[----:B------:R-:W-:Y:S01]  /*22a50*/  R2UR UR7, R9 ;  /* 0x00000000090772ca */ /* 0x000fe200000e0000 */
[----:B------:R-:W-:Y:S01]  /*22a60*/  UIADD3.X UR5, URZ, UR37, URZ, UP0, !UPT ;  /* 0x000000253f057290 */ /* 0x000fe200087fe43f */
[----:B------:R-:W-:Y:S02]  /*22a70*/  PLOP3.LUT P0, PT, PT, PT, PT, 0x80, 0x0 ;  /* 0x000000000000781c */ /* 0x000fe40003f0f070 */
[----:B-12---:R-:W-:-:S11]  /*22a80*/  IADD3 R6, R6, 0x2e830, RZ ;  /* 0x0002e83006067810 */ /* 0x006fd60007ffe0ff */
.L_x_589:
[----:B------:R-:W2:Y:S01]  /*22a90*/  LDL R5, [R1] ;  /* 0x0000000001057983 */ /* 0x000ea20000100800 */
[----:B------:R-:W-:-:S13]  /*22aa0*/  @P0 ELECT P1, URZ, PT ;  /* 0x00000000003f082f */ /* 0x000fda0003820000 */
[----:B------:R-:W-:Y:S02]  /*22ab0*/  @P1 R2UR UR12, R18 ;  /* 0x00000000120c12ca */ /* 0x000fe400000e0000 */
[----:B------:R-:W-:Y:S02]  /*22ac0*/  @P1 R2UR UR11, R7 ;  /* 0x00000000070b12ca */ /* 0x000fe400000e0000 */
[----:B------:R-:W-:Y:S02]  /*22ad0*/  @P1 R2UR UR9, R6 ;  /* 0x00000000060912ca */ /* 0x000fe400000e0000 */
[----:B------:R-:W-:Y:S02]  /*22ae0*/  @P1 R2UR UR8, R4 ;  /* 0x00000000040812ca */ /* 0x000fe400000e0000 */
[----:B------:R-:W-:Y:S02]  /*22af0*/  @P1 PLOP3.LUT P0, PT, P1, PT, PT, 0x8, 0x0 ;  /* 0x000000000000181c */ /* 0x000fe40000f0e170 */
[----:B--2---:R-:W-:-:S02]  /*22b00*/  @P1 R2UR UR13, R5 ;  /* 0x00000000050d12ca */ /* 0x004fc400000e0000 */
[----:B------:R-:W-:-:S11]  /*22b10*/  PLOP3.LUT P1, PT, PT, PT, PT, 0x8, 0x0 ;  /* 0x000000000000781c */ /* 0x000fd60003f2e170 */
[----:B------:R2:W-:Y:S02]  /*22b20*/  UTMALDG.4D [UR8], [UR4], desc[UR6] ;  /* 0x00000608040075b4 */ /* 0x0005e40008019000 */
[----:B--2---:R-:W-:Y:S05]  /*22b30*/  @P0 BRA.U.ANY `(.L_x_589) ;  /* 0xfffffffd00d40947 */ /* 0x004fea000393ffff */
.L_x_578:
[----:B------:R-:W-:Y:S05]  /*22b40*/  BSYNC B0 ;  /* 0x0000000000007941 */ /* 0x000fea0003800000 */
.L_x_577:
[----:B------:R-:W-:-:S06]  /*22b50*/  UISETP.NE.AND UP0, UPT, UR38, 0x3, UPT ;  /* 0x000000032600788c */ /* 0x000fcc000bf05270 */
[----:B------:R-:W-:-:S13]  /*22b60*/  PLOP3.LUT P0, PT, PT, PT, UP0, 0x80, 0x0 ;  /* 0x000000000000781c */ /* 0x000fda0003f0f008 */
[----:B------:R-:W-:Y:S05]  /*22b70*/  @!P0 BRA `(.L_x_590) ;  /* 0x0000000000048947 */ /* 0x000fea0003800000 */
[----:B------:R-:W-:Y:S01]  /*22b80*/  BPT.TRAP 0x1 ;  /* 0x000000040000795c */ /* 0x000fe20000300000 */
.L_x_590:
[----:B------:R-:W2:Y:S01]  /*22b90*/  LDL R5, [R1+0x4] ;  /* 0x0000040001057983 */ /* 0x000ea20000100800 */
[----:B------:R-:W-:Y:S01]  /*22ba0*/  IMAD.U32 R4, RZ, RZ, UR39 ;  /* 0x00000027ff047e24 */ /* 0x000fe2000f8e00ff */
[----:B------:R-:W-:Y:S04]  /*22bb0*/  BSSY B0, `(.L_x_591) ;  /* 0x0000007000007945 */ /* 0x000fe80003800000 */
[----:B------:R-:W-:Y:S02]  /*22bc0*/  ISETP.NE.AND P1, PT, R4, 0x3, PT ;  /* 0x000000030400780c */ /* 0x000fe40003f25270 */
[----:B------:R-:W-:-:S04]  /*22bd0*/  LOP3.LUT R4, R2, 0x1, RZ, 0x3c, !PT ;  /* 0x0000000102047812 */ /* 0x000fc800078e3cff */
[----:B------:R-:W-:Y:S01]  /*22be0*/  SHF.L.U32 R4, R4, 0x1f, RZ ;  /* 0x0000001f04047819 */ /* 0x000fe200000006ff */
[----:B--2---:R-:W-:-:S04]  /*22bf0*/  IMAD R17, R0, 0x8, R5 ;  /* 0x0000000800117824 */ /* 0x004fc800078e0205 */
[----:B------:R-:W2:Y:S02]  /*22c00*/  SYNCS.PHASECHK.TRANS64.TRYWAIT P0, [R17+URZ+0x2e870], R4 ;  /* 0x02e87004110075a7 */ /* 0x000ea4000800017f */
[----:B--2---:R-:W-:Y:S05]  /*22c10*/  @!P0 BRA `(.L_x_592) ;  /* 0x0000004800fc8947 */ /* 0x004fea0003800000 */
.L_x_740:
[----:B------:R-:W-:Y:S05]  /*22c20*/  BSYNC B0 ;  /* 0x0000000000007941 */ /* 0x000fea0003800000 */
.L_x_591:
[----:B------:R-:W-:Y:S05]  /*22c30*/  @!P1 BRA `(.L_x_593) ;  /* 0x0000000000049947 */ /* 0x000fea0003800000 */
[----:B------:R-:W-:Y:S01]  /*22c40*/  BPT.TRAP 0x1 ;  /* 0x000000040000795c */ /* 0x000fe20000300000 */
.L_x_593:
[----:B------:R-:W-:Y:S01]  /*22c50*/  SHF.L.U32 R2, R2, 0x1f, RZ ;  /* 0x0000001f02027819 */ /* 0x000fe200000006ff */
[----:B------:R-:W-:-:S03]  /*22c60*/  IMAD R12, R0, 0x7000, RZ ;  /* 0x00007000000c7824 */ /* 0x000fc600078e02ff */
[----:B------:R-:W3:Y:S02]  /*22c70*/  SYNCS.PHASECHK.TRANS64.TRYWAIT P0, [R17+URZ+0x2e860], R2 ;  /* 0x02e86002110075a7 */ /* 0x000ee4000800017f */
[----:B---3--:R-:W-:Y:S05]  /*22c80*/  @!P0 BRA `(.L_x_594) ;  /* 0x0000004800f48947 */ /* 0x008fea0003800000 */
.L_x_741:
[----:B------:R-:W4:Y:S04]  /*22c90*/  LDL R0, [R1+0x2c] ;  /* 0x00002c0001007983 */ /* 0x000f280000100800 */
[----:B------:R-:W5:Y:S04]  /*22ca0*/  LDL R13, [R1+0x4] ;  /* 0x00000400010d7983 */ /* 0x000f680000100800 */
[----:B------:R-:W3:Y:S04]  /*22cb0*/  LDL R15, [R1+0x30] ;  /* 0x00003000010f7983 */ /* 0x000ee80000100800 */
[----:B------:R-:W3:Y:S01]  /*22cc0*/  LDL R14, [R1+0x28] ;  /* 0x00002800010e7983 */ /* 0x000ee20000100800 */
[----:B------:R-:W-:Y:S05]  /*22cd0*/  WARPSYNC.ALL ;  /* 0x0000000000007948 */ /* 0x000fea0003800000 */
[----:B----4-:R-:W-:-:S05]  /*22ce0*/  LOP3.LUT R0, R12, R0, RZ, 0xfc, !PT ;  /* 0x000000000c007212 */ /* 0x010fca00078efcff */
[----:B-----5:R-:W-:-:S05]  /*22cf0*/  IMAD.IADD R0, R13, 0x1, R0 ;  /* 0x000000010d007824 */ /* 0x020fca00078e0200 */
[----:B--2---:R-:W2:Y:S01]  /*22d00*/  LDSM.16.MT88.4 R4, [R0+0xe400] ;  /* 0x00e400000004783b */ /* 0x004ea20000004200 */
[----:B---3--:R-:W-:Y:S02]  /*22d10*/  IADD3 R2, R15, R0, RZ ;  /* 0x000000000f027210 */ /* 0x008fe40007ffe0ff */
[----:B------:R-:W-:Y:S02]  /*22d20*/  LOP3.LUT R20, R12, R14, RZ, 0xfc, !PT ;  /* 0x0000000e0c147212 */ /* 0x000fe400078efcff */
[C-C-:B--2---:R-:W-:Y:S02]  /*22d30*/  PRMT R8, R4.reuse, 0x6420, R5.reuse ;  /* 0x0000642004087816 */ /* 0x144fe40000000005 */
[----:B-1----:R-:W-:Y:S02]  /*22d40*/  PRMT R9, R4, 0x7531, R5 ;  /* 0x0000753104097816 */ /* 0x002fe40000000005 */
[C-C-:B------:R-:W-:Y:S02]  /*22d50*/  PRMT R10, R6.reuse, 0x6420, R7.reuse ;  /* 0x00006420060a7816 */ /* 0x140fe40000000007 */
[----:B------:R-:W-:-:S02]  /*22d60*/  PRMT R11, R6, 0x7531, R7 ;  /* 0x00007531060b7816 */ /* 0x000fc40000000007 */
[----:B------:R-:W1:Y:S01]  /*22d70*/  LDSM.16.MT88.4 R4, [R2+0xe400] ;  /* 0x00e400000204783b */ /* 0x000e620000004200 */
[----:B------:R-:W-:-:S05]  /*22d80*/  IMAD.IADD R20, R13, 0x1, R20 ;  /* 0x000000010d147824 */ /* 0x000fca00078e0214 */
[----:B------:R1:W-:Y:S02]  /*22d90*/  STSM.16.M88.4 [R20+0x400], R8 ;  /* 0x0004000814007844 */ /* 0x0003e40000000200 */
[C-C-:B-1----:R-:W-:Y:S02]  /*22da0*/  PRMT R8, R4.reuse, 0x6420, R5.reuse ;  /* 0x0000642004087816 */ /* 0x142fe40000000005 */
[----:B------:R-:W-:Y:S02]  /*22db0*/  PRMT R9, R4, 0x7531, R5 ;  /* 0x0000753104097816 */ /* 0x000fe40000000005 */
[C-C-:B------:R-:W-:Y:S02]  /*22dc0*/  PRMT R10, R6.reuse, 0x6420, R7.reuse ;  /* 0x00006420060a7816 */ /* 0x140fe40000000007 */
[----:B------:R-:W-:-:S05]  /*22dd0*/  PRMT R11, R6, 0x7531, R7 ;  /* 0x00007531060b7816 */ /* 0x000fca0000000007 */
[----:B------:R-:W-:Y:S04]  /*22de0*/  STSM.16.M88.4 [R20+0xc00], R8 ;  /* 0x000c000814007844 */ /* 0x000fe80000000200 */
[----:B------:R-:W1:Y:S02]  /*22df0*/  LDSM.16.MT88.4 R4, [R0+0xf400] ;  /* 0x00f400000004783b */ /* 0x000e640000004200 */
        /* <DEDUP_REMOVED lines=79> */
.L_x_595:
[----:B------:R-:W3:Y:S01]  /*232f0*/  S2R R0, SR_TID.X ;  /* 0x0000000000007919 */ /* 0x000ee20000002100 */
[----:B-1----:R1:W-:Y:S01]  /*23300*/  SYNCS.ARRIVE.TRANS64.A1T0 RZ, [R17+URZ+0x2e850], RZ ;  /* 0x02e850ff11ff79a7 */ /* 0x0023e2000810003f */
[----:B------:R4:W5:Y:S01]  /*23310*/  LDL R2, [R1+0x10] ;  /* 0x0000100001027983 */ /* 0x0009620000100800 */
[----:B---3--:R-:W-:Y:S01]  /*23320*/  LOP3.LUT R0, R0, 0x7f, RZ, 0xc0, !PT ;  /* 0x0000007f00007812 */ /* 0x008fe200078ec0ff */
        /* <DEDUP_REMOVED lines=9> */
.L_x_576:
[----:B------:R-:W3:Y:S01]  /*233c0*/  S2R R4, SR_TID.X ;  /* 0x0000000000047919 */ /* 0x000ee20000002100 */
[----:B------:R-:W-:Y:S01]  /*233d0*/  BSSY B0, `(.L_x_597) ;  /* 0x0000010000007945 */ /* 0x000fe20003800000 */
[----:B---3--:R-:W-:-:S04]  /*233e0*/  LOP3.LUT R4, R4, 0x7f, RZ, 0xc0, !PT ;  /* 0x0000007f04047812 */ /* 0x008fc800078ec0ff */
[----:B------:R-:W-:-:S13]  /*233f0*/  ISETP.NE.AND P0, PT, R4, RZ, PT ;  /* 0x000000ff0400720c */ /* 0x000fda0003f05270 */
[----:B------:R-:W-:Y:S05]  /*23400*/  @P0 BRA `(.L_x_598) ;  /* 0x0000000000300947 */ /* 0x000fea0003800000 */
[----:B------:R-:W3:Y:S01]  /*23410*/  S2R R3, SR_LANEID ;  /* 0x0000000000037919 */ /* 0x000ee20000000000 */
[----:B------:R-:W-:Y:S01]  /*23420*/  VOTEU.ANY UR4, UPT, PT ;  /* 0x0000000000047886 */ /* 0x000fe200038e0100 */
[----:B------:R-:W4:Y:S01]  /*23430*/  LDC.64 R4, c[0x0][0xc60] ;  /* 0x00031800ff047b82 */ /* 0x000f220000000a00 */
[----:B-----5:R-:W3:Y:S08]  /*23440*/  FLO.U32 R0, UR4 ;  /* 0x0000000400007d00 */ /* 0x020ef000080e0000 */
[----:B------:R-:W4:Y:S01]  /*23450*/  POPC R2, UR4 ;  /* 0x0000000400027d09 */ /* 0x000f220008000000 */
[----:B---3--:R-:W-:-:S13]  /*23460*/  ISETP.EQ.U32.AND P1, PT, R0, R3, PT ;  /* 0x000000030000720c */ /* 0x008fda0003f22070 */
[----:B----4-:R-:W3:Y:S01]  /*23470*/  @P1 ATOMG.E.ADD.STRONG.GPU PT, R5, desc[UR60][R4.64], R2 ;  /* 0x00000002040519a8 */ /* 0x010ee200081ee1fc */
[----:B------:R-:W4:Y:S02]  /*23480*/  S2R R3, SR_LTMASK ;  /* 0x0000000000037919 */ /* 0x000f240000003900 */
[----:B----4-:R-:W-:-:S06]  /*23490*/  LOP3.LUT R3, R3, UR4, RZ, 0xc0, !PT ;  /* 0x0000000403037c12 */ /* 0x010fcc000f8ec0ff */
[----:B------:R-:W4:Y:S01]  /*234a0*/  POPC R3, R3 ;  /* 0x0000000300037309 */ /* 0x000f220000000000 */
[----:B---3--:R-:W4:Y:S02]  /*234b0*/  SHFL.IDX PT, R0, R5, R0, 0x1f ;  /* 0x00001f0005007589 */ /* 0x008f2400000e0000 */
[----:B----4-:R-:W-:-:S07]  /*234c0*/  IADD3 R16, R0, UR40, R3 ;  /* 0x0000002800107c10 */ /* 0x010fce000fffe003 */
.L_x_598:
[----:B------:R-:W-:Y:S05]  /*234d0*/  BSYNC B0 ;  /* 0x0000000000007941 */ /* 0x000fea0003800000 */
.L_x_597:
[----:B------:R-:W-:-:S06]  /*234e0*/  UISETP.NE.AND UP0, UPT, UR38, 0x3, UPT ;  /* 0x000000032600788c */ /* 0x000fcc000bf05270 */
[----:B------:R-:W-:-:S13]  /*234f0*/  PLOP3.LUT P1, PT, PT, PT, UP0, 0x80, 0x0 ;  /* 0x000000000000781c */ /* 0x000fda0003f2f008 */
[----:B------:R-:W-:Y:S05]  /*23500*/  @!P1 BRA `(.L_x_599) ;  /* 0x0000000000049947 */ /* 0x000fea0003800000 */
[----:B------:R-:W-:Y:S01]  /*23510*/  BPT.TRAP 0x1 ;  /* 0x000000040000795c */ /* 0x000fe20000300000 */
.L_x_599:
[----:B------:R-:W3:Y:S04]  /*23520*/  LDL R4, [R1+0x10] ;  /* 0x0000100001047983 */ /* 0x000ee80000100800 */
[----:B------:R-:W4:Y:S04]  /*23530*/  LDL R3, [R1+0x4] ;  /* 0x0000040001037983 */ /* 0x000f280000100800 */
[----:B-----5:R-:W4:Y:S01]  /*23540*/  LDL R2, [R1+0x8] ;  /* 0x0000080001027983 */ /* 0x020f220000100800 */
[----:B------:R-:W-:Y:S01]  /*23550*/  MOV R0, UR39 ;  /* 0x0000002700007c02 */ /* 0x000fe20008000f00 */
[----:B------:R-:W-:Y:S03]  /*23560*/  BSSY B0, `(.L_x_600) ;  /* 0x0000007000007945 */ /* 0x000fe60003800000 */
[----:B------:R-:W-:-:S02]  /*23570*/  ISETP.NE.AND P2, PT, R0, 0x3, PT ;  /* 0x000000030000780c */ /* 0x000fc40003f45270 */
[----:B---3--:R-:W-:-:S04]  /*23580*/  LOP3.LUT R0, R4, 0x1, RZ, 0x3c, !PT ;  /* 0x0000000104007812 */ /* 0x008fc800078e3cff */
[----:B------:R-:W-:Y:S01]  /*23590*/  SHF.L.U32 R0, R0, 0x1f, RZ ;  /* 0x0000001f00007819 */ /* 0x000fe200000006ff */
[----:B----4-:R-:W-:-:S04]  /*235a0*/  IMAD R17, R2, 0x8, R3 ;  /* 0x0000000802117824 */ /* 0x010fc800078e0203 */
[----:B------:R-:W3:Y:S02]  /*235b0*/  SYNCS.PHASECHK.TRANS64.TRYWAIT P1, [R17+URZ+0x2e870], R0 ;  /* 0x02e87000110075a7 */ /* 0x000ee4000802017f */
[----:B---3--:R-:W-:Y:S05]  /*235c0*/  @!P1 BRA `(.L_x_601) ;  /* 0x0000004000b89947 */ /* 0x008fea0003800000 */
.L_x_742:
[----:B------:R-:W-:Y:S05]  /*235d0*/  BSYNC B0 ;  /* 0x0000000000007941 */ /* 0x000fea0003800000 */
.L_x_600:
[----:B------:R-:W-:Y:S05]  /*235e0*/  @!P2 BRA `(.L_x_602) ;  /* 0x000000000004a947 */ /* 0x000fea0003800000 */
[----:B------:R-:W-:Y:S01]  /*235f0*/  BPT.TRAP 0x1 ;  /* 0x000000040000795c */ /* 0x000fe20000300000 */
.L_x_602:
[----:B---3--:R-:W3:Y:S02]  /*23600*/  LDL R0, [R1+0x10] ;  /* 0x0000100001007983 */ /* 0x008ee40000100800 */
[----:B---3--:R-:W-:-:S04]  /*23610*/  SHF.L.U32 R0, R0, 0x1f, RZ ;  /* 0x0000001f00007819 */ /* 0x008fc800000006ff */
[----:B------:R-:W3:Y:S02]  /*23620*/  SYNCS.PHASECHK.TRANS64.TRYWAIT P1, [R17+URZ+0x2e860], R0 ;  /* 0x02e86000110075a7 */ /* 0x000ee4000802017f */
[----:B---3--:R-:W-:Y:S05]  /*23630*/  @!P1 BRA `(.L_x_603) ;  /* 0x0000004000b09947 */ /* 0x008fea0003800000 */
.L_x_743:
[----:B------:R-:W3:Y:S04]  /*23640*/  LDL R18, [R1+0x8] ;  /* 0x0000080001127983 */ /* 0x000ee80000100800 */
[----:B------:R-:W4:Y:S04]  /*23650*/  LDL R2, [R1+0x2c] ;  /* 0x00002c0001027983 */ /* 0x000f280000100800 */
[----:B--2---:R-:W2:Y:S04]  /*23660*/  LDL R12, [R1+0x4] ;  /* 0x00000400010c7983 */ /* 0x004ea80000100800 */
[----:B------:R-:W5:Y:S04]  /*23670*/  LDL R3, [R1+0x30] ;  /* 0x0000300001037983 */ /* 0x000f680000100800 */
[----:B------:R-:W5:Y:S01]  /*23680*/  LDL R13, [R1+0x28] ;  /* 0x00002800010d7983 */ /* 0x000f620000100800 */
[----:B------:R-:W-:Y:S05]  /*23690*/  WARPSYNC.ALL ;  /* 0x0000000000007948 */ /* 0x000fea0003800000 */
[----:B---3--:R-:W-:-:S05]  /*236a0*/  IMAD R0, R18, 0x7000, RZ ;  /* 0x0000700012007824 */ /* 0x008fca00078e02ff */
[----:B----4-:R-:W-:-:S05]  /*236b0*/  LOP3.LUT R2, R0, R2, RZ, 0xfc, !PT ;  /* 0x0000000200027212 */ /* 0x010fca00078efcff */
[----:B--2---:R-:W-:-:S05]  /*236c0*/  IMAD.IADD R2, R12, 0x1, R2 ;  /* 0x000000010c027824 */ /* 0x004fca00078e0202 */
[----:B-1----:R-:W1:Y:S01]  /*236d0*/  LDSM.16.MT88.4 R4, [R2+0xe400] ;  /* 0x00e400000204783b */ /* 0x002e620000004200 */
[----:B-----5:R-:W-:Y:S01]  /*236e0*/  IMAD.IADD R3, R3, 0x1, R2 ;  /* 0x0000000103037824 */ /* 0x020fe200078e0202 */
[----:B------:R-:W-:Y:S02]  /*236f0*/  LOP3.LUT R0, R0, R13, RZ, 0xfc, !PT ;  /* 0x0000000d00007212 */ /* 0x000fe400078efcff */
[C-C-:B-1----:R-:W-:Y:S02]  /*23700*/  PRMT R8, R4.reuse, 0x6420, R5.reuse ;  /* 0x0000642004087816 */ /* 0x142fe40000000005 */
[----:B------:R-:W-:Y:S02]  /*23710*/  PRMT R9, R4, 0x7531, R5 ;  /* 0x0000753104097816 */ /* 0x000fe40000000005 */
[C-C-:B------:R-:W-:Y:S02]  /*23720*/  PRMT R10, R6.reuse, 0x6420, R7.reuse ;  /* 0x00006420060a7816 */ /* 0x140fe40000000007 */
[----:B------:R-:W-:-:S02]  /*23730*/  PRMT R11, R6, 0x7531, R7 ;  /* 0x00007531060b7816 */ /* 0x000fc40000000007 */
[----:B------:R-:W1:Y:S01]  /*23740*/  LDSM.16.MT88.4 R4, [R3+0xe400] ;  /* 0x00e400000304783b */ /* 0x000e620000004200 */
[----:B------:R-:W-:-:S05]  /*23750*/  IADD3 R0, R12, R0, RZ ;  /* 0x000000000c007210 */ /* 0x000fca0007ffe0ff */
        /* <DEDUP_REMOVED lines=86> */
.L_x_604:
[----:B------:R-:W3:Y:S01]  /*23cc0*/  LDL.LU R3, [R1+0x10] ;  /* 0x0000100001037983 */ /* 0x000ee20000300800 */
[----:B-1----:R1:W-:Y:S01]  /*23cd0*/  SYNCS.ARRIVE.TRANS64.A1T0 RZ, [R17+URZ+0x2e850], RZ ;  /* 0x02e850ff11ff79a7 */ /* 0x0023e2000810003f */
[----:B--2---:R-:W-:Y:S02]  /*23ce0*/  VIADD R0, R18, 0x1 ;  /* 0x0000000112007836 */ /* 0x004fe40000000000 */
[----:B-1----:R-:W-:-:S05]  /*23cf0*/  @!P0 VIADD R17, R17, 0x2e880 ;  /* 0x0002e88011118836 */ /* 0x002fca0000000000 */
[----:B------:R-:W-:Y:S01]  /*23d00*/  @!P0 PRMT R17, RZ, 0x654, R17 ;  /* 0x00000654ff118816 */ /* 0x000fe20000000011 */
[----:B------:R-:W-:Y:S06]  /*23d10*/  BAR.SYNC.DEFER_BLOCKING 0x2, 0x80 ;  /* 0x0082000000007b1d */ /* 0x000fec0000010000 */
[----:B------:R1:W-:Y:S01]  /*23d20*/  @!P0 SYNCS.ARRIVE.TRANS64.RED.A1T0 RZ, [R17+URZ], RZ ;  /* 0x000000ff11ff89a7 */ /* 0x0003e2000810043f */
[----:B------:R-:W-:-:S04]  /*23d30*/  ISETP.NE.AND P0, PT, R0, 0x2, PT ;  /* 0x000000020000780c */ /* 0x000fc80003f05270 */
[----:B------:R-:W-:Y:S02]  /*23d40*/  SEL R2, RZ, 0x1, P0 ;  /* 0x00000001ff027807 */ /* 0x000fe40000000000 */
[----:B------:R-:W-:-:S05]  /*23d50*/  SEL R0, R0, RZ, P0 ;  /* 0x000000ff00007207 */ /* 0x000fca0000000000 */
[----:B------:R1:W-:Y:S01]  /*23d60*/  STL [R1+0x8], R0 ;  /* 0x0000080001007387 */ /* 0x0003e20000100800 */
[----:B---3--:R-:W-:-:S05]  /*23d70*/  LOP3.LUT R3, R3, R2, RZ, 0x3c, !PT ;  /* 0x0000000203037212 */ /* 0x008fca00078e3cff */
[----:B------:R1:W-:Y:S02]  /*23d80*/  STL [R1+0x10], R3 ;  /* 0x0000100301007387 */ /* 0x0003e40000100800 */
.L_x_553:
[----:B-1----:R-:W2:Y:S02]  /*23d90*/  LDL R0, [R1+0x1c] ;  /* 0x00001c0001007983 */ /* 0x002ea40000100800 */
[----:B--2---:R-:W-:-:S13]  /*23da0*/  LOP3.LUT P0, RZ, R0, 0x2, RZ, 0xc0, !PT ;  /* 0x0000000200ff7812 */ /* 0x004fda000780c0ff */
[----:B------:R-:W-:Y:S05]  /*23db0*/  @!P0 BRA `(.L_x_605) ;  /* 0x0000000000288947 */ /* 0x000fea0003800000 */
[----:B------:R-:W-:Y:S05]  /*23dc0*/  WARPSYNC.ALL ;  /* 0x0000000000007948 */ /* 0x000fea0003800000 */
[----:B------:R-:W1:Y:S08]  /*23dd0*/  S2UR UR5, SR_CgaCtaId ;  /* 0x00000000000579c3 */ /* 0x000e700000008800 */
[----:B------:R-:W-:Y:S06]  /*23de0*/  BAR.SYNC.DEFER_BLOCKING 0x5, 0x180 ;  /* 0x0146000000007b1d */ /* 0x000fec0000010000 */
[----:B------:R-:W-:-:S02]  /*23df0*/  UMOV UR4, 0x400 ;  /* 0x0000040000047882 */ /* 0x000fc40000000000 */
[----:B-1----:R-:W-:-:S06]  /*23e00*/  ULEA UR4, UR5, UR4, 0x18 ;  /* 0x0000000405047291 */ /* 0x002fcc000f8ec03f */
[----:B------:R-:W-:-:S05]  /*23e10*/  IMAD.U32 R0, RZ, RZ, UR4 ;  /* 0x00000004ff007e24 */ /* 0x000fca000f8e00ff */
[----:B------:R1:W2:Y:S04]  /*23e20*/  LDS.128 R16, [R0+0x2e8d0] ;  /* 0x02e8d00000107984 */ /* 0x0002a80000000c00 */
[----:B------:R1:W-:Y:S01]  /*23e30*/  STL [R1+0x4], R0 ;  /* 0x0000040001007387 */ /* 0x0003e20000100800 */
[----:B------:R-:W-:Y:S06]  /*23e40*/  BAR.ARV 0x4, 0x180 ;  /* 0x0106000000007b1d */ /* 0x000fec0000002000 */
[----:B------:R-:W-:Y:S05]  /*23e50*/  BRA `(.L_x_606) ;  /* 0x0000000800487947 */ /* 0x000fea0003800000 */
.L_x_605:
[----:B------:R-:W1:Y:S01]  /*23e60*/  S2R R0, SR_TID.X ;  /* 0x0000000000007919 */ /* 0x000e620000002100 */
[----:B------:R-:W-:Y:S01]  /*23e70*/  UMOV UR4, 0xffffffff ;  /* 0xffffffff00047882 */ /* 0x000fe20000000000 */
[----:B-1----:R-:W-:-:S04]  /*23e80*/  LOP3.LUT R7, R0, 0x1f, RZ, 0xc0, !PT ;  /* 0x0000001f00077812 */ /* 0x002fc800078ec0ff */
[----:B------:R-:W-:Y:S01]  /*23e90*/  ISETP.NE.AND P0, PT, R7, 0x1f, PT ;  /* 0x0000001f0700780c */ /* 0x000fe20003f05270 */
[----:B------:R-:W-:-:S12]  /*23ea0*/  BRA.DIV UR4, `(.L_x_607) ;  /* 0x0000003a04a87947 */ /* 0x000fd8000b800000 */
[----:B------:R-:W-:Y:S01]  /*23eb0*/  IADD3 R0, R19, R7, RZ ;  /* 0x0000000713007210 */ /* 0x000fe20007ffe0ff */
[----:B------:R-:W-:-:S03]  /*23ec0*/  ULDC UR4, c[0x0][0xc3c] ;  /* 0x00030f0000047ab9 */ /* 0x000fc60000000800 */
[----:B------:R-:W-:-:S13]  /*23ed0*/  ISETP.GE.OR P1, PT, R0, UR4, !P0 ;  /* 0x0000000400007c0c */ /* 0x000fda000c726670 */
[----:B------:R-:W1:Y:S02]  /*23ee0*/  @!P1 LDC.64 R2, c[0x0][0xc80] ;  /* 0x00032000ff029b82 */ /* 0x000e640000000a00 */
[----:B-1----:R-:W-:-:S06]  /*23ef0*/  @!P1 IMAD.WIDE R2, R0, 0x4, R2 ;  /* 0x0000000400029825 */ /* 0x002fcc00078e0202 */
[----:B------:R1:W2:Y:S01]  /*23f00*/  @!P1 LDG.E R3, desc[UR60][R2.64] ;  /* 0x0000003c02039981 */ /* 0x0002a2000c1e1900 */
[C---:B------:R-:W-:Y:S02]  /*23f10*/  ISETP.GE.U32.AND P2, PT, R7.reuse, 0x2, PT ;  /* 0x000000020700780c */ /* 0x040fe40003f46070 */
[C---:B------:R-:W-:Y:S01]  /*23f20*/  ISETP.GE.U32.AND P3, PT, R7.reuse, 0x4, PT ;  /* 0x000000040700780c */ /* 0x040fe20003f66070 */
[----:B------:R-:W-:Y:S01]  /*23f30*/  SHFL.IDX PT, R0, R16, RZ, 0x1f ;  /* 0x00001fff10007589 */ /* 0x000fe200000e0000 */
[C---:B------:R-:W-:Y:S02]  /*23f40*/  ISETP.GE.U32.AND P4, PT, R7.reuse, 0x8, PT ;  /* 0x000000080700780c */ /* 0x040fe40003f86070 */
[C---:B------:R-:W-:Y:S01]  /*23f50*/  ISETP.GE.U32.AND P5, PT, R7.reuse, 0x10, PT ;  /* 0x000000100700780c */ /* 0x040fe20003fa6070 */
[----:B------:R-:W-:Y:S01]  /*23f60*/  SHFL.IDX PT, R4, R16, 0x1, 0x1f ;  /* 0x00201f0010047f89 */ /* 0x000fe200000e0000 */
[----:B-1----:R-:W-:Y:S02]  /*23f70*/  IMAD.MOV.U32 R2, RZ, RZ, RZ ;  /* 0x000000ffff027224 */ /* 0x002fe400078e00ff */
[----:B--2---:R-:W-:Y:S01]  /*23f80*/  @!P1 IMAD.MOV.U32 R2, RZ, RZ, R3 ;  /* 0x000000ffff029224 */ /* 0x004fe200078e0003 */
[----:B------:R-:W-:-:S04]  /*23f90*/  ISETP.NE.AND P1, PT, R7, RZ, PT ;  /* 0x000000ff0700720c */ /* 0x000fc80003f25270 */
[----:B------:R-:W1:Y:S02]  /*23fa0*/  SHFL.UP PT, R3, R2, 0x1, RZ ;  /* 0x0420000002037989 */ /* 0x000e6400000e00ff */
[----:B-1----:R-:W-:-:S05]  /*23fb0*/  SEL R3, R3, RZ, P1 ;  /* 0x000000ff03037207 */ /* 0x002fca0000800000 */
[----:B------:R-:W-:-:S05]  /*23fc0*/  IMAD.IADD R3, R2, 0x1, R3 ;  /* 0x0000000102037824 */ /* 0x000fca00078e0203 */
[----:B------:R-:W1:Y:S02]  /*23fd0*/  SHFL.UP PT, R5, R3, 0x2, RZ ;  /* 0x0440000003057989 */ /* 0x000e6400000e00ff */
[----:B-1----:R-:W-:-:S04]  /*23fe0*/  SEL R5, R5, RZ, P2 ;  /* 0x000000ff05057207 */ /* 0x002fc80001000000 */
[----:B------:R-:W-:-:S05]  /*23ff0*/  IADD3 R3, R3, R5, RZ ;  /* 0x0000000503037210 */ /* 0x000fca0007ffe0ff */
[----:B------:R-:W1:Y:S02]  /*24000*/  SHFL.UP PT, R5, R3, 0x4, RZ ;  /* 0x0480000003057989 */ /* 0x000e6400000e00ff */
[----:B-1----:R-:W-:-:S05]  /*24010*/  SEL R5, R5, RZ, P3 ;  /* 0x000000ff05057207 */ /* 0x002fca0001800000 */
[----:B------:R-:W-:-:S05]  /*24020*/  IMAD.IADD R3, R3, 0x1, R5 ;  /* 0x0000000103037824 */ /* 0x000fca00078e0205 */
[----:B------:R-:W1:Y:S02]  /*24030*/  SHFL.UP PT, R5, R3, 0x8, RZ ;  /* 0x0500000003057989 */ /* 0x000e6400000e00ff */
[----:B-1----:R-:W-:-:S05]  /*24040*/  SEL R5, R5, RZ, P4 ;  /* 0x000000ff05057207 */ /* 0x002fca0002000000 */
[----:B------:R-:W-:-:S05]  /*24050*/  IMAD.IADD R3, R3, 0x1, R5 ;  /* 0x0000000103037824 */ /* 0x000fca00078e0205 */
[----:B------:R-:W1:Y:S02]  /*24060*/  SHFL.UP PT, R5, R3, 0x10, RZ ;  /* 0x0600000003057989 */ /* 0x000e6400000e00ff */
[----:B-1----:R-:W-:-:S05]  /*24070*/  SEL R5, R5, RZ, P5 ;  /* 0x000000ff05057207 */ /* 0x002fca0002800000 */
[----:B------:R-:W-:-:S05]  /*24080*/  IMAD.IADD R5, R3, 0x1, R5 ;  /* 0x0000000103057824 */ /* 0x000fca00078e0205 */
[----:B------:R1:W2:Y:S02]  /*24090*/  SHFL.IDX PT, R6, R5, 0x1f, 0x1f ;  /* 0x03e01f0005067f89 */ /* 0x0002a400000e0000 */
.L_x_753:
[----:B------:R-:W-:Y:S02]  /*240a0*/  ULDC UR4, c[0x0][0xc38] ;  /* 0x00030e0000047ab9 */ /* 0x000fe40000000800 */
[----:B------:R-:W-:-:S05]  /*240b0*/  MOV R16, UR4 ;  /* 0x0000000400107c02 */ /* 0x000fca0008000f00 */
[----:B--2---:R-:W-:-:S04]  /*240c0*/  IMAD R6, R6, R16, RZ ;  /* 0x0000001006067224 */ /* 0x004fc800078e02ff */
[----:B------:R-:W-:-:S05]  /*240d0*/  IMAD.IADD R4, R4, 0x1, R6 ;  /* 0x0000000104047824 */ /* 0x000fca00078e0206 */
[----:B------:R-:W-:-:S13]  /*240e0*/  ISETP.GT.AND P6, PT, R4, R0, PT ;  /* 0x000000000400720c */ /* 0x000fda0003fc4270 */
[----:B------:R-:W-:Y:S05]  /*240f0*/  @P6 BRA `(.L_x_608) ;  /* 0x00000000009c6947 */ /* 0x000fea0003800000 */
.L_x_613:
[----:B------:R-:W2:Y:S01]  /*24100*/  LDC R2, c[0x0][0xc3c] ;  /* 0x00030f00ff027b82 */ /* 0x000ea20000000800 */
[----:B------:R-:W-:-:S05]  /*24110*/  VIADD R19, R19, 0x1f ;  /* 0x0000001f13137836 */ /* 0x000fca0000000000 */
[----:B--2---:R-:W-:-:S13]  /*24120*/  ISETP.GE.AND P6, PT, R19, R2, PT ;  /* 0x000000021300720c */ /* 0x004fda0003fc6270 */
[----:B------:R-:W-:Y:S05]  /*24130*/  @P6 BRA `(.L_x_609) ;  /* 0x0000000400446947 */ /* 0x000fea0003800000 */
[----:B------:R-:W2:Y:S01]  /*24140*/  S2R R3, SR_TID.X ;  /* 0x0000000000037919 */ /* 0x000ea20000002100 */
[----:B------:R-:W-:Y:S01]  /*24150*/  BSSY B0, `(.L_x_610) ;  /* 0x0000009000007945 */ /* 0x000fe20003800000 */
[----:B--2---:R-:W-:-:S05]  /*24160*/  LOP3.LUT R3, R3, 0x1f, RZ, 0xc0, !PT ;  /* 0x0000001f03037812 */ /* 0x004fca00078ec0ff */
[----:B-1----:R-:W-:-:S05]  /*24170*/  IMAD.IADD R5, R19, 0x1, R3 ;  /* 0x0000000113057824 */ /* 0x002fca00078e0203 */
[----:B------:R-:W-:Y:S02]  /*24180*/  ISETP.GE.OR P6, PT, R5, R2, !P0 ;  /* 0x000000020500720c */ /* 0x000fe400047c6670 */
[----:B------:R-:W-:-:S11]  /*24190*/  MOV R2, RZ ;  /* 0x000000ff00027202 */ /* 0x000fd60000000f00 */
[----:B------:R-:W-:Y:S05]  /*241a0*/  @P6 BRA `(.L_x_611) ;  /* 0x00000000000c6947 */ /* 0x000fea0003800000 */
[----:B------:R-:W1:Y:S02]  /*241b0*/  LDC.64 R2, c[0x0][0xc80] ;  /* 0x00032000ff027b82 */ /* 0x000e640000000a00 */
[----:B-1----:R-:W-:-:S06]  /*241c0*/  IMAD.WIDE R2, R5, 0x4, R2 ;  /* 0x0000000405027825 */ /* 0x002fcc00078e0202 */
[----:B------:R1:W5:Y:S02]  /*241d0*/  LDG.E R2, desc[UR60][R2.64] ;  /* 0x0000003c02027981 */ /* 0x000364000c1e1900 */
.L_x_611:
[----:B------:R-:W-:Y:S05]  /*241e0*/  BSYNC B0 ;  /* 0x0000000000007941 */ /* 0x000fea0003800000 */
.L_x_610:
[----:B------:R-:W-:-:S03]  /*241f0*/  UMOV UR4, 0xffffffff ;  /* 0xffffffff00047882 */ /* 0x000fc60000000000 */
[----:B------:R-:W-:Y:S05]  /*24200*/  BRA.DIV UR4, `(.L_x_612) ;  /* 0x0000003e040c7947 */ /* 0x000fea000b800000 */
[----:B-1---5:R-:W1:Y:S02]  /*24210*/  SHFL.UP PT, R3, R2, 0x1, RZ ;  /* 0x0420000002037989 */ /* 0x022e6400000e00ff */
        /* <DEDUP_REMOVED lines=14> */
[----:B------:R1:W2:Y:S02]  /*24300*/  SHFL.IDX PT, R6, R5, 0x1f, 0x1f ;  /* 0x03e01f0005067f89 */ /* 0x0002a400000e0000 */
.L_x_761:
[----:B------:R-:W-:Y:S02]  /*24310*/  ULDC UR4, c[0x0][0xc38] ;  /* 0x00030e0000047ab9 */ /* 0x000fe40000000800 */
[----:B------:R-:W-:-:S04]  /*24320*/  IMAD.U32 R16, RZ, RZ, UR4 ;  /* 0x00000004ff107e24 */ /* 0x000fc8000f8e00ff */
[----:B--2---:R-:W-:-:S04]  /*24330*/  IMAD R6, R6, R16, RZ ;  /* 0x0000001006067224 */ /* 0x004fc800078e02ff */
[----:B------:R-:W-:-:S05]  /*24340*/  IMAD.IADD R4, R6, 0x1, R4 ;  /* 0x0000000106047824 */ /* 0x000fca00078e0204 */
[----:B------:R-:W-:-:S13]  /*24350*/  ISETP.GT.AND P6, PT, R4, R0, PT ;  /* 0x000000000400720c */ /* 0x000fda0003fc4270 */
[----:B------:R-:W-:Y:S05]  /*24360*/  @!P6 BRA `(.L_x_613) ;  /* 0xfffffffc0064e947 */ /* 0x000fea000383ffff */
.L_x_608:
[----:B------:R-:W-:Y:S01]  /*24370*/  IADD3 R6, -R6, R4, RZ ;  /* 0x0000000406067210 */ /* 0x000fe20007ffe1ff */
[----:B------:R-:W-:-:S04]  /*24380*/  UMOV UR4, 0xffffffff ;  /* 0xffffffff00047882 */ /* 0x000fc80000000000 */
[----:B------:R-:W-:-:S05]  /*24390*/  IMAD R3, R5, R16, R6 ;  /* 0x0000001005037224 */ /* 0x000fca00078e0206 */
[----:B------:R-:W-:Y:S01]  /*243a0*/  ISETP.GT.AND P6, PT, R3, R0, PT ;  /* 0x000000000300720c */ /* 0x000fe20003fc4270 */
[----:B------:R-:W-:-:S12]  /*243b0*/  BRA.DIV UR4, `(.L_x_614) ;  /* 0x0000003e04787947 */ /* 0x000fd8000b800000 */
[----:B------:R-:W-:-:S04]  /*243c0*/  VOTE.ANY R3, PT, !P6 ;  /* 0x0000000000037806 */ /* 0x000fc800070e0100 */
[----:B------:R-:W2:Y:S02]  /*243d0*/  POPC R4, R3 ;  /* 0x0000000300047309 */ /* 0x000ea40000000000 */
[----:B--2---:R2:W3:Y:S02]  /*243e0*/  SHFL.IDX PT, R17, R2, R4, 0x1f ;  /* 0x00001f0402117589 */ /* 0x0044e400000e0000 */
.L_x_765:
[----:B------:R-:W-:Y:S01]  /*243f0*/  ISETP.NE.AND P0, PT, R3, RZ, PT ;  /* 0x000000ff0300720c */ /* 0x000fe20003f05270 */
[----:B--2---:R-:W-:-:S12]  /*24400*/  IMAD.MOV.U32 R2, RZ, RZ, RZ ;  /* 0x000000ffff027224 */ /* 0x004fd800078e00ff */
[----:B------:R-:W-:Y:S05]  /*24410*/  @!P0 BRA `(.L_x_615) ;  /* 0x0000000000108947 */ /* 0x000fea0003800000 */
[----:B------:R-:W-:Y:S01]  /*24420*/  UMOV UR4, 0xffffffff ;  /* 0xffffffff00047882 */ /* 0x000fe20000000000 */
[----:B------:R-:W-:Y:S02]  /*24430*/  VIADD R12, R4, 0xffffffff ;  /* 0xffffffff040c7836 */ /* 0x000fe40000000000 */
[----:B------:R-:W-:Y:S05]  /*24440*/  BRA.DIV UR4, `(.L_x_616) ;  /* 0x0000003e049c7947 */ /* 0x000fea000b800000 */
[----:B------:R2:W4:Y:S02]  /*24450*/  SHFL.IDX PT, R2, R5, R12, 0x1f ;  /* 0x00001f0c05027589 */ /* 0x00052400000e0000 */
.L_x_615:
[----:B-123--:R-:W-:Y:S01]  /*24460*/  IABS R5, R17 ;  /* 0x0000001100057213 */ /* 0x00efe20000000000 */
[----:B----4-:R-:W-:Y:S02]  /*24470*/  IMAD R16, R2, R16, R6 ;  /* 0x0000001002107224 */ /* 0x010fe400078e0206 */
[----:B------:R-:W-:Y:S01]  /*24480*/  IMAD.IADD R19, R4, 0x1, R19 ;  /* 0x0000000104137824 */ /* 0x000fe200078e0213 */
[----:B------:R-:W1:Y:S01]  /*24490*/  I2F.RP R2, R5 ;  /* 0x0000000500027306 */ /* 0x000e620000209400 */
[----:B------:R-:W-:-:S07]  /*244a0*/  IMAD.IADD R0, R0, 0x1, -R16 ;  /* 0x0000000100007824 */ /* 0x000fce00078e0a10 */
[----:B-1----:R-:W1:Y:S02]  /*244b0*/  MUFU.RCP R2, R2 ;  /* 0x0000000200027308 */ /* 0x002e640000001000 */
[----:B-1----:R-:W-:-:S06]  /*244c0*/  VIADD R2, R2, 0xffffffe ;  /* 0x0ffffffe02027836 */ /* 0x002fcc0000000000 */
[----:B------:R-:W1:Y:S02]  /*244d0*/  F2I.FTZ.U32.TRUNC.NTZ R3, R2 ;  /* 0x0000000200037305 */ /* 0x000e64000021f000 */
[----:B-1----:R-:W-:-:S05]  /*244e0*/  IADD3 R2, RZ, -R3, RZ ;  /* 0x80000003ff027210 */ /* 0x002fca0007ffe0ff */
[----:B------:R-:W-:Y:S02]  /*244f0*/  IMAD R6, R2, R5, RZ ;  /* 0x0000000502067224 */ /* 0x000fe400078e02ff */
[----:B------:R-:W-:-:S04]  /*24500*/  IMAD.MOV.U32 R2, RZ, RZ, RZ ;  /* 0x000000ffff027224 */ /* 0x000fc800078e00ff */
[----:B------:R-:W-:Y:S01]  /*24510*/  IMAD.HI.U32 R2, R3, R6, R2 ;  /* 0x0000000603027227 */ /* 0x000fe200078e0002 */
[----:B------:R-:W-:Y:S02]  /*24520*/  IABS R6, R17 ;  /* 0x0000001100067213 */ /* 0x000fe40000000000 */
[----:B------:R-:W-:-:S03]  /*24530*/  IABS R3, R0 ;  /* 0x0000000000037213 */ /* 0x000fc60000000000 */
[----:B------:R-:W-:Y:S02]  /*24540*/  IMAD.MOV R6, RZ, RZ, -R6 ;  /* 0x000000ffff067224 */ /* 0x000fe400078e0a06 */
[----:B------:R-:W-:-:S04]  /*24550*/  IMAD.HI.U32 R2, R2, R3, RZ ;  /* 0x0000000302027227 */ /* 0x000fc800078e00ff */
[----:B------:R-:W-:-:S05]  /*24560*/  IMAD R3, R2, R6, R3 ;  /* 0x0000000602037224 */ /* 0x000fca00078e0203 */
[----:B------:R-:W-:-:S13]  /*24570*/  ISETP.GT.U32.AND P1, PT, R5, R3, PT ;  /* 0x000000030500720c */ /* 0x000fda0003f24070 */
[-C--:B------:R-:W-:Y:S01]  /*24580*/  @!P1 IADD3 R3, R3, -R5.reuse, RZ ;  /* 0x8000000503039210 */ /* 0x080fe20007ffe0ff */
[----:B------:R-:W-:Y:S01]  /*24590*/  @!P1 VIADD R2, R2, 0x1 ;  /* 0x0000000102029836 */ /* 0x000fe20000000000 */
[----:B------:R-:W-:Y:S02]  /*245a0*/  ISETP.NE.AND P1, PT, R17, RZ, PT ;  /* 0x000000ff1100720c */ /* 0x000fe40003f25270 */
[----:B------:R-:W-:Y:S02]  /*245b0*/  ISETP.GE.U32.AND P0, PT, R3, R5, PT ;  /* 0x000000050300720c */ /* 0x000fe40003f06070 */
[----:B------:R-:W-:-:S04]  /*245c0*/  LOP3.LUT R3, R0, R17, RZ, 0x3c, !PT ;  /* 0x0000001100037212 */ /* 0x000fc800078e3cff */
[----:B------:R-:W-:-:S07]  /*245d0*/  ISETP.GE.AND P2, PT, R3, RZ, PT ;  /* 0x000000ff0300720c */ /* 0x000fce0003f46270 */
[----:B------:R-:W-:-:S06]  /*245e0*/  @P0 VIADD R2, R2, 0x1 ;  /* 0x0000000102020836 */ /* 0x000fcc0000000000 */
[----:B------:R-:W-:Y:S01]  /*245f0*/  @!P2 IMAD.MOV R2, RZ, RZ, -R2 ;  /* 0x000000ffff02a224 */ /* 0x000fe200078e0a02 */
[----:B------:R-:W-:-:S04]  /*24600*/  @!P1 LOP3.LUT R2, RZ, R17, RZ, 0x33, !PT ;  /* 0x00000011ff029212 */ /* 0x000fc800078e33ff */
[----:B------:R-:W-:Y:S01]  /*24610*/  IADD3 R3, -R2, RZ, RZ ;  /* 0x000000ff02037210 */ /* 0x000fe20007ffe1ff */
[----:B------:R-:W-:-:S04]  /*24620*/  IMAD.MOV.U32 R18, RZ, RZ, R2 ;  /* 0x000000ffff127224 */ /* 0x000fc800078e0002 */
[----:B------:R-:W-:Y:S01]  /*24630*/  IMAD R17, R17, R3, R0 ;  /* 0x0000000311117224 */ /* 0x000fe200078e0200 */
[----:B------:R-:W-:Y:S06]  /*24640*/  BRA `(.L_x_617) ;  /* 0x00000000001c7947 */ /* 0x000fec0003800000 */
.L_x_609:
[----:B------:R-:W-:Y:S01]  /*24650*/  UMOV UR4, URZ ;  /* 0x0000003f00047c82 */ /* 0x000fe20008000000 */
[----:B------:R-:W-:Y:S01]  /*24660*/  UMOV UR5, URZ ;  /* 0x0000003f00057c82 */ /* 0x000fe20008000000 */
[----:B------:R-:W-:Y:S01]  /*24670*/  ULDC UR6, c[0x0][0xc3c] ;  /* 0x00030f0000067ab9 */ /* 0x000fe20000000800 */
[----:B------:R-:W-:Y:S01]  /*24680*/  IMAD.MOV.U32 R16, RZ, RZ, R0 ;  /* 0x000000ffff107224 */ /* 0x000fe200078e0000 */
[----:B------:R-:W-:Y:S01]  /*24690*/  MOV R17, UR4 ;  /* 0x0000000400117c02 */ /* 0x000fe20008000f00 */
[----:B------:R-:W-:Y:S02]  /*246a0*/  IMAD.U32 R18, RZ, RZ, UR5 ;  /* 0x00000005ff127e24 */ /* 0x000fe4000f8e00ff */
[----:B------:R-:W-:-:S07]  /*246b0*/  IMAD.U32 R19, RZ, RZ, UR6 ;  /* 0x00000006ff137e24 */ /* 0x000fce000f8e00ff */
.L_x_617:
[----:B------:R3:W2:Y:S01]  /*246c0*/  LDL R3, [R1+0x4] ;  /* 0x0000040001037983 */ /* 0x0006a20000100800 */
[----:B------:R-:W4:Y:S01]  /*246d0*/  S2R R0, SR_TID.X ;  /* 0x0000000000007919 */ /* 0x000f220000002100 */
[----:B------:R-:W-:Y:S05]  /*246e0*/  WARPSYNC.ALL ;  /* 0x0000000000007948 */ /* 0x000fea0003800000 */
[----:B----4-:R-:W-:Y:S01]  /*246f0*/  LOP3.LUT R0, R0, 0x1f, RZ, 0xc0, !PT ;  /* 0x0000001f00007812 */ /* 0x010fe200078ec0ff */
[----:B------:R-:W-:Y:S03]  /*24700*/  BAR.SYNC.DEFER_BLOCKING 0x4, 0x180 ;  /* 0x0106000000007b1d */ /* 0x000fe60000010000 */
[----:B------:R-:W-:-:S13]  /*24710*/  ISETP.NE.AND P0, PT, R0, RZ, PT ;  /* 0x000000ff0000720c */ /* 0x000fda0003f05270 */
[----:B------:R-:W2:Y:S01]  /*24720*/  @!P0 S2R R0, SR_CgaCtaId ;  /* 0x0000000000008919 */ /* 0x000ea20000008800 */
[----:B------:R-:W-:-:S04]  /*24730*/  @!P0 MOV R2, 0x400 ;  /* 0x0000040000028802 */ /* 0x000fc80000000f00 */
[----:B--2---:R-:W-:-:S05]  /*24740*/  @!P0 LEA R3, R0, R2, 0x18 ;  /* 0x0000000200038211 */ /* 0x004fca00078ec0ff */
[----:B------:R3:W-:Y:S04]  /*24750*/  @!P0 STS.128 [R3+0x2e8d0], R16 ;  /* 0x02e8d01003008388 */ /* 0x0007e80000000c00 */
[----:B------:R3:W-:Y:S01]  /*24760*/  @!P0 STL [R1+0x4], R3 ;  /* 0x0000040301008387 */ /* 0x0007e20000100800 */
[----:B------:R-:W-:Y:S06]  /*24770*/  BAR.ARV 0x5, 0x180 ;  /* 0x0146000000007b1d */ /* 0x000fec0000002000 */
.L_x_606:
[----:B------:R-:W-:Y:S02]  /*24780*/  ULDC UR4, c[0x0][0xc3c] ;  /* 0x00030f0000047ab9 */ /* 0x000fe40000000800 */
[----:B--2---:R-:W-:-:S13]  /*24790*/  ISETP.GE.AND P0, PT, R19, UR4, PT ;  /* 0x0000000413007c0c */ /* 0x004fda000bf06270 */
[----:B------:R-:W-:Y:S05]  /*247a0*/  @!P0 BRA `(.L_x_618) ;  /* 0xffffffa800f08947 */ /* 0x000fea000383ffff */
[----:B------:R-:W-:Y:S05]  /*247b0*/  BSYNC B7 ;  /* 0x0000000000077941 */ /* 0x000fea0003800000 */
.L_x_516:
[----:B-1----:R-:W2:Y:S01]  /*247c0*/  LDL.LU R0, [R1+0x60] ;  /* 0x0000600001007983 */ /* 0x002ea20000300800 */
[----:B------:R-:W-:Y:S01]  /*247d0*/  BSSY B0, `(.L_x_619) ;  /* 0x000000b000007945 */ /* 0x000fe20003800000 */
[----:B------:R-:W1:Y:S01]  /*247e0*/  S2R R5, SR_CgaCtaId ;  /* 0x0000000000057919 */ /* 0x000e620000008800 */
[----:B--2---:R-:W-:-:S05]  /*247f0*/  VIADD R0, R0, 0x1 ;  /* 0x0000000100007836 */ /* 0x004fca0000000000 */
[----:B0-----:R-:W-:-:S04]  /*24800*/  LEA.HI R2, R0, R0, RZ, 0x1 ;  /* 0x0000000000027211 */ /* 0x001fc800078f08ff */
[----:B---3--:R-:W-:-:S04]  /*24810*/  LOP3.LUT R3, R2, 0xfffffffe, RZ, 0xc0, !PT ;  /* 0xfffffffe02037812 */ /* 0x008fc800078ec0ff */
[----:B------:R-:W-:Y:S02]  /*24820*/  IADD3 R3, R0, -R3, RZ ;  /* 0x8000000300037210 */ /* 0x000fe40007ffe0ff */
[----:B------:R-:W-:Y:S02]  /*24830*/  MOV R0, 0x400 ;  /* 0x0000040000007802 */ /* 0x000fe40000000f00 */
[----:B------:R-:W-:Y:S02]  /*24840*/  SHF.L.U32 R3, R3, 0x1f, RZ ;  /* 0x0000001f03037819 */ /* 0x000fe400000006ff */
[----:B-1----:R-:W-:-:S04]  /*24850*/  LEA R0, R5, R0, 0x18 ;  /* 0x0000000005007211 */ /* 0x002fc800078ec0ff */
[----:B------:R-:W0:Y:S02]  /*24860*/  SYNCS.PHASECHK.TRANS64.TRYWAIT P0, [R0+URZ+0x2e820], R3 ;  /* 0x02e82003000075a7 */ /* 0x000e24000800017f */
[----:B0-----:R-:W-:Y:S05]  /*24870*/  @!P0 BRA `(.L_x_620) ;  /* 0x0000003800b88947 */ /* 0x001fea0003800000 */
.L_x_768:
[----:B------:R-:W-:Y:S05]  /*24880*/  BSYNC B0 ;  /* 0x0000000000007941 */ /* 0x000fea0003800000 */
.L_x_619:
[----:B------:R-:W-:-:S03]  /*24890*/  UMOV UR4, 0xffffffff ;  /* 0xffffffff00047882 */ /* 0x000fc60000000000 */
[----:B------:R-:W-:Y:S05]  /*248a0*/  BRA.DIV UR4, `(.L_x_621) ;  /* 0x0000003a04c07947 */ /* 0x000fea000b800000 */
[----:B------:R-:W1:Y:S02]  /*248b0*/  S2R R2, SR_TID.X ;  /* 0x0000000000027919 */ /* 0x000e640000002100 */
[----:B-1----:R-:W-:-:S04]  /*248c0*/  SHF.R.U32.HI R2, RZ, 0x5, R2 ;  /* 0x00000005ff027819 */ /* 0x002fc80000011602 */
[----:B------:R-:W-:-:S05]  /*248d0*/  LOP3.LUT R2, R2, 0x3, RZ, 0xc0, !PT ;  /* 0x0000000302027812 */ /* 0x000fca00078ec0ff */
[----:B------:R1:W2:Y:S02]  /*248e0*/  SHFL.IDX PT, R14, R2, RZ, 0x1f ;  /* 0x00001fff020e7589 */ /* 0x0002a400000e0000 */
.L_x_771:
[----:B--2---:R-:W-:-:S13]  /*248f0*/  ISETP.NE.AND P0, PT, R14, RZ, PT ;  /* 0x000000ff0e00720c */ /* 0x004fda0003f05270 */
[----:B------:R-:W-:Y:S05]  /*24900*/  @P0 BRA `(.L_x_335) ;  /* 0x0000000000b80947 */ /* 0x000fea0003800000 */
[----:B------:R-:W-:-:S03]  /*24910*/  UMOV UR4, 0xffffffff ;  /* 0xffffffff00047882 */ /* 0x000fc60000000000 */
[----:B------:R-:W-:Y:S05]  /*24920*/  BRA.DIV UR4, `(.L_x_622) ;  /* 0x0000003a04d47947 */ /* 0x000fea000b800000 */
[----:B------:R-:W-:-:S13]  /*24930*/  ELECT P6, URZ, PT ;  /* 0x00000000003f782f */ /* 0x000fda00038c0000 */
.L_x_774:
[----:B------:R-:W-:Y:S05]  /*24940*/  @!P6 BRA `(.L_x_335) ;  /* 0x0000000000a8e947 */ /* 0x000fea0003800000 */
[----:B-1----:R-:W2:Y:S02]  /*24950*/  LDL R2, [R1+0xb8] ;  /* 0x0000b80001027983 */ /* 0x002ea40000100800 */
[----:B--2---:R-:W-:-:S13]  /*24960*/  R2UR UR4, R2 ;  /* 0x00000000020472ca */ /* 0x004fda00000e0000 */
[----:B------:R-:W-:-:S06]  /*24970*/  ULOP3.LUT UR4, UR4, 0x2, URZ, 0xfc, !UPT ;  /* 0x0000000204047892 */ /* 0x000fcc000f8efc3f */
[----:B------:R-:W-:-:S05]  /*24980*/  IMAD.U32 R2, RZ, RZ, UR4 ;  /* 0x00000004ff027e24 */ /* 0x000fca000f8e00ff */
[----:B------:R-:W-:-:S13]  /*24990*/  ISETP.NE.AND P0, PT, R2, 0x3, PT ;  /* 0x000000030200780c */ /* 0x000fda0003f05270 */
[----:B------:R-:W-:Y:S05]  /*249a0*/  @!P0 BRA `(.L_x_623) ;  /* 0x0000000000048947 */ /* 0x000fea0003800000 */
[----:B------:R-:W-:Y:S01]  /*249b0*/  BPT.TRAP 0x1 ;  /* 0x000000040000795c */ /* 0x000fe20000300000 */
.L_x_623:
[----:B0-----:R-:W2:Y:S04]  /*249c0*/  LDL R3, [R1+0x8] ;  /* 0x0000080001037983 */ /* 0x001ea80000100800 */
[----:B------:R-:W3:Y:S01]  /*249d0*/  LDL.LU R7, [R1+0x10] ;  /* 0x0000100001077983 */ /* 0x000ee20000300800 */
[----:B------:R-:W-:-:S04]  /*249e0*/  VIADD R2, R0, 0x2e840 ;  /* 0x0002e84000027836 */ /* 0x000fc80000000000 */
[C---:B--2---:R-:W-:Y:S01]  /*249f0*/  IMAD R6, R3.reuse, 0x8, R2 ;  /* 0x0000000803067824 */ /* 0x044fe200078e0202 */
[----:B------:R-:W-:Y:S02]  /*24a00*/  IADD3 R3, R3, 0x1, RZ ;  /* 0x0000000103037810 */ /* 0x000fe40007ffe0ff */
[----:B---3--:R-:W-:Y:S02]  /*24a10*/  SHF.L.U32 R5, R7, 0x1f, RZ ;  /* 0x0000001f07057819 */ /* 0x008fe400000006ff */
[C---:B------:R-:W-:Y:S02]  /*24a20*/  ISETP.NE.AND P2, PT, R3.reuse, 0x2, PT ;  /* 0x000000020300780c */ /* 0x040fe40003f45270 */
[----:B------:R-:W0:Y:S02]  /*24a30*/  SYNCS.PHASECHK.TRANS64.TRYWAIT P1, [R6+URZ], R5 ;  /* 0x00000005060075a7 */ /* 0x000e24000802017f */
[----:B------:R-:W-:Y:S02]  /*24a40*/  SEL R4, RZ, 0x1, P2 ;  /* 0x00000001ff047807 */ /* 0x000fe40001000000 */
[----:B------:R-:W-:-:S02]  /*24a50*/  SEL R3, R3, RZ, P2 ;  /* 0x000000ff03037207 */ /* 0x000fc40001000000 */
[----:B------:R-:W-:-:S03]  /*24a60*/  LOP3.LUT R4, R7, R4, RZ, 0x3c, !PT ;  /* 0x0000000407047212 */ /* 0x000fc600078e3cff */
[----:B------:R-:W-:Y:S01]  /*24a70*/  IMAD R7, R3, 0x8, R2 ;  /* 0x0000000803077824 */ /* 0x000fe200078e0202 */
[----:B------:R-:W-:Y:S01]  /*24a80*/  SHF.L.U32 R2, R4, 0x1f, RZ ;  /* 0x0000001f04027819 */ /* 0x000fe200000006ff */
[----:B0-----:R-:W-:Y:S06]  /*24a90*/  @!P1 BRA `(.L_x_624) ;  /* 0x0000003800989947 */ /* 0x001fec0003800000 */
.L_x_775:
[----:B------:R-:W1:Y:S02]  /*24aa0*/  SYNCS.PHASECHK.TRANS64.TRYWAIT P1, [R7+URZ], R2 ;  /* 0x00000002070075a7 */ /* 0x000e64000802017f */
[----:B-1----:R-:W-:Y:S05]  /*24ab0*/  @!P1 BRA `(.L_x_625) ;  /* 0x0000003800a49947 */ /* 0x002fea0003800000 */
.L_x_776:
[----:B------:R-:W-:Y:S05]  /*24ac0*/  @!P0 BRA `(.L_x_626) ;  /* 0x0000000000048947 */ /* 0x000fea0003800000 */
[----:B------:R-:W-:Y:S01]  /*24ad0*/  BPT.TRAP 0x1 ;  /* 0x000000040000795c */ /* 0x000fe20000300000 */
.L_x_626:
[----:B------:R-:W2:Y:S02]  /*24ae0*/  LDL.LU R4, [R1+0x8] ;  /* 0x0000080001047983 */ /* 0x000ea40000300800 */
[----:B--2---:R-:W-:-:S04]  /*24af0*/  IMAD R4, R4, 0x8, R0 ;  /* 0x0000000804047824 */ /* 0x004fc800078e0200 */
[----:B------:R-:W2:Y:S02]  /*24b00*/  SYNCS.PHASECHK.TRANS64.TRYWAIT P1, [R4+URZ+0x2e860], R5 ;  /* 0x02e86005040075a7 */ /* 0x000ea4000802017f */
[----:B--2---:R-:W-:Y:S05]  /*24b10*/  @!P1 BRA `(.L_x_627) ;  /* 0x0000003800a09947 */ /* 0x004fea0003800000 */
.L_x_777:
[----:B------:R-:W-:Y:S05]  /*24b20*/  @!P0 BRA `(.L_x_628) ;  /* 0x0000000000048947 */ /* 0x000fea0003800000 */
[----:B------:R-:W-:Y:S01]  /*24b30*/  BPT.TRAP 0x1 ;  /* 0x000000040000795c */ /* 0x000fe20000300000 */
.L_x_628:
[----:B------:R-:W-:-:S04]  /*24b40*/  IMAD R3, R3, 0x8, R0 ;  /* 0x0000000803037824 */ /* 0x000fc800078e0200 */
[----:B------:R-:W3:Y:S02]  /*24b50*/  SYNCS.PHASECHK.TRANS64.TRYWAIT P1, [R3+URZ+0x2e860], R2 ;  /* 0x02e86002030075a7 */ /* 0x000ee4000802017f */
[----:B---3--:R-:W-:Y:S05]  /*24b60*/  @!P1 BRA `(.L_x_629) ;  /* 0x0000003800a09947 */ /* 0x008fea0003800000 */
.L_x_778:
[----:B------:R-:W-:Y:S05]  /*24b70*/  @!P0 BRA `(.L_x_630) ;  /* 0x0000000000048947 */ /* 0x000fea0003800000 */
[----:B------:R-:W-:Y:S01]  /*24b80*/  BPT.TRAP 0x1 ;  /* 0x000000040000795c */ /* 0x000fe20000300000 */
.L_x_630:
[----:B------:R-:W4:Y:S02]  /*24b90*/  SYNCS.PHASECHK.TRANS64.TRYWAIT P0, [R4+URZ+0x2e880], R5 ;  /* 0x02e88005040075a7 */ /* 0x000f24000800017f */
[----:B----4-:R-:W-:Y:S05]  /*24ba0*/  @!P0 BRA `(.L_x_631) ;  /* 0x0000003800a48947 */ /* 0x010fea0003800000 */
.L_x_632:
[----:B------:R0:W0:Y:S02]  /*24bb0*/  SYNCS.PHASECHK.TRANS64.TRYWAIT P0, [R3+URZ+0x2e880], R2 ;  /* 0x02e88002030075a7 */ /* 0x000024000800017f */
[----:B0-----:R-:W-:Y:S05]  /*24bc0*/  @!P0 NANOSLEEP.SYNCS 0x989680 ;  /* 0x009896800000895d */ /* 0x001fea0003900000 */
[----:B------:R-:W0:Y:S02]  /*24bd0*/  @!P0 SYNCS.PHASECHK.TRANS64 P0, [R3+URZ+0x2e880], R2 ;  /* 0x02e88002030085a7 */ /* 0x000e24000800007f */
[----:B0-----:R-:W-:Y:S05]  /*24be0*/  @!P0 BRA `(.L_x_632) ;  /* 0xfffffffc00f08947 */ /* 0x001fea000383ffff */
.L_x_335:
[----:B------:R-:W-:Y:S05]  /*24bf0*/  BSYNC B8 ;  /* 0x0000000000087941 */ /* 0x000fea0003800000 */
.L_x_332:
[----:B------:R-:W-:Y:S05]  /*24c00*/  EXIT ;  /* 0x000000000000794d */ /* 0x000fea0003800000 */
.L_x_357:
[----:B0-----:R0:W1:Y:S02]  /*24c10*/  SYNCS.PHASECHK.TRANS64.TRYWAIT P6, [R111+URZ+0x2e890], R125 ;  /* 0x02e8907d6f0075a7 */ /* 0x00106400080c017f */
[----:B-1----:R-:W-:Y:S05]  /*24c20*/  @!P6 NANOSLEEP.SYNCS 0x989680 ;  /* 0x009896800000e95d */ /* 0x002fea0003900000 */
[----:B------:R-:W1:Y:S02]  /*24c30*/  @!P6 SYNCS.PHASECHK.TRANS64 P6, [R111+URZ+0x2e890], R125 ;  /* 0x02e8907d6f00e5a7 */ /* 0x000e6400080c007f */
[----:B-1----:R-:W-:Y:S05]  /*24c40*/  @!P6 BRA `(.L_x_357) ;  /* 0xfffffffc00f0e947 */ /* 0x002fea000383ffff */
[----:B------:R-:W-:Y:S05]  /*24c50*/  BRA `(.L_x_633) ;  /* 0xfffffde400707947 */ /* 0x000fea000383ffff */
.L_x_391:
[----:B0-----:R0:W1:Y:S02]  /*24c60*/  SYNCS.PHASECHK.TRANS64.TRYWAIT P3, [R111+URZ+0x2e890], R125 ;  /* 0x02e8907d6f0075a7 */ /* 0x001064000806017f */
[----:B-1----:R-:W-:Y:S05]  /*24c70*/  @!P3 NANOSLEEP.SYNCS 0x989680 ;  /* 0x009896800000b95d */ /* 0x002fea0003900000 */
[----:B------:R-:W1:Y:S02]  /*24c80*/  @!P3 SYNCS.PHASECHK.TRANS64 P3, [R111+URZ+0x2e890], R125 ;  /* 0x02e8907d6f00b5a7 */ /* 0x000e64000806007f */
[----:B-1----:R-:W-:Y:S05]  /*24c90*/  @!P3 BRA `(.L_x_391) ;  /* 0xfffffffc00f0b947 */ /* 0x002fea000383ffff */
[----:B------:R-:W-:Y:S05]  /*24ca0*/  BRA `(.L_x_634) ;  /* 0xfffffe2800007947 */ /* 0x000fea000383ffff */
.L_x_408:
[----:B0-----:R0:W1:Y:S02]  /*24cb0*/  SYNCS.PHASECHK.TRANS64.TRYWAIT P2, [R111+URZ+0x2e890], R125 ;  /* 0x02e8907d6f0075a7 */ /* 0x001064000804017f */
[----:B-1----:R-:W-:Y:S05]  /*24cc0*/  @!P2 NANOSLEEP.SYNCS 0x989680 ;  /* 0x009896800000a95d */ /* 0x002fea0003900000 */
[----:B------:R-:W1:Y:S02]  /*24cd0*/  @!P2 SYNCS.PHASECHK.TRANS64 P2, [R111+URZ+0x2e890], R125 ;  /* 0x02e8907d6f00a5a7 */ /* 0x000e64000804007f */
[----:B-1----:R-:W-:Y:S05]  /*24ce0*/  @!P2 BRA `(.L_x_408) ;  /* 0xfffffffc00f0a947 */ /* 0x002fea000383ffff */
[----:B------:R-:W-:Y:S05]  /*24cf0*/  BRA `(.L_x_635) ;  /* 0xfffffe6800247947 */ /* 0x000fea000383ffff */
.L_x_418:
[----:B--2---:R2:W3:Y:S02]  /*24d00*/  SYNCS.PHASECHK.TRANS64.TRYWAIT P3, [R111+URZ+0x2e8b0], R125 ;  /* 0x02e8b07d6f0075a7 */ /* 0x0044e4000806017f */
[----:B---3--:R-:W-:Y:S05]  /*24d10*/  @!P3 NANOSLEEP.SYNCS 0x989680 ;  /* 0x009896800000b95d */ /* 0x008fea0003900000 */
[----:B------:R-:W3:Y:S02]  /*24d20*/  @!P3 SYNCS.PHASECHK.TRANS64 P3, [R111+URZ+0x2e8b0], R125 ;  /* 0x02e8b07d6f00b5a7 */ /* 0x000ee4000806007f */
[----:B---3--:R-:W-:Y:S05]  /*24d30*/  @!P3 BRA `(.L_x_418) ;  /* 0xfffffffc00f0b947 */ /* 0x008fea000383ffff */
[----:B------:R-:W-:Y:S05]  /*24d40*/  BRA `(.L_x_636) ;  /* 0xfffffe6c00ec7947 */ /* 0x000fea000383ffff */
.L_x_430:
[----:B------:R-:W0:Y:S01]  /*24d50*/  S2R R2, SR_TID.X ;  /* 0x0000000000027919 */ /* 0x000e220000002100 */
[----:B------:R-:W-:Y:S01]  /*24d60*/  BSSY B0, `(.L_x_637) ;  /* 0x000000c000007945 */ /* 0x000fe20003800000 */
[----:B------:R-:W-:Y:S01]  /*24d70*/  IMAD.MOV.U32 R12, RZ, RZ, RZ ;  /* 0x000000ffff0c7224 */ /* 0x000fe200078e00ff */
[----:B------:R-:W-:Y:S01]  /*24d80*/  MOV R15, 0xffffffff ;  /* 0xffffffff000f7802 */ /* 0x000fe20000000f00 */
[----:B------:R-:W-:Y:S01]  /*24d90*/  IMAD.MOV.U32 R11, RZ, RZ, 0x1f ;  /* 0x0000001fff0b7424 */ /* 0x000fe200078e00ff */
[----:B0-----:R-:W-:-:S04]  /*24da0*/  IADD3 R3, R2, -0x80, RZ ;  /* 0xffffff8002037810 */ /* 0x001fc80007ffe0ff */
[----:B------:R-:W-:-:S04]  /*24db0*/  SHF.R.S32.HI R2, RZ, 0x1f, R3 ;  /* 0x0000001fff027819 */ /* 0x000fc80000011403 */
[----:B------:R-:W-:-:S04]  /*24dc0*/  LEA.HI R2, R2, R3, RZ, 0x7 ;  /* 0x0000000302027211 */ /* 0x000fc800078f38ff */
[----:B------:R-:W-:-:S05]  /*24dd0*/  SHF.R.S32.HI R2, RZ, 0x7, R2 ;  /* 0x00000007ff027819 */ /* 0x000fca0000011402 */
[----:B------:R-:W-:-:S07]  /*24de0*/  IMAD.MOV.U32 R13, RZ, RZ, R2 ;  /* 0x000000ffff0d7224 */ /* 0x000fce00078e0002 */
[----:B-----5:R-:W-:Y:S05]  /*24df0*/  WARPSYNC.COLLECTIVE R15, `(.L_x_638) ;  /* 0x000000000f087348 */ /* 0x020fea0003c00000 */
[----:B------:R0:W1:Y:S02]  /*24e00*/  SHFL.IDX P6, R14, R13, R12, R11 ;  /* 0x0000000c0d0e7389 */ /* 0x00006400000c000b */
[----:B01---5:R-:W-:Y:S01]  /*24e10*/  ENDCOLLECTIVE ;  /* 0x000000000000791b */ /* 0x023fe20003800000 */
.L_x_638:
[----:B------:R-:W-:Y:S05]  /*24e20*/  BSYNC B0 ;  /* 0x0000000000007941 */ /* 0x000fea0003800000 */
.L_x_637:
[----:B------:R1:W-:Y:S01]  /*24e30*/  STL [R1+0x48], R14 ;  /* 0x0000480e01007387 */ /* 0x0003e20000100800 */
[----:B------:R-:W-:Y:S05]  /*24e40*/  BRA `(.L_x_639) ;  /* 0xfffffe7800807947 */ /* 0x000fea000383ffff */
.L_x_442:
[----:B------:R-:W-:Y:S01]  /*24e50*/  BSSY B1, `(.L_x_640) ;  /* 0x0000008000017945 */ /* 0x000fe20003800000 */
[----:B------:R-:W-:Y:S01]  /*24e60*/  IMAD.MOV.U32 R13, RZ, RZ, R26 ;  /* 0x000000ffff0d7224 */ /* 0x000fe200078e001a */
[----:B------:R-:W-:Y:S01]  /*24e70*/  MOV R15, 0xffffffff ;  /* 0xffffffff000f7802 */ /* 0x000fe20000000f00 */
[----:B------:R-:W-:Y:S02]  /*24e80*/  IMAD.MOV.U32 R12, RZ, RZ, RZ ;  /* 0x000000ffff0c7224 */ /* 0x000fe400078e00ff */
[----:B------:R-:W-:-:S07]  /*24e90*/  IMAD.MOV.U32 R11, RZ, RZ, 0x1c1f ;  /* 0x00001c1fff0b7424 */ /* 0x000fce00078e00ff */
[----:B------:R-:W-:Y:S05]  /*24ea0*/  WARPSYNC.COLLECTIVE R15, `(.L_x_641) ;  /* 0x000000000f087348 */ /* 0x000fea0003c00000 */
[----:B------:R0:W1:Y:S02]  /*24eb0*/  SHFL.IDX P6, R14, R13, R12, R11 ;  /* 0x0000000c0d0e7389 */ /* 0x00006400000c000b */
[----:B01----:R-:W-:Y:S01]  /*24ec0*/  ENDCOLLECTIVE ;  /* 0x000000000000791b */ /* 0x003fe20003800000 */
.L_x_641:
[----:B------:R-:W-:Y:S05]  /*24ed0*/  BSYNC B1 ;  /* 0x0000000000017941 */ /* 0x000fea0003800000 */
.L_x_640:
[----:B------:R-:W-:Y:S01]  /*24ee0*/  IMAD.MOV.U32 R13, RZ, RZ, R24 ;  /* 0x000000ffff0d7224 */ /* 0x000fe200078e0018 */
[----:B------:R-:W-:Y:S01]  /*24ef0*/  MOV R11, 0x1c1f ;  /* 0x00001c1f000b7802 */ /* 0x000fe20000000f00 */
[----:B------:R-:W-:Y:S02]  /*24f00*/  IMAD.MOV.U32 R12, RZ, RZ, RZ ;  /* 0x000000ffff0c7224 */ /* 0x000fe400078e00ff */
[----:B------:R-:W-:Y:S02]  /*24f10*/  IMAD.MOV.U32 R15, RZ, RZ, -0x1 ;  /* 0xffffffffff0f7424 */ /* 0x000fe400078e00ff */
[----:B------:R-:W-:-:S07]  /*24f20*/  IMAD.MOV.U32 R3, RZ, RZ, R14 ;  /* 0x000000ffff037224 */ /* 0x000fce00078e000e */
[----:B------:R-:W-:Y:S05]  /*24f30*/  WARPSYNC.COLLECTIVE R15, `(.L_x_642) ;  /* 0x000000000f087348 */ /* 0x000fea0003c00000 */
[----:B------:R0:W1:Y:S02]  /*24f40*/  SHFL.IDX P6, R14, R13, R12, R11 ;  /* 0x0000000c0d0e7389 */ /* 0x00006400000c000b */
[----:B01----:R-:W-:Y:S01]  /*24f50*/  ENDCOLLECTIVE ;  /* 0x000000000000791b */ /* 0x003fe20003800000 */
.L_x_642:
[----:B------:R-:W-:Y:S02]  /*24f60*/  IMAD.MOV.U32 R13, RZ, RZ, R27 ;  /* 0x000000ffff0d7224 */ /* 0x000fe400078e001b */
[----:B------:R-:W-:-:S07]  /*24f70*/  IMAD.MOV.U32 R5, RZ, RZ, R14 ;  /* 0x000000ffff057224 */ /* 0x000fce00078e000e */
[----:B------:R-:W-:Y:S05]  /*24f80*/  WARPSYNC.COLLECTIVE R15, `(.L_x_643) ;  /* 0x000000000f087348 */ /* 0x000fea0003c00000 */
[----:B------:R0:W1:Y:S02]  /*24f90*/  SHFL.IDX P6, R14, R13, R12, R11 ;  /* 0x0000000c0d0e7389 */ /* 0x00006400000c000b */
[----:B01----:R-:W-:Y:S01]  /*24fa0*/  ENDCOLLECTIVE ;  /* 0x000000000000791b */ /* 0x003fe20003800000 */
.L_x_643:
[----:B------:R-:W-:Y:S01]  /*24fb0*/  IMAD.MOV.U32 R13, RZ, RZ, R28 ;  /* 0x000000ffff0d7224 */ /* 0x000fe200078e001c */
[----:B------:R-:W-:-:S07]  /*24fc0*/  MOV R7, R14 ;  /* 0x0000000e00077202 */ /* 0x000fce0000000f00 */
[----:B------:R-:W-:Y:S05]  /*24fd0*/  WARPSYNC.COLLECTIVE R15, `(.L_x_644) ;  /* 0x000000000f087348 */ /* 0x000fea0003c00000 */
[----:B------:R0:W1:Y:S02]  /*24fe0*/  SHFL.IDX P6, R14, R13, R12, R11 ;  /* 0x0000000c0d0e7389 */ /* 0x00006400000c000b */
[----:B01----:R-:W-:Y:S01]  /*24ff0*/  ENDCOLLECTIVE ;  /* 0x000000000000791b */ /* 0x003fe20003800000 */
.L_x_644:
[----:B------:R-:W-:Y:S05]  /*25000*/  BRA `(.L_x_645) ;  /* 0xfffffe8000307947 */ /* 0x000fea000383ffff */
.L_x_446:
[----:B0-----:R0:W1:Y:S02]  /*25010*/  SYNCS.PHASECHK.TRANS64.TRYWAIT P0, [R16+URZ+0x2e800], R39 ;  /* 0x02e80027100075a7 */ /* 0x001064000800017f */
[----:B-1----:R-:W-:Y:S05]  /*25020*/  @!P0 NANOSLEEP.SYNCS 0x989680 ;  /* 0x009896800000895d */ /* 0x002fea0003900000 */
[----:B------:R-:W1:Y:S02]  /*25030*/  @!P0 SYNCS.PHASECHK.TRANS64 P0, [R16+URZ+0x2e800], R39 ;  /* 0x02e80027100085a7 */ /* 0x000e64000800007f */
[----:B-1----:R-:W-:Y:S05]  /*25040*/  @!P0 BRA `(.L_x_446) ;  /* 0xfffffffc00f08947 */ /* 0x002fea000383ffff */
[----:B------:R-:W-:Y:S05]  /*25050*/  BRA `(.L_x_646) ;  /* 0xfffffe8400e07947 */ /* 0x000fea000383ffff */
.L_x_454:
[----:B------:R-:W-:Y:S01]  /*25060*/  BSSY B1, `(.L_x_647) ;  /* 0x0000008000017945 */ /* 0x000fe20003800000 */
[----:B------:R-:W-:Y:S01]  /*25070*/  IMAD.MOV.U32 R13, RZ, RZ, R26 ;  /* 0x000000ffff0d7224 */ /* 0x000fe200078e001a */
[----:B------:R-:W-:Y:S01]  /*25080*/  MOV R11, 0x1c1f ;  /* 0x00001c1f000b7802 */ /* 0x000fe20000000f00 */
[----:B------:R-:W-:Y:S02]  /*25090*/  IMAD.MOV.U32 R12, RZ, RZ, RZ ;  /* 0x000000ffff0c7224 */ /* 0x000fe400078e00ff */
[----:B------:R-:W-:-:S07]  /*250a0*/  IMAD.MOV.U32 R15, RZ, RZ, -0x1 ;  /* 0xffffffffff0f7424 */ /* 0x000fce00078e00ff */
[----:B------:R-:W-:Y:S05]  /*250b0*/  WARPSYNC.COLLECTIVE R15, `(.L_x_648) ;  /* 0x000000000f087348 */ /* 0x000fea0003c00000 */
[----:B------:R0:W1:Y:S02]  /*250c0*/  SHFL.IDX P6, R14, R13, R12, R11 ;  /* 0x0000000c0d0e7389 */ /* 0x00006400000c000b */
[----:B01----:R-:W-:Y:S01]  /*250d0*/  ENDCOLLECTIVE ;  /* 0x000000000000791b */ /* 0x003fe20003800000 */
.L_x_648:
[----:B------:R-:W-:Y:S05]  /*250e0*/  BSYNC B1 ;  /* 0x0000000000017941 */ /* 0x000fea0003800000 */
.L_x_647:
[----:B------:R-:W-:Y:S01]  /*250f0*/  IMAD.MOV.U32 R13, RZ, RZ, R24 ;  /* 0x000000ffff0d7224 */ /* 0x000fe200078e0018 */
[----:B------:R-:W-:Y:S01]  /*25100*/  MOV R12, RZ ;  /* 0x000000ff000c7202 */ /* 0x000fe20000000f00 */
[----:B------:R-:W-:Y:S02]  /*25110*/  IMAD.MOV.U32 R11, RZ, RZ, 0x1c1f ;  /* 0x00001c1fff0b7424 */ /* 0x000fe400078e00ff */
[----:B------:R-:W-:Y:S02]  /*25120*/  IMAD.MOV.U32 R15, RZ, RZ, -0x1 ;  /* 0xffffffffff0f7424 */ /* 0x000fe400078e00ff */
[----:B------:R-:W-:-:S07]  /*25130*/  IMAD.MOV.U32 R3, RZ, RZ, R14 ;  /* 0x000000ffff037224 */ /* 0x000fce00078e000e */
[----:B------:R-:W-:Y:S05]  /*25140*/  WARPSYNC.COLLECTIVE R15, `(.L_x_649) ;  /* 0x000000000f087348 */ /* 0x000fea0003c00000 */
[----:B------:R0:W1:Y:S02]  /*25150*/  SHFL.IDX P6, R14, R13, R12, R11 ;  /* 0x0000000c0d0e7389 */ /* 0x00006400000c000b */
[----:B01----:R-:W-:Y:S01]  /*25160*/  ENDCOLLECTIVE ;  /* 0x000000000000791b */ /* 0x003fe20003800000 */
.L_x_649:
[----:B------:R-:W-:Y:S01]  /*25170*/  MOV R13, R27 ;  /* 0x0000001b000d7202 */ /* 0x000fe20000000f00 */
[----:B------:R-:W-:-:S07]  /*25180*/  IMAD.MOV.U32 R21, RZ, RZ, R14 ;  /* 0x000000ffff157224 */ /* 0x000fce00078e000e */
[----:B------:R-:W-:Y:S05]  /*25190*/  WARPSYNC.COLLECTIVE R15, `(.L_x_650) ;  /* 0x000000000f087348 */ /* 0x000fea0003c00000 */
[----:B------:R0:W1:Y:S02]  /*251a0*/  SHFL.IDX P6, R14, R13, R12, R11 ;  /* 0x0000000c0d0e7389 */ /* 0x00006400000c000b */
[----:B01----:R-:W-:Y:S01]  /*251b0*/  ENDCOLLECTIVE ;  /* 0x000000000000791b */ /* 0x003fe20003800000 */
.L_x_650:
[----:B------:R-:W-:Y:S02]  /*251c0*/  IMAD.MOV.U32 R13, RZ, RZ, R28 ;  /* 0x000000ffff0d7224 */ /* 0x000fe400078e001c */
[----:B------:R-:W-:-:S07]  /*251d0*/  IMAD.MOV.U32 R25, RZ, RZ, R14 ;  /* 0x000000ffff197224 */ /* 0x000fce00078e000e */
[----:B------:R-:W-:Y:S05]  /*251e0*/  WARPSYNC.COLLECTIVE R15, `(.L_x_651) ;  /* 0x000000000f087348 */ /* 0x000fea0003c00000 */
[----:B------:R0:W1:Y:S02]  /*251f0*/  SHFL.IDX P6, R14, R13, R12, R11 ;  /* 0x0000000c0d0e7389 */ /* 0x00006400000c000b */
[----:B01----:R-:W-:Y:S01]  /*25200*/  ENDCOLLECTIVE ;  /* 0x000000000000791b */ /* 0x003fe20003800000 */
.L_x_651:
[----:B------:R-:W-:Y:S05]  /*25210*/  BRA `(.L_x_652) ;  /* 0xfffffe9c00887947 */ /* 0x000fea000383ffff */
.L_x_458:
[----:B0-----:R0:W1:Y:S02]  /*25220*/  SYNCS.PHASECHK.TRANS64.TRYWAIT P1, [R16+URZ+0x2e800], R35 ;  /* 0x02e80023100075a7 */ /* 0x001064000802017f */
[----:B-1----:R-:W-:Y:S05]  /*25230*/  @!P1 NANOSLEEP.SYNCS 0x989680 ;  /* 0x009896800000995d */ /* 0x002fea0003900000 */
[----:B------:R-:W1:Y:S02]  /*25240*/  @!P1 SYNCS.PHASECHK.TRANS64 P1, [R16+URZ+0x2e800], R35 ;  /* 0x02e80023100095a7 */ /* 0x000e64000802007f */
[----:B-1----:R-:W-:Y:S05]  /*25250*/  @!P1 BRA `(.L_x_458) ;  /* 0xfffffffc00f09947 */ /* 0x002fea000383ffff */
[----:B------:R-:W-:Y:S05]  /*25260*/  BRA `(.L_x_653) ;  /* 0xfffffea000ec7947 */ /* 0x000fea000383ffff */
.L_x_464:
[----:B--2---:R2:W3:Y:S02]  /*25270*/  SYNCS.PHASECHK.TRANS64.TRYWAIT P1, [R0+URZ+0x2e830], R7 ;  /* 0x02e83007000075a7 */ /* 0x0044e4000802017f */
[----:B---3--:R-:W-:Y:S05]  /*25280*/  @!P1 NANOSLEEP.SYNCS 0x989680 ;  /* 0x009896800000995d */ /* 0x008fea0003900000 */
[----:B------:R-:W3:Y:S02]  /*25290*/  @!P1 SYNCS.PHASECHK.TRANS64 P1, [R0+URZ+0x2e830], R7 ;  /* 0x02e83007000095a7 */ /* 0x000ee4000802007f */
[----:B---3--:R-:W-:Y:S05]  /*252a0*/  @!P1 BRA `(.L_x_464) ;  /* 0xfffffffc00f09947 */ /* 0x008fea000383ffff */
[----:B------:R-:W-:Y:S05]  /*252b0*/  BRA `(.L_x_463) ;  /* 0xfffffebc00787947 */ /* 0x000fea000383ffff */
.L_x_470:
[----:B-1----:R1:W2:Y:S02]  /*252c0*/  SYNCS.PHASECHK.TRANS64.TRYWAIT P2, [R13+URZ+0x2e830], R20 ;  /* 0x02e830140d0075a7 */ /* 0x0022a4000804017f */
[----:B--2---:R-:W-:Y:S05]  /*252d0*/  @!P2 NANOSLEEP.SYNCS 0x989680 ;  /* 0x009896800000a95d */ /* 0x004fea0003900000 */
[----:B------:R-:W2:Y:S02]  /*252e0*/  @!P2 SYNCS.PHASECHK.TRANS64 P2, [R13+URZ+0x2e830], R20 ;  /* 0x02e830140d00a5a7 */ /* 0x000ea4000804007f */
[----:B--2---:R-:W-:Y:S05]  /*252f0*/  @!P2 BRA `(.L_x_470) ;  /* 0xfffffffc00f0a947 */ /* 0x004fea000383ffff */
[----:B------:R-:W-:Y:S05]  /*25300*/  BRA `(.L_x_469) ;  /* 0xffffff0c00b47947 */ /* 0x000fea000383ffff */
.L_x_474:
[----:B-1----:R1:W2:Y:S02]  /*25310*/  SYNCS.PHASECHK.TRANS64.TRYWAIT P1, [R13+URZ+0x2e850], R12 ;  /* 0x02e8500c0d0075a7 */ /* 0x0022a4000802017f */
[----:B--2---:R-:W-:Y:S05]  /*25320*/  @!P1 NANOSLEEP.SYNCS 0x989680 ;  /* 0x009896800000995d */ /* 0x004fea0003900000 */
[----:B------:R-:W2:Y:S02]  /*25330*/  @!P1 SYNCS.PHASECHK.TRANS64 P1, [R13+URZ+0x2e850], R12 ;  /* 0x02e8500c0d0095a7 */ /* 0x000ea4000802007f */
[----:B--2---:R-:W-:Y:S05]  /*25340*/  @!P1 BRA `(.L_x_474) ;  /* 0xfffffffc00f09947 */ /* 0x004fea000383ffff */
[----:B------:R-:W-:Y:S05]  /*25350*/  BRA `(.L_x_471) ;  /* 0xffffff2400007947 */ /* 0x000fea000383ffff */
.L_x_480:
[----:B-1----:R1:W2:Y:S02]  /*25360*/  SYNCS.PHASECHK.TRANS64.TRYWAIT P1, [R11+URZ+0x2e850], R0 ;  /* 0x02e850000b0075a7 */ /* 0x0022a4000802017f */
[----:B--2---:R-:W-:Y:S05]  /*25370*/  @!P1 NANOSLEEP.SYNCS 0x989680 ;  /* 0x009896800000995d */ /* 0x004fea0003900000 */
[----:B------:R-:W2:Y:S02]  /*25380*/  @!P1 SYNCS.PHASECHK.TRANS64 P1, [R11+URZ+0x2e850], R0 ;  /* 0x02e850000b0095a7 */ /* 0x000ea4000802007f */
[----:B--2---:R-:W-:Y:S05]  /*25390*/  @!P1 BRA `(.L_x_480) ;  /* 0xfffffffc00f09947 */ /* 0x004fea000383ffff */
[----:B------:R-:W-:Y:S05]  /*253a0*/  BRA `(.L_x_479) ;  /* 0xffffff5c00287947 */ /* 0x000fea000383ffff */
.L_x_484:
[----:B------:R-:W-:Y:S01]  /*253b0*/  IMAD.MOV.U32 R12, RZ, RZ, R0 ;  /* 0x000000ffff0c7224 */ /* 0x000fe200078e0000 */
[----:B------:R-:W-:Y:S01]  /*253c0*/  MOV R11, 0x1c1f ;  /* 0x00001c1f000b7802 */ /* 0x000fe20000000f00 */
[----:B------:R-:W-:Y:S01]  /*253d0*/  IMAD.MOV.U32 R15, RZ, RZ, -0x1 ;  /* 0xffffffffff0f7424 */ /* 0x000fe200078e00ff */
[----:B------:R-:W-:Y:S02]  /*253e0*/  SEL R5, R96, R97, P0 ;  /* 0x0000006160057207 */ /* 0x000fe40000000000 */
[----:B------:R-:W-:-:S07]  /*253f0*/  SEL R7, R97, R96, P0 ;  /* 0x0000006061077207 */ /* 0x000fce0000000000 */
[----:B-----5:R-:W-:Y:S05]  /*25400*/  WARPSYNC.COLLECTIVE R15, `(.L_x_654) ;  /* 0x000000000f087348 */ /* 0x020fea0003c00000 */
[----:B------:R0:W1:Y:S02]  /*25410*/  SHFL.IDX P6, R14, R13, R12, R11 ;  /* 0x0000000c0d0e7389 */ /* 0x00006400000c000b */
[----:B01---5:R-:W-:Y:S01]  /*25420*/  ENDCOLLECTIVE ;  /* 0x000000000000791b */ /* 0x023fe20003800000 */
.L_x_654:
[----:B------:R-:W-:Y:S02]  /*25430*/  SEL R9, R90, R93, P0 ;  /* 0x0000005d5a097207 */ /* 0x000fe40000000000 */
[----:B------:R-:W-:Y:S02]  /*25440*/  SEL R21, R93, R90, P0 ;  /* 0x0000005a5d157207 */ /* 0x000fe40000000000 */
[----:B------:R-:W-:Y:S02]  /*25450*/  SEL R25, R48, R45, P0 ;  /* 0x0000002d30197207 */ /* 0x000fe40000000000 */
[----:B------:R-:W-:Y:S02]  /*25460*/  SEL R27, R45, R48, P0 ;  /* 0x000000302d1b7207 */ /* 0x000fe40000000000 */
[----:B------:R-:W-:Y:S02]  /*25470*/  SEL R29, R40, R37, P0 ;  /* 0x00000025281d7207 */ /* 0x000fe40000000000 */
[----:B------:R-:W-:-:S02]  /*25480*/  SEL R31, R37, R40, P0 ;  /* 0x00000028251f7207 */ /* 0x000fc40000000000 */
[----:B------:R-:W-:Y:S01]  /*25490*/  SEL R45, R65, R68, P0 ;  /* 0x00000044412d7207 */ /* 0x000fe20000000000 */
[----:B------:R-:W-:Y:S01]  /*254a0*/  IMAD.MOV.U32 R13, RZ, RZ, R3 ;  /* 0x000000ffff0d7224 */ /* 0x000fe200078e0003 */
[----:B------:R-:W-:Y:S02]  /*254b0*/  MOV R12, R2 ;  /* 0x00000002000c7202 */ /* 0x000fe40000000f00 */
[----:B------:R-:W-:Y:S02]  /*254c0*/  SEL R47, R68, R65, P0 ;  /* 0x00000041442f7207 */ /* 0x000fe40000000000 */
[----:B------:R-:W-:Y:S02]  /*254d0*/  SEL R63, R38, R67, P0 ;  /* 0x00000043263f7207 */ /* 0x000fe40000000000 */
[----:B------:R-:W-:Y:S02]  /*254e0*/  SEL R65, R67, R38, P0 ;  /* 0x0000002643417207 */ /* 0x000fe40000000000 */
[----:B------:R-:W-:Y:S01]  /*254f0*/  SEL R67, R30, R69, P0 ;  /* 0x000000451e437207 */ /* 0x000fe20000000000 */
[----:B------:R-:W-:Y:S01]  /*25500*/  IMAD.MOV.U32 R6, RZ, RZ, R14 ;  /* 0x000000ffff067224 */ /* 0x000fe200078e000e */
[----:B------:R-:W-:-:S07]  /*25510*/  SEL R69, R69, R30, P0 ;  /* 0x0000001e45457207 */ /* 0x000fce0000000000 */
[----:B------:R-:W-:Y:S05]  /*25520*/  WARPSYNC.COLLECTIVE R15, `(.L_x_655) ;  /* 0x000000000f087348 */ /* 0x000fea0003c00000 */
[----:B------:R0:W1:Y:S02]  /*25530*/  SHFL.IDX P6, R14, R13, R12, R11 ;  /* 0x0000000c0d0e7389 */ /* 0x00006400000c000b */
[----:B01----:R-:W-:Y:S01]  /*25540*/  ENDCOLLECTIVE ;  /* 0x000000000000791b */ /* 0x003fe20003800000 */
.L_x_655:
        /* <DEDUP_REMOVED lines=8> */
[----:B------:R-:W-:Y:S01]  /*255d0*/  SEL R43, R36, R43, P0 ;  /* 0x0000002b242b7207 */ /* 0x000fe20000000000 */
[----:B------:R-:W-:Y:S01]  /*255e0*/  IMAD.MOV.U32 R12, RZ, RZ, R0 ;  /* 0x000000ffff0c7224 */ /* 0x000fe200078e0000 */
        /* <DEDUP_REMOVED lines=9> */
.L_x_656:
[----:B------:R-:W-:Y:S02]  /*25680*/  SEL R59, R46, R61, P0 ;  /* 0x0000003d2e3b7207 */ /* 0x000fe40000000000 */
[----:B------:R-:W-:Y:S02]  /*25690*/  SEL R61, R61, R46, P0 ;  /* 0x0000002e3d3d7207 */ /* 0x000fe40000000000 */
[----:B------:R-:W-:Y:S02]  /*256a0*/  SEL R55, R52, R55, P0 ;  /* 0x0000003734377207 */ /* 0x000fe40000000000 */
[----:B------:R-:W-:Y:S02]  /*256b0*/  SEL R4, R6, R3, P0 ;  /* 0x0000000306047207 */ /* 0x000fe40000000000 */
[----:B------:R-:W-:Y:S01]  /*256c0*/  SEL R6, R3, R6, P0 ;  /* 0x0000000603067207 */ /* 0x000fe20000000000 */
[----:B------:R-:W-:Y:S02]  /*256d0*/  IMAD.MOV.U32 R13, RZ, RZ, R7 ;  /* 0x000000ffff0d7224 */ /* 0x000fe400078e0007 */
[----:B------:R-:W-:Y:S01]  /*256e0*/  IMAD.MOV.U32 R12, RZ, RZ, R2 ;  /* 0x000000ffff0c7224 */ /* 0x000fe200078e0002 */
[----:B------:R-:W-:-:S07]  /*256f0*/  MOV R10, R14 ;  /* 0x0000000e000a7202 */ /* 0x000fce0000000f00 */
[----:B------:R-:W-:Y:S05]  /*25700*/  WARPSYNC.COLLECTIVE R15, `(.L_x_657) ;  /* 0x000000000f087348 */ /* 0x000fea0003c00000 */
[----:B------:R0:W1:Y:S02]  /*25710*/  SHFL.IDX P6, R14, R13, R12, R11 ;  /* 0x0000000c0d0e7389 */ /* 0x00006400000c000b */
[----:B01----:R-:W-:Y:S01]  /*25720*/  ENDCOLLECTIVE ;  /* 0x000000000000791b */ /* 0x003fe20003800000 */
.L_x_657:
[----:B------:R-:W-:Y:S01]  /*25730*/  MOV R13, R9 ;  /* 0x00000009000d7202 */ /* 0x000fe20000000f00 */
[----:B------:R-:W-:Y:S02]  /*25740*/  IMAD.MOV.U32 R12, RZ, RZ, R0 ;  /* 0x000000ffff0c7224 */ /* 0x000fe400078e0000 */
[----:B------:R-:W-:-:S07]  /*25750*/  IMAD.MOV.U32 R7, RZ, RZ, R14 ;  /* 0x000000ffff077224 */ /* 0x000fce00078e000e */
[----:B------:R-:W-:Y:S05]  /*25760*/  WARPSYNC.COLLECTIVE R15, `(.L_x_658) ;  /* 0x000000000f087348 */ /* 0x000fea0003c00000 */
[----:B------:R0:W1:Y:S02]  /*25770*/  SHFL.IDX P6, R14, R13, R12, R11 ;  /* 0x0000000c0d0e7389 */ /* 0x00006400000c000b */
[----:B01----:R-:W-:Y:S01]  /*25780*/  ENDCOLLECTIVE ;  /* 0x000000000000791b */ /* 0x003fe20003800000 */
.L_x_658:
[----:B------:R-:W-:Y:S02]  /*25790*/  SEL R8, R10, R7, P0 ;  /* 0x000000070a087207 */ /* 0x000fe40000000000 */
[----:B------:R-:W-:Y:S01]  /*257a0*/  SEL R10, R7, R10, P0 ;  /* 0x0000000a070a7207 */ /* 0x000fe20000000000 */
[----:B------:R-:W-:Y:S01]  /*257b0*/  IMAD.MOV.U32 R13, RZ, RZ, R21 ;  /* 0x000000ffff0d7224 */ /* 0x000fe200078e0015 */
[----:B------:R-:W-:Y:S01]  /*257c0*/  MOV R12, R2 ;  /* 0x00000002000c7202 */ /* 0x000fe20000000f00 */
[----:B------:R-:W-:-:S07]  /*257d0*/  IMAD.MOV.U32 R9, RZ, RZ, R14 ;  /* 0x000000ffff097224 */ /* 0x000fce00078e000e */
[----:B------:R-:W-:Y:S05]  /*257e0*/  WARPSYNC.COLLECTIVE R15, `(.L_x_659) ;  /* 0x000000000f087348 */ /* 0x000fea0003c00000 */
[----:B------:R0:W1:Y:S02]  /*257f0*/  SHFL.IDX P6, R14, R13, R12, R11 ;  /* 0x0000000c0d0e7389 */ /* 0x00006400000c000b */
[----:B01----:R-:W-:Y:S01]  /*25800*/  ENDCOLLECTIVE ;  /* 0x000000000000791b */ /* 0x003fe20003800000 */
.L_x_659:
[----:B------:R-:W-:Y:S02]  /*25810*/  IMAD.MOV.U32 R13, RZ, RZ, R25 ;  /* 0x000000ffff0d7224 */ /* 0x000fe400078e0019 */
[----:B------:R-:W-:Y:S02]  /*25820*/  IMAD.MOV.U32 R12, RZ, RZ, R0 ;  /* 0x000000ffff0c7224 */ /* 0x000fe400078e0000 */
[----:B------:R-:W-:-:S07]  /*25830*/  IMAD.MOV.U32 R20, RZ, RZ, R14 ;  /* 0x000000ffff147224 */ /* 0x000fce00078e000e */
[----:B------:R-:W-:Y:S05]  /*25840*/  WARPSYNC.COLLECTIVE R15, `(.L_x_660) ;  /* 0x000000000f087348 */ /* 0x000fea0003c00000 */
[----:B------:R0:W1:Y:S02]  /*25850*/  SHFL.IDX P6, R14, R13, R12, R11 ;  /* 0x0000000c0d0e7389 */ /* 0x00006400000c000b */
[----:B01----:R-:W-:Y:S01]  /*25860*/  ENDCOLLECTIVE ;  /* 0x000000000000791b */ /* 0x003fe20003800000 */
.L_x_660:
[----:B------:R-:W-:Y:S02]  /*25870*/  IMAD.MOV.U32 R13, RZ, RZ, R27 ;  /* 0x000000ffff0d7224 */ /* 0x000fe400078e001b */
[----:B------:R-:W-:Y:S01]  /*25880*/  IMAD.MOV.U32 R12, RZ, RZ, R2 ;  /* 0x000000ffff0c7224 */ /* 0x000fe200078e0002 */
[----:B------:R-:W-:-:S07]  /*25890*/  MOV R26, R14 ;  /* 0x0000000e001a7202 */ /* 0x000fce0000000f00 */
[----:B------:R-:W-:Y:S05]  /*258a0*/  WARPSYNC.COLLECTIVE R15, `(.L_x_661) ;  /* 0x000000000f087348 */ /* 0x000fea0003c00000 */
[----:B------:R0:W1:Y:S02]  /*258b0*/  SHFL.IDX P6, R14, R13, R12, R11 ;  /* 0x0000000c0d0e7389 */ /* 0x00006400000c000b */
[----:B01----:R-:W-:Y:S01]  /*258c0*/  ENDCOLLECTIVE ;  /* 0x000000000000791b */ /* 0x003fe20003800000 */
.L_x_661:
[----:B------:R-:W-:Y:S01]  /*258d0*/  MOV R13, R29 ;  /* 0x0000001d000d7202 */ /* 0x000fe20000000f00 */
[----:B------:R-:W-:Y:S02]  /*258e0*/  IMAD.MOV.U32 R12, RZ, RZ, R0 ;  /* 0x000000ffff0c7224 */ /* 0x000fe400078e0000 */
[----:B------:R-:W-:-:S07]  /*258f0*/  IMAD.MOV.U32 R27, RZ, RZ, R14 ;  /* 0x000000ffff1b7224 */ /* 0x000fce00078e000e */
[----:B------:R-:W-:Y:S05]  /*25900*/  WARPSYNC.COLLECTIVE R15, `(.L_x_662) ;  /* 0x000000000f087348 */ /* 0x000fea0003c00000 */
[----:B------:R0:W1:Y:S02]  /*25910*/  SHFL.IDX P6, R14, R13, R12, R11 ;  /* 0x0000000c0d0e7389 */ /* 0x00006400000c000b */
[----:B01----:R-:W-:Y:S01]  /*25920*/  ENDCOLLECTIVE ;  /* 0x000000000000791b */ /* 0x003fe20003800000 */
.L_x_662:
        /* <DEDUP_REMOVED lines=8> */
.L_x_663:
[----:B------:R-:W-:Y:S02]  /*259b0*/  IMAD.MOV.U32 R13, RZ, RZ, R33 ;  /* 0x000000ffff0d7224 */ /* 0x000fe400078e0021 */
[----:B------:R-:W-:Y:S02]  /*259c0*/  IMAD.MOV.U32 R12, RZ, RZ, R0 ;  /* 0x000000ffff0c7224 */ /* 0x000fe400078e0000 */
[----:B------:R-:W-:-:S07]  /*259d0*/  IMAD.MOV.U32 R31, RZ, RZ, R14 ;  /* 0x000000ffff1f7224 */ /* 0x000fce00078e000e */
[----:B------:R-:W-:Y:S05]  /*259e0*/  WARPSYNC.COLLECTIVE R15, `(.L_x_664) ;  /* 0x000000000f087348 */ /* 0x000fea0003c00000 */
[----:B------:R0:W1:Y:S02]  /*259f0*/  SHFL.IDX P6, R14, R13, R12, R11 ;  /* 0x0000000c0d0e7389 */ /* 0x00006400000c000b */
[----:B01----:R-:W-:Y:S01]  /*25a00*/  ENDCOLLECTIVE ;  /* 0x000000000000791b */ /* 0x003fe20003800000 */
.L_x_664:
        /* <DEDUP_REMOVED lines=8> */
.L_x_665:
[----:B------:R-:W-:Y:S01]  /*25a90*/  MOV R13, R37 ;  /* 0x00000025000d7202 */ /* 0x000fe20000000f00 */
[----:B------:R-:W-:Y:S02]  /*25aa0*/  IMAD.MOV.U32 R12, RZ, RZ, R0 ;  /* 0x000000ffff0c7224 */ /* 0x000fe400078e0000 */
[----:B------:R-:W-:-:S07]  /*25ab0*/  IMAD.MOV.U32 R35, RZ, RZ, R14 ;  /* 0x000000ffff237224 */ /* 0x000fce00078e000e */
[----:B------:R-:W-:Y:S05]  /*25ac0*/  WARPSYNC.COLLECTIVE R15, `(.L_x_666) ;  /* 0x000000000f087348 */ /* 0x000fea0003c00000 */
[----:B------:R0:W1:Y:S02]  /*25ad0*/  SHFL.IDX P6, R14, R13, R12, R11 ;  /* 0x0000000c0d0e7389 */ /* 0x00006400000c000b */
[----:B01----:R-:W-:Y:S01]  /*25ae0*/  ENDCOLLECTIVE ;  /* 0x000000000000791b */ /* 0x003fe20003800000 */
.L_x_666:
        /* <DEDUP_REMOVED lines=8> */
.L_x_667:
[----:B------:R-:W-:Y:S02]  /*25b70*/  IMAD.MOV.U32 R13, RZ, RZ, R41 ;  /* 0x000000ffff0d7224 */ /* 0x000fe400078e0029 */
[----:B------:R-:W-:Y:S02]  /*25b80*/  IMAD.MOV.U32 R12, RZ, RZ, R0 ;  /* 0x000000ffff0c7224 */ /* 0x000fe400078e0000 */
[----:B------:R-:W-:-:S07]  /*25b90*/  IMAD.MOV.U32 R39, RZ, RZ, R14 ;  /* 0x000000ffff277224 */ /* 0x000fce00078e000e */
[----:B------:R-:W-:Y:S05]  /*25ba0*/  WARPSYNC.COLLECTIVE R15, `(.L_x_668) ;  /* 0x000000000f087348 */ /* 0x000fea0003c00000 */
[----:B------:R0:W1:Y:S02]  /*25bb0*/  SHFL.IDX P6, R14, R13, R12, R11 ;  /* 0x0000000c0d0e7389 */ /* 0x00006400000c000b */
[----:B01----:R-:W-:Y:S01]  /*25bc0*/  ENDCOLLECTIVE ;  /* 0x000000000000791b */ /* 0x003fe20003800000 */
.L_x_668:
        /* <DEDUP_REMOVED lines=8> */
.L_x_669:
[----:B------:R-:W-:Y:S01]  /*25c50*/  MOV R13, R45 ;  /* 0x0000002d000d7202 */ /* 0x000fe20000000f00 */
[----:B------:R-:W-:Y:S02]  /*25c60*/  IMAD.MOV.U32 R12, RZ, RZ, R0 ;  /* 0x000000ffff0c7224 */ /* 0x000fe400078e0000 */
[----:B------:R-:W-:-:S07]  /*25c70*/  IMAD.MOV.U32 R43, RZ, RZ, R14 ;  /* 0x000000ffff2b7224 */ /* 0x000fce00078e000e */
[----:B------:R-:W-:Y:S05]  /*25c80*/  WARPSYNC.COLLECTIVE R15, `(.L_x_670) ;  /* 0x000000000f087348 */ /* 0x000fea0003c00000 */
[----:B------:R0:W1:Y:S02]  /*25c90*/  SHFL.IDX P6, R14, R13, R12, R11 ;  /* 0x0000000c0d0e7389 */ /* 0x00006400000c000b */
[----:B01----:R-:W-:Y:S01]  /*25ca0*/  ENDCOLLECTIVE ;  /* 0x000000000000791b */ /* 0x003fe20003800000 */
.L_x_670:
[----:B------:R-:W-:Y:S02]  /*25cb0*/  SEL R40, R42, R43, P0 ;  /* 0x0000002b2a287207 */ /* 0x000fe40000000000 */
[----:B------:R-:W-:Y:S01]  /*25cc0*/  SEL R42, R43, R42, P0 ;  /* 0x0000002a2b2a7207 */ /* 0x000fe20000000000 */
[----:B------:R-:W-:Y:S01]  /*25cd0*/  IMAD.MOV.U32 R13, RZ, RZ, R47 ;  /* 0x000000ffff0d7224 */ /* 0x000fe200078e002f */
[----:B------:R-:W-:Y:S02]  /*25ce0*/  MOV R12, R2 ;  /* 0x00000002000c7202 */ /* 0x000fe40000000f00 */
[----:B------:R-:W-:Y:S01]  /*25cf0*/  MOV R47, RZ ;  /* 0x000000ff002f7202 */ /* 0x000fe20000000f00 */
[----:B------:R-:W-:-:S07]  /*25d00*/  IMAD.MOV.U32 R45, RZ, RZ, R14 ;  /* 0x000000ffff2d7224 */ /* 0x000fce00078e000e */
[----:B------:R-:W-:Y:S05]  /*25d10*/  WARPSYNC.COLLECTIVE R15, `(.L_x_671) ;  /* 0x000000000f087348 */ /* 0x000fea0003c00000 */
[----:B------:R0:W1:Y:S02]  /*25d20*/  SHFL.IDX P6, R14, R13, R12, R11 ;  /* 0x0000000c0d0e7389 */ /* 0x00006400000c000b */
[----:B01----:R-:W-:Y:S01]  /*25d30*/  ENDCOLLECTIVE ;  /* 0x000000000000791b */ /* 0x003fe20003800000 */
.L_x_671:
[----:B------:R-:W-:Y:S02]  /*25d40*/  IMAD.MOV.U32 R13, RZ, RZ, R49 ;  /* 0x000000ffff0d7224 */ /* 0x000fe400078e0031 */
[----:B------:R-:W-:Y:S02]  /*25d50*/  IMAD.MOV.U32 R12, RZ, RZ, R0 ;  /* 0x000000ffff0c7224 */ /* 0x000fe400078e0000 */
[----:B------:R-:W-:-:S07]  /*25d60*/  IMAD.MOV.U32 R44, RZ, RZ, R14 ;  /* 0x000000ffff2c7224 */ /* 0x000fce00078e000e */
[----:B------:R-:W-:Y:S05]  /*25d70*/  WARPSYNC.COLLECTIVE R15, `(.L_x_672) ;  /* 0x000000000f087348 */ /* 0x000fea0003c00000 */
[----:B------:R0:W1:Y:S02]  /*25d80*/  SHFL.IDX P6, R14, R13, R12, R11 ;  /* 0x0000000c0d0e7389 */ /* 0x00006400000c000b */
[----:B01----:R-:W-:Y:S01]  /*25d90*/  ENDCOLLECTIVE ;  /* 0x000000000000791b */ /* 0x003fe20003800000 */
.L_x_672:
        /* <DEDUP_REMOVED lines=8> */
.L_x_673:
[----:B------:R-:W-:Y:S01]  /*25e20*/  MOV R13, R53 ;  /* 0x00000035000d7202 */ /* 0x000fe20000000f00 */
[----:B------:R-:W-:Y:S02]  /*25e30*/  IMAD.MOV.U32 R12, RZ, RZ, R0 ;  /* 0x000000ffff0c7224 */ /* 0x000fe400078e0000 */
[----:B------:R-:W-:-:S07]  /*25e40*/  IMAD.MOV.U32 R46, RZ, RZ, R14 ;  /* 0x000000ffff2e7224 */ /* 0x000fce00078e000e */
[----:B------:R-:W-:Y:S05]  /*25e50*/  WARPSYNC.COLLECTIVE R15, `(.L_x_674) ;  /* 0x000000000f087348 */ /* 0x000fea0003c00000 */
[----:B------:R0:W1:Y:S02]  /*25e60*/  SHFL.IDX P6, R14, R13, R12, R11 ;  /* 0x0000000c0d0e7389 */ /* 0x00006400000c000b */
[----:B01----:R-:W-:Y:S01]  /*25e70*/  ENDCOLLECTIVE ;  /* 0x000000000000791b */ /* 0x003fe20003800000 */
.L_x_674:
[----:B------:R-:W-:Y:S01]  /*25e80*/  IMAD.MOV.U32 R13, RZ, RZ, R55 ;  /* 0x000000ffff0d7224 */ /* 0x000fe200078e0037 */
[----:B------:R-:W-:Y:S01]  /*25e90*/  MOV R12, R2 ;  /* 0x00000002000c7202 */ /* 0x000fe20000000f00 */
[----:B------:R-:W-:-:S07]  /*25ea0*/  IMAD.MOV.U32 R53, RZ, RZ, R14 ;  /* 0x000000ffff357224 */ /* 0x000fce00078e000e */
[----:B------:R-:W-:Y:S05]  /*25eb0*/  WARPSYNC.COLLECTIVE R15, `(.L_x_675) ;  /* 0x000000000f087348 */ /* 0x000fea0003c00000 */
[----:B------:R0:W1:Y:S02]  /*25ec0*/  SHFL.IDX P6, R14, R13, R12, R11 ;  /* 0x0000000c0d0e7389 */ /* 0x00006400000c000b */
[----:B01----:R-:W-:Y:S01]  /*25ed0*/  ENDCOLLECTIVE ;  /* 0x000000000000791b */ /* 0x003fe20003800000 */
.L_x_675:
[----:B------:R-:W-:Y:S02]  /*25ee0*/  IMAD.MOV.U32 R13, RZ, RZ, R59 ;  /* 0x000000ffff0d7224 */ /* 0x000fe400078e003b */
[----:B------:R-:W-:Y:S02]  /*25ef0*/  IMAD.MOV.U32 R12, RZ, RZ, R0 ;  /* 0x000000ffff0c7224 */ /* 0x000fe400078e0000 */
[----:B------:R-:W-:-:S07]  /*25f00*/  IMAD.MOV.U32 R48, RZ, RZ, R14 ;  /* 0x000000ffff307224 */ /* 0x000fce00078e000e */
[----:B------:R-:W-:Y:S05]  /*25f10*/  WARPSYNC.COLLECTIVE R15, `(.L_x_676) ;  /* 0x000000000f087348 */ /* 0x000fea0003c00000 */
[----:B------:R0:W1:Y:S02]  /*25f20*/  SHFL.IDX P6, R14, R13, R12, R11 ;  /* 0x0000000c0d0e7389 */ /* 0x00006400000c000b */
[----:B01----:R-:W-:Y:S01]  /*25f30*/  ENDCOLLECTIVE ;  /* 0x000000000000791b */ /* 0x003fe20003800000 */
.L_x_676:
[----:B------:R-:W-:Y:S02]  /*25f40*/  IMAD.MOV.U32 R13, RZ, RZ, R61 ;  /* 0x000000ffff0d7224 */ /* 0x000fe400078e003d */
[----:B------:R-:W-:Y:S01]  /*25f50*/  IMAD.MOV.U32 R12, RZ, RZ, R2 ;  /* 0x000000ffff0c7224 */ /* 0x000fe200078e0002 */
[----:B------:R-:W-:-:S07]  /*25f60*/  MOV R59, R14 ;  /* 0x0000000e003b7202 */ /* 0x000fce0000000f00 */
[----:B------:R-:W-:Y:S05]  /*25f70*/  WARPSYNC.COLLECTIVE R15, `(.L_x_677) ;  /* 0x000000000f087348 */ /* 0x000fea0003c00000 */
[----:B------:R0:W1:Y:S02]  /*25f80*/  SHFL.IDX P6, R14, R13, R12, R11 ;  /* 0x0000000c0d0e7389 */ /* 0x00006400000c000b */
[----:B01----:R-:W-:Y:S01]  /*25f90*/  ENDCOLLECTIVE ;  /* 0x000000000000791b */ /* 0x003fe20003800000 */
.L_x_677:
[----:B------:R-:W-:Y:S01]  /*25fa0*/  MOV R13, R63 ;  /* 0x0000003f000d7202 */ /* 0x000fe20000000f00 */
[----:B------:R-:W-:Y:S02]  /*25fb0*/  IMAD.MOV.U32 R12, RZ, RZ, R0 ;  /* 0x000000ffff0c7224 */ /* 0x000fe400078e0000 */
[----:B------:R-:W-:-:S07]  /*25fc0*/  IMAD.MOV.U32 R50, RZ, RZ, R14 ;  /* 0x000000ffff327224 */ /* 0x000fce00078e000e */
[----:B------:R-:W-:Y:S05]  /*25fd0*/  WARPSYNC.COLLECTIVE R15, `(.L_x_678) ;  /* 0x000000000f087348 */ /* 0x000fea0003c00000 */
[----:B------:R0:W1:Y:S02]  /*25fe0*/  SHFL.IDX P6, R14, R13, R12, R11 ;  /* 0x0000000c0d0e7389 */ /* 0x00006400000c000b */
[----:B01----:R-:W-:Y:S01]  /*25ff0*/  ENDCOLLECTIVE ;  /* 0x000000000000791b */ /* 0x003fe20003800000 */
.L_x_678:
        /* <DEDUP_REMOVED lines=8> */
.L_x_679:
[----:B------:R-:W-:Y:S02]  /*26080*/  IMAD.MOV.U32 R13, RZ, RZ, R67 ;  /* 0x000000ffff0d7224 */ /* 0x000fe400078e0043 */
[----:B------:R-:W-:Y:S02]  /*26090*/  IMAD.MOV.U32 R12, RZ, RZ, R0 ;  /* 0x000000ffff0c7224 */ /* 0x000fe400078e0000 */
[----:B------:R-:W-:-:S07]  /*260a0*/  IMAD.MOV.U32 R52, RZ, RZ, R14 ;  /* 0x000000ffff347224 */ /* 0x000fce00078e000e */
[----:B------:R-:W-:Y:S05]  /*260b0*/  WARPSYNC.COLLECTIVE R15, `(.L_x_680) ;  /* 0x000000000f087348 */ /* 0x000fea0003c00000 */
[----:B------:R0:W1:Y:S02]  /*260c0*/  SHFL.IDX P6, R14, R13, R12, R11 ;  /* 0x0000000c0d0e7389 */ /* 0x00006400000c000b */
[----:B01----:R-:W-:Y:S01]  /*260d0*/  ENDCOLLECTIVE ;  /* 0x000000000000791b */ /* 0x003fe20003800000 */
.L_x_680:
        /* <DEDUP_REMOVED lines=8> */
.L_x_681:
[----:B------:R-:W-:Y:S01]  /*26160*/  MOV R13, R71 ;  /* 0x00000047000d7202 */ /* 0x000fe20000000f00 */
[----:B------:R-:W-:Y:S02]  /*26170*/  IMAD.MOV.U32 R12, RZ, RZ, R0 ;  /* 0x000000ffff0c7224 */ /* 0x000fe400078e0000 */
[----:B------:R-:W-:-:S07]  /*26180*/  IMAD.MOV.U32 R54, RZ, RZ, R14 ;  /* 0x000000ffff367224 */ /* 0x000fce00078e000e */
[----:B------:R-:W-:Y:S05]  /*26190*/  WARPSYNC.COLLECTIVE R15, `(.L_x_682) ;  /* 0x000000000f087348 */ /* 0x000fea0003c00000 */
[----:B------:R0:W1:Y:S02]  /*261a0*/  SHFL.IDX P6, R14, R13, R12, R11 ;  /* 0x0000000c0d0e7389 */ /* 0x00006400000c000b */
[----:B01----:R-:W-:Y:S01]  /*261b0*/  ENDCOLLECTIVE ;  /* 0x000000000000791b */ /* 0x003fe20003800000 */
.L_x_682:
        /* <DEDUP_REMOVED lines=8> */
.L_x_683:
[----:B------:R-:W-:Y:S02]  /*26240*/  IMAD.MOV.U32 R13, RZ, RZ, R75 ;  /* 0x000000ffff0d7224 */ /* 0x000fe400078e004b */
[----:B------:R-:W-:Y:S02]  /*26250*/  IMAD.MOV.U32 R12, RZ, RZ, R0 ;  /* 0x000000ffff0c7224 */ /* 0x000fe400078e0000 */
[----:B------:R-:W-:-:S07]  /*26260*/  IMAD.MOV.U32 R58, RZ, RZ, R14 ;  /* 0x000000ffff3a7224 */ /* 0x000fce00078e000e */
[----:B------:R-:W-:Y:S05]  /*26270*/  WARPSYNC.COLLECTIVE R15, `(.L_x_684) ;  /* 0x000000000f087348 */ /* 0x000fea0003c00000 */
[----:B------:R0:W1:Y:S02]  /*26280*/  SHFL.IDX P6, R14, R13, R12, R11 ;  /* 0x0000000c0d0e7389 */ /* 0x00006400000c000b */
[----:B01----:R-:W-:Y:S01]  /*26290*/  ENDCOLLECTIVE ;  /* 0x000000000000791b */ /* 0x003fe20003800000 */
.L_x_684:
        /* <DEDUP_REMOVED lines=8> */
.L_x_685:
[----:B------:R-:W-:Y:S02]  /*26320*/  SEL R12, R9, R20, P0 ;  /* 0x00000014090c7207 */ /* 0x000fe40000000000 */
[----:B------:R-:W-:Y:S02]  /*26330*/  SEL R11, R46, R49, P0 ;  /* 0x000000312e0b7207 */ /* 0x000fe40000000000 */
[----:B------:R-:W-:Y:S02]  /*26340*/  SEL R13, R53, R48, P0 ;  /* 0x00000030350d7207 */ /* 0x000fe40000000000 */
[----:B------:R-:W-:Y:S01]  /*26350*/  SEL R15, R48, R53, P0 ;  /* 0x00000035300f7207 */ /* 0x000fe20000000000 */
[----:B------:R-:W-:Y:S01]  /*26360*/  IMAD.MOV.U32 R60, RZ, RZ, R14 ;  /* 0x000000ffff3c7224 */ /* 0x000fe200078e000e */
[----:B------:R-:W-:Y:S02]  /*26370*/  SEL R14, R20, R9, P0 ;  /* 0x00000009140e7207 */ /* 0x000fe40000000000 */
[----:B------:R-:W-:Y:S01]  /*26380*/  SEL R9, R49, R46, P0 ;  /* 0x0000002e31097207 */ /* 0x000fe20000000000 */
[----:B------:R-:W-:Y:S06]  /*26390*/  BRA `(.L_x_686) ;  /* 0xffffff64003c7947 */ /* 0x000fec000383ffff */
.L_x_496:
[----:B------:R-:W-:Y:S01]  /*263a0*/  IMAD.MOV.U32 R13, RZ, RZ, R3 ;  /* 0x000000ffff0d7224 */ /* 0x000fe200078e0003 */
[----:B------:R-:W-:Y:S01]  /*263b0*/  MOV R15, 0xffffffff ;  /* 0xffffffff000f7802 */ /* 0x000fe20000000f00 */
[----:B------:R-:W-:Y:S02]  /*263c0*/  IMAD.MOV.U32 R12, RZ, RZ, RZ ;  /* 0x000000ffff0c7224 */ /* 0x000fe400078e00ff */
[----:B------:R-:W-:-:S07]  /*263d0*/  IMAD.MOV.U32 R11, RZ, RZ, 0x181f ;  /* 0x0000181fff0b7424 */ /* 0x000fce00078e00ff */
[----:B-1----:R-:W-:Y:S05]  /*263e0*/  WARPSYNC.COLLECTIVE R15, `(.L_x_687) ;  /* 0x000000000f087348 */ /* 0x002fea0003c00000 */
[----:B------:R0:W2:Y:S02]  /*263f0*/  SHFL.IDX P6, R14, R13, R12, R11 ;  /* 0x0000000c0d0e7389 */ /* 0x0000a400000c000b */
[----:B012---:R-:W-:Y:S01]  /*26400*/  ENDCOLLECTIVE ;  /* 0x000000000000791b */ /* 0x007fe20003800000 */
.L_x_687:
[----:B------:R-:W-:Y:S02]  /*26410*/  IMAD.MOV.U32 R13, RZ, RZ, R2 ;  /* 0x000000ffff0d7224 */ /* 0x000fe400078e0002 */
[----:B------:R-:W-:-:S07]  /*26420*/  IMAD.MOV.U32 R0, RZ, RZ, R14 ;  /* 0x000000ffff007224 */ /* 0x000fce00078e000e */
[----:B------:R-:W-:Y:S05]  /*26430*/  WARPSYNC.COLLECTIVE R15, `(.L_x_688) ;  /* 0x000000000f087348 */ /* 0x000fea0003c00000 */
[----:B------:R0:W1:Y:S02]  /*26440*/  SHFL.IDX P6, R14, R13, R12, R11 ;  /* 0x0000000c0d0e7389 */ /* 0x00006400000c000b */
[----:B01----:R-:W-:Y:S01]  /*26450*/  ENDCOLLECTIVE ;  /* 0x000000000000791b */ /* 0x003fe20003800000 */
.L_x_688:
[----:B------:R-:W-:Y:S05]  /*26460*/  BRA `(.L_x_689) ;  /* 0xffffff7c00307947 */ /* 0x000fea000383ffff */
.L_x_499:
[----:B------:R-:W-:Y:S01]  /*26470*/  BSSY B1, `(.L_x_690) ;  /* 0x0000008000017945 */ /* 0x000fe20003800000 */
[----:B------:R-:W-:Y:S01]  /*26480*/  IMAD.MOV.U32 R13, RZ, RZ, R3 ;  /* 0x000000ffff0d7224 */ /* 0x000fe200078e0003 */
[----:B------:R-:W-:Y:S01]  /*26490*/  MOV R12, 0x1 ;  /* 0x00000001000c7802 */ /* 0x000fe20000000f00 */
[----:B------:R-:W-:Y:S02]  /*264a0*/  IMAD.MOV.U32 R11, RZ, RZ, 0x181f ;  /* 0x0000181fff0b7424 */ /* 0x000fe400078e00ff */
[----:B----4-:R-:W-:-:S07]  /*264b0*/  IMAD.MOV.U32 R15, RZ, RZ, -0x1 ;  /* 0xffffffffff0f7424 */ /* 0x010fce00078e00ff */
[----:B0123--:R-:W-:Y:S05]  /*264c0*/  WARPSYNC.COLLECTIVE R15, `(.L_x_691) ;  /* 0x000000000f087348 */ /* 0x00ffea0003c00000 */
[----:B---3--:R3:W4:Y:S02]  /*264d0*/  SHFL.IDX P6, R14, R13, R12, R11 ;  /* 0x0000000c0d0e7389 */ /* 0x00872400000c000b */
[----:B01234-:R-:W-:Y:S01]  /*264e0*/  ENDCOLLECTIVE ;  /* 0x000000000000791b */ /* 0x01ffe20003800000 */
.L_x_691:
[----:B------:R-:W-:Y:S05]  /*264f0*/  BSYNC B1 ;  /* 0x0000000000017941 */ /* 0x000fea0003800000 */
.L_x_690:
[----:B------:R-:W-:Y:S01]  /*26500*/  MOV R13, R2 ;  /* 0x00000002000d7202 */ /* 0x000fe20000000f00 */
[----:B------:R-:W-:Y:S02]  /*26510*/  IMAD.MOV.U32 R12, RZ, RZ, 0x1 ;  /* 0x00000001ff0c7424 */ /* 0x000fe400078e00ff */
[----:B------:R-:W-:Y:S02]  /*26520*/  IMAD.MOV.U32 R11, RZ, RZ, 0x181f ;  /* 0x0000181fff0b7424 */ /* 0x000fe400078e00ff */
[----:B------:R-:W-:Y:S02]  /*26530*/  IMAD.MOV.U32 R15, RZ, RZ, -0x1 ;  /* 0xffffffffff0f7424 */ /* 0x000fe400078e00ff */
[----:B------:R-:W-:-:S07]  /*26540*/  IMAD.MOV.U32 R0, RZ, RZ, R14 ;  /* 0x000000ffff007224 */ /* 0x000fce00078e000e */
[----:B------:R-:W-:Y:S05]  /*26550*/  WARPSYNC.COLLECTIVE R15, `(.L_x_692) ;  /* 0x000000000f087348 */ /* 0x000fea0003c00000 */
[----:B------:R0:W1:Y:S02]  /*26560*/  SHFL.IDX P6, R14, R13, R12, R11 ;  /* 0x0000000c0d0e7389 */ /* 0x00006400000c000b */
[----:B01----:R-:W-:Y:S01]  /*26570*/  ENDCOLLECTIVE ;  /* 0x000000000000791b */ /* 0x003fe20003800000 */
.L_x_692:
[----:B------:R-:W-:Y:S05]  /*26580*/  BRA `(.L_x_693) ;  /* 0xffffff7c00447947 */ /* 0x000fea000383ffff */
.L_x_502:
[----:B------:R-:W-:Y:S01]  /*26590*/  BSSY B1, `(.L_x_694) ;  /* 0x0000008000017945 */ /* 0x000fe20003800000 */
[----:B------:R-:W-:Y:S01]  /*265a0*/  MOV R13, R3 ;  /* 0x00000003000d7202 */ /* 0x000fe20000000f00 */
[----:B------:R-:W-:Y:S02]  /*265b0*/  IMAD.MOV.U32 R12, RZ, RZ, 0x2 ;  /* 0x00000002ff0c7424 */ /* 0x000fe400078e00ff */
[----:B------:R-:W-:Y:S02]  /*265c0*/  IMAD.MOV.U32 R11, RZ, RZ, 0x181f ;  /* 0x0000181fff0b7424 */ /* 0x000fe400078e00ff */
[----:B----4-:R-:W-:-:S07]  /*265d0*/  IMAD.MOV.U32 R15, RZ, RZ, -0x1 ;  /* 0xffffffffff0f7424 */ /* 0x010fce00078e00ff */
[----:B0123--:R-:W-:Y:S05]  /*265e0*/  WARPSYNC.COLLECTIVE R15, `(.L_x_695) ;  /* 0x000000000f087348 */ /* 0x00ffea0003c00000 */
[----:B---3--:R3:W4:Y:S02]  /*265f0*/  SHFL.IDX P6, R14, R13, R12, R11 ;  /* 0x0000000c0d0e7389 */ /* 0x00872400000c000b */
[----:B01234-:R-:W-:Y:S01]  /*26600*/  ENDCOLLECTIVE ;  /* 0x000000000000791b */ /* 0x01ffe20003800000 */
.L_x_695:
[----:B------:R-:W-:Y:S05]  /*26610*/  BSYNC B1 ;  /* 0x0000000000017941 */ /* 0x000fea0003800000 */
.L_x_694:
[----:B------:R-:W-:Y:S01]  /*26620*/  IMAD.MOV.U32 R13, RZ, RZ, R2 ;  /* 0x000000ffff0d7224 */ /* 0x000fe200078e0002 */
[----:B------:R-:W-:Y:S01]  /*26630*/  MOV R15, 0xffffffff ;  /* 0xffffffff000f7802 */ /* 0x000fe20000000f00 */
[----:B------:R-:W-:Y:S01]  /*26640*/  IMAD.MOV.U32 R12, RZ, RZ, 0x2 ;  /* 0x00000002ff0c7424 */ /* 0x000fe200078e00ff */
[----:B------:R-:W-:Y:S01]  /*26650*/  MOV R0, R14 ;  /* 0x0000000e00007202 */ /* 0x000fe20000000f00 */
[----:B------:R-:W-:-:S07]  /*26660*/  IMAD.MOV.U32 R11, RZ, RZ, 0x181f ;  /* 0x0000181fff0b7424 */ /* 0x000fce00078e00ff */
[----:B------:R-:W-:Y:S05]  /*26670*/  WARPSYNC.COLLECTIVE R15, `(.L_x_696) ;  /* 0x000000000f087348 */ /* 0x000fea0003c00000 */
[----:B------:R0:W1:Y:S02]  /*26680*/  SHFL.IDX P6, R14, R13, R12, R11 ;  /* 0x0000000c0d0e7389 */ /* 0x00006400000c000b */
[----:B01----:R-:W-:Y:S01]  /*26690*/  ENDCOLLECTIVE ;  /* 0x000000000000791b */ /* 0x003fe20003800000 */
.L_x_696:
[----:B------:R-:W-:Y:S05]  /*266a0*/  BRA `(.L_x_697) ;  /* 0xffffff7c00547947 */ /* 0x000fea000383ffff */
.L_x_505:
[----:B------:R-:W-:Y:S01]  /*266b0*/  BSSY B1, `(.L_x_698) ;  /* 0x0000008000017945 */ /* 0x000fe20003800000 */
[----:B------:R-:W-:Y:S01]  /*266c0*/  IMAD.MOV.U32 R13, RZ, RZ, R3 ;  /* 0x000000ffff0d7224 */ /* 0x000fe200078e0003 */
[----:B0-----:R-:W-:Y:S01]  /*266d0*/  MOV R15, 0xffffffff ;  /* 0xffffffff000f7802 */ /* 0x001fe20000000f00 */
[----:B------:R-:W-:Y:S02]  /*266e0*/  IMAD.MOV.U32 R12, RZ, RZ, 0x3 ;  /* 0x00000003ff0c7424 */ /* 0x000fe400078e00ff */
[----:B------:R-:W-:-:S07]  /*266f0*/  IMAD.MOV.U32 R11, RZ, RZ, 0x181f ;  /* 0x0000181fff0b7424 */ /* 0x000fce00078e00ff */
[----:B-1234-:R-:W-:Y:S05]  /*26700*/  WARPSYNC.COLLECTIVE R15, `(.L_x_699) ;  /* 0x000000000f087348 */ /* 0x01efea0003c00000 */
[----:B----4-:R0:W4:Y:S02]  /*26710*/  SHFL.IDX P6, R14, R13, R12, R11 ;  /* 0x0000000c0d0e7389 */ /* 0x01012400000c000b */
[----:B01234-:R-:W-:Y:S01]  /*26720*/  ENDCOLLECTIVE ;  /* 0x000000000000791b */ /* 0x01ffe20003800000 */
.L_x_699:
[----:B------:R-:W-:Y:S05]  /*26730*/  BSYNC B1 ;  /* 0x0000000000017941 */ /* 0x000fea0003800000 */
.L_x_698:
[----:B------:R-:W-:Y:S01]  /*26740*/  IMAD.MOV.U32 R13, RZ, RZ, R2 ;  /* 0x000000ffff0d7224 */ /* 0x000fe200078e0002 */
[----:B------:R-:W-:Y:S01]  /*26750*/  MOV R11, 0x181f ;  /* 0x0000181f000b7802 */ /* 0x000fe20000000f00 */
[----:B------:R-:W-:Y:S02]  /*26760*/  IMAD.MOV.U32 R12, RZ, RZ, 0x3 ;  /* 0x00000003ff0c7424 */ /* 0x000fe400078e00ff */
[----:B------:R-:W-:Y:S02]  /*26770*/  IMAD.MOV.U32 R15, RZ, RZ, -0x1 ;  /* 0xffffffffff0f7424 */ /* 0x000fe400078e00ff */
[----:B------:R-:W-:-:S07]  /*26780*/  IMAD.MOV.U32 R0, RZ, RZ, R14 ;  /* 0x000000ffff007224 */ /* 0x000fce00078e000e */
[----:B------:R-:W-:Y:S05]  /*26790*/  WARPSYNC.COLLECTIVE R15, `(.L_x_700) ;  /* 0x000000000f087348 */ /* 0x000fea0003c00000 */
[----:B------:R0:W1:Y:S02]  /*267a0*/  SHFL.IDX P6, R14, R13, R12, R11 ;  /* 0x0000000c0d0e7389 */ /* 0x00006400000c000b */
[----:B01----:R-:W-:Y:S01]  /*267b0*/  ENDCOLLECTIVE ;  /* 0x000000000000791b */ /* 0x003fe20003800000 */
.L_x_700:
[----:B------:R-:W-:Y:S05]  /*267c0*/  BRA `(.L_x_701) ;  /* 0xffffff7c00647947 */ /* 0x000fea000383ffff */
.L_x_522:
[----:B------:R-:W0:Y:S01]  /*267d0*/  S2R R9, SR_TID.X ;  /* 0x0000000000097919 */ /* 0x000e220000002100 */
[----:B------:R-:W-:Y:S01]  /*267e0*/  BSSY B1, `(.L_x_702) ;  /* 0x000000a000017945 */ /* 0x000fe20003800000 */
[----:B------:R-:W-:Y:S01]  /*267f0*/  IMAD.MOV.U32 R12, RZ, RZ, RZ ;  /* 0x000000ffff0c7224 */ /* 0x000fe200078e00ff */
[----:B------:R-:W-:Y:S01]  /*26800*/  MOV R11, 0x1f ;  /* 0x0000001f000b7802 */ /* 0x000fe20000000f00 */
[----:B------:R-:W-:Y:S01]  /*26810*/  IMAD.MOV.U32 R15, RZ, RZ, -0x1 ;  /* 0xffffffffff0f7424 */ /* 0x000fe200078e00ff */
[----:B0-----:R-:W-:-:S04]  /*26820*/  SHF.R.U32.HI R9, RZ, 0x5, R9 ;  /* 0x00000005ff097819 */ /* 0x001fc80000011609 */
[----:B------:R-:W-:-:S05]  /*26830*/  LOP3.LUT R9, R9, 0x3, RZ, 0xc0, !PT ;  /* 0x0000000309097812 */ /* 0x000fca00078ec0ff */
[----:B------:R-:W-:-:S07]  /*26840*/  IMAD.MOV.U32 R13, RZ, RZ, R9 ;  /* 0x000000ffff0d7224 */ /* 0x000fce00078e0009 */
[----:B------:R-:W-:Y:S05]  /*26850*/  WARPSYNC.COLLECTIVE R15, `(.L_x_703) ;  /* 0x000000000f087348 */ /* 0x000fea0003c00000 */
[----:B------:R0:W1:Y:S02]  /*26860*/  SHFL.IDX P6, R14, R13, R12, R11 ;  /* 0x0000000c0d0e7389 */ /* 0x00006400000c000b */
[----:B01----:R-:W-:Y:S01]  /*26870*/  ENDCOLLECTIVE ;  /* 0x000000000000791b */ /* 0x003fe20003800000 */
.L_x_703:
[----:B------:R-:W-:Y:S05]  /*26880*/  BSYNC B1 ;  /* 0x0000000000017941 */ /* 0x000fea0003800000 */
.L_x_702:
[----:B------:R-:W-:Y:S05]  /*26890*/  BRA `(.L_x_704) ;  /* 0xffffff9000887947 */ /* 0x000fea000383ffff */
.L_x_524:
[----:B------:R-:W-:Y:S01]  /*268a0*/  BSSY B1, `(.L_x_705) ;  /* 0x0000006000017945 */ /* 0x000fe20003800000 */
[----:B------:R-:W-:-:S07]  /*268b0*/  IMAD.MOV.U32 R15, RZ, RZ, -0x1 ;  /* 0xffffffffff0f7424 */ /* 0x000fce00078e00ff */
[----:B0-----:R-:W-:Y:S05]  /*268c0*/  WARPSYNC.COLLECTIVE R15, `(.L_x_706) ;  /* 0x000000000f0c7348 */ /* 0x001fea0003c00000 */
[----:B------:R-:W-:Y:S02]  /*268d0*/  ELECT P6, UR62, PT ;  /* 0x00000000003e782f */ /* 0x000fe400038c0000 */
[----:B------:R-:W-:Y:S01]  /*268e0*/  MOV R14, UR62 ;  /* 0x0000003e000e7c02 */ /* 0x000fe20008000f00 */
[----:B0-----:R-:W-:Y:S10]  /*268f0*/  ENDCOLLECTIVE ;  /* 0x000000000000791b */ /* 0x001ff40003800000 */
.L_x_706:
[----:B------:R-:W-:Y:S05]  /*26900*/  BSYNC B1 ;  /* 0x0000000000017941 */ /* 0x000fea0003800000 */
.L_x_705:
[----:B------:R-:W-:Y:S05]  /*26910*/  BRA `(.L_x_523) ;  /* 0xffffff9000807947 */ /* 0x000fea000383ffff */
.L_x_526:
[----:B0-----:R-:W2:Y:S02]  /*26920*/  LDL R5, [R1+0x4] ;  /* 0x0000040001057983 */ /* 0x001ea40000100800 */
[----:B--2---:R0:W1:Y:S02]  /*26930*/  SYNCS.PHASECHK.TRANS64.TRYWAIT P0, [R5+URZ+0x2e820], R4 ;  /* 0x02e82004050075a7 */ /* 0x004064000800017f */
[----:B-1----:R-:W-:Y:S05]  /*26940*/  @!P0 NANOSLEEP.SYNCS 0x989680 ;  /* 0x009896800000895d */ /* 0x002fea0003900000 */
[----:B------:R-:W1:Y:S02]  /*26950*/  @!P0 SYNCS.PHASECHK.TRANS64 P0, [R5+URZ+0x2e820], R4 ;  /* 0x02e82004050085a7 */ /* 0x000e64000800007f */
[----:B-1----:R-:W-:Y:S05]  /*26960*/  @!P0 BRA `(.L_x_526) ;  /* 0xfffffffc00ec8947 */ /* 0x002fea000383ffff */
[----:B------:R-:W-:Y:S05]  /*26970*/  BRA `(.L_x_707) ;  /* 0xffffff9000907947 */ /* 0x000fea000383ffff */
.L_x_530:
[----:B0-----:R0:W1:Y:S02]  /*26980*/  SYNCS.PHASECHK.TRANS64.TRYWAIT P0, [R7+URZ+0x2e8a0], R9 ;  /* 0x02e8a009070075a7 */ /* 0x001064000800017f */
[----:B-1----:R-:W-:Y:S05]  /*26990*/  @!P0 NANOSLEEP.SYNCS 0x989680 ;  /* 0x009896800000895d */ /* 0x002fea0003900000 */
[----:B------:R-:W1:Y:S02]  /*269a0*/  @!P0 SYNCS.PHASECHK.TRANS64 P0, [R7+URZ+0x2e8a0], R9 ;  /* 0x02e8a009070085a7 */ /* 0x000e64000800007f */
[----:B-1----:R-:W-:Y:S05]  /*269b0*/  @!P0 BRA `(.L_x_530) ;  /* 0xfffffffc00f08947 */ /* 0x002fea000383ffff */
[----:B------:R-:W-:Y:S05]  /*269c0*/  BRA `(.L_x_708) ;  /* 0xffffff9000b87947 */ /* 0x000fea000383ffff */
.L_x_535:
[----:B-1----:R1:W2:Y:S02]  /*269d0*/  SYNCS.PHASECHK.TRANS64.TRYWAIT P0, [R7+URZ+0x2e8c0], R9 ;  /* 0x02e8c009070075a7 */ /* 0x0022a4000800017f */
[----:B--2---:R-:W-:Y:S05]  /*269e0*/  @!P0 NANOSLEEP.SYNCS 0x989680 ;  /* 0x009896800000895d */ /* 0x004fea0003900000 */
[----:B------:R-:W2:Y:S02]  /*269f0*/  @!P0 SYNCS.PHASECHK.TRANS64 P0, [R7+URZ+0x2e8c0], R9 ;  /* 0x02e8c009070085a7 */ /* 0x000ea4000800007f */
[----:B--2---:R-:W-:Y:S05]  /*26a00*/  @!P0 BRA `(.L_x_535) ;  /* 0xfffffffc00f08947 */ /* 0x004fea000383ffff */
[----:B------:R-:W-:Y:S05]  /*26a10*/  BRA `(.L_x_709) ;  /* 0xffffff94003c7947 */ /* 0x000fea000383ffff */
.L_x_542:
[----:B0-----:R0:W1:Y:S02]  /*26a20*/  SYNCS.PHASECHK.TRANS64.TRYWAIT P1, [R5+URZ+0x2e8a0], R6 ;  /* 0x02e8a006050075a7 */ /* 0x001064000802017f */
[----:B-1----:R-:W-:Y:S05]  /*26a30*/  @!P1 NANOSLEEP.SYNCS 0x989680 ;  /* 0x009896800000995d */ /* 0x002fea0003900000 */
[----:B------:R-:W1:Y:S02]  /*26a40*/  @!P1 SYNCS.PHASECHK.TRANS64 P1, [R5+URZ+0x2e8a0], R6 ;  /* 0x02e8a006050095a7 */ /* 0x000e64000802007f */
[----:B-1----:R-:W-:Y:S05]  /*26a50*/  @!P1 BRA `(.L_x_542) ;  /* 0xfffffffc00f09947 */ /* 0x002fea000383ffff */
[----:B------:R-:W-:Y:S05]  /*26a60*/  BRA `(.L_x_710) ;  /* 0xffffff9800147947 */ /* 0x000fea000383ffff */
.L_x_547:
[----:B-1----:R1:W2:Y:S02]  /*26a70*/  SYNCS.PHASECHK.TRANS64.TRYWAIT P1, [R5+URZ+0x2e8c0], R6 ;  /* 0x02e8c006050075a7 */ /* 0x0022a4000802017f */
[----:B--2---:R-:W-:Y:S05]  /*26a80*/  @!P1 NANOSLEEP.SYNCS 0x989680 ;  /* 0x009896800000995d */ /* 0x004fea0003900000 */
[----:B------:R-:W2:Y:S02]  /*26a90*/  @!P1 SYNCS.PHASECHK.TRANS64 P1, [R5+URZ+0x2e8c0], R6 ;  /* 0x02e8c006050095a7 */ /* 0x000ea4000802007f */
[----:B--2---:R-:W-:Y:S05]  /*26aa0*/  @!P1 BRA `(.L_x_547) ;  /* 0xfffffffc00f09947 */ /* 0x004fea000383ffff */
[----:B------:R-:W-:Y:S05]  /*26ab0*/  BRA `(.L_x_711) ;  /* 0xffffff9800947947 */ /* 0x000fea000383ffff */
.L_x_562:
[----:B------:R-:W0:Y:S01]  /*26ac0*/  S2R R4, SR_TID.X ;  /* 0x0000000000047919 */ /* 0x000e220000002100 */
[----:B------:R-:W-:Y:S01]  /*26ad0*/  BSSY B0, `(.L_x_712) ;  /* 0x000000a000007945 */ /* 0x000fe20003800000 */
[----:B------:R-:W-:Y:S01]  /*26ae0*/  MOV R12, RZ ;  /* 0x000000ff000c7202 */ /* 0x000fe20000000f00 */
[----:B------:R-:W-:Y:S02]  /*26af0*/  IMAD.MOV.U32 R11, RZ, RZ, 0x1f ;  /* 0x0000001fff0b7424 */ /* 0x000fe400078e00ff */
[----:B------:R-:W-:Y:S01]  /*26b00*/  IMAD.MOV.U32 R15, RZ, RZ, -0x1 ;  /* 0xffffffffff0f7424 */ /* 0x000fe200078e00ff */
[----:B0-----:R-:W-:-:S04]  /*26b10*/  SHF.R.U32.HI R4, RZ, 0x5, R4 ;  /* 0x00000005ff047819 */ /* 0x001fc80000011604 */
[----:B------:R-:W-:-:S05]  /*26b20*/  LOP3.LUT R4, R4, 0x3, RZ, 0xc0, !PT ;  /* 0x0000000304047812 */ /* 0x000fca00078ec0ff */
[----:B------:R-:W-:-:S07]  /*26b30*/  IMAD.MOV.U32 R13, RZ, RZ, R4 ;  /* 0x000000ffff0d7224 */ /* 0x000fce00078e0004 */
[----:B-1----:R-:W-:Y:S05]  /*26b40*/  WARPSYNC.COLLECTIVE R15, `(.L_x_713) ;  /* 0x000000000f087348 */ /* 0x002fea0003c00000 */
[----:B------:R0:W2:Y:S02]  /*26b50*/  SHFL.IDX P6, R14, R13, R12, R11 ;  /* 0x0000000c0d0e7389 */ /* 0x0000a400000c000b */
[----:B012---:R-:W-:Y:S01]  /*26b60*/  ENDCOLLECTIVE ;  /* 0x000000000000791b */ /* 0x007fe20003800000 */
.L_x_713:
[----:B------:R-:W-:Y:S05]  /*26b70*/  BSYNC B0 ;  /* 0x0000000000007941 */ /* 0x000fea0003800000 */
.L_x_712:
[----:B------:R-:W-:Y:S05]  /*26b80*/  BRA `(.L_x_714) ;  /* 0xffffffa400347947 */ /* 0x000fea000383ffff */
.L_x_564:
[----:B------:R-:W-:Y:S01]  /*26b90*/  BSSY B0, `(.L_x_715) ;  /* 0x0000006000007945 */ /* 0x000fe20003800000 */
[----:B------:R-:W-:-:S07]  /*26ba0*/  IMAD.MOV.U32 R15, RZ, RZ, -0x1 ;  /* 0xffffffffff0f7424 */ /* 0x000fce00078e00ff */
[----:B01----:R-:W-:Y:S05]  /*26bb0*/  WARPSYNC.COLLECTIVE R15, `(.L_x_716) ;  /* 0x000000000f0c7348 */ /* 0x003fea0003c00000 */
[----:B------:R-:W-:Y:S02]  /*26bc0*/  ELECT P6, UR62, PT ;  /* 0x00000000003e782f */ /* 0x000fe400038c0000 */
[----:B------:R-:W-:Y:S01]  /*26bd0*/  MOV R14, UR62 ;  /* 0x0000003e000e7c02 */ /* 0x000fe20008000f00 */
[----:B01----:R-:W-:Y:S10]  /*26be0*/  ENDCOLLECTIVE ;  /* 0x000000000000791b */ /* 0x003ff40003800000 */
.L_x_716:
[----:B------:R-:W-:Y:S05]  /*26bf0*/  BSYNC B0 ;  /* 0x0000000000007941 */ /* 0x000fea0003800000 */
.L_x_715:
[----:B------:R-:W-:Y:S05]  /*26c00*/  BRA `(.L_x_717) ;  /* 0xffffffa400407947 */ /* 0x000fea000383ffff */
.L_x_566:
[----:B0-----:R0:W1:Y:S02]  /*26c10*/  SYNCS.PHASECHK.TRANS64.TRYWAIT P0, [R2+URZ+0x2e880], R4 ;  /* 0x02e88004020075a7 */ /* 0x001064000800017f */
[----:B-1----:R-:W-:Y:S05]  /*26c20*/  @!P0 NANOSLEEP.SYNCS 0x989680 ;  /* 0x009896800000895d */ /* 0x002fea0003900000 */
[----:B------:R-:W1:Y:S02]  /*26c30*/  @!P0 SYNCS.PHASECHK.TRANS64 P0, [R2+URZ+0x2e880], R4 ;  /* 0x02e88004020085a7 */ /* 0x000e64000800007f */
[----:B-1----:R-:W-:Y:S05]  /*26c40*/  @!P0 BRA `(.L_x_566) ;  /* 0xfffffffc00f08947 */ /* 0x002fea000383ffff */
[----:B------:R-:W-:Y:S05]  /*26c50*/  BRA `(.L_x_718) ;  /* 0xffffffa400b47947 */ /* 0x000fea000383ffff */
.L_x_568:
[----:B-1----:R1:W2:Y:S02]  /*26c60*/  SYNCS.PHASECHK.TRANS64.TRYWAIT P0, [R2+URZ+0x2e840], R4 ;  /* 0x02e84004020075a7 */ /* 0x0022a4000800017f */
[----:B--2---:R-:W-:Y:S05]  /*26c70*/  @!P0 NANOSLEEP.SYNCS 0x989680 ;  /* 0x009896800000895d */ /* 0x004fea0003900000 */
[----:B------:R-:W2:Y:S02]  /*26c80*/  @!P0 SYNCS.PHASECHK.TRANS64 P0, [R2+URZ+0x2e840], R4 ;  /* 0x02e84004020085a7 */ /* 0x000ea4000800007f */
[----:B--2---:R-:W-:Y:S05]  /*26c90*/  @!P0 BRA `(.L_x_568) ;  /* 0xfffffffc00f08947 */ /* 0x004fea000383ffff */
[----:B------:R-:W-:Y:S05]  /*26ca0*/  BRA `(.L_x_719) ;  /* 0xffffffa800147947 */ /* 0x000fea000383ffff */
.L_x_572:
[----:B------:R-:W2:Y:S01]  /*26cb0*/  LDL.LU R11, [R1+0x54] ;  /* 0x00005400010b7983 */ /* 0x000ea20000300800 */
[----:B------:R-:W-:Y:S01]  /*26cc0*/  MOV R13, R0 ;  /* 0x00000000000d7202 */ /* 0x000fe20000000f00 */
[----:B------:R-:W-:Y:S01]  /*26cd0*/  IMAD.MOV.U32 R12, RZ, RZ, RZ ;  /* 0x000000ffff0c7224 */ /* 0x000fe200078e00ff */
[----:B------:R-:W-:Y:S01]  /*26ce0*/  LOP3.LUT R8, R8, 0x7f, RZ, 0xc0, !PT ;  /* 0x0000007f08087812 */ /* 0x000fe200078ec0ff */
[----:B------:R-:W-:-:S03]  /*26cf0*/  IMAD.MOV.U32 R15, RZ, RZ, -0x1 ;  /* 0xffffffffff0f7424 */ /* 0x000fc600078e00ff */
[----:B------:R-:W-:-:S05]  /*26d00*/  SHF.R.U32.HI R5, RZ, 0x3, R8 ;  /* 0x00000003ff057819 */ /* 0x000fca0000011608 */
[----:B------:R-:W-:-:S04]  /*26d10*/  IMAD.IADD R2, R5, 0x1, R17 ;  /* 0x0000000105027824 */ /* 0x000fc800078e0211 */
[C---:B------:R-:W-:Y:S02]  /*26d20*/  VIADD R5, R2.reuse, 0x10 ;  /* 0x0000001002057836 */ /* 0x040fe40000000000 */
[----:B------:R-:W-:Y:S02]  /*26d30*/  VIADD R8, R2, 0x60 ;  /* 0x0000006002087836 */ /* 0x000fe40000000000 */
[----:B--2---:R-:W-:Y:S02]  /*26d40*/  IMAD R3, R11, R7, RZ ;  /* 0x000000070b037224 */ /* 0x004fe400078e02ff */
[----:B------:R-:W-:-:S03]  /*26d50*/  IMAD.MOV.U32 R11, RZ, RZ, 0x181f ;  /* 0x0000181fff0b7424 */ /* 0x000fc600078e00ff */
[----:B------:R-:W-:-:S13]  /*26d60*/  ISETP.GE.AND P1, PT, R2, R3, PT ;  /* 0x000000030200720c */ /* 0x000fda0003f26270 */
[----:B-----5:R-:W-:Y:S05]  /*26d70*/  WARPSYNC.COLLECTIVE R15, `(.L_x_720) ;  /* 0x000000000f087348 */ /* 0x020fea0003c00000 */
[----:B------:R0:W1:Y:S02]  /*26d80*/  SHFL.IDX P6, R14, R13, R12, R11 ;  /* 0x0000000c0d0e7389 */ /* 0x00006400000c000b */
[----:B01---5:R-:W-:Y:S01]  /*26d90*/  ENDCOLLECTIVE ;  /* 0x000000000000791b */ /* 0x023fe20003800000 */
.L_x_720:
[----:B------:R-:W-:Y:S01]  /*26da0*/  IMAD.MOV.U32 R13, RZ, RZ, R4 ;  /* 0x000000ffff0d7224 */ /* 0x000fe200078e0004 */
[----:B------:R-:W-:-:S07]  /*26db0*/  MOV R6, R14 ;  /* 0x0000000e00067202 */ /* 0x000fce0000000f00 */
[----:B------:R-:W-:Y:S05]  /*26dc0*/  WARPSYNC.COLLECTIVE R15, `(.L_x_721) ;  /* 0x000000000f087348 */ /* 0x000fea0003c00000 */
[----:B------:R0:W1:Y:S02]  /*26dd0*/  SHFL.IDX P6, R14, R13, R12, R11 ;  /* 0x0000000c0d0e7389 */ /* 0x00006400000c000b */
[----:B01----:R-:W-:Y:S01]  /*26de0*/  ENDCOLLECTIVE ;  /* 0x000000000000791b */ /* 0x003fe20003800000 */
.L_x_721:
[----:B------:R-:W-:Y:S02]  /*26df0*/  IMAD.MOV.U32 R13, RZ, RZ, R0 ;  /* 0x000000ffff0d7224 */ /* 0x000fe400078e0000 */
[----:B------:R-:W-:Y:S02]  /*26e00*/  IMAD.MOV.U32 R12, RZ, RZ, 0x1 ;  /* 0x00000001ff0c7424 */ /* 0x000fe400078e00ff */
[----:B------:R-:W-:-:S07]  /*26e10*/  IMAD.MOV.U32 R7, RZ, RZ, R14 ;  /* 0x000000ffff077224 */ /* 0x000fce00078e000e */
[----:B------:R-:W-:Y:S05]  /*26e20*/  WARPSYNC.COLLECTIVE R15, `(.L_x_722) ;  /* 0x000000000f087348 */ /* 0x000fea0003c00000 */
[----:B------:R0:W1:Y:S02]  /*26e30*/  SHFL.IDX P6, R14, R13, R12, R11 ;  /* 0x0000000c0d0e7389 */ /* 0x00006400000c000b */
[----:B01----:R-:W-:Y:S01]  /*26e40*/  ENDCOLLECTIVE ;  /* 0x000000000000791b */ /* 0x003fe20003800000 */
.L_x_722:
[----:B------:R-:W-:-:S04]  /*26e50*/  @!P1 IADD3 R7, P2, R9, R7, RZ ;  /* 0x0000000709079210 */ /* 0x000fc80007f5e0ff */
[----:B------:R-:W-:-:S04]  /*26e60*/  @!P1 IADD3.X R6, RZ, R6, RZ, P2, !PT ;  /* 0x00000006ff069210 */ /* 0x000fc800017fe4ff */
        /* <DEDUP_REMOVED lines=8> */
[----:B------:R-:W-:Y:S02]  /*26ef0*/  ISETP.GE.AND P1, PT, R5, R3, PT ;  /* 0x000000030500720c */ /* 0x000fe40003f26270 */
[----:B0-----:R-:W-:-:S11]  /*26f00*/  MOV R6, R14 ;  /* 0x0000000e00067202 */ /* 0x001fd60000000f00 */
[----:B------:R-:W-:Y:S05]  /*26f10*/  WARPSYNC.COLLECTIVE R15, `(.L_x_723) ;  /* 0x000000000f087348 */ /* 0x000fea0003c00000 */
[----:B------:R0:W1:Y:S02]  /*26f20*/  SHFL.IDX P6, R14, R13, R12, R11 ;  /* 0x0000000c0d0e7389 */ /* 0x00006400000c000b */
[----:B01----:R-:W-:Y:S01]  /*26f30*/  ENDCOLLECTIVE ;  /* 0x000000000000791b */ /* 0x003fe20003800000 */
.L_x_723:
[----:B------:R-:W-:Y:S02]  /*26f40*/  IMAD.MOV.U32 R13, RZ, RZ, R0 ;  /* 0x000000ffff0d7224 */ /* 0x000fe400078e0000 */
[----:B------:R-:W-:Y:S02]  /*26f50*/  IMAD.MOV.U32 R12, RZ, RZ, 0x2 ;  /* 0x00000002ff0c7424 */ /* 0x000fe400078e00ff */
[----:B------:R-:W-:-:S07]  /*26f60*/  IMAD.MOV.U32 R5, RZ, RZ, R14 ;  /* 0x000000ffff057224 */ /* 0x000fce00078e000e */
[----:B------:R-:W-:Y:S05]  /*26f70*/  WARPSYNC.COLLECTIVE R15, `(.L_x_724) ;  /* 0x000000000f087348 */ /* 0x000fea0003c00000 */
[----:B------:R0:W1:Y:S02]  /*26f80*/  SHFL.IDX P6, R14, R13, R12, R11 ;  /* 0x0000000c0d0e7389 */ /* 0x00006400000c000b */
[----:B01----:R-:W-:Y:S01]  /*26f90*/  ENDCOLLECTIVE ;  /* 0x000000000000791b */ /* 0x003fe20003800000 */
.L_x_724:
[----:B------:R-:W-:-:S04]  /*26fa0*/  @!P1 IADD3 R5, P2, R9, R5, RZ ;  /* 0x0000000509059210 */ /* 0x000fc80007f5e0ff */
[----:B------:R-:W-:-:S05]  /*26fb0*/  @!P1 IADD3.X R6, RZ, R6, RZ, P2, !PT ;  /* 0x00000006ff069210 */ /* 0x000fca00017fe4ff */
[----:B------:R-:W-:Y:S02]  /*26fc0*/  @!P1 IMAD.MOV.U32 R7, RZ, RZ, R6 ;  /* 0x000000ffff079224 */ /* 0x000fe400078e0006 */
[----:B------:R-:W-:Y:S01]  /*26fd0*/  @!P1 IMAD.MOV.U32 R6, RZ, RZ, R5 ;  /* 0x000000ffff069224 */ /* 0x000fe200078e0005 */
[----:B------:R-:W-:Y:S01]  /*26fe0*/  IADD3 R5, R2, 0x20, RZ ;  /* 0x0000002002057810 */ /* 0x000fe20007ffe0ff */
[----:B------:R-:W-:-:S03]  /*26ff0*/  IMAD.MOV.U32 R13, RZ, RZ, R4 ;  /* 0x000000ffff0d7224 */ /* 0x000fc600078e0004 */
        /* <DEDUP_REMOVED lines=9> */
.L_x_725:
[----:B------:R-:W-:Y:S02]  /*27090*/  IMAD.MOV.U32 R13, RZ, RZ, R0 ;  /* 0x000000ffff0d7224 */ /* 0x000fe400078e0000 */
[----:B------:R-:W-:Y:S02]  /*270a0*/  IMAD.MOV.U32 R12, RZ, RZ, 0x3 ;  /* 0x00000003ff0c7424 */ /* 0x000fe400078e00ff */
[----:B------:R-:W-:-:S07]  /*270b0*/  IMAD.MOV.U32 R5, RZ, RZ, R14 ;  /* 0x000000ffff057224 */ /* 0x000fce00078e000e */
[----:B------:R-:W-:Y:S05]  /*270c0*/  WARPSYNC.COLLECTIVE R15, `(.L_x_726) ;  /* 0x000000000f087348 */ /* 0x000fea0003c00000 */
[----:B------:R0:W1:Y:S02]  /*270d0*/  SHFL.IDX P6, R14, R13, R12, R11 ;  /* 0x0000000c0d0e7389 */ /* 0x00006400000c000b */
[----:B01----:R-:W-:Y:S01]  /*270e0*/  ENDCOLLECTIVE ;  /* 0x000000000000791b */ /* 0x003fe20003800000 */
.L_x_726:
        /* <DEDUP_REMOVED lines=15> */
.L_x_727:
[----:B------:R-:W-:Y:S02]  /*271e0*/  IMAD.MOV.U32 R13, RZ, RZ, R0 ;  /* 0x000000ffff0d7224 */ /* 0x000fe400078e0000 */
[----:B------:R-:W-:Y:S02]  /*271f0*/  IMAD.MOV.U32 R12, RZ, RZ, 0x4 ;  /* 0x00000004ff0c7424 */ /* 0x000fe400078e00ff */
[----:B------:R-:W-:-:S07]  /*27200*/  IMAD.MOV.U32 R5, RZ, RZ, R14 ;  /* 0x000000ffff057224 */ /* 0x000fce00078e000e */
[----:B------:R-:W-:Y:S05]  /*27210*/  WARPSYNC.COLLECTIVE R15, `(.L_x_728) ;  /* 0x000000000f087348 */ /* 0x000fea0003c00000 */
[----:B------:R0:W1:Y:S02]  /*27220*/  SHFL.IDX P6, R14, R13, R12, R11 ;  /* 0x0000000c0d0e7389 */ /* 0x00006400000c000b */
[----:B01----:R-:W-:Y:S01]  /*27230*/  ENDCOLLECTIVE ;  /* 0x000000000000791b */ /* 0x003fe20003800000 */
.L_x_728:
        /* <DEDUP_REMOVED lines=15> */
.L_x_729:
[----:B------:R-:W-:Y:S02]  /*27330*/  IMAD.MOV.U32 R13, RZ, RZ, R0 ;  /* 0x000000ffff0d7224 */ /* 0x000fe400078e0000 */
[----:B------:R-:W-:Y:S02]  /*27340*/  IMAD.MOV.U32 R12, RZ, RZ, 0x5 ;  /* 0x00000005ff0c7424 */ /* 0x000fe400078e00ff */
[----:B------:R-:W-:-:S07]  /*27350*/  IMAD.MOV.U32 R5, RZ, RZ, R14 ;  /* 0x000000ffff057224 */ /* 0x000fce00078e000e */
[----:B------:R-:W-:Y:S05]  /*27360*/  WARPSYNC.COLLECTIVE R15, `(.L_x_730) ;  /* 0x000000000f087348 */ /* 0x000fea0003c00000 */
[----:B------:R0:W1:Y:S02]  /*27370*/  SHFL.IDX P6, R14, R13, R12, R11 ;  /* 0x0000000c0d0e7389 */ /* 0x00006400000c000b */
[----:B01----:R-:W-:Y:S01]  /*27380*/  ENDCOLLECTIVE ;  /* 0x000000000000791b */ /* 0x003fe20003800000 */
.L_x_730:
        /* <DEDUP_REMOVED lines=15> */
.L_x_731:
[----:B------:R-:W-:Y:S01]  /*27480*/  MOV R13, R0 ;  /* 0x00000000000d7202 */ /* 0x000fe20000000f00 */
[----:B------:R-:W-:Y:S02]  /*27490*/  IMAD.MOV.U32 R12, RZ, RZ, 0x6 ;  /* 0x00000006ff0c7424 */ /* 0x000fe400078e00ff */
[----:B------:R-:W-:-:S07]  /*274a0*/  IMAD.MOV.U32 R5, RZ, RZ, R14 ;  /* 0x000000ffff057224 */ /* 0x000fce00078e000e */
[----:B------:R-:W-:Y:S05]  /*274b0*/  WARPSYNC.COLLECTIVE R15, `(.L_x_732) ;  /* 0x000000000f087348 */ /* 0x000fea0003c00000 */
[----:B------:R0:W1:Y:S02]  /*274c0*/  SHFL.IDX P6, R14, R13, R12, R11 ;  /* 0x0000000c0d0e7389 */ /* 0x00006400000c000b */
[----:B01----:R-:W-:Y:S01]  /*274d0*/  ENDCOLLECTIVE ;  /* 0x000000000000791b */ /* 0x003fe20003800000 */
.L_x_732:
[----:B------:R-:W-:-:S04]  /*274e0*/  @!P1 IADD3 R5, P2, R9, R5, RZ ;  /* 0x0000000509059210 */ /* 0x000fc80007f5e0ff */
[----:B------:R-:W-:-:S05]  /*274f0*/  @!P1 IADD3.X R6, RZ, R6, RZ, P2, !PT ;  /* 0x00000006ff069210 */ /* 0x000fca00017fe4ff */
[----:B------:R-:W-:Y:S02]  /*27500*/  @!P1 IMAD.MOV.U32 R7, RZ, RZ, R6 ;  /* 0x000000ffff079224 */ /* 0x000fe400078e0006 */
[----:B------:R-:W-:Y:S01]  /*27510*/  @!P1 IMAD.MOV.U32 R6, RZ, RZ, R5 ;  /* 0x000000ffff069224 */ /* 0x000fe200078e0005 */
[----:B------:R-:W-:-:S04]  /*27520*/  MOV R13, R4 ;  /* 0x00000004000d7202 */ /* 0x000fc80000000f00 */
        /* <DEDUP_REMOVED lines=9> */
.L_x_733:
[----:B------:R-:W-:Y:S01]  /*275c0*/  MOV R13, R0 ;  /* 0x00000000000d7202 */ /* 0x000fe20000000f00 */
[----:B------:R-:W-:Y:S02]  /*275d0*/  IMAD.MOV.U32 R12, RZ, RZ, 0x7 ;  /* 0x00000007ff0c7424 */ /* 0x000fe400078e00ff */
[----:B------:R-:W-:-:S07]  /*275e0*/  IMAD.MOV.U32 R5, RZ, RZ, R14 ;  /* 0x000000ffff057224 */ /* 0x000fce00078e000e */
[----:B------:R-:W-:Y:S05]  /*275f0*/  WARPSYNC.COLLECTIVE R15, `(.L_x_734) ;  /* 0x000000000f087348 */ /* 0x000fea0003c00000 */
[----:B------:R0:W1:Y:S02]  /*27600*/  SHFL.IDX P6, R14, R13, R12, R11 ;  /* 0x0000000c0d0e7389 */ /* 0x00006400000c000b */
[----:B01----:R-:W-:Y:S01]  /*27610*/  ENDCOLLECTIVE ;  /* 0x000000000000791b */ /* 0x003fe20003800000 */
.L_x_734:
[----:B------:R-:W-:-:S04]  /*27620*/  @!P1 IADD3 R5, P2, R9, R5, RZ ;  /* 0x0000000509059210 */ /* 0x000fc80007f5e0ff */
[----:B------:R-:W-:-:S05]  /*27630*/  @!P1 IADD3.X R6, RZ, R6, RZ, P2, !PT ;  /* 0x00000006ff069210 */ /* 0x000fca00017fe4ff */
[----:B------:R-:W-:Y:S01]  /*27640*/  @!P1 IMAD.MOV.U32 R7, RZ, RZ, R6 ;  /* 0x000000ffff079224 */ /* 0x000fe200078e0006 */
[----:B------:R-:W-:Y:S01]  /*27650*/  MOV R13, R4 ;  /* 0x00000004000d7202 */ /* 0x000fe20000000f00 */
[----:B------:R-:W-:-:S05]  /*27660*/  @!P1 IMAD.MOV.U32 R6, RZ, RZ, R5 ;  /* 0x000000ffff069224 */ /* 0x000fca00078e0005 */
[----:B------:R-:W-:Y:S01]  /*27670*/  @!PT LDS RZ, [RZ] ;  /* 0x00000000fffff984 */ /* 0x000fe20000000800 */
[----:B------:R-:W-:Y:S01]  /*27680*/  @!PT LDS RZ, [RZ] ;  /* 0x00000000fffff984 */ /* 0x000fe20000000800 */
[----:B------:R-:W-:Y:S01]  /*27690*/  @!PT LDS RZ, [RZ] ;  /* 0x00000000fffff984 */ /* 0x000fe20000000800 */
[----:B------:R0:W-:Y:S01]  /*276a0*/  @!P1 LDGSTS.E.BYPASS.LTC128B.128 [R10+0x1f400], desc[UR60][R6.64], !P0 ;  /* 0x1f400000060a9fae */ /* 0x0001e2000c101d7c */
[----:B------:R-:W-:-:S07]  /*276b0*/  IMAD.MOV.U32 R0, RZ, RZ, R14 ;  /* 0x000000ffff007224 */ /* 0x000fce00078e000e */
[----:B0-----:R-:W-:Y:S05]  /*276c0*/  WARPSYNC.COLLECTIVE R15, `(.L_x_735) ;  /* 0x000000000f087348 */ /* 0x001fea0003c00000 */
[----:B------:R1:W2:Y:S02]  /*276d0*/  SHFL.IDX P6, R14, R13, R12, R11 ;  /* 0x0000000c0d0e7389 */ /* 0x0002a400000c000b */
[----:B012---:R-:W-:Y:S01]  /*276e0*/  ENDCOLLECTIVE ;  /* 0x000000000000791b */ /* 0x007fe20003800000 */
.L_x_735:
[----:B------:R-:W-:Y:S01]  /*276f0*/  IMAD.MOV.U32 R4, RZ, RZ, R14 ;  /* 0x000000ffff047224 */ /* 0x000fe200078e000e */
[----:B------:R-:W-:Y:S06]  /*27700*/  BRA `(.L_x_736) ;  /* 0xffffffa800947947 */ /* 0x000fec000383ffff */
.L_x_575:
[----:B0-----:R-:W2:Y:S02]  /*27710*/  LDL R2, [R1+0x4] ;  /* 0x0000040001027983 */ /* 0x001ea40000100800 */
[----:B--2---:R0:W2:Y:S02]  /*27720*/  SYNCS.PHASECHK.TRANS64.TRYWAIT P0, [R2+URZ+0x2e820], R0 ;  /* 0x02e82000020075a7 */ /* 0x0040a4000800017f */
[----:B--2---:R-:W-:Y:S05]  /*27730*/  @!P0 NANOSLEEP.SYNCS 0x989680 ;  /* 0x009896800000895d */ /* 0x004fea0003900000 */
[----:B------:R-:W2:Y:S02]  /*27740*/  @!P0 SYNCS.PHASECHK.TRANS64 P0, [R2+URZ+0x2e820], R0 ;  /* 0x02e82000020085a7 */ /* 0x000ea4000800007f */
[----:B--2---:R-:W-:Y:S05]  /*27750*/  @!P0 BRA `(.L_x_575) ;  /* 0xfffffffc00ec8947 */ /* 0x004fea000383ffff */
[----:B------:R-:W-:Y:S05]  /*27760*/  BRA `(.L_x_737) ;  /* 0xffffffac00007947 */ /* 0x000fea000383ffff */
.L_x_581:
[----:B--2---:R2:W3:Y:S02]  /*27770*/  SYNCS.PHASECHK.TRANS64.TRYWAIT P0, [R6+URZ+0x2e880], R5 ;  /* 0x02e88005060075a7 */ /* 0x0044e4000800017f */
[----:B---3--:R-:W-:Y:S05]  /*27780*/  @!P0 NANOSLEEP.SYNCS 0x989680 ;  /* 0x009896800000895d */ /* 0x008fea0003900000 */
[----:B------:R-:W3:Y:S02]  /*27790*/  @!P0 SYNCS.PHASECHK.TRANS64 P0, [R6+URZ+0x2e880], R5 ;  /* 0x02e88005060085a7 */ /* 0x000ee4000800007f */
[----:B---3--:R-:W-:Y:S05]  /*277a0*/  @!P0 BRA `(.L_x_581) ;  /* 0xfffffffc00f08947 */ /* 0x008fea000383ffff */
[----:B------:R-:W-:Y:S05]  /*277b0*/  BRA `(.L_x_738) ;  /* 0xffffffac00c47947 */ /* 0x000fea000383ffff */
.L_x_586:
[----:B-1----:R1:W3:Y:S02]  /*277c0*/  SYNCS.PHASECHK.TRANS64.TRYWAIT P0, [R6+URZ+0x2e840], R5 ;  /* 0x02e84005060075a7 */ /* 0x0022e4000800017f */
[----:B---3--:R-:W-:Y:S05]  /*277d0*/  @!P0 NANOSLEEP.SYNCS 0x989680 ;  /* 0x009896800000895d */ /* 0x008fea0003900000 */
[----:B------:R-:W3:Y:S02]  /*277e0*/  @!P0 SYNCS.PHASECHK.TRANS64 P0, [R6+URZ+0x2e840], R5 ;  /* 0x02e84005060085a7 */ /* 0x000ee4000800007f */
[----:B---3--:R-:W-:Y:S05]  /*277f0*/  @!P0 BRA `(.L_x_586) ;  /* 0xfffffffc00f08947 */ /* 0x008fea000383ffff */
[----:B------:R-:W-:Y:S05]  /*27800*/  BRA `(.L_x_739) ;  /* 0xffffffb0004c7947 */ /* 0x000fea000383ffff */
.L_x_592:
[----:B--2---:R2:W3:Y:S02]  /*27810*/  SYNCS.PHASECHK.TRANS64.TRYWAIT P0, [R17+URZ+0x2e870], R4 ;  /* 0x02e87004110075a7 */ /* 0x0044e4000800017f */
[----:B---3--:R-:W-:Y:S05]  /*27820*/  @!P0 NANOSLEEP.SYNCS 0x989680 ;  /* 0x009896800000895d */ /* 0x008fea0003900000 */
[----:B------:R-:W3:Y:S02]  /*27830*/  @!P0 SYNCS.PHASECHK.TRANS64 P0, [R17+URZ+0x2e870], R4 ;  /* 0x02e87004110085a7 */ /* 0x000ee4000800007f */
[----:B---3--:R-:W-:Y:S05]  /*27840*/  @!P0 BRA `(.L_x_592) ;  /* 0xfffffffc00f08947 */ /* 0x008fea000383ffff */
[----:B------:R-:W-:Y:S05]  /*27850*/  BRA `(.L_x_740) ;  /* 0xffffffb000f07947 */ /* 0x000fea000383ffff */
.L_x_594:
[----:B---3--:R3:W4:Y:S02]  /*27860*/  SYNCS.PHASECHK.TRANS64.TRYWAIT P0, [R17+URZ+0x2e860], R2 ;  /* 0x02e86002110075a7 */ /* 0x008724000800017f */
[----:B----4-:R-:W-:Y:S05]  /*27870*/  @!P0 NANOSLEEP.SYNCS 0x989680 ;  /* 0x009896800000895d */ /* 0x010fea0003900000 */
[----:B------:R-:W4:Y:S02]  /*27880*/  @!P0 SYNCS.PHASECHK.TRANS64 P0, [R17+URZ+0x2e860], R2 ;  /* 0x02e86002110085a7 */ /* 0x000f24000800007f */
[----:B----4-:R-:W-:Y:S05]  /*27890*/  @!P0 BRA `(.L_x_594) ;  /* 0xfffffffc00f08947 */ /* 0x010fea000383ffff */
[----:B------:R-:W-:Y:S05]  /*278a0*/  BRA `(.L_x_741) ;  /* 0xffffffb000f87947 */ /* 0x000fea000383ffff */
.L_x_601:
[----:B---3--:R3:W4:Y:S02]  /*278b0*/  SYNCS.PHASECHK.TRANS64.TRYWAIT P1, [R17+URZ+0x2e870], R0 ;  /* 0x02e87000110075a7 */ /* 0x008724000802017f */
[----:B----4-:R-:W-:Y:S05]  /*278c0*/  @!P1 NANOSLEEP.SYNCS 0x989680 ;  /* 0x009896800000995d */ /* 0x010fea0003900000 */
[----:B------:R-:W4:Y:S02]  /*278d0*/  @!P1 SYNCS.PHASECHK.TRANS64 P1, [R17+URZ+0x2e870], R0 ;  /* 0x02e87000110095a7 */ /* 0x000f24000802007f */
[----:B----4-:R-:W-:Y:S05]  /*278e0*/  @!P1 BRA `(.L_x_601) ;  /* 0xfffffffc00f09947 */ /* 0x010fea000383ffff */
[----:B------:R-:W-:Y:S05]  /*278f0*/  BRA `(.L_x_742) ;  /* 0xffffffbc00347947 */ /* 0x000fea000383ffff */
.L_x_603:
[----:B---3--:R3:W4:Y:S02]  /*27900*/  SYNCS.PHASECHK.TRANS64.TRYWAIT P1, [R17+URZ+0x2e860], R0 ;  /* 0x02e86000110075a7 */ /* 0x008724000802017f */
[----:B----4-:R-:W-:Y:S05]  /*27910*/  @!P1 NANOSLEEP.SYNCS 0x989680 ;  /* 0x009896800000995d */ /* 0x010fea0003900000 */
[----:B------:R-:W4:Y:S02]  /*27920*/  @!P1 SYNCS.PHASECHK.TRANS64 P1, [R17+URZ+0x2e860], R0 ;  /* 0x02e86000110095a7 */ /* 0x000f24000802007f */
[----:B----4-:R-:W-:Y:S05]  /*27930*/  @!P1 BRA `(.L_x_603) ;  /* 0xfffffffc00f09947 */ /* 0x010fea000383ffff */
[----:B------:R-:W-:Y:S05]  /*27940*/  BRA `(.L_x_743) ;  /* 0xffffffbc003c7947 */ /* 0x000fea000383ffff */
.L_x_607:
[----:B------:R-:W-:Y:S01]  /*27950*/  BSSY B0, `(.L_x_744) ;  /* 0x0000008000007945 */ /* 0x000fe20003800000 */
[----:B------:R-:W-:Y:S01]  /*27960*/  IMAD.MOV.U32 R13, RZ, RZ, R16 ;  /* 0x000000ffff0d7224 */ /* 0x000fe200078e0010 */
[----:B------:R-:W-:Y:S01]  /*27970*/  MOV R12, RZ ;  /* 0x000000ff000c7202 */ /* 0x000fe20000000f00 */
[----:B------:R-:W-:Y:S02]  /*27980*/  IMAD.MOV.U32 R11, RZ, RZ, 0x1f ;  /* 0x0000001fff0b7424 */ /* 0x000fe400078e00ff */
[----:B------:R-:W-:-:S07]  /*27990*/  IMAD.MOV.U32 R15, RZ, RZ, -0x1 ;  /* 0xffffffffff0f7424 */ /* 0x000fce00078e00ff */
[----:B0-----:R-:W-:Y:S05]  /*279a0*/  WARPSYNC.COLLECTIVE R15, `(.L_x_745) ;  /* 0x000000000f087348 */ /* 0x001fea0003c00000 */
[----:B------:R1:W2:Y:S02]  /*279b0*/  SHFL.IDX P6, R14, R13, R12, R11 ;  /* 0x0000000c0d0e7389 */ /* 0x0002a400000c000b */
[----:B012---:R-:W-:Y:S01]  /*279c0*/  ENDCOLLECTIVE ;  /* 0x000000000000791b */ /* 0x007fe20003800000 */
.L_x_745:
[----:B------:R-:W-:Y:S05]  /*279d0*/  BSYNC B0 ;  /* 0x0000000000007941 */ /* 0x000fea0003800000 */
.L_x_744:
[----:B------:R-:W-:Y:S01]  /*279e0*/  IMAD.MOV.U32 R13, RZ, RZ, R16 ;  /* 0x000000ffff0d7224 */ /* 0x000fe200078e0010 */
[----:B------:R-:W-:Y:S01]  /*279f0*/  MOV R11, 0x1f ;  /* 0x0000001f000b7802 */ /* 0x000fe20000000f00 */
[----:B------:R-:W-:Y:S01]  /*27a00*/  IMAD.MOV.U32 R12, RZ, RZ, 0x1 ;  /* 0x00000001ff0c7424 */ /* 0x000fe200078e00ff */
[----:B------:R-:W-:Y:S01]  /*27a10*/  MOV R0, R14 ;  /* 0x0000000e00007202 */ /* 0x000fe20000000f00 */
[----:B------:R-:W-:Y:S01]  /*27a20*/  IMAD.MOV.U32 R15, RZ, RZ, -0x1 ;  /* 0xffffffffff0f7424 */ /* 0x000fe200078e00ff */
[----:B------:R-:W-:-:S07]  /*27a30*/  IADD3 R5, R19, R7, RZ ;  /* 0x0000000713057210 */ /* 0x000fce0007ffe0ff */
[----:B------:R-:W-:Y:S05]  /*27a40*/  WARPSYNC.COLLECTIVE R15, `(.L_x_746) ;  /* 0x000000000f087348 */ /* 0x000fea0003c00000 */
[----:B------:R0:W1:Y:S02]  /*27a50*/  SHFL.IDX P6, R14, R13, R12, R11 ;  /* 0x0000000c0d0e7389 */ /* 0x00006400000c000b */
[----:B01----:R-:W-:Y:S01]  /*27a60*/  ENDCOLLECTIVE ;  /* 0x000000000000791b */ /* 0x003fe20003800000 */
.L_x_746:
[----:B------:R-:W-:Y:S02]  /*27a70*/  ULDC UR4, c[0x0][0xc3c] ;  /* 0x00030f0000047ab9 */ /* 0x000fe40000000800 */
[----:B------:R-:W-:-:S13]  /*27a80*/  ISETP.GE.OR P1, PT, R5, UR4, !P0 ;  /* 0x0000000405007c0c */ /* 0x000fda000c726670 */
[----:B------:R-:W0:Y:S01]  /*27a90*/  @!P1 LDC.64 R2, c[0x0][0xc80] ;  /* 0x00032000ff029b82 */ /* 0x000e220000000a00 */
[----:B------:R-:W-:Y:S02]  /*27aa0*/  IMAD.MOV.U32 R11, RZ, RZ, RZ ;  /* 0x000000ffff0b7224 */ /* 0x000fe400078e00ff */
[----:B------:R-:W-:Y:S02]  /*27ab0*/  IMAD.MOV.U32 R4, RZ, RZ, R14 ;  /* 0x000000ffff047224 */ /* 0x000fe400078e000e */
[----:B0-----:R-:W-:-:S06]  /*27ac0*/  @!P1 IMAD.WIDE R2, R5, 0x4, R2 ;  /* 0x0000000405029825 */ /* 0x001fcc00078e0202 */
[----:B------:R0:W2:Y:S01]  /*27ad0*/  @!P1 LDG.E R3, desc[UR60][R2.64] ;  /* 0x0000003c02039981 */ /* 0x0000a2000c1e1900 */
[C---:B------:R-:W-:Y:S02]  /*27ae0*/  ISETP.GE.U32.AND P2, PT, R7.reuse, 0x2, PT ;  /* 0x000000020700780c */ /* 0x040fe40003f46070 */
[C---:B------:R-:W-:Y:S02]  /*27af0*/  ISETP.GE.U32.AND P3, PT, R7.reuse, 0x4, PT ;  /* 0x000000040700780c */ /* 0x040fe40003f66070 */
[C---:B------:R-:W-:Y:S02]  /*27b00*/  ISETP.GE.U32.AND P4, PT, R7.reuse, 0x8, PT ;  /* 0x000000080700780c */ /* 0x040fe40003f86070 */
[C---:B------:R-:W-:Y:S01]  /*27b10*/  ISETP.GE.U32.AND P5, PT, R7.reuse, 0x10, PT ;  /* 0x000000100700780c */ /* 0x040fe20003fa6070 */
[----:B0-----:R-:W-:Y:S02]  /*27b20*/  IMAD.MOV.U32 R2, RZ, RZ, RZ ;  /* 0x000000ffff027224 */ /* 0x001fe400078e00ff */
[----:B--2---:R-:W-:Y:S01]  /*27b30*/  @!P1 IMAD.MOV.U32 R2, RZ, RZ, R3 ;  /* 0x000000ffff029224 */ /* 0x004fe200078e0003 */
[----:B------:R-:W-:-:S04]  /*27b40*/  ISETP.NE.AND P1, PT, R7, RZ, PT ;  /* 0x000000ff0700720c */ /* 0x000fc80003f25270 */
[----:B------:R-:W-:-:S09]  /*27b50*/  MOV R13, R2 ;  /* 0x00000002000d7202 */ /* 0x000fd20000000f00 */
[----:B------:R-:W-:Y:S05]  /*27b60*/  WARPSYNC.COLLECTIVE R15, `(.L_x_747) ;  /* 0x000000000f087348 */ /* 0x000fea0003c00000 */
[----:B------:R0:W1:Y:S02]  /*27b70*/  SHFL.UP P6, R14, R13, R12, R11 ;  /* 0x0400000c0d0e7389 */ /* 0x00006400000c000b */
[----:B01----:R-:W-:Y:S01]  /*27b80*/  ENDCOLLECTIVE ;  /* 0x000000000000791b */ /* 0x003fe20003800000 */
.L_x_747:
[----:B------:R-:W-:Y:S02]  /*27b90*/  IMAD.MOV.U32 R12, RZ, RZ, 0x2 ;  /* 0x00000002ff0c7424 */ /* 0x000fe400078e00ff */
[----:B------:R-:W-:-:S05]  /*27ba0*/  IMAD.MOV.U32 R3, RZ, RZ, R14 ;  /* 0x000000ffff037224 */ /* 0x000fca00078e000e */
[----:B------:R-:W-:-:S04]  /*27bb0*/  SEL R3, R3, RZ, P1 ;  /* 0x000000ff03037207 */ /* 0x000fc80000800000 */
[----:B------:R-:W-:-:S05]  /*27bc0*/  IADD3 R3, R2, R3, RZ ;  /* 0x0000000302037210 */ /* 0x000fca0007ffe0ff */
[----:B------:R-:W-:-:S07]  /*27bd0*/  IMAD.MOV.U32 R13, RZ, RZ, R3 ;  /* 0x000000ffff0d7224 */ /* 0x000fce00078e0003 */
[----:B------:R-:W-:Y:S05]  /*27be0*/  WARPSYNC.COLLECTIVE R15, `(.L_x_748) ;  /* 0x000000000f087348 */ /* 0x000fea0003c00000 */
[----:B------:R0:W1:Y:S02]  /*27bf0*/  SHFL.UP P6, R14, R13, R12, R11 ;  /* 0x0400000c0d0e7389 */ /* 0x00006400000c000b */
[----:B01----:R-:W-:Y:S01]  /*27c00*/  ENDCOLLECTIVE ;  /* 0x000000000000791b */ /* 0x003fe20003800000 */
.L_x_748:
[----:B------:R-:W-:Y:S02]  /*27c10*/  MOV R12, 0x4 ;  /* 0x00000004000c7802 */ /* 0x000fe40000000f00 */
[----:B------:R-:W-:-:S04]  /*27c20*/  MOV R5, R14 ;  /* 0x0000000e00057202 */ /* 0x000fc80000000f00 */
[----:B------:R-:W-:-:S05]  /*27c30*/  SEL R5, R5, RZ, P2 ;  /* 0x000000ff05057207 */ /* 0x000fca0001000000 */
[----:B------:R-:W-:-:S04]  /*27c40*/  IMAD.IADD R3, R3, 0x1, R5 ;  /* 0x0000000103037824 */ /* 0x000fc800078e0205 */
[----:B------:R-:W-:-:S07]  /*27c50*/  IMAD.MOV.U32 R13, RZ, RZ, R3 ;  /* 0x000000ffff0d7224 */ /* 0x000fce00078e0003 */
[----:B------:R-:W-:Y:S05]  /*27c60*/  WARPSYNC.COLLECTIVE R15, `(.L_x_749) ;  /* 0x000000000f087348 */ /* 0x000fea0003c00000 */
[----:B------:R0:W1:Y:S02]  /*27c70*/  SHFL.UP P6, R14, R13, R12, R11 ;  /* 0x0400000c0d0e7389 */ /* 0x00006400000c000b */
[----:B01----:R-:W-:Y:S01]  /*27c80*/  ENDCOLLECTIVE ;  /* 0x000000000000791b */ /* 0x003fe20003800000 */
.L_x_749:
[----:B------:R-:W-:Y:S02]  /*27c90*/  IMAD.MOV.U32 R12, RZ, RZ, 0x8 ;  /* 0x00000008ff0c7424 */ /* 0x000fe400078e00ff */
[----:B------:R-:W-:-:S05]  /*27ca0*/  IMAD.MOV.U32 R5, RZ, RZ, R14 ;  /* 0x000000ffff057224 */ /* 0x000fca00078e000e */
[----:B------:R-:W-:-:S05]  /*27cb0*/  SEL R5, R5, RZ, P3 ;  /* 0x000000ff05057207 */ /* 0x000fca0001800000 */
[----:B------:R-:W-:-:S05]  /*27cc0*/  IMAD.IADD R3, R3, 0x1, R5 ;  /* 0x0000000103037824 */ /* 0x000fca00078e0205 */
[----:B------:R-:W-:-:S07]  /*27cd0*/  MOV R13, R3 ;  /* 0x00000003000d7202 */ /* 0x000fce0000000f00 */
[----:B------:R-:W-:Y:S05]  /*27ce0*/  WARPSYNC.COLLECTIVE R15, `(.L_x_750) ;  /* 0x000000000f087348 */ /* 0x000fea0003c00000 */
[----:B------:R0:W1:Y:S02]  /*27cf0*/  SHFL.UP P6, R14, R13, R12, R11 ;  /* 0x0400000c0d0e7389 */ /* 0x00006400000c000b */
[----:B01----:R-:W-:Y:S01]  /*27d00*/  ENDCOLLECTIVE ;  /* 0x000000000000791b */ /* 0x003fe20003800000 */
.L_x_750:
        /* <DEDUP_REMOVED lines=8> */
.L_x_751:
[----:B------:R-:W-:Y:S01]  /*27d90*/  MOV R12, 0x1f ;  /* 0x0000001f000c7802 */ /* 0x000fe20000000f00 */
[----:B------:R-:W-:Y:S01]  /*27da0*/  IMAD.MOV.U32 R11, RZ, RZ, 0x1f ;  /* 0x0000001fff0b7424 */ /* 0x000fe200078e00ff */
[----:B------:R-:W-:-:S04]  /*27db0*/  MOV R5, R14 ;  /* 0x0000000e00057202 */ /* 0x000fc80000000f00 */
[----:B------:R-:W-:-:S05]  /*27dc0*/  SEL R5, R5, RZ, P5 ;  /* 0x000000ff05057207 */ /* 0x000fca0002800000 */
[----:B------:R-:W-:-:S04]  /*27dd0*/  IMAD.IADD R5, R3, 0x1, R5 ;  /* 0x0000000103057824 */ /* 0x000fc800078e0205 */
[----:B------:R-:W-:-:S07]  /*27de0*/  IMAD.MOV.U32 R13, RZ, RZ, R5 ;  /* 0x000000ffff0d7224 */ /* 0x000fce00078e0005 */
[----:B------:R-:W-:Y:S05]  /*27df0*/  WARPSYNC.COLLECTIVE R15, `(.L_x_752) ;  /* 0x000000000f087348 */ /* 0x000fea0003c00000 */
[----:B------:R0:W1:Y:S02]  /*27e00*/  SHFL.IDX P6, R14, R13, R12, R11 ;  /* 0x0000000c0d0e7389 */ /* 0x00006400000c000b */
[----:B01----:R-:W-:Y:S01]  /*27e10*/  ENDCOLLECTIVE ;  /* 0x000000000000791b */ /* 0x003fe20003800000 */
.L_x_752:
[----:B------:R-:W-:Y:S01]  /*27e20*/  IMAD.MOV.U32 R6, RZ, RZ, R14 ;  /* 0x000000ffff067224 */ /* 0x000fe200078e000e */
[----:B------:R-:W-:Y:S06]  /*27e30*/  BRA `(.L_x_753) ;  /* 0xffffffc000987947 */ /* 0x000fec000383ffff */
.L_x_612:
[----:B------:R-:W-:Y:S01]  /*27e40*/  BSSY B0, `(.L_x_754) ;  /* 0x0000008000007945 */ /* 0x000fe20003800000 */
[----:B-----5:R-:W-:Y:S01]  /*27e50*/  MOV R13, R2 ;  /* 0x00000002000d7202 */ /* 0x020fe20000000f00 */
[----:B------:R-:W-:Y:S01]  /*27e60*/  IMAD.MOV.U32 R12, RZ, RZ, 0x1 ;  /* 0x00000001ff0c7424 */ /* 0x000fe200078e00ff */
[----:B------:R-:W-:Y:S01]  /*27e70*/  MOV R15, 0xffffffff ;  /* 0xffffffff000f7802 */ /* 0x000fe20000000f00 */
[----:B------:R-:W-:-:S07]  /*27e80*/  IMAD.MOV.U32 R11, RZ, RZ, RZ ;  /* 0x000000ffff0b7224 */ /* 0x000fce00078e00ff */
[----:B01----:R-:W-:Y:S05]  /*27e90*/  WARPSYNC.COLLECTIVE R15, `(.L_x_755) ;  /* 0x000000000f087348 */ /* 0x003fea0003c00000 */
[----:B------:R2:W3:Y:S02]  /*27ea0*/  SHFL.UP P6, R14, R13, R12, R11 ;  /* 0x0400000c0d0e7389 */ /* 0x0004e400000c000b */
[----:B0123--:R-:W-:Y:S01]  /*27eb0*/  ENDCOLLECTIVE ;  /* 0x000000000000791b */ /* 0x00ffe20003800000 */
.L_x_755:
[----:B------:R-:W-:Y:S05]  /*27ec0*/  BSYNC B0 ;  /* 0x0000000000007941 */ /* 0x000fea0003800000 */
.L_x_754:
[----:B------:R-:W-:Y:S01]  /*27ed0*/  IMAD.MOV.U32 R3, RZ, RZ, R14 ;  /* 0x000000ffff037224 */ /* 0x000fe200078e000e */
[----:B------:R-:W-:Y:S01]  /*27ee0*/  MOV R15, 0xffffffff ;  /* 0xffffffff000f7802 */ /* 0x000fe20000000f00 */
[----:B------:R-:W-:Y:S02]  /*27ef0*/  IMAD.MOV.U32 R12, RZ, RZ, 0x2 ;  /* 0x00000002ff0c7424 */ /* 0x000fe400078e00ff */
[----:B------:R-:W-:Y:S01]  /*27f00*/  IMAD.MOV.U32 R11, RZ, RZ, RZ ;  /* 0x000000ffff0b7224 */ /* 0x000fe200078e00ff */
[----:B------:R-:W-:-:S05]  /*27f10*/  SEL R3, R3, RZ, P1 ;  /* 0x000000ff03037207 */ /* 0x000fca0000800000 */
[----:B------:R-:W-:-:S05]  /*27f20*/  IMAD.IADD R3, R2, 0x1, R3 ;  /* 0x0000000102037824 */ /* 0x000fca00078e0203 */
[----:B------:R-:W-:-:S07]  /*27f30*/  MOV R13, R3 ;  /* 0x00000003000d7202 */ /* 0x000fce0000000f00 */
[----:B------:R-:W-:Y:S05]  /*27f40*/  WARPSYNC.COLLECTIVE R15, `(.L_x_756) ;  /* 0x000000000f087348 */ /* 0x000fea0003c00000 */
[----:B------:R0:W1:Y:S02]  /*27f50*/  SHFL.UP P6, R14, R13, R12, R11 ;  /* 0x0400000c0d0e7389 */ /* 0x00006400000c000b */
[----:B01----:R-:W-:Y:S01]  /*27f60*/  ENDCOLLECTIVE ;  /* 0x000000000000791b */ /* 0x003fe20003800000 */
.L_x_756:
        /* <DEDUP_REMOVED lines=8> */
.L_x_757:
        /* <DEDUP_REMOVED lines=8> */
.L_x_758:
        /* <DEDUP_REMOVED lines=8> */
.L_x_759:
[----:B------:R-:W-:Y:S02]  /*280f0*/  IMAD.MOV.U32 R12, RZ, RZ, 0x1f ;  /* 0x0000001fff0c7424 */ /* 0x000fe400078e00ff */
[----:B------:R-:W-:Y:S02]  /*28100*/  IMAD.MOV.U32 R11, RZ, RZ, 0x1f ;  /* 0x0000001fff0b7424 */ /* 0x000fe400078e00ff */
[----:B------:R-:W-:-:S05]  /*28110*/  IMAD.MOV.U32 R5, RZ, RZ, R14 ;  /* 0x000000ffff057224 */ /* 0x000fca00078e000e */
[----:B------:R-:W-:-:S05]  /*28120*/  SEL R5, R5, RZ, P5 ;  /* 0x000000ff05057207 */ /* 0x000fca0002800000 */
[----:B------:R-:W-:-:S05]  /*28130*/  IMAD.IADD R5, R3, 0x1, R5 ;  /* 0x0000000103057824 */ /* 0x000fca00078e0205 */
[----:B------:R-:W-:-:S07]  /*28140*/  MOV R13, R5 ;  /* 0x00000005000d7202 */ /* 0x000fce0000000f00 */
[----:B------:R-:W-:Y:S05]  /*28150*/  WARPSYNC.COLLECTIVE R15, `(.L_x_760) ;  /* 0x000000000f087348 */ /* 0x000fea0003c00000 */
[----:B------:R0:W1:Y:S02]  /*28160*/  SHFL.IDX P6, R14, R13, R12, R11 ;  /* 0x0000000c0d0e7389 */ /* 0x00006400000c000b */
[----:B01----:R-:W-:Y:S01]  /*28170*/  ENDCOLLECTIVE ;  /* 0x000000000000791b */ /* 0x003fe20003800000 */
.L_x_760:
[----:B------:R-:W-:Y:S01]  /*28180*/  MOV R6, R14 ;  /* 0x0000000e00067202 */ /* 0x000fe20000000f00 */
[----:B------:R-:W-:Y:S06]  /*28190*/  BRA `(.L_x_761) ;  /* 0xffffffc0005c7947 */ /* 0x000fec000383ffff */
.L_x_614:
[----:B------:R-:W-:Y:S01]  /*281a0*/  BSSY B0, `(.L_x_762) ;  /* 0x0000006000007945 */ /* 0x000fe20003800000 */
[----:B------:R-:W-:Y:S01]  /*281b0*/  PLOP3.LUT P6, PT, P6, PT, PT, 0x8, 0x0 ;  /* 0x000000000000781c */ /* 0x000fe200037ce170 */
[----:B------:R-:W-:-:S12]  /*281c0*/  IMAD.MOV.U32 R15, RZ, RZ, -0x1 ;  /* 0xffffffffff0f7424 */ /* 0x000fd800078e00ff */
[----:B01----:R-:W-:Y:S05]  /*281d0*/  WARPSYNC.COLLECTIVE R15, `(.L_x_763) ;  /* 0x000000000f087348 */ /* 0x003fea0003c00000 */
[----:B------:R-:W-:Y:S01]  /*281e0*/  VOTE.ANY R14, PT, P6 ;  /* 0x00000000000e7806 */ /* 0x000fe200030e0100 */
[----:B01----:R-:W-:Y:S06]  /*281f0*/  ENDCOLLECTIVE ;  /* 0x000000000000791b */ /* 0x003fec0003800000 */
.L_x_763:
[----:B------:R-:W-:Y:S05]  /*28200*/  BSYNC B0 ;  /* 0x0000000000007941 */ /* 0x000fea0003800000 */
.L_x_762:
[----:B------:R-:W-:Y:S01]  /*28210*/  IMAD.MOV.U32 R3, RZ, RZ, R14 ;  /* 0x000000ffff037224 */ /* 0x000fe200078e000e */
[----:B------:R-:W-:Y:S01]  /*28220*/  MOV R13, R2 ;  /* 0x00000002000d7202 */ /* 0x000fe20000000f00 */
[----:B------:R-:W-:Y:S01]  /*28230*/  IMAD.MOV.U32 R11, RZ, RZ, 0x1f ;  /* 0x0000001fff0b7424 */ /* 0x000fe200078e00ff */
[----:B------:R-:W-:Y:S01]  /*28240*/  MOV R15, 0xffffffff ;  /* 0xffffffff000f7802 */ /* 0x000fe20000000f00 */
[----:B------:R-:W0:Y:S02]  /*28250*/  POPC R4, R3 ;  /* 0x0000000300047309 */ /* 0x000e240000000000 */
[----:B0-----:R-:W-:-:S07]  /*28260*/  IMAD.MOV.U32 R12, RZ, RZ, R4 ;  /* 0x000000ffff0c7224 */ /* 0x001fce00078e0004 */
[----:B------:R-:W-:Y:S05]  /*28270*/  WARPSYNC.COLLECTIVE R15, `(.L_x_764) ;  /* 0x000000000f087348 */ /* 0x000fea0003c00000 */
[----:B------:R0:W1:Y:S02]  /*28280*/  SHFL.IDX P6, R14, R13, R12, R11 ;  /* 0x0000000c0d0e7389 */ /* 0x00006400000c000b */
[----:B01----:R-:W-:Y:S01]  /*28290*/  ENDCOLLECTIVE ;  /* 0x000000000000791b */ /* 0x003fe20003800000 */
.L_x_764:
[----:B------:R-:W-:Y:S01]  /*282a0*/  IMAD.MOV.U32 R17, RZ, RZ, R14 ;  /* 0x000000ffff117224 */ /* 0x000fe200078e000e */
[----:B------:R-:W-:Y:S06]  /*282b0*/  BRA `(.L_x_765) ;  /* 0xffffffc0004c7947 */ /* 0x000fec000383ffff */
.L_x_616:
[----:B------:R-:W-:Y:S01]  /*282c0*/  BSSY B0, `(.L_x_766) ;  /* 0x0000007000007945 */ /* 0x000fe20003800000 */
[----:B------:R-:W-:Y:S01]  /*282d0*/  IMAD.MOV.U32 R13, RZ, RZ, R5 ;  /* 0x000000ffff0d7224 */ /* 0x000fe200078e0005 */
[----:B------:R-:W-:Y:S01]  /*282e0*/  MOV R11, 0x1f ;  /* 0x0000001f000b7802 */ /* 0x000fe20000000f00 */
[----:B------:R-:W-:-:S07]  /*282f0*/  IMAD.MOV.U32 R15, RZ, RZ, -0x1 ;  /* 0xffffffffff0f7424 */ /* 0x000fce00078e00ff */
[----:B01-3--:R-:W-:Y:S05]  /*28300*/  WARPSYNC.COLLECTIVE R15, `(.L_x_767) ;  /* 0x000000000f087348 */ /* 0x00bfea0003c00000 */
[----:B------:R2:W4:Y:S02]  /*28310*/  SHFL.IDX P6, R14, R13, R12, R11 ;  /* 0x0000000c0d0e7389 */ /* 0x00052400000c000b */
[----:B01234-:R-:W-:Y:S01]  /*28320*/  ENDCOLLECTIVE ;  /* 0x000000000000791b */ /* 0x01ffe20003800000 */
.L_x_767:
[----:B------:R-:W-:Y:S05]  /*28330*/  BSYNC B0 ;  /* 0x0000000000007941 */ /* 0x000fea0003800000 */
.L_x_766:
[----:B------:R-:W-:Y:S01]  /*28340*/  IMAD.MOV.U32 R2, RZ, RZ, R14 ;  /* 0x000000ffff027224 */ /* 0x000fe200078e000e */
[----:B------:R-:W-:Y:S06]  /*28350*/  BRA `(.L_x_615) ;  /* 0xffffffc000407947 */ /* 0x000fec000383ffff */
.L_x_620:
[----:B0-----:R0:W1:Y:S02]  /*28360*/  SYNCS.PHASECHK.TRANS64.TRYWAIT P0, [R0+URZ+0x2e820], R3 ;  /* 0x02e82003000075a7 */ /* 0x001064000800017f */
[----:B-1----:R-:W-:Y:S05]  /*28370*/  @!P0 NANOSLEEP.SYNCS 0x989680 ;  /* 0x009896800000895d */ /* 0x002fea0003900000 */
[----:B------:R-:W1:Y:S02]  /*28380*/  @!P0 SYNCS.PHASECHK.TRANS64 P0, [R0+URZ+0x2e820], R3 ;  /* 0x02e82003000085a7 */ /* 0x000e64000800007f */
[----:B-1----:R-:W-:Y:S05]  /*28390*/  @!P0 BRA `(.L_x_620) ;  /* 0xfffffffc00f08947 */ /* 0x002fea000383ffff */
[----:B------:R-:W-:Y:S05]  /*283a0*/  BRA `(.L_x_768) ;  /* 0xffffffc400347947 */ /* 0x000fea000383ffff */
.L_x_621:
[----:B------:R-:W1:Y:S01]  /*283b0*/  S2R R2, SR_TID.X ;  /* 0x0000000000027919 */ /* 0x000e620000002100 */
[----:B------:R-:W-:Y:S01]  /*283c0*/  BSSY B0, `(.L_x_769) ;  /* 0x000000a000007945 */ /* 0x000fe20003800000 */
[----:B------:R-:W-:Y:S01]  /*283d0*/  IMAD.MOV.U32 R12, RZ, RZ, RZ ;  /* 0x000000ffff0c7224 */ /* 0x000fe200078e00ff */
[----:B------:R-:W-:Y:S01]  /*283e0*/  MOV R15, 0xffffffff ;  /* 0xffffffff000f7802 */ /* 0x000fe20000000f00 */
[----:B------:R-:W-:Y:S01]  /*283f0*/  IMAD.MOV.U32 R11, RZ, RZ, 0x1f ;  /* 0x0000001fff0b7424 */ /* 0x000fe200078e00ff */
[----:B-1----:R-:W-:-:S04]  /*28400*/  SHF.R.U32.HI R2, RZ, 0x5, R2 ;  /* 0x00000005ff027819 */ /* 0x002fc80000011602 */
[----:B------:R-:W-:-:S04]  /*28410*/  LOP3.LUT R2, R2, 0x3, RZ, 0xc0, !PT ;  /* 0x0000000302027812 */ /* 0x000fc800078ec0ff */
[----:B------:R-:W-:-:S07]  /*28420*/  MOV R13, R2 ;  /* 0x00000002000d7202 */ /* 0x000fce0000000f00 */
[----:B0-----:R-:W-:Y:S05]  /*28430*/  WARPSYNC.COLLECTIVE R15, `(.L_x_770) ;  /* 0x000000000f087348 */ /* 0x001fea0003c00000 */
[----:B------:R1:W2:Y:S02]  /*28440*/  SHFL.IDX P6, R14, R13, R12, R11 ;  /* 0x0000000c0d0e7389 */ /* 0x0002a400000c000b */
[----:B012---:R-:W-:Y:S01]  /*28450*/  ENDCOLLECTIVE ;  /* 0x000000000000791b */ /* 0x007fe20003800000 */
.L_x_770:
[----:B------:R-:W-:Y:S05]  /*28460*/  BSYNC B0 ;  /* 0x0000000000007941 */ /* 0x000fea0003800000 */
.L_x_769:
[----:B------:R-:W-:Y:S05]  /*28470*/  BRA `(.L_x_771) ;  /* 0xffffffc4001c7947 */ /* 0x000fea000383ffff */
.L_x_622:
[----:B------:R-:W-:Y:S01]  /*28480*/  BSSY B0, `(.L_x_772) ;  /* 0x0000006000007945 */ /* 0x000fe20003800000 */
[----:B------:R-:W-:-:S07]  /*28490*/  IMAD.MOV.U32 R15, RZ, RZ, -0x1 ;  /* 0xffffffffff0f7424 */ /* 0x000fce00078e00ff */
[----:B01----:R-:W-:Y:S05]  /*284a0*/  WARPSYNC.COLLECTIVE R15, `(.L_x_773) ;  /* 0x000000000f0c7348 */ /* 0x003fea0003c00000 */
[----:B------:R-:W-:Y:S02]  /*284b0*/  ELECT P6, UR62, PT ;  /* 0x00000000003e782f */ /* 0x000fe400038c0000 */
[----:B------:R-:W-:Y:S01]  /*284c0*/  MOV R14, UR62 ;  /* 0x0000003e000e7c02 */ /* 0x000fe20008000f00 */
[----:B01----:R-:W-:Y:S10]  /*284d0*/  ENDCOLLECTIVE ;  /* 0x000000000000791b */ /* 0x003ff40003800000 */
.L_x_773:
[----:B------:R-:W-:Y:S05]  /*284e0*/  BSYNC B0 ;  /* 0x0000000000007941 */ /* 0x000fea0003800000 */
.L_x_772:
[----:B------:R-:W-:Y:S05]  /*284f0*/  BRA `(.L_x_774) ;  /* 0xffffffc400107947 */ /* 0x000fea000383ffff */
.L_x_624:
[----:B0-----:R0:W1:Y:S02]  /*28500*/  SYNCS.PHASECHK.TRANS64.TRYWAIT P1, [R6+URZ], R5 ;  /* 0x00000005060075a7 */ /* 0x001064000802017f */
[----:B-1----:R-:W-:Y:S05]  /*28510*/  @!P1 NANOSLEEP.SYNCS 0x989680 ;  /* 0x009896800000995d */ /* 0x002fea0003900000 */
[----:B------:R-:W1:Y:S02]  /*28520*/  @!P1 SYNCS.PHASECHK.TRANS64 P1, [R6+URZ], R5 ;  /* 0x00000005060095a7 */ /* 0x000e64000802007f */
[----:B-1----:R-:W-:Y:S05]  /*28530*/  @!P1 BRA `(.L_x_624) ;  /* 0xfffffffc00f09947 */ /* 0x002fea000383ffff */
[----:B------:R-:W-:Y:S05]  /*28540*/  BRA `(.L_x_775) ;  /* 0xffffffc400547947 */ /* 0x000fea000383ffff */
.L_x_625:
[----:B-1----:R1:W2:Y:S02]  /*28550*/  SYNCS.PHASECHK.TRANS64.TRYWAIT P1, [R7+URZ], R2 ;  /* 0x00000002070075a7 */ /* 0x0022a4000802017f */
[----:B--2---:R-:W-:Y:S05]  /*28560*/  @!P1 NANOSLEEP.SYNCS 0x989680 ;  /* 0x009896800000995d */ /* 0x004fea0003900000 */
[----:B------:R-:W2:Y:S02]  /*28570*/  @!P1 SYNCS.PHASECHK.TRANS64 P1, [R7+URZ], R2 ;  /* 0x00000002070095a7 */ /* 0x000ea4000802007f */
[----:B--2---:R-:W-:Y:S05]  /*28580*/  @!P1 BRA `(.L_x_625) ;  /* 0xfffffffc00f09947 */ /* 0x004fea000383ffff */
[----:B------:R-:W-:Y:S05]  /*28590*/  BRA `(.L_x_776) ;  /* 0xffffffc400487947 */ /* 0x000fea000383ffff */
.L_x_627:
[----:B--2---:R2:W3:Y:S02]  /*285a0*/  SYNCS.PHASECHK.TRANS64.TRYWAIT P1, [R4+URZ+0x2e860], R5 ;  /* 0x02e86005040075a7 */ /* 0x0044e4000802017f */
[----:B---3--:R-:W-:Y:S05]  /*285b0*/  @!P1 NANOSLEEP.SYNCS 0x989680 ;  /* 0x009896800000995d */ /* 0x008fea0003900000 */
[----:B------:R-:W3:Y:S02]  /*285c0*/  @!P1 SYNCS.PHASECHK.TRANS64 P1, [R4+URZ+0x2e860], R5 ;  /* 0x02e86005040095a7 */ /* 0x000ee4000802007f */
[----:B---3--:R-:W-:Y:S05]  /*285d0*/  @!P1 BRA `(.L_x_627) ;  /* 0xfffffffc00f09947 */ /* 0x008fea000383ffff */
[----:B------:R-:W-:Y:S05]  /*285e0*/  BRA `(.L_x_777) ;  /* 0xffffffc4004c7947 */ /* 0x000fea000383ffff */
.L_x_629:
[----:B---3--:R3:W4:Y:S02]  /*285f0*/  SYNCS.PHASECHK.TRANS64.TRYWAIT P1, [R3+URZ+0x2e860], R2 ;  /* 0x02e86002030075a7 */ /* 0x008724000802017f */
[----:B----4-:R-:W-:Y:S05]  /*28600*/  @!P1 NANOSLEEP.SYNCS 0x989680 ;  /* 0x009896800000995d */ /* 0x010fea0003900000 */
[----:B------:R-:W4:Y:S02]  /*28610*/  @!P1 SYNCS.PHASECHK.TRANS64 P1, [R3+URZ+0x2e860], R2 ;  /* 0x02e86002030095a7 */ /* 0x000f24000802007f */
[----:B----4-:R-:W-:Y:S05]  /*28620*/  @!P1 BRA `(.L_x_629) ;  /* 0xfffffffc00f09947 */ /* 0x010fea000383ffff */
[----:B------:R-:W-:Y:S05]  /*28630*/  BRA `(.L_x_778) ;  /* 0xffffffc4004c7947 */ /* 0x000fea000383ffff */
.L_x_631:
[----:B----4-:R4:W0:Y:S02]  /*28640*/  SYNCS.PHASECHK.TRANS64.TRYWAIT P0, [R4+URZ+0x2e880], R5 ;  /* 0x02e88005040075a7 */ /* 0x010824000800017f */
[----:B0-----:R-:W-:Y:S05]  /*28650*/  @!P0 NANOSLEEP.SYNCS 0x989680 ;  /* 0x009896800000895d */ /* 0x001fea0003900000 */
[----:B------:R-:W0:Y:S02]  /*28660*/  @!P0 SYNCS.PHASECHK.TRANS64 P0, [R4+URZ+0x2e880], R5 ;  /* 0x02e88005040085a7 */ /* 0x000e24000800007f */
[----:B0-----:R-:W-:Y:S05]  /*28670*/  @!P0 BRA `(.L_x_631) ;  /* 0xfffffffc00f08947 */ /* 0x001fea000383ffff */
[----:B------:R-:W-:Y:S05]  /*28680*/  BRA `(.L_x_632) ;  /* 0xffffffc400487947 */ /* 0x000fea000383ffff */
.L_x_779:
        /* <DEDUP_REMOVED lines=15> */
.L_x_2679:


//--------------------- .text._ZN7cutlass13device_kernelIN5flash11enable_sm90INS1_16FlashAttnFwdSm90INS1_25CollectiveMainloopFwdSm90ILi2EN4cute5tupleIJNS5_1CILi1EEES8_S8_EEENS6_IJNS7_ILi128EEENS7_ILi192EEESA_EEELi128ENS_12float_e4m3_tEfNS_4arch4Sm90ELb0ELb1ELb1ELb0ELb0ELb0ELb0ELb1ELb1ELb1ELb0ELb0EEENS1_21CollectiveEpilogueFwdINS6_IJSA_SA_SB_EEES9_NS_10bfloat16_tESF_Li256ELb0ELb1ELb0ELb1EEENS1_30DynamicPersistentTileSchedulerILi256ELi128ELb0ELb1ELb1EEEEEEEEEvNT_6ParamsE --------------------------
	.section	.text._ZN7cutlass13device_kernelIN5flash11enable_sm90INS1_16FlashAttnFwdSm90INS1_25CollectiveMainloopFwdSm90ILi2EN4cute5tupleIJNS5_1CILi1EEES8_S8_EEENS6_IJNS7_ILi128EEENS7_ILi192EEESA_EEELi128ENS_12float_e4m3_tEfNS_4arch4Sm90ELb0ELb1ELb1ELb0ELb0ELb0ELb0ELb1ELb1ELb1ELb0ELb0EEENS1_21CollectiveEpilogueFwdINS6_IJSA_SA_SB_EEES9_NS_10bfloat16_tESF_Li256ELb0ELb1ELb0ELb1EEENS1_30DynamicPersistentTileSchedulerILi256ELi128ELb0ELb1ELb1EEEEEEEEEvNT_6ParamsE,"ax",@progbits
	.align	128
.text._ZN7cutlass13device_kernelIN5flash11enable_sm90INS1_16FlashAttnFwdSm90INS1_25CollectiveMainloopFwdSm90ILi2EN4cute5tupleIJNS5_1CILi1EEES8_S8_EEENS6_IJNS7_ILi128EEENS7_ILi192EEESA_EEELi128ENS_12float_e4m3_tEfNS_4arch4Sm90ELb0ELb1ELb1ELb0ELb0ELb0ELb0ELb1ELb1ELb1ELb0ELb0EEENS1_21CollectiveEpilogueFwdINS6_IJSA_SA_SB_EEES9_NS_10bfloat16_tESF_Li256ELb0ELb1ELb0ELb1EEENS1_30DynamicPersistentTileSchedulerILi256ELi128ELb0ELb1ELb1EEEEEEEEEvNT_6ParamsE:
        .type           _ZN7cutlass13device_kernelIN5flash11enable_sm90INS1_16FlashAttnFwdSm90INS1_25CollectiveMainloopFwdSm90ILi2EN4cute5tupleIJNS5_1CILi1EEES8_S8_EEENS6_IJNS7_ILi128EEENS7_ILi192EEESA_EEELi128ENS_12float_e4m3_tEfNS_4arch4Sm90ELb0ELb1ELb1ELb0ELb0ELb0ELb0ELb1ELb1ELb1ELb0ELb0EEENS1_21CollectiveEpilogueFwdINS6_IJSA_SA_SB_EEES9_NS_10bfloat16_tESF_Li256ELb0ELb1ELb0ELb1EEENS1_30DynamicPersistentTileSchedulerILi256ELi128ELb0ELb1ELb1EEEEEEEEEvNT_6ParamsE,@function
        .size           _ZN7cutlass13device_kernelIN5flash11enable_sm90INS1_16FlashAttnFwdSm90INS1_25CollectiveMainloopFwdSm90ILi2EN4cute5tupleIJNS5_1CILi1EEES8_S8_EEENS6_IJNS7_ILi128EEENS7_ILi192EEESA_EEELi128ENS_12float_e4m3_tEfNS_4arch4Sm90ELb0ELb1ELb1ELb0ELb0ELb0ELb0ELb1ELb1ELb1ELb0ELb0EEENS1_21CollectiveEpilogueFwdINS6_IJSA_SA_SB_EEES9_NS_10bfloat16_tESF_Li256ELb0ELb1ELb0ELb1EEENS1_30DynamicPersistentTileSchedulerILi256ELi128ELb0ELb1ELb1EEEEEEEEEvNT_6ParamsE,(.L_x_2680 - _ZN7cutlass13device_kernelIN5flash11enable_sm90INS1_16FlashAttnFwdSm90INS1_25CollectiveMainloopFwdSm90ILi2EN4cute5tupleIJNS5_1CILi1EEES8_S8_EEENS6_IJNS7_ILi128EEENS7_ILi192EEESA_EEELi128ENS_12float_e4m3_tEfNS_4arch4Sm90ELb0ELb1ELb1ELb0ELb0ELb0ELb0ELb1ELb1ELb1ELb0ELb0EEENS1_21CollectiveEpilogueFwdINS6_IJSA_SA_SB_EEES9_NS_10bfloat16_tESF_Li256ELb0ELb1ELb0ELb1EEENS1_30DynamicPersistentTileSchedulerILi256ELi128ELb0ELb1ELb1EEEEEEEEEvNT_6ParamsE)
        .other          _ZN7cutlass13device_kernelIN5flash11enable_sm90INS1_16FlashAttnFwdSm90INS1_25CollectiveMainloopFwdSm90ILi2EN4cute5tupleIJNS5_1CILi1EEES8_S8_EEENS6_IJNS7_ILi128EEENS7_ILi192EEESA_EEELi128ENS_12float_e4m3_tEfNS_4arch4Sm90ELb0ELb1ELb1ELb0ELb0ELb0ELb0ELb1ELb1ELb1ELb0ELb0EEENS1_21CollectiveEpilogueFwdINS6_IJSA_SA_SB_EEES9_NS_10bfloat16_tESF_Li256ELb0ELb1ELb0ELb1EEENS1_30DynamicPersistentTileSchedulerILi256ELi128ELb0ELb1ELb1EEEEEEEEEvNT_6ParamsE,@"STO_CUDA_ENTRY STV_DEFAULT"
_ZN7cutlass13device_kernelIN5flash11enable_sm90INS1_16FlashAttnFwdSm90INS1_25CollectiveMainloopFwdSm90ILi2EN4cute5tupleIJNS5_1CILi1EEES8_S8_EEENS6_IJNS7_ILi128EEENS7_ILi192EEESA_EEELi128ENS_12float_e4m3_tEfNS_4arch4Sm90ELb0ELb1ELb1ELb0ELb0ELb0ELb0ELb1ELb1ELb1ELb0ELb0EEENS1_21CollectiveEpilogueFwdINS6_IJSA_SA_SB_EEES9_NS_10bfloat16_tESF_Li256ELb0ELb1ELb0ELb1EEENS1_30DynamicPersistentTileSchedulerILi256ELi128ELb0ELb1ELb1EEEEEEEEEvNT_6ParamsE:
        /* <DEDUP_REMOVED lines=18> */
.L_x_781:
[----:B------:R-:W-:Y:S05]  /*0120*/  BSYNC B0 ;  /* 0x0000000000007941 */ /* 0x000fea0003800000 */
.L_x_780:
        /* <DEDUP_REMOVED lines=41> */
.L_x_782:
        /* <DEDUP_REMOVED lines=22> */
.L_x_783:
        /* <DEDUP_REMOVED lines=18> */
.L_x_784:
        /* <DEDUP_REMOVED lines=22> */
.L_x_785:
        /* <DEDUP_REMOVED lines=22> */
.L_x_786:
[----:B------:R-:W-:Y:S01]  /*0900*/  PLOP3.LUT P0, PT, PT, PT, UP0, 0x80, 0x0 ;  /* 0x000000000000781c */ /* 0x000fe20003f0f008 */
[----:B------:R-:W-:Y:S01]  /*0910*/  UMOV UR38, 0x1 ;  /* 0x0000000100267882 */ /* 0x000fe20000000000 */
[----:B------:R-:W-:Y:S01]  /*0920*/  NOP ;  /* 0x0000000000007918 */ /* 0x000fe20000000000 */
[----:B------:R-:W-:Y:S01]  /*0930*/  USEL UR38, UR38, 0x2, !UP0 ;  /* 0x0000000226267887 */ /* 0x000fe2000c000000 */
[----:B------:R-:W-:Y:S01]  /*0940*/  ULDC.64 UR48, c[0x0][0x208] ;  /* 0x0000820000307ab9 */ /* 0x000fe20000000a00 */
[----:B012-4-:R-:W-:Y:S08]  /*0950*/  BAR.SYNC.DEFER_BLOCKING 0x0 ;  /* 0x0000000000007b1d */ /* 0x017ff00000010000 */
[----:B------:R-:W-:Y:S05]  /*0960*/  @!P0 BRA `(.L_x_787) ;  /* 0x0000017000a88947 */ /* 0x000fea0003800000 */
.L_x_788:
[----:B------:R-:W-:-:S08]  /*0970*/  NOP ;  /* 0x0000000000007918 */ /* 0x000fd00000000000 */
[----:B------:R-:W0:Y:S02]  /*0980*/  USETMAXREG.TRY_ALLOC.CTAPOOL UP0, 0xf0 ;  /* 0x000000f0000079c8 */ /* 0x000e240008000600 */
[----:B0-----:R-:W-:-:S13]  /*0990*/  PLOP3.LUT P0, PT, PT, PT, UP0, 0x80, 0x0 ;  /* 0x000000000000781c */ /* 0x001fda0003f0f008 */
[----:B------:R-:W-:Y:S05]  /*09a0*/  @!P0 BRA `(.L_x_788) ;  /* 0xfffffffc00f08947 */ /* 0x000fea000383ffff */
[----:B------:R-:W0:Y:S01]  /*09b0*/  S2R R2, SR_TID.X ;  /* 0x0000000000027919 */ /* 0x000e220000002100 */
[----:B------:R-:W1:Y:S08]  /*09c0*/  S2UR UR4, SR_CTAID.X ;  /* 0x00000000000479c3 */ /* 0x000e700000002500 */
[----:B------:R-:W-:Y:S08]  /*09d0*/  BAR.ARV 0x4, 0x180 ;  /* 0x0106000000007b1d */ /* 0x000ff00000002000 */
        /* <DEDUP_REMOVED lines=9> */
[----:B------:R-:W-:Y:S01]  /*0a70*/  UMOV UR36, URZ ;  /* 0x0000003f00247c82 */ /* 0x000fe20008000000 */
[----:B------:R-:W-:Y:S02]  /*0a80*/  UMOV UR37, URZ ;  /* 0x0000003f00257c82 */ /* 0x000fe40008000000 */
[----:B------:R-:W-:Y:S01]  /*0a90*/  SHF.R.S32.HI R3, RZ, 0x1f, R216 ;  /* 0x0000001fff037819 */ /* 0x000fe200000114d8 */
[----:B------:R-:W-:-:S03]  /*0aa0*/  UMOV UR47, URZ ;  /* 0x0000003f002f7c82 */ /* 0x000fc60008000000 */
[CC--:B------:R-:W-:Y:S02]  /*0ab0*/  LEA.HI R0, R3.reuse, R216.reuse, RZ, 0x7 ;  /* 0x000000d803007211 */ /* 0x0c0fe400078f38ff */
[CC--:B------:R-:W-:Y:S02]  /*0ac0*/  LEA.HI R4, R3.reuse, R216.reuse, RZ, 0x5 ;  /* 0x000000d803047211 */ /* 0x0c0fe400078f28ff */
[----:B------:R-:W-:Y:S02]  /*0ad0*/  LOP3.LUT R5, R0, 0xffffff80, RZ, 0xc0, !PT ;  /* 0xffffff8000057812 */ /* 0x000fe400078ec0ff */
[----:B------:R-:W-:Y:S01]  /*0ae0*/  LEA.HI R2, R3, R216, RZ, 0x4 ;  /* 0x000000d803027211 */ /* 0x000fe200078f20ff */
[----:B------:R-:W-:Y:S01]  /*0af0*/  IMAD.SHL.U32 R4, R4, 0x20, RZ ;  /* 0x0000002004047824 */ /* 0x000fe200078e00ff */
[----:B------:R-:W-:Y:S01]  /*0b00*/  SHF.R.S32.HI R211, RZ, 0x7, R0 ;  /* 0x00000007ffd37819 */ /* 0x000fe20000011400 */
[----:B------:R-:W-:Y:S01]  /*0b10*/  IMAD.IADD R210, R216, 0x1, -R5 ;  /* 0x00000001d8d27824 */ /* 0x000fe200078e0a05 */
[----:B------:R-:W-:-:S02]  /*0b20*/  SHF.R.S32.HI R7, RZ, 0x4, R2 ;  /* 0x00000004ff077819 */ /* 0x000fc40000011402 */
[----:B------:R-:W-:Y:S02]  /*0b30*/  LOP3.LUT R5, R2, 0x3fffff0, RZ, 0xc0, !PT ;  /* 0x03fffff002057812 */ /* 0x000fe400078ec0ff */
[----:B------:R-:W-:Y:S02]  /*0b40*/  SHF.R.S32.HI R9, RZ, 0x1f, R210 ;  /* 0x0000001fff097819 */ /* 0x000fe400000114d2 */
[----:B------:R-:W-:Y:S01]  /*0b50*/  LOP3.LUT R4, R4, 0xfffffc00, RZ, 0xc0, !PT ;  /* 0xfffffc0004047812 */ /* 0x000fe200078ec0ff */
[----:B------:R-:W-:Y:S01]  /*0b60*/  IMAD.IADD R5, R216, 0x1, -R5 ;  /* 0x00000001d8057824 */ /* 0x000fe200078e0a05 */
[----:B------:R-:W-:Y:S02]  /*0b70*/  LEA.HI R2, R2, R7, RZ, 0x1 ;  /* 0x0000000702027211 */ /* 0x000fe400078f08ff */
[----:B------:R-:W-:Y:S01]  /*0b80*/  LEA.HI R6, R9, R210, RZ, 0x2 ;  /* 0x000000d209067211 */ /* 0x000fe200078f10ff */
[----:B------:R-:W-:Y:S01]  /*0b90*/  IMAD R5, R5, 0x40, R4 ;  /* 0x0000004005057824 */ /* 0x000fe200078e0204 */
[----:B------:R-:W-:-:S02]  /*0ba0*/  LOP3.LUT R2, R2, 0x1ffffffe, RZ, 0xc0, !PT ;  /* 0x1ffffffe02027812 */ /* 0x000fc400078ec0ff */
[-C--:B------:R-:W-:Y:S02]  /*0bb0*/  LEA.HI R4, R3, R216.reuse, RZ, 0x2 ;  /* 0x000000d803047211 */ /* 0x080fe400078f10ff */
[----:B------:R-:W-:Y:S01]  /*0bc0*/  SHF.R.S32.HI R8, RZ, 0x2, R6 ;  /* 0x00000002ff087819 */ /* 0x000fe20000011406 */
[----:B------:R-:W-:Y:S01]  /*0bd0*/  IMAD.IADD R2, R7, 0x1, -R2 ;  /* 0x0000000107027824 */ /* 0x000fe200078e0a02 */
[----:B------:R-:W-:Y:S02]  /*0be0*/  SHF.R.S32.HI R11, RZ, 0x1f, R6 ;  /* 0x0000001fff0b7819 */ /* 0x000fe40000011406 */
[----:B------:R-:W-:Y:S01]  /*0bf0*/  LOP3.LUT R7, R4, 0xfffffffc, RZ, 0xc0, !PT ;  /* 0xfffffffc04077812 */ /* 0x000fe200078ec0ff */
[----:B------:R-:W-:Y:S01]  /*0c00*/  IMAD R213, R2, 0x8, R5 ;  /* 0x0000000802d57824 */ /* 0x000fe200078e0205 */
[----:B------:R-:W-:Y:S02]  /*0c10*/  LEA.HI R3, R3, R216, RZ, 0x3 ;  /* 0x000000d803037211 */ /* 0x000fe400078f18ff */
[----:B------:R-:W-:Y:S01]  /*0c20*/  LEA.HI R11, R11, R8, RZ, 0x3 ;  /* 0x000000080b0b7211 */ /* 0x000fe200078f18ff */
[----:B------:R-:W-:Y:S01]  /*0c30*/  IMAD.IADD R7, R216, 0x1, -R7 ;  /* 0x00000001d8077824 */ /* 0x000fe200078e0a07 */
[----:B------:R-:W-:-:S02]  /*0c40*/  LOP3.LUT R5, R3, 0xfffffff8, RZ, 0xc0, !PT ;  /* 0xfffffff803057812 */ /* 0x000fc400078ec0ff */
[----:B------:R-:W-:Y:S02]  /*0c50*/  LOP3.LUT R11, R11, 0xfffffff8, RZ, 0xc0, !PT ;  /* 0xfffffff80b0b7812 */ /* 0x000fe400078ec0ff */
        /* <DEDUP_REMOVED lines=16> */
[----:B------:R-:W-:Y:S01]  /*0d60*/  IMAD R212, R0, 0x40, R9 ;  /* 0x0000004000d47824 */ /* 0x000fe200078e0209 */
[----:B------:R-:W-:Y:S01]  /*0d70*/  SHF.R.S32.HI R214, RZ, 0x1f, R23 ;  /* 0x0000001fffd67819 */ /* 0x000fe20000011417 */
[----:B------:R-:W-:-:S02]  /*0d80*/  IMAD.IADD R18, R210, 0x1, -R5 ;  /* 0x00000001d2127824 */ /* 0x000fc400078e0a05 */
[----:B------:R-:W-:-:S07]  /*0d90*/  IMAD R19, R19, 0x8, R212 ;  /* 0x0000000813137824 */ /* 0x000fce00078e02d4 */
.L_x_889:
[----:B------:R-:W-:Y:S01]  /*0da0*/  ULDC UR5, c[0x0][0xc60] ;  /* 0x0003180000057ab9 */ /* 0x000fe20000000800 */
[----:B------:R-:W-:Y:S01]  /*0db0*/  UMOV UR8, UR4 ;  /* 0x0000000400087c82 */ /* 0x000fe20008000000 */
[----:B------:R-:W-:-:S11]  /*0dc0*/  UISETP.NE.AND UP0, UPT, UR5, 0x1, UPT ;  /* 0x000000010500788c */ /* 0x000fd6000bf05270 */
[----:B------:R-:W-:Y:S01]  /*0dd0*/  @UP0 ULDC UR6, c[0x0][0xc64] ;  /* 0x0003190000060ab9 */ /* 0x000fe20000000800 */
[----:B------:R-:W-:Y:S01]  /*0de0*/  @UP0 ULDC UR9, c[0x0][0xc68] ;  /* 0x00031a0000090ab9 */ /* 0x000fe20000000800 */
[----:B------:R-:W-:-:S04]  /*0df0*/  UIMAD.WIDE.U32 UR6, UR4, UR6, URZ ;  /* 0x00000006040672a5 */ /* 0x000fc8000f8e003f */
[----:B------:R-:W-:-:S03]  /*0e00*/  @UP0 USHF.R.U32.HI UR8, URZ, UR9, UR7 ;  /* 0x000000093f080299 */ /* 0x000fc60008011607 */
[----:B------:R-:W-:Y:S02]  /*0e10*/  ULDC UR6, c[0x0][0xc78] ;  /* 0x00031e0000067ab9 */ /* 0x000fe40000000800 */
[----:B------:R-:W-:Y:S02]  /*0e20*/  UISETP.GE.AND UP0, UPT, UR8, UR6, UPT ;  /* 0x000000060800728c */ /* 0x000fe4000bf06270 */
[----:B------:R-:W-:-:S04]  /*0e30*/  UIADD3 UR6, -UR8, URZ, URZ ;  /* 0x0000003f08067290 */ /* 0x000fc8000fffe13f */
[----:B------:R-:W-:Y:S01]  /*0e40*/  PLOP3.LUT P0, PT, PT, PT, UP0, 0x80, 0x0 ;  /* 0x000000000000781c */ /* 0x000fe20003f0f008 */
[----:B------:R-:W-:-:S12]  /*0e50*/  UIMAD UR9, UR5, UR6, UR4 ;  /* 0x00000006050972a4 */ /* 0x000fd8000f8e0204 */
[----:B012345:R-:W-:Y:S05]  /*0e60*/  @!P0 BRA `(.L_x_789) ;  /* 0x0000000000208947 */ /* 0x03ffea0003800000 */
[----:B------:R-:W-:Y:S01]  /*0e70*/  ULDC UR7, c[0x0][0xc6c] ;  /* 0x00031b0000077ab9 */ /* 0x000fe20000000800 */
[----:B------:R-:W-:Y:S01]  /*0e80*/  UMOV UR6, UR9 ;  /* 0x0000000900067c82 */ /* 0x000fe20008000000 */
[----:B------:R-:W-:-:S11]  /*0e90*/  UISETP.NE.AND UP0, UPT, UR7, 0x1, UPT ;  /* 0x000000010700788c */ /* 0x000fd6000bf05270 */
[----:B------:R-:W-:Y:S02]  /*0ea0*/  @UP0 ULDC.64 UR10, c[0x0][0xc70] ;  /* 0x00031c00000a0ab9 */ /* 0x000fe40000000a00 */
[----:B------:R-:W-:-:S04]  /*0eb0*/  UIMAD.WIDE.U32 UR4, UR9, UR10, URZ ;  /* 0x0000000a090472a5 */ /* 0x000fc8000f8e003f */
[----:B------:R-:W-:-:S04]  /*0ec0*/  @UP0 USHF.R.U32.HI UR6, URZ, UR11, UR5 ;  /* 0x0000000b3f060299 */ /* 0x000fc80008011605 */
[----:B------:R-:W-:Y:S01]  /*0ed0*/  UIMAD UR4, UR6, UR7, URZ ;  /* 0x00000007060472a4 */ /* 0x000fe2000f8e023f */
[----:B------:R-:W-:Y:S11]  /*0ee0*/  BRA `(.L_x_790) ;  /* 0x00000000001c7947 */ /* 0x000ff60003800000 */
.L_x_789:
[----:B------:R-:W-:Y:S01]  /*0ef0*/  ULDC UR7, c[0x0][0xc54] ;  /* 0x0003150000077ab9 */ /* 0x000fe20000000800 */
[----:B------:R-:W-:Y:S01]  /*0f00*/  UMOV UR6, UR9 ;  /* 0x0000000900067c82 */ /* 0x000fe20008000000 */
[----:B------:R-:W-:-:S11]  /*0f10*/  UISETP.NE.AND UP0, UPT, UR7, 0x1, UPT ;  /* 0x000000010700788c */ /* 0x000fd6000bf05270 */
[----:B------:R-:W-:Y:S02]  /*0f20*/  @UP0 ULDC.64 UR10, c[0x0][0xc58] ;  /* 0x00031600000a0ab9 */ /* 0x000fe40000000a00 */
[----:B------:R-:W-:-:S04]  /*0f30*/  UIMAD.WIDE.U32 UR4, UR9, UR10, URZ ;  /* 0x0000000a090472a5 */ /* 0x000fc8000f8e003f */
[----:B------:R-:W-:-:S04]  /*0f40*/  @UP0 USHF.R.U32.HI UR6, URZ, UR11, UR5 ;  /* 0x0000000b3f060299 */ /* 0x000fc80008011605 */
[----:B------:R-:W-:-:S12]  /*0f50*/  UIMAD UR4, UR6, UR7, URZ ;  /* 0x00000007060472a4 */ /* 0x000fd8000f8e023f */
.L_x_790:
[----:B------:R-:W0:Y:S01]  /*0f60*/  LDC R0, c[0x0][0x448] ;  /* 0x00011200ff007b82 */ /* 0x000e220000000800 */
[----:B------:R-:W-:Y:S01]  /*0f70*/  ULOP3.LUT UR6, URZ, UR6, URZ, 0x33, !UPT ;  /* 0x000000063f067292 */ /* 0x000fe2000f8e333f */
[----:B------:R-:W-:Y:S01]  /*0f80*/  ULDC UR41, c[0x0][0xc48] ;  /* 0x0003120000297ab9 */ /* 0x000fe20000000800 */
[----:B------:R-:W-:Y:S01]  /*0f90*/  ULDC UR5, c[0x0][0xc3c] ;  /* 0x00030f0000057ab9 */ /* 0x000fe20000000800 */
[----:B------:R-:W-:Y:S02]  /*0fa0*/  UISETP.NE.AND UP0, UPT, UR41, 0x1, UPT ;  /* 0x000000012900788c */ /* 0x000fe4000bf05270 */
[----:B------:R-:W-:Y:S02]  /*0fb0*/  UIADD3 UR6, UR6, UR5, URZ ;  /* 0x0000000506067290 */ /* 0x000fe4000fffe03f */
[----:B------:R-:W1:Y:S01]  /*0fc0*/  LDC.64 R10, c[0x0][0x9e0] ;  /* 0x00027800ff0a7b82 */ /* 0x000e620000000a00 */
[----:B------:R-:W-:Y:S02]  /*0fd0*/  UIADD3 UR4, UR9, -UR4, URZ ;  /* 0x8000000409047290 */ /* 0x000fe4000fffe03f */
[----:B------:R-:W-:Y:S01]  /*0fe0*/  USHF.L.U32 UR39, UR6, 0x7, URZ ;  /* 0x0000000706277899 */ /* 0x000fe2000800063f */
[----:B------:R-:W-:Y:S01]  /*0ff0*/  ULDC.64 UR10, c[0x0][0x418] ;  /* 0x00010600000a7ab9 */ /* 0x000fe20000000a00 */
[----:B------:R-:W-:Y:S01]  /*1000*/  ULDC UR7, c[0x0][0xc54] ;  /* 0x0003150000077ab9 */ /* 0x000fe20000000800 */
[----:B------:R-:W-:-:S02]  /*1010*/  ISETP.NE.U32.AND P0, PT, RZ, UR10, PT ;  /* 0x0000000aff007c0c */ /* 0x000fc4000bf05070 */
[----:B------:R-:W2:Y:S01]  /*1020*/  LDC R121, c[0x0][0x288] ;  /* 0x0000a200ff797b82 */ /* 0x000ea20000000800 */
[----:B------:R-:W-:Y:S02]  /*1030*/  UIADD3 UR6, UR39, 0x7f, URZ ;  /* 0x0000007f27067890 */ /* 0x000fe4000fffe03f */
[----:B------:R-:W-:Y:S01]  /*1040*/  UIMAD UR8, UR8, UR7, UR4 ;  /* 0x00000007080872a4 */ /* 0x000fe2000f8e0204 */
[----:B------:R-:W-:Y:S02]  /*1050*/  ISETP.NE.AND.EX P0, PT, RZ, UR11, PT, P0 ;  /* 0x0000000bff007c0c */ /* 0x000fe4000bf05300 */
[----:B------:R-:W-:Y:S01]  /*1060*/  @UP0 ULDC UR4, c[0x0][0xc4c] ;  /* 0x0003130000040ab9 */ /* 0x000fe20000000800 */
[----:B------:R-:W-:Y:S01]  /*1070*/  @UP0 ULDC UR7, c[0x0][0xc50] ;  /* 0x0003140000070ab9 */ /* 0x000fe20000000800 */
[----:B0-----:R-:W-:Y:S01]  /*1080*/  ISETP.NE.AND P1, PT, R0, 0x1, PT ;  /* 0x000000010000780c */ /* 0x001fe20003f25270 */
[----:B------:R-:W0:Y:S01]  /*1090*/  LDC R7, c[0x0][0x2f0] ;  /* 0x0000bc00ff077b82 */ /* 0x000e220000000800 */
[----:B------:R-:W-:Y:S01]  /*10a0*/  UIMAD.WIDE.U32 UR4, UR8, UR4, URZ ;  /* 0x00000004080472a5 */ /* 0x000fe2000f8e003f */
[----:B------:R-:W-:Y:S01]  /*10b0*/  IMAD.U32 R3, RZ, RZ, UR6 ;  /* 0x00000006ff037e24 */ /* 0x000fe2000f8e00ff */
[----:B------:R-:W-:-:S02]  /*10c0*/  UMOV UR40, UR8 ;  /* 0x0000000800287c82 */ /* 0x000fc40008000000 */
[----:B------:R-:W-:Y:S01]  /*10d0*/  @UP0 USHF.R.U32.HI UR40, URZ, UR7, UR5 ;  /* 0x000000073f280299 */ /* 0x000fe20008011605 */
[----:B-1----:R-:W-:Y:S02]  /*10e0*/  ISETP.GE.AND P2, PT, R11, 0x1, PT ;  /* 0x000000010b00780c */ /* 0x002fe40003f46270 */
[----:B------:R-:W1:Y:S01]  /*10f0*/  LDC R0, c[0x0][0x424] ;  /* 0x00010900ff007b82 */ /* 0x000e620000000800 */
[----:B------:R-:W-:-:S04]  /*1100*/  UIADD3 UR4, -UR40, URZ, URZ ;  /* 0x0000003f28047290 */ /* 0x000fc8000fffe13f */
[----:B------:R-:W-:Y:S01]  /*1110*/  UIMAD UR41, UR41, UR4, UR8 ;  /* 0x00000004292972a4 */ /* 0x000fe2000f8e0208 */
[----:B--2---:R-:W-:Y:S02]  /*1120*/  IADD3 R5, -R121, 0x1, RZ ;  /* 0x0000000179057810 */ /* 0x004fe40007ffe1ff */
[----:B------:R-:W2:Y:S08]  /*1130*/  @P1 LDC R4, c[0x0][0x44c] ;  /* 0x00011300ff041b82 */ /* 0x000eb00000000800 */
[----:B------:R-:W3:Y:S01]  /*1140*/  @P1 LDC R9, c[0x0][0x450] ;  /* 0x00011400ff091b82 */ /* 0x000ee20000000800 */
[----:B-1----:R-:W-:-:S05]  /*1150*/  SEL R0, R0, 0x1, P0 ;  /* 0x0000000100007807 */ /* 0x002fca0000000000 */
[CC--:B0-----:R-:W-:Y:S02]  /*1160*/  IMAD R6, R0.reuse, R7.reuse, R5 ;  /* 0x0000000700067224 */ /* 0x0c1fe400078e0205 */
[----:B------:R-:W-:Y:S02]  /*1170*/  IMAD R17, R0, R7, RZ ;  /* 0x0000000700117224 */ /* 0x000fe400078e02ff */
[----:B--2---:R-:W-:-:S05]  /*1180*/  @P1 IMAD.HI.U32 R4, R4, UR6, RZ ;  /* 0x0000000604041c27 */ /* 0x004fca000f8e00ff */
[----:B---3--:R-:W-:-:S05]  /*1190*/  @P1 SHF.R.U32.HI R3, RZ, R9, R4 ;  /* 0x00000009ff031219 */ /* 0x008fca0000011604 */
[----:B------:R-:W-:-:S04]  /*11a0*/  IMAD.IADD R5, R6, 0x1, R3 ;  /* 0x0000000106057824 */ /* 0x000fc800078e0203 */
[----:B------:R-:W-:Y:S01]  /*11b0*/  IMAD.IADD R3, R5, 0x1, R10 ;  /* 0x0000000105037824 */ /* 0x000fe200078e020a */
[----:B------:R-:W-:Y:S06]  /*11c0*/  @!P2 BRA `(.L_x_791) ;  /* 0x000000000040a947 */ /* 0x000fec0003800000 */
[C---:B------:R-:W-:Y:S01]  /*11d0*/  ISETP.GT.AND P0, PT, R5.reuse, RZ, PT ;  /* 0x000000ff0500720c */ /* 0x040fe20003f04270 */
[----:B------:R-:W-:-:S12]  /*11e0*/  VIADD R4, R5, 0xffffffff ;  /* 0xffffffff05047836 */ /* 0x000fd80000000000 */
[----:B------:R-:W-:Y:S05]  /*11f0*/  @P0 BRA `(.L_x_792) ;  /* 0x00000000001c0947 */ /* 0x000fea0003800000 */
[----:B------:R-:W-:Y:S01]  /*1200*/  ISETP.NE.AND P0, PT, R11, 0x1, PT ;  /* 0x000000010b00780c */ /* 0x000fe20003f05270 */
[----:B------:R-:W-:-:S12]  /*1210*/  IMAD.MOV R5, RZ, RZ, -R5 ;  /* 0x000000ffff057224 */ /* 0x000fd800078e0a05 */
[----:B------:R-:W0:Y:S02]  /*1220*/  @P0 LDC.64 R8, c[0x0][0x9e8] ;  /* 0x00027a00ff080b82 */ /* 0x000e240000000a00 */
[----:B0-----:R-:W-:-:S05]  /*1230*/  @P0 IMAD.HI.U32 R4, R5, R8, RZ ;  /* 0x0000000805040227 */ /* 0x001fca00078e00ff */
[----:B------:R-:W-:-:S04]  /*1240*/  @P0 SHF.R.U32.HI R5, RZ, R9, R4 ;  /* 0x00000009ff050219 */ /* 0x000fc80000011604 */
[----:B------:R-:W-:Y:S01]  /*1250*/  LOP3.LUT R4, RZ, R5, RZ, 0x33, !PT ;  /* 0x00000005ff047212 */ /* 0x000fe200078e33ff */
[----:B------:R-:W-:Y:S06]  /*1260*/  BRA `(.L_x_793) ;  /* 0x0000000000107947 */ /* 0x000fec0003800000 */
.L_x_792:
[----:B------:R-:W-:-:S13]  /*1270*/  ISETP.NE.AND P0, PT, R11, 0x1, PT ;  /* 0x000000010b00780c */ /* 0x000fda0003f05270 */
[----:B------:R-:W0:Y:S02]  /*1280*/  @P0 LDC.64 R8, c[0x0][0x9e8] ;  /* 0x00027a00ff080b82 */ /* 0x000e240000000a00 */
[----:B0-----:R-:W-:-:S05]  /*1290*/  @P0 IMAD.HI.U32 R6, R4, R8, RZ ;  /* 0x0000000804060227 */ /* 0x001fca00078e00ff */
[----:B------:R-:W-:-:S07]  /*12a0*/  @P0 SHF.R.U32.HI R4, RZ, R9, R6 ;  /* 0x00000009ff040219 */ /* 0x000fce0000011606 */
.L_x_793:
[----:B------:R-:W-:-:S05]  /*12b0*/  IMAD R4, R4, R11, R11 ;  /* 0x0000000b04047224 */ /* 0x000fca00078e020b */
[----:B------:R-:W-:-:S07]  /*12c0*/  VIMNMX R3, R3, R4, PT ;  /* 0x0000000403037248 */ /* 0x000fce0003fe0100 */
.L_x_791:
[----:B------:R-:W0:Y:S01]  /*12d0*/  @P1 LDC R5, c[0x0][0x44c] ;  /* 0x00011300ff051b82 */ /* 0x000e220000000800 */
[----:B------:R-:W-:Y:S01]  /*12e0*/  IMAD.U32 R4, RZ, RZ, UR39 ;  /* 0x00000027ff047e24 */ /* 0x000fe2000f8e00ff */
[----:B------:R-:W-:Y:S01]  /*12f0*/  ULDC UR4, c[0x0][0x9dc] ;  /* 0x0002770000047ab9 */ /* 0x000fe20000000800 */
[CC--:B------:R-:W-:Y:S02]  /*1300*/  IMAD R121, R0.reuse, R7.reuse, -R121 ;  /* 0x0000000700797224 */ /* 0x0c0fe400078e0a79 */
[----:B------:R-:W-:Y:S02]  /*1310*/  VIADD R3, R3, 0xbf ;  /* 0x000000bf03037836 */ /* 0x000fe40000000000 */
[----:B------:R-:W-:Y:S01]  /*1320*/  IMAD R0, R0, R7, 0xbf ;  /* 0x000000bf00007424 */ /* 0x000fe200078e0207 */
[----:B------:R-:W1:Y:S03]  /*1330*/  @P1 LDC R6, c[0x0][0x450] ;  /* 0x00011400ff061b82 */ /* 0x000e660000000800 */
[----:B------:R-:W-:-:S04]  /*1340*/  IMAD.HI R0, R0, 0x2aaaaaab, RZ ;  /* 0x2aaaaaab00007827 */ /* 0x000fc800078e02ff */
[----:B0-----:R-:W-:-:S05]  /*1350*/  @P1 IMAD.HI.U32 R5, R5, UR39, RZ ;  /* 0x0000002705051c27 */ /* 0x001fca000f8e00ff */
[----:B-1----:R-:W-:-:S05]  /*1360*/  @P1 SHF.R.U32.HI R4, RZ, R6, R5 ;  /* 0x00000006ff041219 */ /* 0x002fca0000011605 */
[----:B------:R-:W-:Y:S02]  /*1370*/  IMAD.IADD R6, R121, 0x1, R4 ;  /* 0x0000000179067824 */ /* 0x000fe400078e0204 */
[----:B------:R-:W-:Y:S01]  /*1380*/  IMAD.HI R4, R3, 0x2aaaaaab, RZ ;  /* 0x2aaaaaab03047827 */ /* 0x000fe200078e02ff */
[----:B------:R-:W-:-:S03]  /*1390*/  SHF.R.U32.HI R3, RZ, 0x1f, R0 ;  /* 0x0000001fff037819 */ /* 0x000fc60000011600 */
[----:B------:R-:W-:Y:S01]  /*13a0*/  VIADD R7, R6, -UR4 ;  /* 0x8000000406077c36 */ /* 0x000fe20008000000 */
[----:B------:R-:W-:Y:S02]  /*13b0*/  SHF.R.U32.HI R5, RZ, 0x1f, R4 ;  /* 0x0000001fff057819 */ /* 0x000fe40000011604 */
[----:B------:R-:W-:Y:S02]  /*13c0*/  LEA.HI.SX32 R3, R0, R3, 0x1b ;  /* 0x0000000300037211 */ /* 0x000fe400078fdaff */
[----:B------:R-:W-:Y:S02]  /*13d0*/  LEA.HI.SX32 R120, R4, R5, 0x1b ;  /* 0x0000000504787211 */ /* 0x000fe400078fdaff */
[----:B------:R-:W-:Y:S02]  /*13e0*/  R2UR UR4, R7 ;  /* 0x00000000070472ca */ /* 0x000fe400000e0000 */
[----:B------:R-:W-:Y:S01]  /*13f0*/  VIMNMX R120, R3, R120, PT ;  /* 0x0000007803787248 */ /* 0x000fe20003fe0100 */
[----:B------:R-:W-:-:S12]  /*1400*/  @!P2 BRA `(.L_x_794) ;  /* 0x000000000044a947 */ /* 0x000fd80003800000 */
[----:B------:R-:W-:-:S13]  /*1410*/  ISETP.GT.AND P0, PT, R6, -0x1, PT ;  /* 0xffffffff0600780c */ /* 0x000fda0003f04270 */
[----:B------:R-:W-:Y:S05]  /*1420*/  @P0 BRA `(.L_x_795) ;  /* 0x00000000001c0947 */ /* 0x000fea0003800000 */
[----:B------:R-:W-:Y:S02]  /*1430*/  ISETP.NE.AND P0, PT, R11, 0x1, PT ;  /* 0x000000010b00780c */ /* 0x000fe40003f05270 */
[----:B------:R-:W-:-:S11]  /*1440*/  LOP3.LUT R3, RZ, R6, RZ, 0x33, !PT ;  /* 0x00000006ff037212 */ /* 0x000fd600078e33ff */
[----:B------:R-:W0:Y:S02]  /*1450*/  @P0 LDC.64 R4, c[0x0][0x9e8] ;  /* 0x00027a00ff040b82 */ /* 0x000e240000000a00 */
[----:B0-----:R-:W-:-:S05]  /*1460*/  @P0 IMAD.HI.U32 R0, R3, R4, RZ ;  /* 0x0000000403000227 */ /* 0x001fca00078e00ff */
[----:B------:R-:W-:-:S04]  /*1470*/  @P0 SHF.R.U32.HI R3, RZ, R5, R0 ;  /* 0x00000005ff030219 */ /* 0x000fc80000011600 */
[----:B------:R-:W-:Y:S01]  /*1480*/  LOP3.LUT R6, RZ, R3, RZ, 0x33, !PT ;  /* 0x00000003ff067212 */ /* 0x000fe200078e33ff */
[----:B------:R-:W-:Y:S06]  /*1490*/  BRA `(.L_x_796) ;  /* 0x0000000000107947 */ /* 0x000fec0003800000 */
.L_x_795:
[----:B------:R-:W-:-:S13]  /*14a0*/  ISETP.NE.AND P0, PT, R11, 0x1, PT ;  /* 0x000000010b00780c */ /* 0x000fda0003f05270 */
[----:B------:R-:W0:Y:S02]  /*14b0*/  @P0 LDC.64 R4, c[0x0][0x9e8] ;  /* 0x00027a00ff040b82 */ /* 0x000e240000000a00 */
[----:B0-----:R-:W-:-:S05]  /*14c0*/  @P0 IMAD.HI.U32 R0, R6, R4, RZ ;  /* 0x0000000406000227 */ /* 0x001fca00078e00ff */
[----:B------:R-:W-:-:S07]  /*14d0*/  @P0 SHF.R.U32.HI R6, RZ, R5, R0 ;  /* 0x00000005ff060219 */ /* 0x000fce0000011600 */
.L_x_796:
[----:B------:R-:W-:-:S05]  /*14e0*/  IMAD R6, R6, R11, RZ ;  /* 0x0000000b06067224 */ /* 0x000fca00078e02ff */
[----:B------:R-:W-:-:S13]  /*14f0*/  R2UR UR5, R6 ;  /* 0x00000000060572ca */ /* 0x000fda00000e0000 */
[----:B------:R-:W-:-:S04]  /*1500*/  UISETP.LT.AND UP0, UPT, UR4, UR5, UPT ;  /* 0x000000050400728c */ /* 0x000fc8000bf01270 */
[----:B------:R-:W-:-:S12]  /*1510*/  USEL UR4, UR4, UR5, !UP0 ;  /* 0x0000000504047287 */ /* 0x000fd8000c000000 */
.L_x_794:
[----:B------:R-:W-:Y:S01]  /*1520*/  UIMAD.WIDE UR4, UR4, 0x2aaaaaab, URZ ;  /* 0x2aaaaaab040478a5 */ /* 0x000fe2000f8e023f */
[----:B------:R-:W-:Y:S01]  /*1530*/  PLOP3.LUT P0, PT, PT, PT, PT, 0x80, 0x0 ;  /* 0x000000000000781c */ /* 0x000fe20003f0f070 */
[----:B------:R-:W-:Y:S01]  /*1540*/  IMAD.MOV.U32 R0, RZ, RZ, RZ ;  /* 0x000000ffff007224 */ /* 0x000fe200078e00ff */
[----:B------:R-:W-:Y:S01]  /*1550*/  CS2R R182, SRZ ;  /* 0x0000000000b67805 */ /* 0x000fe2000001ff00 */
[----:B------:R-:W-:Y:S01]  /*1560*/  USHF.R.U32.HI UR4, URZ, 0x1f, UR5 ;  /* 0x0000001f3f047899 */ /* 0x000fe20008011605 */
[----:B------:R-:W-:Y:S01]  /*1570*/  IMAD.MOV.U32 R3, RZ, RZ, RZ ;  /* 0x000000ffff037224 */ /* 0x000fe200078e00ff */
[----:B------:R-:W-:Y:S02]  /*1580*/  CS2R R8, SRZ ;  /* 0x0000000000087805 */ /* 0x000fe4000001ff00 */
[----:B------:R-:W-:Y:S01]  /*1590*/  CS2R R180, SRZ ;  /* 0x0000000000b47805 */ /* 0x000fe2000001ff00 */
[----:B------:R-:W-:Y:S01]  /*15a0*/  ULEA.HI.SX32 UR4, UR5, UR4, 0x1b ;  /* 0x0000000405047291 */ /* 0x000fe2000f8fda3f */
[----:B------:R-:W-:-:S02]  /*15b0*/  CS2R R10, SRZ ;  /* 0x00000000000a7805 */ /* 0x000fc4000001ff00 */
[----:B------:R-:W-:Y:S02]  /*15c0*/  CS2R R174, SRZ ;  /* 0x0000000000ae7805 */ /* 0x000fe4000001ff00 */
[----:B------:R-:W-:Y:S01]  /*15d0*/  CS2R R12, SRZ ;  /* 0x00000000000c7805 */ /* 0x000fe2000001ff00 */
[----:B------:R-:W-:Y:S01]  /*15e0*/  UISETP.LT.AND UP0, UPT, URZ, UR4, UPT ;  /* 0x000000043f00728c */ /* 0x000fe2000bf01270 */
[----:B------:R-:W-:Y:S02]  /*15f0*/  CS2R R172, SRZ ;  /* 0x0000000000ac7805 */ /* 0x000fe4000001ff00 */
[----:B------:R-:W-:Y:S02]  /*1600*/  CS2R R14, SRZ ;  /* 0x00000000000e7805 */ /* 0x000fe4000001ff00 */
[----:B------:R-:W-:Y:S01]  /*1610*/  CS2R R166, SRZ ;  /* 0x0000000000a67805 */ /* 0x000fe2000001ff00 */
[----:B------:R-:W-:Y:S01]  /*1620*/  USEL UR42, URZ, UR4, !UP0 ;  /* 0x000000043f2a7287 */ /* 0x000fe2000c000000 */
[----:B------:R-:W-:-:S02]  /*1630*/  CS2R R20, SRZ ;  /* 0x0000000000147805 */ /* 0x000fc4000001ff00 */
[----:B------:R-:W-:Y:S02]  /*1640*/  CS2R R164, SRZ ;  /* 0x0000000000a47805 */ /* 0x000fe4000001ff00 */
[----:B------:R-:W-:Y:S02]  /*1650*/  CS2R R24, SRZ ;  /* 0x0000000000187805 */ /* 0x000fe4000001ff00 */
[----:B------:R-:W-:Y:S02]  /*1660*/  CS2R R158, SRZ ;  /* 0x00000000009e7805 */ /* 0x000fe4000001ff00 */
[----:B------:R-:W-:Y:S02]  /*1670*/  CS2R R26, SRZ ;  /* 0x00000000001a7805 */ /* 0x000fe4000001ff00 */
[----:B------:R-:W-:Y:S02]  /*1680*/  ISETP.GT.AND P1, PT, R120, UR42, PT ;  /* 0x0000002a78007c0c */ /* 0x000fe4000bf24270 */
        /* <DEDUP_REMOVED lines=17> */
[----:B------:R-:W-:Y:S01]  /*17a0*/  CS2R R44, SRZ ;  /* 0x00000000002c7805 */ /* 0x000fe2000001ff00 */
[----:B------:R-:W-:Y:S06]  /*17b0*/  @!P1 BRA `(.L_x_797) ;  /* 0x0000014000349947 */ /* 0x000fec0003800000 */
        /* <DEDUP_REMOVED lines=31> */
.L_x_798:
        /* <DEDUP_REMOVED lines=11> */
[----:B------:R-:W-:Y:S01]  /*1a60*/  @UP1 USHF.R.S32.HI UR12, URZ, 0x1f, UR40 ;  /* 0x0000001f3f0c1899 */ /* 0x000fe20008011428 */
[----:B------:R-:W-:Y:S01]  /*1a70*/  @UP0 ULDC.64 UR14, c[0x0][0x9a8] ;  /* 0x00026a00000e0ab9 */ /* 0x000fe20000000a00 */
[----:B------:R-:W-:Y:S01]  /*1a80*/  @UP1 ULDC.64 UR16, c[0x0][0x9b8] ;  /* 0x00026e0000101ab9 */ /* 0x000fe20000000a00 */
[----:B------:R-:W-:Y:S02]  /*1a90*/  @UP0 UIMAD UR8, UR8, UR14, URZ ;  /* 0x0000000e080802a4 */ /* 0x000fe4000f8e023f */
[----:B------:R-:W-:Y:S02]  /*1aa0*/  @UP1 UIMAD UR12, UR12, UR16, URZ ;  /* 0x000000100c0c12a4 */ /* 0x000fe4000f8e023f */
[----:B------:R-:W-:Y:S02]  /*1ab0*/  @UP0 UIMAD UR15, UR40, UR15, UR8 ;  /* 0x0000000f280f02a4 */ /* 0x000fe4000f8e0208 */
[----:B------:R-:W-:-:S02]  /*1ac0*/  @UP1 UIMAD.WIDE.U32 UR8, UR40, UR16, URZ ;  /* 0x00000010280812a5 */ /* 0x000fc4000f8e003f */
[----:B------:R-:W-:Y:S02]  /*1ad0*/  @UP0 UIMAD.WIDE.U32 UR10, UR40, UR14, URZ ;  /* 0x0000000e280a02a5 */ /* 0x000fe4000f8e003f */
[----:B------:R-:W-:Y:S02]  /*1ae0*/  @UP1 UIMAD UR16, UR40, UR17, UR12 ;  /* 0x00000011281012a4 */ /* 0x000fe4000f8e020c */
[----:B------:R-:W-:Y:S02]  /*1af0*/  @UP1 USHF.R.S32.HI UR17, URZ, 0x1f, UR41 ;  /* 0x0000001f3f111899 */ /* 0x000fe40008011429 */
[----:B------:R-:W-:Y:S01]  /*1b00*/  @UP0 USHF.R.S32.HI UR14, URZ, 0x1f, UR41 ;  /* 0x0000001f3f0e0899 */ /* 0x000fe20008011429 */
[----:B------:R-:W-:Y:S01]  /*1b10*/  @UP1 ULDC.64 UR12, c[0x0][0x9c0] ;  /* 0x00027000000c1ab9 */ /* 0x000fe20000000a00 */
[----:B------:R-:W-:Y:S01]  /*1b20*/  @UP0 ULDC.64 UR18, c[0x0][0x9b0] ;  /* 0x00026c0000120ab9 */ /* 0x000fe20000000a00 */
[----:B------:R-:W-:Y:S02]  /*1b30*/  @UP0 UIADD3 UR11, UR11, UR15, URZ ;  /* 0x0000000f0b0b0290 */ /* 0x000fe4000fffe03f */
[----:B------:R-:W-:-:S02]  /*1b40*/  @UP1 UIMAD UR15, UR17, UR12, URZ ;  /* 0x0000000c110f12a4 */ /* 0x000fc4000f8e023f */
[----:B------:R-:W-:Y:S02]  /*1b50*/  @UP0 UIMAD UR14, UR14, UR18, URZ ;  /* 0x000000120e0e02a4 */ /* 0x000fe4000f8e023f */
[----:B------:R-:W-:Y:S02]  /*1b60*/  @UP1 UIADD3 UR9, UR9, UR16, URZ ;  /* 0x0000001009091290 */ /* 0x000fe4000fffe03f */
[----:B------:R-:W-:Y:S02]  /*1b70*/  @UP1 UIMAD UR15, UR41, UR13, UR15 ;  /* 0x0000000d290f12a4 */ /* 0x000fe4000f8e020f */
[----:B------:R-:W-:Y:S02]  /*1b80*/  @UP0 UIMAD UR14, UR41, UR19, UR14 ;  /* 0x00000013290e02a4 */ /* 0x000fe4000f8e020e */
[----:B------:R-:W-:Y:S02]  /*1b90*/  @UP0 UIMAD.WIDE.U32 UR10, UR41, UR18, UR10 ;  /* 0x00000012290a02a5 */ /* 0x000fe4000f8e000a */
[----:B------:R-:W-:-:S02]  /*1ba0*/  @UP1 UIMAD.WIDE.U32 UR12, UR41, UR12, UR8 ;  /* 0x0000000c290c12a5 */ /* 0x000fc4000f8e0008 */
[----:B------:R-:W-:Y:S02]  /*1bb0*/  @UP0 UIADD3 UR9, UR11, UR14, URZ ;  /* 0x0000000e0b090290 */ /* 0x000fe4000fffe03f */
[----:B------:R-:W-:Y:S02]  /*1bc0*/  @UP0 ULEA UR6, UP2, UR10, UR6, 0x2 ;  /* 0x000000060a060291 */ /* 0x000fe4000f84103f */
[----:B------:R-:W-:Y:S02]  /*1bd0*/  @UP1 UIADD3 UR8, UR13, UR15, URZ ;  /* 0x0000000f0d081290 */ /* 0x000fe4000fffe03f */
[----:B------:R-:W-:Y:S02]  /*1be0*/  @UP1 ULEA UR4, UP3, UR12, UR4, 0x2 ;  /* 0x000000040c041291 */ /* 0x000fe4000f86103f */
[----:B------:R-:W-:Y:S01]  /*1bf0*/  @UP0 ULEA.HI.X UR7, UR10, UR7, UR9, 0x2, UP2 ;  /* 0x000000070a070291 */ /* 0x000fe200090f1409 */
[----:B------:R-:W-:Y:S01]  /*1c00*/  IMAD.U32 R4, RZ, RZ, UR6 ;  /* 0x00000006ff047e24 */ /* 0x000fe2000f8e00ff */
[----:B------:R-:W-:-:S02]  /*1c10*/  @UP1 ULEA.HI.X UR5, UR12, UR5, UR8, 0x2, UP3 ;  /* 0x000000050c051291 */ /* 0x000fc400098f1408 */
[----:B------:R-:W-:Y:S02]  /*1c20*/  IMAD.U32 R6, RZ, RZ, UR4 ;  /* 0x00000004ff067e24 */ /* 0x000fe4000f8e00ff */
[----:B------:R-:W-:Y:S02]  /*1c30*/  IMAD.U32 R5, RZ, RZ, UR7 ;  /* 0x00000007ff057e24 */ /* 0x000fe4000f8e00ff */
[----:B------:R-:W-:-:S03]  /*1c40*/  IMAD.U32 R7, RZ, RZ, UR5 ;  /* 0x00000005ff077e24 */ /* 0x000fc6000f8e00ff */
[----:B------:R-:W2:Y:S04]  /*1c50*/  @P0 LDG.E R3, desc[UR48][R4.64] ;  /* 0x0000003004030981 */ /* 0x000ea8000c1e1900 */
[----:B------:R-:W2:Y:S01]  /*1c60*/  @P1 LDG.E R0, desc[UR48][R6.64] ;  /* 0x0000003006001981 */ /* 0x000ea2000c1e1900 */
[----:B------:R-:W-:Y:S01]  /*1c70*/  ULEA.HI UR4, UR36, UR36, URZ, 0x1 ;  /* 0x0000002424047291 */ /* 0x000fe2000f8f083f */
[----:B------:R-:W-:-:S03]  /*1c80*/  IMAD.U32 R9, RZ, RZ, UR46 ;  /* 0x0000002eff097e24 */ /* 0x000fc6000f8e00ff */
[----:B------:R-:W-:Y:S02]  /*1c90*/  ULOP3.LUT UR4, UR4, 0xfffffffe, URZ, 0xc0, !UPT ;  /* 0xfffffffe04047892 */ /* 0x000fe4000f8ec03f */
[----:B------:R-:W-:Y:S02]  /*1ca0*/  ISETP.NE.AND P0, PT, R9, 0x3, PT ;  /* 0x000000030900780c */ /* 0x000fe40003f05270 */
[----:B------:R-:W-:-:S06]  /*1cb0*/  UIADD3 UR4, UR36, -UR4, URZ ;  /* 0x8000000424047290 */ /* 0x000fcc000fffe03f */
[----:B------:R-:W-:Y:S01]  /*1cc0*/  IMAD.U32 R8, RZ, RZ, UR4 ;  /* 0x00000004ff087e24 */ /* 0x000fe2000f8e00ff */
[----:B------:R-:W-:-:S04]  /*1cd0*/  ULDC UR4, c[0x0][0x9d8] ;  /* 0x0002760000047ab9 */ /* 0x000fc80000000800 */
[----:B------:R-:W-:-:S04]  /*1ce0*/  SHF.L.U32 R8, R8, 0x1f, RZ ;  /* 0x0000001f08087819 */ /* 0x000fc800000006ff */
[----:B------:R-:W0:Y:S01]  /*1cf0*/  SYNCS.PHASECHK.TRANS64.TRYWAIT P1, [UR45+0x28800], R8 ;  /* 0x02880008ff0075a7 */ /* 0x000e22000802016d */
[----:B--2---:R-:W-:-:S04]  /*1d00*/  FMUL.FTZ R0, R3, R0 ;  /* 0x0000000003007220 */ /* 0x004fc80000410000 */
[----:B------:R-:W-:Y:S01]  /*1d10*/  FMUL.FTZ R0, R0, UR4 ;  /* 0x0000000400007c20 */ /* 0x000fe20008410000 */
[----:B0-----:R-:W-:Y:S06]  /*1d20*/  @!P1 BRA `(.L_x_799) ;  /* 0x000001a000a89947 */ /* 0x001fec0003800000 */
.L_x_972:
[----:B------:R-:W-:Y:S05]  /*1d30*/  @!P0 BRA `(.L_x_800) ;  /* 0x0000000000048947 */ /* 0x000fea0003800000 */
[----:B------:R-:W-:Y:S01]  /*1d40*/  BPT.TRAP 0x1 ;  /* 0x000000040000795c */ /* 0x000fe20000300000 */
.L_x_800:
[----:B------:R-:W-:Y:S02]  /*1d50*/  IMAD.U32 R123, RZ, RZ, UR47 ;  /* 0x0000002fff7b7e24 */ /* 0x000fe4000f8e00ff */
[----:B------:R-:W-:-:S03]  /*1d60*/  IMAD.U32 R4, RZ, RZ, UR37 ;  /* 0x00000025ff047e24 */ /* 0x000fc6000f8e00ff */
[----:B------:R-:W-:Y:S02]  /*1d70*/  LEA R123, R123, UR45, 0x3 ;  /* 0x0000002d7b7b7c11 */ /* 0x000fe4000f8e18ff */
[----:B------:R-:W-:-:S04]  /*1d80*/  SHF.L.U32 R4, R4, 0x1f, RZ ;  /* 0x0000001f04047819 */ /* 0x000fc800000006ff */
[----:B------:R1:W2:Y:S01]  /*1d90*/  SYNCS.PHASECHK.TRANS64.TRYWAIT P1, [R123+URZ+0x28830], R4 ;  /* 0x028830047b0075a7 */ /* 0x0002a2000802017f */
[----:B------:R-:W-:Y:S05]  /*1da0*/  @!P0 BRA `(.L_x_801) ;  /* 0x0000000000048947 */ /* 0x000fea0003800000 */
[----:B------:R-:W-:Y:S01]  /*1db0*/  BPT.TRAP 0x1 ;  /* 0x000000040000795c */ /* 0x000fe20000300000 */
.L_x_801:
[----:B0-----:R-:W0:Y:S01]  /*1dc0*/  S2R R3, SR_TID.X ;  /* 0x0000000000037919 */ /* 0x001e220000002100 */
[----:B------:R-:W-:Y:S02]  /*1dd0*/  LOP3.LUT R2, R2, 0xfffff7ff, RZ, 0xc0, !PT ;  /* 0xfffff7ff02027812 */ /* 0x000fe400078ec0ff */
[----:B0-----:R-:W-:-:S13]  /*1de0*/  LOP3.LUT P2, RZ, R3, 0x7f, RZ, 0xc0, !PT ;  /* 0x0000007f03ff7812 */ /* 0x001fda000784c0ff */
[----:B------:R-:W-:Y:S01]  /*1df0*/  @P2 LOP3.LUT R2, R2, 0x800, RZ, 0xfc, !PT ;  /* 0x0000080002022812 */ /* 0x000fe200078efcff */
[----:B--2---:R-:W-:Y:S06]  /*1e00*/  @P1 BRA `(.L_x_802) ;  /* 0x0000000000081947 */ /* 0x004fec0003800000 */
[----:B------:R-:W0:Y:S02]  /*1e10*/  SYNCS.PHASECHK.TRANS64.TRYWAIT P1, [R123+URZ+0x28830], R4 ;  /* 0x028830047b0075a7 */ /* 0x000e24000802017f */
[----:B0-----:R-:W-:Y:S05]  /*1e20*/  @!P1 BRA `(.L_x_803) ;  /* 0x000001a000809947 */ /* 0x001fea0003800000 */
.L_x_802:
[----:B------:R-:W-:Y:S05]  /*1e30*/  WARPSYNC.ALL ;  /* 0x0000000000007948 */ /* 0x000fea0003800000 */
[----:B------:R-:W-:Y:S01]  /*1e40*/  UIADD3 UR4, UR45, 0x1c400, URZ ;  /* 0x0001c4002d047890 */ /* 0x000fe2000fffe03f */
[----:B------:R-:W-:Y:S01]  /*1e50*/  WARPGROUP.ARRIVE ;  /* 0x00000000000079c5 */ /* 0x000fe20000000000 */
[----:B------:R-:W-:-:S05]  /*1e60*/  ULOP3.LUT UR16, UR50, 0x10000, URZ, 0xfc, !UPT ;  /* 0x0001000032107892 */ /* 0x000fca000f8efc3f */
[----:B------:R-:W2:Y:S01]  /*1e70*/  S2R R139, SR_TID.X ;  /* 0x00000000008b7919 */ /* 0x000ea20000002100 */
[----:B------:R-:W-:Y:S01]  /*1e80*/  USHF.R.U32.HI UR4, URZ, 0x4, UR4 ;  /* 0x000000043f047899 */ /* 0x000fe20008011604 */
[----:B------:R-:W-:Y:S01]  /*1e90*/  UMOV UR17, 0x40000040 ;  /* 0x4000004000117882 */ /* 0x000fe20000000000 */
[----:B------:R-:W-:Y:S02]  /*1ea0*/  UMOV UR19, 0x40000040 ;  /* 0x4000004000137882 */ /* 0x000fe40000000000 */
[----:B------:R-:W-:Y:S01]  /*1eb0*/  ULOP3.LUT UR4, UR4, 0x3fff, URZ, 0xc0, !UPT ;  /* 0x00003fff04047892 */ /* 0x000fe2000f8ec03f */
[----:B------:R-:W-:Y:S01]  /*1ec0*/  UMOV UR5, 0x40000040 ;  /* 0x4000004000057882 */ /* 0x000fe20000000000 */
[----:B------:R-:W-:Y:S02]  /*1ed0*/  UMOV UR7, 0x40000040 ;  /* 0x4000004000077882 */ /* 0x000fe40000000000 */
[----:B------:R-:W-:Y:S02]  /*1ee0*/  ULOP3.LUT UR20, UR4, 0x10000, URZ, 0xfc, !UPT ;  /* 0x0001000004147892 */ /* 0x000fe4000f8efc3f */
[----:B------:R-:W-:-:S02]  /*1ef0*/  UIADD3 UR4, UR16, 0x2, URZ ;  /* 0x0000000210047890 */ /* 0x000fc4000fffe03f */
[----:B------:R-:W-:Y:S02]  /*1f00*/  UIMAD UR18, UR47, 0x600, UR20 ;  /* 0x000006002f1278a4 */ /* 0x000fe4000f8e0214 */
[----:B------:R-:W-:Y:S02]  /*1f10*/  UIADD3 UR8, UR16, 0x4, URZ ;  /* 0x0000000410087890 */ /* 0x000fe4000fffe03f */
[----:B------:R-:W-:Y:S02]  /*1f20*/  UIADD3 UR6, UR18, 0x2, URZ ;  /* 0x0000000212067890 */ /* 0x000fe4000fffe03f */
[----:B------:R-:W-:Y:S01]  /*1f30*/  UIADD3 UR10, UR18, 0x4, URZ ;  /* 0x00000004120a7890 */ /* 0x000fe2000fffe03f */
[----:B------:R-:W-:Y:S02]  /*1f40*/  UMOV UR9, 0x40000040 ;  /* 0x4000004000097882 */ /* 0x000fe40000000000 */
[----:B------:R-:W-:Y:S01]  /*1f50*/  QGMMA.64x192x32.F32.E4M3.E4M3 R24, gdesc[UR16], RZ, !UPT, gsb0 ;  /* 0x02e00000101879f3 */ /* 0x000fe2000c0008ff */
[----:B------:R-:W-:Y:S01]  /*1f60*/  UMOV UR11, 0x40000040 ;  /* 0x40000040000b7882 */ /* 0x000fe20000000000 */
[----:B------:R-:W-:-:S02]  /*1f70*/  UIADD3 UR12, UR16, 0x6, URZ ;  /* 0x00000006100c7890 */ /* 0x000fc4000fffe03f */
[----:B------:R-:W-:Y:S01]  /*1f80*/  UIADD3 UR14, UR18, 0x6, URZ ;  /* 0x00000006120e7890 */ /* 0x000fe2000fffe03f */
[----:B------:R-:W-:Y:S01]  /*1f90*/  UMOV UR13, 0x40000040 ;  /* 0x40000040000d7882 */ /* 0x000fe20000000000 */
[----:B------:R-:W-:Y:S01]  /*1fa0*/  UMOV UR15, 0x40000040 ;  /* 0x40000040000f7882 */ /* 0x000fe20000000000 */
[----:B------:R-:W-:Y:S01]  /*1fb0*/  ULDC UR21, c[0x0][0x9dc] ;  /* 0x0002770000157ab9 */ /* 0x000fe20000000800 */
[----:B--2---:R-:W-:Y:S01]  /*1fc0*/  LOP3.LUT P3, RZ, R139, 0x7f, RZ, 0xc0, !PT ;  /* 0x0000007f8bff7812 */ /* 0x004fe2000786c0ff */
[----:B------:R-:W-:-:S12]  /*1fd0*/  ULOP3.LUT UR21, URZ, UR21, URZ, 0x33, !UPT ;  /* 0x000000153f157292 */ /* 0x000fd8000f8e333f */
[----:B01----:R-:W-:-:S05]  /*1fe0*/  @!P3 VIADD R123, R123, 0x28840 ;  /* 0x000288407b7bb836 */ /* 0x003fca0000000000 */
[----:B------:R-:W-:Y:S01]  /*1ff0*/  @!P3 PRMT R123, RZ, 0x654, R123 ;  /* 0x00000654ff7bb816 */ /* 0x000fe2000000007b */
[----:B------:R-:W-:Y:S02]  /*2000*/  WARPGROUP.DEPBAR.LE gsb0, 0x0 ;  /* 0x00008000000079c5 */ /* 0x000fe40000010000 */
[----:B------:R-:W-:-:S06]  /*2010*/  WARPGROUP.ARRIVE ;  /* 0x00000000000079c5 */ /* 0x000fcc0000000000 */
[----:B------:R-:W-:Y:S01]  /*2020*/  QGMMA.64x192x32.F32.E4M3.E4M3 R24, gdesc[UR4], R24, gsb0 ;  /* 0x02e00000041879f3 */ /* 0x000fe20008000818 */
[----:B------:R-:W-:Y:S02]  /*2030*/  ULDC UR6, c[0x0][0x448] ;  /* 0x0001120000067ab9 */ /* 0x000fe40000000800 */
[----:B------:R-:W-:-:S06]  /*2040*/  UISETP.NE.AND UP0, UPT, UR6, 0x1, UPT ;  /* 0x000000010600788c */ /* 0x000fcc000bf05270 */
[----:B------:R-:W-:Y:S02]  /*2050*/  PLOP3.LUT P1, PT, PT, PT, UP0, 0x80, 0x0 ;  /* 0x000000000000781c */ /* 0x000fe40003f2f008 */
[----:B------:R-:W-:-:S03]  /*2060*/  PLOP3.LUT P2, PT, PT, PT, UP0, 0x80, 0x0 ;  /* 0x000000000000781c */ /* 0x000fc60003f4f008 */
[----:B------:R-:W-:Y:S01]  /*2070*/  @UP0 ULDC UR6, c[0x0][0x44c] ;  /* 0x0001130000060ab9 */ /* 0x000fe20000000800 */
[----:B------:R-:W-:Y:S02]  /*2080*/  WARPGROUP.DEPBAR.LE gsb0, 0x0 ;  /* 0x00008000000079c5 */ /* 0x000fe40000010000 */
[----:B------:R-:W-:-:S06]  /*2090*/  WARPGROUP.ARRIVE ;  /* 0x00000000000079c5 */ /* 0x000fcc0000000000 */
[----:B------:R-:W-:Y:S03]  /*20a0*/  QGMMA.64x192x32.F32.E4M3.E4M3 R24, gdesc[UR8], R24, gsb0 ;  /* 0x02e00000081879f3 */ /* 0x000fe60008000818 */
[----:B------:R-:W-:Y:S02]  /*20b0*/  WARPGROUP.DEPBAR.LE gsb0, 0x0 ;  /* 0x00008000000079c5 */ /* 0x000fe40000010000 */
[----:B------:R-:W-:-:S15]  /*20c0*/  WARPGROUP.ARRIVE ;  /* 0x00000000000079c5 */ /* 0x000fde0000000000 */
[----:B------:R-:W-:Y:S03]  /*20d0*/  QGMMA.64x192x32.F32.E4M3.E4M3 R24, gdesc[UR12], R24, gsb0 ;  /* 0x02e000000c1879f3 */ /* 0x000fe60008000818 */
[----:B------:R-:W-:Y:S02]  /*20e0*/  WARPGROUP.DEPBAR.LE gsb0, 0x0 ;  /* 0x00008000000079c5 */ /* 0x000fe40000010000 */
[C---:B------:R-:W-:Y:S01]  /*20f0*/  FMUL.FTZ R129, R0.reuse, R37 ;  /* 0x0000002500817220 */ /* 0x040fe20000410000 */
[C---:B------:R-:W-:Y:S01]  /*2100*/  FMUL.FTZ R37, R0.reuse, R71 ;  /* 0x0000004700257220 */ /* 0x040fe20000410000 */
[C---:B------:R-:W-:Y:S01]  /*2110*/  FMUL.FTZ R71, R0.reuse, R73 ;  /* 0x0000004900477220 */ /* 0x040fe20000410000 */
[C---:B------:R-:W-:Y:S01]  /*2120*/  FMUL.FTZ R73, R0.reuse, R107 ;  /* 0x0000006b00497220 */ /* 0x040fe20000410000 */
[----:B------:R-:W-:Y:S01]  /*2130*/  FMUL.FTZ R4, R0, R27 ;  /* 0x0000001b00047220 */ /* 0x000fe20000410000 */
[----:B------:R-:W-:-:S02]  /*2140*/  VIADD R107, R19, UR39 ;  /* 0x00000027136b7c36 */ /* 0x000fc40008000000 */
[C---:B------:R-:W-:Y:S01]  /*2150*/  FMUL.FTZ R27, R0.reuse, R50 ;  /* 0x00000032001b7220 */ /* 0x040fe20000410000 */
[C---:B------:R-:W-:Y:S01]  /*2160*/  FMUL.FTZ R50, R0.reuse, R52 ;  /* 0x0000003400327220 */ /* 0x040fe20000410000 */
[C---:B------:R-:W-:Y:S01]  /*2170*/  FMUL.FTZ R122, R0.reuse, R25 ;  /* 0x00000019007a7220 */ /* 0x040fe20000410000 */
[C---:B------:R-:W-:Y:S01]  /*2180*/  FMUL.FTZ R52, R0.reuse, R86 ;  /* 0x0000005600347220 */ /* 0x040fe20000410000 */
[----:B------:R-:W-:Y:S01]  /*2190*/  @P1 IMAD.HI.U32 R25, R107, UR6, RZ ;  /* 0x000000066b191c27 */ /* 0x000fe2000f8e00ff */
[----:B------:R-:W0:Y:S01]  /*21a0*/  LDC R86, c[0x0][0x288] ;  /* 0x0000a200ff567b82 */ /* 0x000e220000000800 */
[----:B------:R-:W-:Y:S02]  /*21b0*/  @UP0 ULDC UR6, c[0x0][0x450] ;  /* 0x0001140000060ab9 */ /* 0x000fe40000000800 */
[C---:B------:R-:W-:Y:S01]  /*21c0*/  FMUL.FTZ R5, R0.reuse, R24 ;  /* 0x0000001800057220 */ /* 0x040fe20000410000 */
[C---:B------:R-:W-:Y:S01]  /*21d0*/  FMUL.FTZ R24, R0.reuse, R46 ;  /* 0x0000002e00187220 */ /* 0x040fe20000410000 */
[----:B------:R-:W-:Y:S01]  /*21e0*/  @P2 SHF.R.U32.HI R107, RZ, UR6, R25 ;  /* 0x00000006ff6b2c19 */ /* 0x000fe20008011619 */
[C---:B------:R-:W-:Y:S01]  /*21f0*/  FMUL.FTZ R14, R0.reuse, R43 ;  /* 0x0000002b000e7220 */ /* 0x040fe20000410000 */
[C---:B------:R-:W-:Y:S01]  /*2200*/  FMUL.FTZ R46, R0.reuse, R48 ;  /* 0x00000030002e7220 */ /* 0x040fe20000410000 */
[C---:B------:R-:W-:Y:S01]  /*2210*/  FMUL.FTZ R43, R0.reuse, R45 ;  /* 0x0000002d002b7220 */ /* 0x040fe20000410000 */
[C---:B------:R-:W-:Y:S01]  /*2220*/  FMUL.FTZ R48, R0.reuse, R82 ;  /* 0x0000005200307220 */ /* 0x040fe20000410000 */
[C---:B------:R-:W-:Y:S01]  /*2230*/  FMUL.FTZ R8, R0.reuse, R35 ;  /* 0x0000002300087220 */ /* 0x040fe20000410000 */
[C---:B------:R-:W-:Y:S01]  /*2240*/  FMUL.FTZ R45, R0.reuse, R79 ;  /* 0x0000004f002d7220 */ /* 0x040fe20000410000 */
[----:B------:R-:W1:Y:S01]  /*2250*/  SHFL.IDX PT, R82, R107, RZ, 0x1c1f ;  /* 0x001c1fff6b527589 */ /* 0x000e6200000e0000 */
[C---:B------:R-:W-:Y:S01]  /*2260*/  FMUL.FTZ R126, R0.reuse, R32 ;  /* 0x00000020007e7220 */ /* 0x040fe20000410000 */
[C---:B------:R-:W-:Y:S01]  /*2270*/  FMUL.FTZ R128, R0.reuse, R36 ;  /* 0x0000002400807220 */ /* 0x040fe20000410000 */
[C---:B------:R-:W-:Y:S01]  /*2280*/  FMUL.FTZ R35, R0.reuse, R67 ;  /* 0x0000004300237220 */ /* 0x040fe20000410000 */
[----:B------:R-:W-:Y:S01]  /*2290*/  IMAD.MOV.U32 R79, RZ, RZ, -0xc0 ;  /* 0xffffff40ff4f7424 */ /* 0x000fe200078e00ff */
[----:B------:R-:W-:Y:S01]  /*22a0*/  ULDC.64 UR6, c[0x0][0x9e0] ;  /* 0x0002780000067ab9 */ /* 0x000fe20000000a00 */
        /* <DEDUP_REMOVED lines=15> */
[----:B------:R-:W-:Y:S01]  /*23a0*/  UISETP.GE.AND UP1, UPT, UR7, 0x1, UPT ;  /* 0x000000010700788c */ /* 0x000fe2000bf26270 */
        /* <DEDUP_REMOVED lines=28> */
[----:B------:R-:W-:Y:S01]  /*2570*/  FMUL.FTZ R105, R0, R108 ;  /* 0x0000006c00697220 */ /* 0x000fe20000410000 */
[----:B------:R-:W-:-:S02]  /*2580*/  IMAD R79, R120, R79, 0xc1 ;  /* 0x000000c1784f7424 */ /* 0x000fc400078e024f */
        /* <DEDUP_REMOVED lines=32> */
[----:B------:R-:W-:Y:S01]  /*2790*/  IMAD R78, R18, -0x2, R79 ;  /* 0xfffffffe124e7824 */ /* 0x000fe200078e024f */
[----:B------:R-:W-:Y:S01]  /*27a0*/  PLOP3.LUT P1, PT, PT, PT, UP1, 0x40, 0x0 ;  /* 0x000000000000781c */ /* 0x000fe20003f2e818 */
[--C-:B------:R-:W-:Y:S01]  /*27b0*/  IMAD R77, R120, -0xc0, R17.reuse ;  /* 0xffffff40784d7824 */ /* 0x100fe200078e0211 */
[----:B------:R-:W2:Y:S01]  /*27c0*/  MUFU.TANH R5, R5 ;  /* 0x0000000500057308 */ /* 0x000ea20000002400 */
[----:B------:R3:W-:Y:S01]  /*27d0*/  @!P3 SYNCS.ARRIVE.TRANS64.RED.A1T0 RZ, [R123+URZ], RZ ;  /* 0x000000ff7bffb9a7 */ /* 0x0007e2000810043f */
[----:B0-----:R-:W-:Y:S01]  /*27e0*/  IADD3 R81, R78, -R86, R17 ;  /* 0x800000564e517210 */ /* 0x001fe20007ffe011 */
[----:B------:R-:W-:-:S02]  /*27f0*/  VIADD R77, R77, 0xc0 ;  /* 0x000000c04d4d7836 */ /* 0x000fc40000000000 */
[----:B------:R-:W-:Y:S02]  /*2800*/  VIADD R114, R79, 0xffffffff ;  /* 0xffffffff4f727836 */ /* 0x000fe40000000000 */
[----:B------:R-:W-:Y:S01]  /*2810*/  IMAD R111, R18, -0x2, R77 ;  /* 0xfffffffe126f7824 */ /* 0x000fe200078e024d */
[----:B------:R-:W0:Y:S01]  /*2820*/  MUFU.TANH R122, R122 ;  /* 0x0000007a007a7308 */ /* 0x000e220000002400 */
[C---:B------:R-:W-:Y:S02]  /*2830*/  VIADD R112, R81.reuse, UR6 ;  /* 0x0000000651707c36 */ /* 0x040fe40008000000 */
[----:B------:R-:W-:Y:S02]  /*2840*/  VIADD R113, R81, UR21 ;  /* 0x0000001551717c36 */ /* 0x000fe40008000000 */
[----:B------:R-:W-:Y:S01]  /*2850*/  VIADD R118, R78, 0xffffffff ;  /* 0xffffffff4e767836 */ /* 0x000fe20000000000 */
[----:B-1----:R-:W-:Y:S01]  /*2860*/  VIADDMNMX R109, R82, R112, R111, PT ;  /* 0x00000070526d7246 */ /* 0x002fe2000380016f */
[----:B------:R-:W-:Y:S01]  /*2870*/  IMAD.IADD R110, R113, 0x1, R82 ;  /* 0x00000001716e7824 */ /* 0x000fe200078e0252 */
[----:B------:R-:W1:Y:S08]  /*2880*/  MUFU.TANH R3, R3 ;  /* 0x0000000300037308 */ /* 0x000e700000002400 */
[----:B------:R-:W4:Y:S08]  /*2890*/  MUFU.TANH R4, R4 ;  /* 0x0000000400047308 */ /* 0x000f300000002400 */
[----:B------:R-:W0:Y:S08]  /*28a0*/  MUFU.TANH R124, R124 ;  /* 0x0000007c007c7308 */ /* 0x000e300000002400 */
        /* <DEDUP_REMOVED lines=90> */
[----:B------:R-:W0:Y:S01]  /*2e50*/  MUFU.TANH R25, R25 ;  /* 0x0000001900197308 */ /* 0x000e220000002400 */
[----:B-1234-:R-:W-:Y:S05]  /*2e60*/  @P1 BRA `(.L_x_804) ;  /* 0x0000000000541947 */ /* 0x01efea0003800000 */
[----:B------:R-:W-:Y:S01]  /*2e70*/  IADD3 R77, R17, -R86, R82 ;  /* 0x80000056114d7210 */ /* 0x000fe20007ffe052 */
[----:B------:R-:W-:Y:S03]  /*2e80*/  BSSY B0, `(.L_x_805) ;  /* 0x0000010000007945 */ /* 0x000fe60003800000 */
[----:B------:R-:W-:-:S13]  /*2e90*/  ISETP.GT.AND P1, PT, R77, -0x1, PT ;  /* 0xffffffff4d00780c */ /* 0x000fda0003f24270 */
[----:B------:R-:W-:Y:S05]  /*2ea0*/  @P1 BRA `(.L_x_806) ;  /* 0x0000000000201947 */ /* 0x000fea0003800000 */
[----:B------:R-:W-:Y:S01]  /*2eb0*/  UISETP.NE.AND UP2, UPT, UR7, 0x1, UPT ;  /* 0x000000010700788c */ /* 0x000fe2000bf45270 */
[----:B------:R-:W-:-:S05]  /*2ec0*/  LOP3.LUT R77, RZ, R77, RZ, 0x33, !PT ;  /* 0x0000004dff4d7212 */ /* 0x000fca00078e33ff */
[----:B------:R-:W-:-:S05]  /*2ed0*/  PLOP3.LUT P1, PT, PT, PT, UP2, 0x80, 0x0 ;  /* 0x000000000000781c */ /* 0x000fca0003f2f028 */
[----:B------:R-:W-:-:S08]  /*2ee0*/  @UP2 ULDC.64 UR10, c[0x0][0x9e8] ;  /* 0x00027a00000a2ab9 */ /* 0x000fd00000000a00 */
[----:B------:R-:W-:-:S05]  /*2ef0*/  @P1 IMAD.HI.U32 R78, R77, UR10, RZ ;  /* 0x0000000a4d4e1c27 */ /* 0x000fca000f8e00ff */
[----:B------:R-:W-:-:S04]  /*2f00*/  @P1 SHF.R.U32.HI R77, RZ, UR11, R78 ;  /* 0x0000000bff4d1c19 */ /* 0x000fc8000801164e */
[----:B------:R-:W-:Y:S01]  /*2f10*/  LOP3.LUT R77, RZ, R77, RZ, 0x33, !PT ;  /* 0x0000004dff4d7212 */ /* 0x000fe200078e33ff */
[----:B------:R-:W-:Y:S06]  /*2f20*/  BRA `(.L_x_807) ;  /* 0x0000000000147947 */ /* 0x000fec0003800000 */
.L_x_806:
[----:B------:R-:W-:-:S06]  /*2f30*/  UISETP.NE.AND UP2, UPT, UR7, 0x1, UPT ;  /* 0x000000010700788c */ /* 0x000fcc000bf45270 */
[----:B------:R-:W-:-:S05]  /*2f40*/  PLOP3.LUT P1, PT, PT, PT, UP2, 0x80, 0x0 ;  /* 0x000000000000781c */ /* 0x000fca0003f2f028 */
[----:B------:R-:W-:-:S08]  /*2f50*/  @UP2 ULDC.64 UR10, c[0x0][0x9e8] ;  /* 0x00027a00000a2ab9 */ /* 0x000fd00000000a00 */
[----:B------:R-:W-:-:S05]  /*2f60*/  @P1 IMAD.HI.U32 R78, R77, UR10, RZ ;  /* 0x0000000a4d4e1c27 */ /* 0x000fca000f8e00ff */
[----:B------:R-:W-:-:S07]  /*2f70*/  @P1 SHF.R.U32.HI R77, RZ, UR11, R78 ;  /* 0x0000000bff4d1c19 */ /* 0x000fce000801164e */
.L_x_807:
[----:B------:R-:W-:Y:S05]  /*2f80*/  BSYNC B0 ;  /* 0x0000000000007941 */ /* 0x000fea0003800000 */
.L_x_805:
[----:B------:R-:W-:-:S05]  /*2f90*/  IMAD R77, R77, UR7, R118 ;  /* 0x000000074d4d7c24 */ /* 0x000fca000f8e0276 */
[----:B------:R-:W-:Y:S02]  /*2fa0*/  VIMNMX R110, R110, R77, !PT ;  /* 0x0000004d6e6e7248 */ /* 0x000fe40007fe0100 */
[----:B------:R-:W-:-:S07]  /*2fb0*/  VIADDMNMX R109, R77, UR7, R109, PT ;  /* 0x000000074d6d7c46 */ /* 0x000fce000b80016d */
.L_x_804:
[C---:B------:R-:W-:Y:S02]  /*2fc0*/  ISETP.GE.AND P1, PT, R114.reuse, 0x2, PT ;  /* 0x000000027200780c */ /* 0x040fe40003f26270 */
[----:B------:R-:W-:Y:S02]  /*2fd0*/  ISETP.GE.AND P5, PT, R114, 0x9, PT ;  /* 0x000000097200780c */ /* 0x000fe40003fa6270 */
[----:B------:R-:W-:Y:S02]  /*2fe0*/  ISETP.GT.AND P2, PT, R110, 0x1, !P1 ;  /* 0x000000016e00780c */ /* 0x000fe40004f44270 */
[----:B------:R-:W-:Y:S02]  /*2ff0*/  ISETP.GE.AND P4, PT, R114, 0xa, PT ;  /* 0x0000000a7200780c */ /* 0x000fe40003f86270 */
[----:B------:R-:W-:Y:S02]  /*3000*/  ISETP.LT.OR P3, PT, R109, 0x2, P2 ;  /* 0x000000026d00780c */ /* 0x000fe40001761670 */
[----:B------:R-:W-:-:S02]  /*3010*/  ISETP.GT.AND P2, PT, R110, 0x8, !P5 ;  /* 0x000000086e00780c */ /* 0x000fc40006f44270 */
[----:B0-----:R-:W-:Y:S02]  /*3020*/  FSEL R122, R122, -INF , !P3 ;  /* 0xff8000007a7a7808 */ /* 0x001fe40005800000 */
[----:B------:R-:W-:Y:S02]  /*3030*/  ISETP.GT.AND P3, PT, R110, 0x9, !P4 ;  /* 0x000000096e00780c */ /* 0x000fe40006764270 */
[C---:B------:R-:W-:Y:S02]  /*3040*/  ISETP.LT.OR P2, PT, R109.reuse, 0x9, P2 ;  /* 0x000000096d00780c */ /* 0x040fe40001741670 */
[----:B------:R-:W-:Y:S02]  /*3050*/  ISETP.LT.OR P3, PT, R109, 0xa, P3 ;  /* 0x0000000a6d00780c */ /* 0x000fe40001f61670 */
[----:B------:R-:W-:Y:S02]  /*3060*/  FSEL R124, R124, -INF , !P2 ;  /* 0xff8000007c7c7808 */ /* 0x000fe40005000000 */
[----:B------:R-:W-:-:S02]  /*3070*/  ISETP.GE.AND P2, PT, R114, 0x11, PT ;  /* 0x000000117200780c */ /* 0x000fc40003f46270 */
[----:B------:R-:W-:Y:S02]  /*3080*/  FSEL R125, R125, -INF , !P3 ;  /* 0xff8000007d7d7808 */ /* 0x000fe40005800000 */
[----:B------:R-:W-:Y:S02]  /*3090*/  ISETP.GT.AND P3, PT, R110, 0x10, !P2 ;  /* 0x000000106e00780c */ /* 0x000fe40005764270 */
[----:B------:R-:W-:Y:S02]  /*30a0*/  P2R R119, PR, RZ, 0x10 ;  /* 0x00000010ff777803 */ /* 0x000fe40000000000 */
[----:B------:R-:W-:Y:S02]  /*30b0*/  ISETP.LT.OR P3, PT, R109, 0x11, P3 ;  /* 0x000000116d00780c */ /* 0x000fe40001f61670 */
[----:B------:R-:W-:Y:S02]  /*30c0*/  ISETP.GE.AND P4, PT, R114, 0x12, PT ;  /* 0x000000127200780c */ /* 0x000fe40003f86270 */
[----:B------:R-:W-:-:S02]  /*30d0*/  FSEL R126, R126, -INF , !P3 ;  /* 0xff8000007e7e7808 */ /* 0x000fc40005800000 */
[----:B------:R-:W-:Y:S02]  /*30e0*/  ISETP.GT.AND P3, PT, R110, 0x11, !P4 ;  /* 0x000000116e00780c */ /* 0x000fe40006764270 */
[----:B------:R-:W-:Y:S02]  /*30f0*/  P2R R123, PR, RZ, 0x10 ;  /* 0x00000010ff7b7803 */ /* 0x000fe40000000000 */
[----:B------:R-:W-:Y:S02]  /*3100*/  ISETP.LT.OR P3, PT, R109, 0x12, P3 ;  /* 0x000000126d00780c */ /* 0x000fe40001f61670 */
[----:B------:R-:W-:Y:S02]  /*3110*/  ISETP.GE.AND P4, PT, R114, 0x19, PT ;  /* 0x000000197200780c */ /* 0x000fe40003f86270 */
[----:B------:R-:W-:Y:S02]  /*3120*/  FSEL R127, R127, -INF , !P3 ;  /* 0xff8000007f7f7808 */ /* 0x000fe40005800000 */
[----:B------:R-:W-:-:S02]  /*3130*/  ISETP.GT.AND P3, PT, R110, 0x18, !P4 ;  /* 0x000000186e00780c */ /* 0x000fc40006764270 */
[----:B------:R-:W-:Y:S02]  /*3140*/  P2R R139, PR, RZ, 0x10 ;  /* 0x00000010ff8b7803 */ /* 0x000fe40000000000 */
[----:B------:R-:W-:Y:S02]  /*3150*/  ISETP.LT.OR P3, PT, R109, 0x19, P3 ;  /* 0x000000196d00780c */ /* 0x000fe40001f61670 */
[----:B------:R-:W-:Y:S02]  /*3160*/  ISETP.GE.AND P4, PT, R114, 0x1a, PT ;  /* 0x0000001a7200780c */ /* 0x000fe40003f86270 */
[----:B------:R-:W-:Y:S02]  /*3170*/  FSEL R128, R128, -INF , !P3 ;  /* 0xff80000080807808 */ /* 0x000fe40005800000 */
[----:B------:R-:W-:Y:S02]  /*3180*/  ISETP.GT.AND P3, PT, R110, 0x19, !P4 ;  /* 0x000000196e00780c */ /* 0x000fe40006764270 */
[----:B------:R-:W-:-:S02]  /*3190*/  P2R R140, PR, RZ, 0x10 ;  /* 0x00000010ff8c7803 */ /* 0x000fc40000000000 */
[----:B------:R-:W-:Y:S02]  /*31a0*/  ISETP.LT.OR P3, PT, R109, 0x1a, P3 ;  /* 0x0000001a6d00780c */ /* 0x000fe40001f61670 */
[----:B------:R-:W-:Y:S02]  /*31b0*/  ISETP.GE.AND P4, PT, R114, 0x21, PT ;  /* 0x000000217200780c */ /* 0x000fe40003f86270 */
[----:B------:R-:W-:Y:S02]  /*31c0*/  FSEL R129, R129, -INF , !P3 ;  /* 0xff80000081817808 */ /* 0x000fe40005800000 */
[----:B------:R-:W-:Y:S02]  /*31d0*/  ISETP.GT.AND P3, PT, R110, 0x20, !P4 ;  /* 0x000000206e00780c */ /* 0x000fe40006764270 */
[----:B------:R-:W-:Y:S02]  /*31e0*/  P2R R141, PR, RZ, 0x10 ;  /* 0x00000010ff8d7803 */ /* 0x000fe40000000000 */
[----:B------:R-:W-:-:S02]  /*31f0*/  ISETP.LT.OR P3, PT, R109, 0x21, P3 ;  /* 0x000000216d00780c */ /* 0x000fc40001f61670 */
[----:B------:R-:W-:Y:S02]  /*3200*/  ISETP.GE.AND P4, PT, R114, 0x22, PT ;  /* 0x000000227200780c */ /* 0x000fe40003f86270 */
[----:B------:R-:W-:Y:S02]  /*3210*/  FSEL R130, R130, -INF , !P3 ;  /* 0xff80000082827808 */ /* 0x000fe40005800000 */
[----:B------:R-:W-:Y:S02]  /*3220*/  ISETP.GT.AND P3, PT, R110, 0x21, !P4 ;  /* 0x000000216e00780c */ /* 0x000fe40006764270 */
[----:B------:R-:W-:Y:S02]  /*3230*/  P2R R142, PR, RZ, 0x10 ;  /* 0x00000010ff8e7803 */ /* 0x000fe40000000000 */
[----:B------:R-:W-:Y:S02]  /*3240*/  ISETP.LT.OR P3, PT, R109, 0x22, P3 ;  /* 0x000000226d00780c */ /* 0x000fe40001f61670 */
        /* <DEDUP_REMOVED lines=77> */
[----:B------:R-:W-:Y:S01]  /*3720*/  ISETP.GT.AND P3, PT, R110, 0x61, !P4 ;  /* 0x000000616e00780c */ /* 0x000fe20006764270 */
[----:B------:R-:W0:Y:S01]  /*3730*/  SHFL.IDX PT, R70, R107, 0x1, 0x1c1f ;  /* 0x003c1f006b467f89 */ /* 0x000e2200000e0000 */
        /* <DEDUP_REMOVED lines=63> */
[----:B------:R-:W-:Y:S01]  /*3b30*/  FSEL R62, R96, -INF , !P3 ;  /* 0xff800000603e7808 */ /* 0x000fe20005800000 */
[----:B0-----:R-:W-:Y:S01]  /*3b40*/  IMAD.IADD R96, R113, 0x1, R70 ;  /* 0x0000000171607824 */ /* 0x001fe200078e0246 */
        /* <DEDUP_REMOVED lines=28> */
[----:B------:R-:W-:Y:S02]  /*3d10*/  P2R R115, PR, RZ, 0x20 ;  /* 0x00000020ff737803 */ /* 0x000fe40000000000 */
[----:B------:R-:W-:Y:S02]  /*3d20*/  FSEL R51, R104, -INF , !P3 ;  /* 0xff80000068337808 */ /* 0x000fe40005800000 */
[----:B------:R-:W-:Y:S02]  /*3d30*/  ISETP.GE.AND P3, PT, R114, 0xb1, PT ;  /* 0x000000b17200780c */ /* 0x000fe40003f66270 */
[----:B------:R-:W-:Y:S02]  /*3d40*/  VIADDMNMX R94, R70, R112, R111, PT ;  /* 0x00000070465e7246 */ /* 0x000fe4000380016f */
[----:B------:R-:W-:-:S04]  /*3d50*/  ISETP.GT.AND P4, PT, R110, 0xb0, !P3 ;  /* 0x000000b06e00780c */ /* 0x000fc80005f84270 */
[----:B------:R-:W-:-:S04]  /*3d60*/  ISETP.LT.OR P4, PT, R109, 0xb1, P4 ;  /* 0x000000b16d00780c */ /* 0x000fc80002781670 */
[----:B------:R-:W-:Y:S02]  /*3d70*/  FSEL R50, R106, -INF , !P4 ;  /* 0xff8000006a327808 */ /* 0x000fe40006000000 */
[----:B------:R-:W-:-:S04]  /*3d80*/  ISETP.GE.AND P4, PT, R114, 0xb2, PT ;  /* 0x000000b27200780c */ /* 0x000fc80003f86270 */
        /* <DEDUP_REMOVED lines=8> */
[----:B------:R-:W-:Y:S02]  /*3e10*/  P2R R102, PR, RZ, 0x40 ;  /* 0x00000040ff667803 */ /* 0x000fe40000000000 */
[----:B------:R-:W-:-:S04]  /*3e20*/  ISETP.GT.AND P6, PT, R110, RZ, !P6 ;  /* 0x000000ff6e00720c */ /* 0x000fc800077c4270 */
[----:B------:R-:W-:-:S04]  /*3e30*/  ISETP.LT.OR P6, PT, R109, 0x1, P6 ;  /* 0x000000016d00780c */ /* 0x000fc800037c1670 */
[----:B------:R-:W-:Y:S02]  /*3e40*/  FSEL R101, R5, -INF , !P6 ;  /* 0xff80000005657808 */ /* 0x000fe40007000000 */
[----:B------:R-:W-:-:S04]  /*3e50*/  ISETP.GE.AND P6, PT, R114, 0xba, PT ;  /* 0x000000ba7200780c */ /* 0x000fc80003fc6270 */
[----:B------:R-:W-:Y:S02]  /*3e60*/  P2R R104, PR, RZ, 0x40 ;  /* 0x00000040ff687803 */ /* 0x000fe40000000000 */
[----:B------:R-:W-:-:S04]  /*3e70*/  ISETP.GT.AND P6, PT, R110, 0xb9, !P6 ;  /* 0x000000b96e00780c */ /* 0x000fc800077c4270 */
[----:B------:R-:W-:-:S04]  /*3e80*/  ISETP.LT.OR P6, PT, R109, 0xba, P6 ;  /* 0x000000ba6d00780c */ /* 0x000fc800037c1670 */
[----:B------:R-:W-:Y:S02]  /*3e90*/  FSEL R5, R117, -INF , !P6 ;  /* 0xff80000075057808 */ /* 0x000fe40007000000 */
[----:B------:R-:W-:-:S13]  /*3ea0*/  PLOP3.LUT P6, PT, PT, PT, UP1, 0x40, 0x0 ;  /* 0x000000000000781c */ /* 0x000fda0003fce818 */
[----:B------:R-:W-:Y:S05]  /*3eb0*/  @P6 BRA `(.L_x_808) ;  /* 0x00000000005c6947 */ /* 0x000fea0003800000 */
        /* <DEDUP_REMOVED lines=8> */
[----:B------:R-:W-:Y:S01]  /*3f40*/  @P6 IMAD.HI.U32 R70, R67, UR10, RZ ;  /* 0x0000000a43466c27 */ /* 0x000fe2000f8e00ff */
[----:B------:R-:W-:-:S13]  /*3f50*/  PLOP3.LUT P6, PT, PT, PT, UP2, 0x80, 0x0 ;  /* 0x000000000000781c */ /* 0x000fda0003fcf028 */
[----:B------:R-:W-:-:S04]  /*3f60*/  @P6 SHF.R.U32.HI R67, RZ, UR11, R70 ;  /* 0x0000000bff436c19 */ /* 0x000fc80008011646 */
[----:B------:R-:W-:Y:S01]  /*3f70*/  LOP3.LUT R67, RZ, R67, RZ, 0x33, !PT ;  /* 0x00000043ff437212 */ /* 0x000fe200078e33ff */
[----:B------:R-:W-:Y:S06]  /*3f80*/  BRA `(.L_x_811) ;  /* 0x0000000000187947 */ /* 0x000fec0003800000 */
.L_x_810:
[----:B------:R-:W-:-:S06]  /*3f90*/  UISETP.NE.AND UP2, UPT, UR7, 0x1, UPT ;  /* 0x000000010700788c */ /* 0x000fcc000bf45270 */
[----:B------:R-:W-:-:S05]  /*3fa0*/  PLOP3.LUT P6, PT, PT, PT, UP2, 0x80, 0x0 ;  /* 0x000000000000781c */ /* 0x000fca0003fcf028 */
[----:B------:R-:W-:-:S08]  /*3fb0*/  @UP2 ULDC.64 UR10, c[0x0][0x9e8] ;  /* 0x00027a00000a2ab9 */ /* 0x000fd00000000a00 */
[----:B------:R-:W-:Y:S01]  /*3fc0*/  @P6 IMAD.HI.U32 R70, R67, UR10, RZ ;  /* 0x0000000a43466c27 */ /* 0x000fe2000f8e00ff */
[----:B------:R-:W-:-:S13]  /*3fd0*/  PLOP3.LUT P6, PT, PT, PT, UP2, 0x80, 0x0 ;  /* 0x000000000000781c */ /* 0x000fda0003fcf028 */
[----:B------:R-:W-:-:S07]  /*3fe0*/  @P6 SHF.R.U32.HI R67, RZ, UR11, R70 ;  /* 0x0000000bff436c19 */ /* 0x000fce0008011646 */
.L_x_811:
[----:B------:R-:W-:Y:S05]  /*3ff0*/  BSYNC B0 ;  /* 0x0000000000007941 */ /* 0x000fea0003800000 */
.L_x_809:
[----:B------:R-:W-:-:S05]  /*4000*/  IMAD R67, R67, UR7, R118 ;  /* 0x0000000743437c24 */ /* 0x000fca000f8e0276 */
[----:B------:R-:W-:Y:S02]  /*4010*/  VIMNMX R96, R96, R67, !PT ;  /* 0x0000004360607248 */ /* 0x000fe40007fe0100 */
[----:B------:R-:W-:-:S07]  /*4020*/  VIADDMNMX R94, R67, UR7, R94, PT ;  /* 0x00000007435e7c46 */ /* 0x000fce000b80015e */
.L_x_808:
[C---:B------:R-:W-:Y:S01]  /*4030*/  ISETP.GT.AND P1, PT, R96.reuse, 0x1, !P1 ;  /* 0x000000016000780c */ /* 0x040fe20004f24270 */
[----:B------:R-:W-:Y:S01]  /*4040*/  ULDC UR10, c[0x0][0x988] ;  /* 0x00026200000a7ab9 */ /* 0x000fe20000000800 */
[----:B------:R-:W-:Y:S01]  /*4050*/  ISETP.GT.AND P2, PT, R96, 0x10, !P2 ;  /* 0x000000106000780c */ /* 0x000fe20005744270 */
[----:B------:R-:W-:Y:S01]  /*4060*/  @UP0 ULDC UR14, c[0x0][0x44c] ;  /* 0x00011300000e0ab9 */ /* 0x000fe20000000800 */
[C---:B------:R-:W-:Y:S01]  /*4070*/  ISETP.LT.OR P1, PT, R94.reuse, 0x2, P1 ;  /* 0x000000025e00780c */ /* 0x040fe20000f21670 */
[----:B------:R-:W-:Y:S01]  /*4080*/  UIMAD.WIDE.U32 UR14, UR39, UR14, URZ ;  /* 0x0000000e270e72a5 */ /* 0x000fe2000f8e003f */
[----:B------:R-:W-:Y:S01]  /*4090*/  ISETP.LT.OR P2, PT, R94, 0x11, P2 ;  /* 0x000000115e00780c */ /* 0x000fe20001741670 */
[----:B------:R-:W-:Y:S01]  /*40a0*/  @UP0 ULDC UR19, c[0x0][0x450] ;  /* 0x0001140000130ab9 */ /* 0x000fe20000000800 */
[----:B------:R-:W-:Y:S01]  /*40b0*/  FSEL R70, R4, -INF , !P1 ;  /* 0xff80000004467808 */ /* 0x000fe20004800000 */
[----:B------:R-:W-:Y:S01]  /*40c0*/  UMOV UR11, UR39 ;  /* 0x00000027000b7c82 */ /* 0x000fe20008000000 */
[----:B------:R-:W-:Y:S01]  /*40d0*/  ISETP.NE.AND P1, PT, R115, RZ, PT ;  /* 0x000000ff7300720c */ /* 0x000fe20003f25270 */
[----:B------:R-:W-:Y:S01]  /*40e0*/  @UP0 USHF.R.U32.HI UR11, URZ, UR19, UR15 ;  /* 0x000000133f0b0299 */ /* 0x000fe2000801160f */
[----:B------:R-:W-:-:S02]  /*40f0*/  FSEL R9, R9, -INF , !P2 ;  /* 0xff80000009097808 */ /* 0x000fc40005000000 */
[----:B------:R-:W-:Y:S02]  /*4100*/  ISETP.GT.AND P1, PT, R96, 0x8, !P1 ;  /* 0x000000086000780c */ /* 0x000fe40004f24270 */
[----:B------:R-:W-:Y:S02]  /*4110*/  ISETP.NE.AND P2, PT, R141, RZ, PT ;  /* 0x000000ff8d00720c */ /* 0x000fe40003f45270 */
[----:B------:R-:W-:Y:S02]  /*4120*/  ISETP.LT.OR P1, PT, R94, 0x9, P1 ;  /* 0x000000095e00780c */ /* 0x000fe40000f21670 */
[----:B------:R-:W-:Y:S02]  /*4130*/  ISETP.NE.AND P6, PT, R142, RZ, PT ;  /* 0x000000ff8e00720c */ /* 0x000fe40003fc5270 */
[----:B------:R-:W-:Y:S02]  /*4140*/  FSEL R67, R7, -INF , !P1 ;  /* 0xff80000007437808 */ /* 0x000fe40004800000 */
[----:B------:R-:W-:-:S02]  /*4150*/  ISETP.NE.AND P1, PT, R119, RZ, PT ;  /* 0x000000ff7700720c */ /* 0x000fc40003f25270 */
[----:B------:R-:W-:Y:S02]  /*4160*/  FMNMX.FTZ R7, R101, R122, !PT ;  /* 0x0000007a65077209 */ /* 0x000fe40007810000 */
[C---:B------:R-:W-:Y:S02]  /*4170*/  ISETP.GT.AND P1, PT, R96.reuse, 0x9, !P1 ;  /* 0x000000096000780c */ /* 0x040fe40004f24270 */
[----:B------:R-:W-:Y:S02]  /*4180*/  ISETP.GT.AND P3, PT, R96, 0xb0, !P3 ;  /* 0x000000b06000780c */ /* 0x000fe40005f64270 */
[----:B------:R-:W-:Y:S02]  /*4190*/  ISETP.LT.OR P1, PT, R94, 0xa, P1 ;  /* 0x0000000a5e00780c */ /* 0x000fe40000f21670 */
[----:B------:R-:W-:Y:S02]  /*41a0*/  ISETP.GT.AND P4, PT, R96, 0xb1, !P4 ;  /* 0x000000b16000780c */ /* 0x000fe40006784270 */
[----:B------:R-:W-:-:S02]  /*41b0*/  FSEL R4, R6, -INF , !P1 ;  /* 0xff80000006047808 */ /* 0x000fc40004800000 */
[----:B------:R-:W-:Y:S02]  /*41c0*/  ISETP.NE.AND P1, PT, R123, RZ, PT ;  /* 0x000000ff7b00720c */ /* 0x000fe40003f25270 */
[----:B------:R-:W-:Y:S02]  /*41d0*/  FMNMX.FTZ R6, R124, R7, !PT ;  /* 0x000000077c067209 */ /* 0x000fe40007810000 */
[----:B------:R-:W-:Y:S02]  /*41e0*/  ISETP.GT.AND P1, PT, R96, 0x11, !P1 ;  /* 0x000000116000780c */ /* 0x000fe40004f24270 */
[----:B------:R-:W-:Y:S02]  /*41f0*/  FMNMX.FTZ R7, R125, R6, !PT ;  /* 0x000000067d077209 */ /* 0x000fe40007810000 */
[----:B------:R-:W-:Y:S02]  /*4200*/  ISETP.LT.OR P1, PT, R94, 0x12, P1 ;  /* 0x000000125e00780c */ /* 0x000fe40000f21670 */
[----:B------:R-:W-:-:S02]  /*4210*/  FMNMX.FTZ R6, R126, R7, !PT ;  /* 0x000000077e067209 */ /* 0x000fc40007810000 */
[----:B------:R-:W-:Y:S02]  /*4220*/  FSEL R8, R8, -INF , !P1 ;  /* 0xff80000008087808 */ /* 0x000fe40004800000 */
[----:B------:R-:W-:Y:S02]  /*4230*/  ISETP.NE.AND P1, PT, R139, RZ, PT ;  /* 0x000000ff8b00720c */ /* 0x000fe40003f25270 */
[----:B------:R-:W-:Y:S02]  /*4240*/  FMNMX.FTZ R7, R127, R6, !PT ;  /* 0x000000067f077209 */ /* 0x000fe40007810000 */
[----:B------:R-:W-:Y:S02]  /*4250*/  ISETP.GT.AND P1, PT, R96, 0x18, !P1 ;  /* 0x000000186000780c */ /* 0x000fe40004f24270 */
[----:B------:R-:W-:Y:S02]  /*4260*/  FMNMX.FTZ R6, R128, R7, !PT ;  /* 0x0000000780067209 */ /* 0x000fe40007810000 */
[----:B------:R-:W-:-:S02]  /*4270*/  ISETP.LT.OR P1, PT, R94, 0x19, P1 ;  /* 0x000000195e00780c */ /* 0x000fc40000f21670 */
[----:B------:R-:W-:Y:S02]  /*4280*/  FMNMX.FTZ R7, R129, R6, !PT ;  /* 0x0000000681077209 */ /* 0x000fe40007810000 */
[----:B------:R-:W-:Y:S02]  /*4290*/  FSEL R11, R11, -INF , !P1 ;  /* 0xff8000000b0b7808 */ /* 0x000fe40004800000 */
[----:B------:R-:W-:Y:S02]  /*42a0*/  ISETP.NE.AND P1, PT, R140, RZ, PT ;  /* 0x000000ff8c00720c */ /* 0x000fe40003f25270 */
[----:B------:R-:W-:Y:S02]  /*42b0*/  FMNMX.FTZ R7, R130, R7, !PT ;  /* 0x0000000782077209 */ /* 0x000fe40007810000 */
[----:B------:R-:W-:Y:S02]  /*42c0*/  ISETP.GT.AND P1, PT, R96, 0x19, !P1 ;  /* 0x000000196000780c */ /* 0x000fe40004f24270 */
[----:B------:R-:W-:-:S02]  /*42d0*/  FMNMX.FTZ R6, R100, R7, !PT ;  /* 0x0000000764067209 */ /* 0x000fc40007810000 */
[----:B------:R-:W-:Y:S02]  /*42e0*/  ISETP.LT.OR P1, PT, R94, 0x1a, P1 ;  /* 0x0000001a5e00780c */ /* 0x000fe40000f21670 */
[----:B------:R-:W-:Y:S02]  /*42f0*/  FMNMX.FTZ R7, R99, R6, !PT ;  /* 0x0000000663077209 */ /* 0x000fe40007810000 */
[----:B------:R-:W-:Y:S02]  /*4300*/  FSEL R10, R10, -INF , !P1 ;  /* 0xff8000000a0a7808 */ /* 0x000fe40004800000 */
[----:B------:R-:W-:Y:S02]  /*4310*/  ISETP.GT.AND P1, PT, R96, 0x20, !P2 ;  /* 0x000000206000780c */ /* 0x000fe40005724270 */
[----:B------:R-:W-:Y:S02]  /*4320*/  ISETP.NE.AND P2, PT, R152, RZ, PT ;  /* 0x000000ff9800720c */ /* 0x000fe40003f45270 */
[----:B------:R-:W-:-:S02]  /*4330*/  ISETP.LT.OR P1, PT, R94, 0x21, P1 ;  /* 0x000000215e00780c */ /* 0x000fc40000f21670 */
[----:B------:R-:W-:Y:S02]  /*4340*/  FMNMX.FTZ R6, R98, R7, !PT ;  /* 0x0000000762067209 */ /* 0x000fe40007810000 */
[----:B------:R-:W-:Y:S02]  /*4350*/  FSEL R15, R15, -INF , !P1 ;  /* 0xff8000000f0f7808 */ /* 0x000fe40004800000 */
[----:B------:R-:W-:Y:S02]  /*4360*/  ISETP.GT.AND P1, PT, R96, 0x21, !P6 ;  /* 0x000000216000780c */ /* 0x000fe40007724270 */
[----:B------:R-:W-:Y:S02]  /*4370*/  ISETP.NE.AND P6, PT, R153, RZ, PT ;  /* 0x000000ff9900720c */ /* 0x000fe40003fc5270 */
        /* <DEDUP_REMOVED lines=17> */
[----:B------:R-:W-:Y:S02]  /*4490*/  ISETP.NE.AND P1, PT, R145, RZ, PT ;  /* 0x000000ff9100720c */ /* 0x000fe40003f25270 */
[----:B------:R-:W-:Y:S02]  /*44a0*/  FMNMX.FTZ R6, R89, R6, !PT ;  /* 0x0000000659067209 */ /* 0x000fe40007810000 */
[----:B------:R-:W-:-:S02]  /*44b0*/  ISETP.GT.AND P1, PT, R96, 0x30, !P1 ;  /* 0x000000306000780c */ /* 0x000fc40004f24270 */
[----:B------:R-:W-:Y:S02]  /*44c0*/  FMNMX.FTZ R6, R87, R6, !PT ;  /* 0x0000000657067209 */ /* 0x000fe40007810000 */
[----:B------:R-:W-:Y:S02]  /*44d0*/  ISETP.LT.OR P1, PT, R94, 0x31, P1 ;  /* 0x000000315e00780c */ /* 0x000fe40000f21670 */
[----:B------:R-:W-:Y:S02]  /*44e0*/  FMNMX.FTZ R7, R85, R6, !PT ;  /* 0x0000000655077209 */ /* 0x000fe40007810000 */
[----:B------:R-:W-:Y:S02]  /*44f0*/  FSEL R27, R27, -INF , !P1 ;  /* 0xff8000001b1b7808 */ /* 0x000fe40004800000 */
[----:B------:R-:W-:Y:S02]  /*4500*/  ISETP.NE.AND P1, PT, R146, RZ, PT ;  /* 0x000000ff9200720c */ /* 0x000fe40003f25270 */
[----:B------:R-:W-:-:S02]  /*4510*/  FMNMX.FTZ R7, R78, R7, !PT ;  /* 0x000000074e077209 */ /* 0x000fc40007810000 */
[----:B------:R-:W-:Y:S02]  /*4520*/  ISETP.GT.AND P1, PT, R96, 0x31, !P1 ;  /* 0x000000316000780c */ /* 0x000fe40004f24270 */
[----:B------:R-:W-:Y:S02]  /*4530*/  FMNMX.FTZ R6, R84, R7, !PT ;  /* 0x0000000754067209 */ /* 0x000fe40007810000 */
[----:B------:R-:W-:Y:S02]  /*4540*/  ISETP.LT.OR P1, PT, R94, 0x32, P1 ;  /* 0x000000325e00780c */ /* 0x000fe40000f21670 */
[----:B------:R-:W-:Y:S02]  /*4550*/  FMNMX.FTZ R6, R79, R6, !PT ;  /* 0x000000064f067209 */ /* 0x000fe40007810000 */
[----:B------:R-:W-:Y:S02]  /*4560*/  FSEL R26, R26, -INF , !P1 ;  /* 0xff8000001a1a7808 */ /* 0x000fe40004800000 */
[----:B------:R-:W-:-:S02]  /*4570*/  ISETP.NE.AND P1, PT, R147, RZ, PT ;  /* 0x000000ff9300720c */ /* 0x000fc40003f25270 */
[----:B------:R-:W-:Y:S02]  /*4580*/  FMNMX.FTZ R7, R83, R6, !PT ;  /* 0x0000000653077209 */ /* 0x000fe40007810000 */
[----:B------:R-:W-:Y:S02]  /*4590*/  ISETP.GT.AND P1, PT, R96, 0x38, !P1 ;  /* 0x000000386000780c */ /* 0x000fe40004f24270 */
[----:B------:R-:W-:Y:S02]  /*45a0*/  FMNMX.FTZ R6, R82, R7, !PT ;  /* 0x0000000752067209 */ /* 0x000fe40007810000 */
[----:B------:R-:W-:Y:S02]  /*45b0*/  ISETP.LT.OR P1, PT, R94, 0x39, P1 ;  /* 0x000000395e00780c */ /* 0x000fe40000f21670 */
[----:B------:R-:W-:Y:S02]  /*45c0*/  FMNMX.FTZ R6, R75, R6, !PT ;  /* 0x000000064b067209 */ /* 0x000fe40007810000 */
        /* <DEDUP_REMOVED lines=29> */
[----:B------:R-:W-:Y:S02]  /*47a0*/  ISETP.GT.AND P1, PT, R96, 0x49, !P2 ;  /* 0x000000496000780c */ /* 0x000fe40005724270 */
[----:B------:R-:W-:-:S02]  /*47b0*/  ISETP.NE.AND P2, PT, R131, RZ, PT ;  /* 0x000000ff8300720c */ /* 0x000fc40003f45270 */
        /* <DEDUP_REMOVED lines=22> */
[----:B------:R-:W-:Y:S01]  /*4920*/  ISETP.NE.AND P1, PT, R156, RZ, PT ;  /* 0x000000ff9c00720c */ /* 0x000fe20003f25270 */
[----:B------:R-:W0:Y:S01]  /*4930*/  SHFL.BFLY PT, R6, R7, 0x2, 0x1f ;  /* 0x0c401f0007067f89 */ /* 0x000e2200000e0000 */
[----:B------:R-:W-:-:S02]  /*4940*/  ISETP.LT.OR P3, PT, R94, 0xb1, P3 ;  /* 0x000000b15e00780c */ /* 0x000fc40001f61670 */
[C---:B------:R-:W-:Y:S02]  /*4950*/  ISETP.GT.AND P1, PT, R96.reuse, 0x59, !P1 ;  /* 0x000000596000780c */ /* 0x040fe40004f24270 */
[----:B------:R-:W-:Y:S02]  /*4960*/  ISETP.GT.AND P5, PT, R96, 0xb8, !P5 ;  /* 0x000000b86000780c */ /* 0x000fe40006fa4270 */
[C---:B------:R-:W-:Y:S02]  /*4970*/  ISETP.LT.OR P1, PT, R94.reuse, 0x5a, P1 ;  /* 0x0000005a5e00780c */ /* 0x040fe40000f21670 */
[----:B------:R-:W-:Y:S02]  /*4980*/  ISETP.LT.OR P4, PT, R94, 0xb2, P4 ;  /* 0x000000b25e00780c */ /* 0x000fe40002781670 */
[----:B------:R-:W-:Y:S02]  /*4990*/  FSEL R37, R37, -INF , !P1 ;  /* 0xff80000025257808 */ /* 0x000fe40004800000 */
[----:B------:R-:W-:-:S02]  /*49a0*/  ISETP.NE.AND P1, PT, R157, RZ, PT ;  /* 0x000000ff9d00720c */ /* 0x000fc40003f25270 */
[----:B------:R-:W-:Y:S02]  /*49b0*/  FSEL R20, R20, -INF , !P3 ;  /* 0xff80000014147808 */ /* 0x000fe40005800000 */
[----:B------:R-:W-:Y:S02]  /*49c0*/  ISETP.GT.AND P1, PT, R96, 0x60, !P1 ;  /* 0x000000606000780c */ /* 0x000fe40004f24270 */
[C---:B------:R-:W-:Y:S02]  /*49d0*/  ISETP.LT.OR P5, PT, R94.reuse, 0xb9, P5 ;  /* 0x000000b95e00780c */ /* 0x040fe40002fa1670 */
[----:B------:R-:W-:Y:S02]  /*49e0*/  ISETP.LT.OR P1, PT, R94, 0x61, P1 ;  /* 0x000000615e00780c */ /* 0x000fe40000f21670 */
[----:B------:R-:W-:Y:S02]  /*49f0*/  FSEL R13, R13, -INF , !P4 ;  /* 0xff8000000d0d7808 */ /* 0x000fe40006000000 */
[----:B------:R-:W-:-:S02]  /*4a00*/  FSEL R39, R39, -INF , !P1 ;  /* 0xff80000027277808 */ /* 0x000fc40004800000 */
[----:B------:R-:W-:Y:S02]  /*4a10*/  ISETP.NE.AND P1, PT, R158, RZ, PT ;  /* 0x000000ff9e00720c */ /* 0x000fe40003f25270 */
[----:B------:R-:W-:Y:S02]  /*4a20*/  FSEL R28, R28, -INF , !P5 ;  /* 0xff8000001c1c7808 */ /* 0x000fe40006800000 */
[----:B------:R-:W-:Y:S02]  /*4a30*/  ISETP.GT.AND P1, PT, R96, 0x61, !P1 ;  /* 0x000000616000780c */ /* 0x000fe40004f24270 */
[----:B------:R-:W-:Y:S02]  /*4a40*/  R2UR UR18, R121 ;  /* 0x00000000791272ca */ /* 0x000fe400000e0000 */
[----:B------:R-:W-:-:S04]  /*4a50*/  ISETP.LT.OR P1, PT, R94, 0x62, P1 ;  /* 0x000000625e00780c */ /* 0x000fc80000f21670 */
[----:B------:R-:W-:Y:S02]  /*4a60*/  FSEL R40, R40, -INF , !P1 ;  /* 0xff80000028287808 */ /* 0x000fe40004800000 */
[----:B------:R-:W-:-:S04]  /*4a70*/  ISETP.NE.AND P1, PT, R159, RZ, PT ;  /* 0x000000ff9f00720c */ /* 0x000fc80003f25270 */
[----:B------:R-:W-:Y:S01]  /*4a80*/  ISETP.GT.AND P1, PT, R96, 0x68, !P1 ;  /* 0x000000686000780c */ /* 0x000fe20004f24270 */
[----:B------:R-:W-:-:S03]  /*4a90*/  UIADD3 UR14, UR18, UR11, URZ ;  /* 0x0000000b120e7290 */ /* 0x000fc6000fffe03f */
[----:B------:R-:W-:Y:S01]  /*4aa0*/  ISETP.LT.OR P1, PT, R94, 0x69, P1 ;  /* 0x000000695e00780c */ /* 0x000fe20000f21670 */
[----:B------:R-:W-:-:S03]  /*4ab0*/  UIADD3 UR6, UR14, UR6, URZ ;  /* 0x000000060e067290 */ /* 0x000fc6000fffe03f */
[----:B------:R-:W-:Y:S02]  /*4ac0*/  FSEL R44, R44, -INF , !P1 ;  /* 0xff8000002c2c7808 */ /* 0x000fe40004800000 */
[----:B------:R-:W-:-:S04]  /*4ad0*/  ISETP.NE.AND P1, PT, R160, RZ, PT ;  /* 0x000000ffa000720c */ /* 0x000fc80003f25270 */
[----:B------:R-:W-:-:S04]  /*4ae0*/  ISETP.GT.AND P1, PT, R96, 0x69, !P1 ;  /* 0x000000696000780c */ /* 0x000fc80004f24270 */
[----:B------:R-:W-:-:S04]  /*4af0*/  ISETP.LT.OR P1, PT, R94, 0x6a, P1 ;  /* 0x0000006a5e00780c */ /* 0x000fc80000f21670 */
        /* <DEDUP_REMOVED lines=9> */
[----:B------:R-:W-:Y:S02]  /*4b90*/  ISETP.GT.AND P1, PT, R96, 0x78, !P2 ;  /* 0x000000786000780c */ /* 0x000fe40005724270 */
[----:B------:R-:W-:Y:S02]  /*4ba0*/  ISETP.NE.AND P2, PT, R166, RZ, PT ;  /* 0x000000ffa600720c */ /* 0x000fe40003f45270 */
[----:B------:R-:W-:-:S04]  /*4bb0*/  ISETP.LT.OR P1, PT, R94, 0x79, P1 ;  /* 0x000000795e00780c */ /* 0x000fc80000f21670 */
[----:B------:R-:W-:Y:S02]  /*4bc0*/  FSEL R52, R52, -INF , !P1 ;  /* 0xff80000034347808 */ /* 0x000fe40004800000 */
[----:B------:R-:W-:Y:S02]  /*4bd0*/  ISETP.GT.AND P1, PT, R96, 0x79, !P6 ;  /* 0x000000796000780c */ /* 0x000fe40007724270 */
[----:B------:R-:W-:Y:S02]  /*4be0*/  ISETP.NE.AND P6, PT, R103, RZ, PT ;  /* 0x000000ff6700720c */ /* 0x000fe40003fc5270 */
        /* <DEDUP_REMOVED lines=44> */
[----:B0-----:R-:W-:Y:S02]  /*4eb0*/  FMNMX.FTZ R102, R7, R6, !PT ;  /* 0x0000000607667209 */ /* 0x001fe40007810000 */
[----:B------:R-:W-:-:S03]  /*4ec0*/  ISETP.LT.OR P1, PT, R94, 0xa9, P1 ;  /* 0x000000a95e00780c */ /* 0x000fc60000f21670 */
[----:B------:R-:W0:Y:S01]  /*4ed0*/  SHFL.BFLY PT, R103, R102, 0x1, 0x1f ;  /* 0x0c201f0066677f89 */ /* 0x000e2200000e0000 */
[----:B------:R-:W-:Y:S02]  /*4ee0*/  FSEL R76, R76, -INF , !P1 ;  /* 0xff8000004c4c7808 */ /* 0x000fe40004800000 */
[----:B0-----:R-:W-:Y:S01]  /*4ef0*/  FMNMX.FTZ R6, R102, R103, !PT ;  /* 0x0000006766067209 */ /* 0x001fe20007810000 */
[----:B------:R-:W-:-:S03]  /*4f00*/  IMAD.U32 R103, RZ, RZ, UR10 ;  /* 0x0000000aff677e24 */ /* 0x000fc6000f8e00ff */
[C---:B------:R-:W-:Y:S01]  /*4f10*/  FSETP.NEU.FTZ.AND P1, PT, R6.reuse, -INF , PT ;  /* 0xff8000000600780b */ /* 0x040fe20003f3d000 */
[----:B------:R-:W-:-:S05]  /*4f20*/  FFMA.FTZ R112, R6, R103, -8 ;  /* 0xc100000006707423 */ /* 0x000fca0000010067 */
[----:B------:R-:W-:Y:S02]  /*4f30*/  FSEL R112, R112, RZ, P1 ;  /* 0x000000ff70707208 */ /* 0x000fe40000800000 */
[----:B------:R-:W-:Y:S02]  /*4f40*/  ISETP.GT.AND P1, PT, R96, RZ, !P6 ;  /* 0x000000ff6000720c */ /* 0x000fe40007724270 */
[----:B------:R-:W-:Y:S01]  /*4f50*/  ISETP.NE.AND P6, PT, R104, RZ, PT ;  /* 0x000000ff6800720c */ /* 0x000fe20003fc5270 */
[----:B------:R-:W-:-:S01]  /*4f60*/  FFMA.FTZ R102, R122, UR10, -R112 ;  /* 0x0000000a7a667c23 */ /* 0x000fc20008010870 */
[----:B------:R-:W-:Y:S01]  /*4f70*/  ISETP.LT.OR P1, PT, R94, 0x1, P1 ;  /* 0x000000015e00780c */ /* 0x000fe20000f21670 */
[----:B------:R-:W-:-:S01]  /*4f80*/  FFMA.FTZ R104, R125, UR10, -R112 ;  /* 0x0000000a7d687c23 */ /* 0x000fc20008010870 */
[--C-:B------:R-:W-:Y:S01]  /*4f90*/  FFMA.FTZ R103, R126, UR10, -R112.reuse ;  /* 0x0000000a7e677c23 */ /* 0x100fe20008010870 */
[----:B------:R-:W-:-:S01]  /*4fa0*/  FFMA.FTZ R95, R95, UR10, -R112 ;  /* 0x0000000a5f5f7c23 */ /* 0x000fc20008010870 */
[----:B------:R-:W-:Y:S01]  /*4fb0*/  FSEL R109, R3, -INF , !P1 ;  /* 0xff800000036d7808 */ /* 0x000fe20004800000 */
[----:B------:R-:W-:-:S01]  /*4fc0*/  FFMA.FTZ R3, R101, UR10, -R112 ;  /* 0x0000000a65037c23 */ /* 0x000fc20008010870 */
[----:B------:R-:W-:Y:S01]  /*4fd0*/  ISETP.GT.AND P1, PT, R96, 0xa9, !P2 ;  /* 0x000000a96000780c */ /* 0x000fe20005724270 */
[----:B------:R-:W-:-:S01]  /*4fe0*/  FFMA.FTZ R101, R124, UR10, -R112 ;  /* 0x0000000a7c657c23 */ /* 0x000fc20008010870 */
[----:B------:R-:W-:Y:S01]  /*4ff0*/  FMNMX.FTZ R110, R109, R70, !PT ;  /* 0x000000466d6e7209 */ /* 0x000fe20007810000 */
[----:B------:R-:W-:Y:S01]  /*5000*/  MUFU.EX2 R102, R102 ;  /* 0x0000006600667308 */ /* 0x000fe20000000800 */
[----:B------:R-:W-:Y:S01]  /*5010*/  ISETP.LT.OR P1, PT, R94, 0xaa, P1 ;  /* 0x000000aa5e00780c */ /* 0x000fe20000f21670 */
[--C-:B------:R-:W-:Y:S01]  /*5020*/  FFMA.FTZ R106, R127, UR10, -R112.reuse ;  /* 0x0000000a7f6a7c23 */ /* 0x100fe20008010870 */
[----:B------:R-:W-:Y:S01]  /*5030*/  FMNMX.FTZ R7, R67, R110, !PT ;  /* 0x0000006e43077209 */ /* 0x000fe20007810000 */
[--C-:B------:R-:W-:Y:S01]  /*5040*/  FFMA.FTZ R105, R128, UR10, -R112.reuse ;  /* 0x0000000a80697c23 */ /* 0x100fe20008010870 */
[----:B------:R-:W-:Y:S01]  /*5050*/  FSEL R12, R12, -INF , !P1 ;  /* 0xff8000000c0c7808 */ /* 0x000fe20004800000 */
[--C-:B------:R-:W-:Y:S01]  /*5060*/  FFMA.FTZ R108, R129, UR10, -R112.reuse ;  /* 0x0000000a816c7c23 */ /* 0x100fe20008010870 */
[----:B------:R-:W-:Y:S01]  /*5070*/  FMNMX.FTZ R110, R4, R7, !PT ;  /* 0x00000007046e7209 */ /* 0x000fe20007810000 */
[----:B------:R-:W-:Y:S01]  /*5080*/  MUFU.EX2 R3, R3 ;  /* 0x0000000300037308 */ /* 0x000fe20000000800 */
[----:B------:R-:W-:Y:S01]  /*5090*/  ISETP.GT.AND P2, PT, R96, 0xb9, !P6 ;  /* 0x000000b96000780c */ /* 0x000fe20007744270 */
[--C-:B------:R-:W-:Y:S01]  /*50a0*/  FFMA.FTZ R107, R130, UR10, -R112.reuse ;  /* 0x0000000a826b7c23 */ /* 0x100fe20008010870 */
[----:B------:R-:W-:Y:S01]  /*50b0*/  FMNMX.FTZ R7, R9, R110, !PT ;  /* 0x0000006e09077209 */ /* 0x000fe20007810000 */
[--C-:B------:R-:W-:Y:S01]  /*50c0*/  FFMA.FTZ R100, R100, UR10, -R112.reuse ;  /* 0x0000000a64647c23 */ /* 0x100fe20008010870 */
[----:B------:R-:W-:Y:S01]  /*50d0*/  ISETP.LT.OR P2, PT, R94, 0xba, P2 ;  /* 0x000000ba5e00780c */ /* 0x000fe20001741670 */
[--C-:B------:R-:W-:Y:S01]  /*50e0*/  FFMA.FTZ R99, R99, UR10, -R112.reuse ;  /* 0x0000000a63637c23 */ /* 0x100fe20008010870 */
[----:B------:R-:W-:Y:S01]  /*50f0*/  FMNMX.FTZ R114, R8, R7, !PT ;  /* 0x0000000708727209 */ /* 0x000fe20007810000 */
[----:B------:R-:W-:Y:S01]  /*5100*/  MUFU.EX2 R101, R101 ;  /* 0x0000006500657308 */ /* 0x000fe20000000800 */
[----:B------:R-:W-:Y:S01]  /*5110*/  FSEL R25, R25, -INF , !P2 ;  /* 0xff80000019197808 */ /* 0x000fe20005000000 */
[--C-:B------:R-:W-:Y:S01]  /*5120*/  FFMA.FTZ R98, R98, UR10, -R112.reuse ;  /* 0x0000000a62627c23 */ /* 0x100fe20008010870 */
[----:B------:R-:W-:Y:S01]  /*5130*/  FMNMX.FTZ R7, R11, R114, !PT ;  /* 0x000000720b077209 */ /* 0x000fe20007810000 */
[--C-:B------:R-:W-:Y:S01]  /*5140*/  FFMA.FTZ R97, R97, UR10, -R112.reuse ;  /* 0x0000000a61617c23 */ /* 0x100fe20008010870 */
[----:B------:R-:W-:-:S01]  /*5150*/  FFMA.FTZ R93, R93, UR10, -R112 ;  /* 0x0000000a5d5d7c23 */ /* 0x000fc20008010870 */
[--C-:B------:R-:W-:Y:S01]  /*5160*/  FFMA.FTZ R92, R92, UR10, -R112.reuse ;  /* 0x0000000a5c5c7c23 */ /* 0x100fe20008010870 */
[----:B------:R-:W-:Y:S01]  /*5170*/  FMNMX.FTZ R114, R10, R7, !PT ;  /* 0x000000070a727209 */ /* 0x000fe20007810000 */
[----:B------:R-:W0:Y:S01]  /*5180*/  MUFU.EX2 R104, R104 ;  /* 0x0000006800687308 */ /* 0x000e220000000800 */
[----:B------:R-:W-:-:S01]  /*5190*/  FFMA.FTZ R91, R91, UR10, -R112 ;  /* 0x0000000a5b5b7c23 */ /* 0x000fc20008010870 */
[--C-:B------:R-:W-:Y:S01]  /*51a0*/  FFMA.FTZ R88, R88, UR10, -R112.reuse ;  /* 0x0000000a58587c23 */ /* 0x100fe20008010870 */
[----:B------:R-:W-:Y:S01]  /*51b0*/  FMNMX.FTZ R7, R15, R114, !PT ;  /* 0x000000720f077209 */ /* 0x000fe20007810000 */
[--C-:B------:R-:W-:Y:S01]  /*51c0*/  FFMA.FTZ R77, R77, UR10, -R112.reuse ;  /* 0x0000000a4d4d7c23 */ /* 0x100fe20008010870 */
[----:B------:R-:W-:-:S01]  /*51d0*/  FFMA.FTZ R78, R78, UR10, -R112 ;  /* 0x0000000a4e4e7c23 */ /* 0x000fc20008010870 */
[--C-:B------:R-:W-:Y:S01]  /*51e0*/  FFMA.FTZ R87, R87, UR10, -R112.reuse ;  /* 0x0000000a57577c23 */ /* 0x100fe20008010870 */
[----:B------:R-:W-:Y:S01]  /*51f0*/  FMNMX.FTZ R7, R14, R7, !PT ;  /* 0x000000070e077209 */ /* 0x000fe20007810000 */
[----:B------:R-:W-:Y:S01]  /*5200*/  MUFU.EX2 R103, R103 ;  /* 0x0000006700677308 */ /* 0x000fe20000000800 */
        /* <DEDUP_REMOVED lines=8> */
[----:B0-----:R-:W-:Y:S01]  /*5290*/  F2FP.SATFINITE.E4M3.F32.PACK_AB_MERGE_C R204, R104, R101, RZ ;  /* 0x0000006568cc723e */ /* 0x001fe200048070ff */
[--C-:B------:R-:W-:Y:S01]  /*52a0*/  FFMA.FTZ R80, R80, UR10, -R112.reuse ;  /* 0x0000000a50507c23 */ /* 0x100fe20008010870 */
[----:B------:R-:W-:Y:S01]  /*52b0*/  FMNMX.FTZ R7, R27, R114, !PT ;  /* 0x000000721b077209 */ /* 0x000fe20007810000 */
[----:B------:R-:W-:Y:S01]  /*52c0*/  FFMA.FTZ R63, R63, UR10, -R112 ;  /* 0x0000000a3f3f7c23 */ /* 0x000fe20008010870 */
[----:B------:R-:W-:Y:S01]  /*52d0*/  F2FP.SATFINITE.E4M3.F32.PACK_AB_MERGE_C R204, R102, R3, R204 ;  /* 0x0000000366cc723e */ /* 0x000fe200048070cc */
        /* <DEDUP_REMOVED lines=22> */
[----:B------:R-:W0:Y:S01]  /*5440*/  MUFU.EX2 R108, R108 ;  /* 0x0000006c006c7308 */ /* 0x000e220000000800 */
[----:B------:R-:W-:-:S02]  /*5450*/  FFMA.FTZ R47, R47, UR10, -R112 ;  /* 0x0000000a2f2f7c23 */ /* 0x000fc40008010870 */
[----:B------:R-:W-:Y:S01]  /*5460*/  FMNMX.FTZ R7, R33, R116, !PT ;  /* 0x0000007421077209 */ /* 0x000fe20007810000 */
[----:B------:R-:W-:-:S01]  /*5470*/  FFMA.FTZ R116, R85, UR10, -R112 ;  /* 0x0000000a55747c23 */ /* 0x000fc20008010870 */
[----:B------:R-:W-:Y:S02]  /*5480*/  FFMA.FTZ R85, R84, UR10, -R112 ;  /* 0x0000000a54557c23 */ /* 0x000fe40008010870 */
        /* <DEDUP_REMOVED lines=13> */
[----:B------:R-:W-:Y:S01]  /*5560*/  FMNMX.FTZ R7, R45, R84, !PT ;  /* 0x000000542d077209 */ /* 0x000fe20007810000 */
[--C-:B------:R-:W-:Y:S01]  /*5570*/  FFMA.FTZ R84, R83, UR10, -R112.reuse ;  /* 0x0000000a53547c23 */ /* 0x100fe20008010870 */
[----:B------:R-:W-:-:S02]  /*5580*/  FFMA.FTZ R83, R90, UR10, -R112 ;  /* 0x0000000a5a537c23 */ /* 0x000fc40008010870 */
        /* <DEDUP_REMOVED lines=41> */
[----:B------:R-:W-:Y:S01]  /*5820*/  IMAD.U32 R90, RZ, RZ, UR10 ;  /* 0x0000000aff5a7e24 */ /* 0x000fe2000f8e00ff */
[----:B------:R-:W-:Y:S03]  /*5830*/  MUFU.EX2 R82, R82 ;  /* 0x0000005200527308 */ /* 0x000fe60000000800 */
[----:B------:R-:W0:Y:S05]  /*5840*/  SHFL.BFLY PT, R7, R94, 0x1, 0x1f ;  /* 0x0c201f005e077f89 */ /* 0x000e2a00000e0000 */
[----:B------:R-:W-:Y:S08]  /*5850*/  MUFU.EX2 R75, R75 ;  /* 0x0000004b004b7308 */ /* 0x000ff00000000800 */
[----:B------:R-:W-:Y:S08]  /*5860*/  MUFU.EX2 R74, R74 ;  /* 0x0000004a004a7308 */ /* 0x000ff00000000800 */
[----:B------:R-:W-:Y:S01]  /*5870*/  MUFU.EX2 R83, R83 ;  /* 0x0000005300537308 */ /* 0x000fe20000000800 */
[----:B0-----:R-:W-:-:S04]  /*5880*/  FMNMX.FTZ R7, R94, R7, !PT ;  /* 0x000000075e077209 */ /* 0x001fc80007810000 */
[C---:B------:R-:W-:Y:S01]  /*5890*/  FSETP.NEU.FTZ.AND P1, PT, R7.reuse, -INF , PT ;  /* 0xff8000000700780b */ /* 0x040fe20003f3d000 */
[----:B------:R-:W-:-:S01]  /*58a0*/  FFMA.FTZ R55, R7, R90, -8 ;  /* 0xc100000007377423 */ /* 0x000fc2000001005a */
[----:B------:R-:W-:Y:S01]  /*58b0*/  FFMA.FTZ R90, R5, UR10, -R112 ;  /* 0x0000000a055a7c23 */ /* 0x000fe20008010870 */
[----:B------:R-:W-:Y:S03]  /*58c0*/  MUFU.EX2 R81, R81 ;  /* 0x0000005100517308 */ /* 0x000fe60000000800 */
[----:B------:R-:W-:Y:S02]  /*58d0*/  FSEL R55, R55, RZ, P1 ;  /* 0x000000ff37377208 */ /* 0x000fe40000800000 */
[----:B------:R-:W-:-:S03]  /*58e0*/  PLOP3.LUT P1, PT, PT, PT, UP1, 0x40, 0x0 ;  /* 0x000000000000781c */ /* 0x000fc60003f2e818 */
[--C-:B------:R-:W-:Y:S01]  /*58f0*/  FFMA.FTZ R94, R4, UR10, -R55.reuse ;  /* 0x0000000a045e7c23 */ /* 0x100fe20008010837 */
[----:B------:R-:W-:-:S01]  /*5900*/  FFMA.FTZ R95, R10, UR10, -R55 ;  /* 0x0000000a0a5f7c23 */ /* 0x000fc20008010837 */
[--C-:B------:R-:W-:Y:S01]  /*5910*/  FFMA.FTZ R4, R9, UR10, -R55.reuse ;  /* 0x0000000a09047c23 */ /* 0x100fe20008010837 */
[----:B------:R-:W-:-:S01]  /*5920*/  FFMA.FTZ R10, R15, UR10, -R55 ;  /* 0x0000000a0f0a7c23 */ /* 0x000fc20008010837 */
[--C-:B------:R-:W-:Y:S01]  /*5930*/  FFMA.FTZ R9, R8, UR10, -R55.reuse ;  /* 0x0000000a08097c23 */ /* 0x100fe20008010837 */
[----:B------:R-:W-:-:S01]  /*5940*/  FFMA.FTZ R15, R24, UR10, -R55 ;  /* 0x0000000a180f7c23 */ /* 0x000fc20008010837 */
[--C-:B------:R-:W-:Y:S01]  /*5950*/  FFMA.FTZ R96, R34, UR10, -R55.reuse ;  /* 0x0000000a22607c23 */ /* 0x100fe20008010837 */
[----:B------:R-:W-:-:S01]  /*5960*/  FFMA.FTZ R8, R11, UR10, -R55 ;  /* 0x0000000a0b087c23 */ /* 0x000fc20008010837 */
[----:B------:R-:W-:Y:S01]  /*5970*/  FFMA.FTZ R24, R21, UR10, -R55 ;  /* 0x0000000a15187c23 */ /* 0x000fe20008010837 */
[----:B------:R-:W-:-:S01]  /*5980*/  FADD.FTZ R34, R3, R102 ;  /* 0x0000006603227221 */ /* 0x000fc20000010000 */
        /* <DEDUP_REMOVED lines=14> */
[----:B------:R-:W-:Y:S01]  /*5a70*/  MUFU.EX2 R5, R5 ;  /* 0x0000000500057308 */ /* 0x000fe20000000800 */
[----:B------:R-:W-:-:S01]  /*5a80*/  FADD.FTZ R38, R104, R35 ;  /* 0x0000002368267221 */ /* 0x000fc20000010000 */
[--C-:B------:R-:W-:Y:S01]  /*5a90*/  FFMA.FTZ R109, R33, UR10, -R55.reuse ;  /* 0x0000000a216d7c23 */ /* 0x100fe20008010837 */
[----:B------:R-:W-:-:S01]  /*5aa0*/  FFMA.FTZ R33, R39, UR10, -R55 ;  /* 0x0000000a27217c23 */ /* 0x000fc20008010837 */
[----:B------:R-:W-:Y:S01]  /*5ab0*/  FFMA.FTZ R39, R44, UR10, -R55 ;  /* 0x0000000a2c277c23 */ /* 0x000fe20008010837 */
[----:B------:R-:W-:-:S01]  /*5ac0*/  FADD.FTZ R35, R103, R38 ;  /* 0x0000002667237221 */ /* 0x000fc20000010000 */
[--C-:B------:R-:W-:Y:S01]  /*5ad0*/  FFMA.FTZ R45, R45, UR10, -R55.reuse ;  /* 0x0000000a2d2d7c23 */ /* 0x100fe20008010837 */
[----:B------:R-:W-:-:S01]  /*5ae0*/  FFMA.FTZ R34, R40, UR10, -R55 ;  /* 0x0000000a28227c23 */ /* 0x000fc20008010837 */
[----:B------:R-:W0:Y:S01]  /*5af0*/  MUFU.EX2 R70, R70 ;  /* 0x0000004600467308 */ /* 0x000e220000000800 */
[----:B------:R-:W-:-:S01]  /*5b00*/  FADD.FTZ R38, R106, R35 ;  /* 0x000000236a267221 */ /* 0x000fc20000010000 */
[--C-:B------:R-:W-:Y:S01]  /*5b10*/  FFMA.FTZ R37, R37, UR10, -R55.reuse ;  /* 0x0000000a25257c23 */ /* 0x100fe20008010837 */
[----:B------:R-:W-:-:S01]  /*5b20*/  FFMA.FTZ R52, R52, UR10, -R55 ;  /* 0x0000000a34347c23 */ /* 0x000fc20008010837 */
[----:B------:R-:W-:Y:S01]  /*5b30*/  FFMA.FTZ R53, R53, UR10, -R55 ;  /* 0x0000000a35357c23 */ /* 0x000fe20008010837 */
[----:B------:R-:W-:-:S01]  /*5b40*/  FADD.FTZ R35, R105, R38 ;  /* 0x0000002669237221 */ /* 0x000fc20000010000 */
[--C-:B------:R-:W-:Y:S01]  /*5b50*/  FFMA.FTZ R56, R56, UR10, -R55.reuse ;  /* 0x0000000a38387c23 */ /* 0x100fe20008010837 */
[----:B------:R-:W-:-:S01]  /*5b60*/  FFMA.FTZ R57, R57, UR10, -R55 ;  /* 0x0000000a39397c23 */ /* 0x000fc20008010837 */
[----:B------:R-:W1:Y:S01]  /*5b70*/  MUFU.EX2 R67, R67 ;  /* 0x0000004300437308 */ /* 0x000e620000000800 */
[----:B------:R-:W-:-:S01]  /*5b80*/  FADD.FTZ R44, R108, R35 ;  /* 0x000000236c2c7221 */ /* 0x000fc20000010000 */
[--C-:B------:R-:W-:Y:S01]  /*5b90*/  FFMA.FTZ R35, R48, UR10, -R55.reuse ;  /* 0x0000000a30237c23 */ /* 0x100fe20008010837 */
[----:B------:R-:W-:-:S01]  /*5ba0*/  FFMA.FTZ R60, R60, UR10, -R55 ;  /* 0x0000000a3c3c7c23 */ /* 0x000fc20008010837 */
[----:B------:R-:W-:Y:S01]  /*5bb0*/  FFMA.FTZ R61, R61, UR10, -R55 ;  /* 0x0000000a3d3d7c23 */ /* 0x000fe20008010837 */
[----:B------:R-:W-:-:S01]  /*5bc0*/  FADD.FTZ R113, R107, R44 ;  /* 0x0000002c6b717221 */ /* 0x000fc20000010000 */
        /* <DEDUP_REMOVED lines=21> */
[----:B------:R-:W-:Y:S01]  /*5d20*/  F2FP.SATFINITE.E4M3.F32.PACK_AB_MERGE_C R67, R94, R67, RZ ;  /* 0x000000435e43723e */ /* 0x000fe200048070ff */
[----:B------:R-:W-:-:S02]  /*5d30*/  FFMA.FTZ R25, R25, UR10, -R55 ;  /* 0x0000000a19197c23 */ /* 0x000fc40008010837 */
[----:B------:R-:W-:-:S01]  /*5d40*/  FADD.FTZ R49, R97, R48 ;  /* 0x0000003061317221 */ /* 0x000fc20000010000 */
[----:B------:R-:W-:Y:S01]  /*5d50*/  F2FP.SATFINITE.E4M3.F32.PACK_AB_MERGE_C R205, R70, R5, R67 ;  /* 0x0000000546cd723e */ /* 0x000fe20004807043 */
[----:B------:R-:W2:Y:S01]  /*5d60*/  MUFU.EX2 R8, R8 ;  /* 0x0000000800087308 */ /* 0x000ea20000000800 */
[----:B0-----:R-:W-:-:S01]  /*5d70*/  FADD.FTZ R44, R4, R111 ;  /* 0x0000006f042c7221 */ /* 0x001fc20000010000 */
[----:B------:R-:W-:-:S04]  /*5d80*/  FADD.FTZ R48, R110, R49 ;  /* 0x000000316e307221 */ /* 0x000fc80000010000 */
[----:B------:R-:W-:Y:S01]  /*5d90*/  FADD.FTZ R49, R93, R48 ;  /* 0x000000305d317221 */ /* 0x000fe20000010000 */
[----:B------:R-:W-:Y:S01]  /*5da0*/  F2FP.SATFINITE.E4M3.F32.PACK_AB_MERGE_C R48, R75, R82, RZ ;  /* 0x000000524b30723e */ /* 0x000fe200048070ff */
[----:B------:R-:W0:Y:S02]  /*5db0*/  MUFU.EX2 R95, R95 ;  /* 0x0000005f005f7308 */ /* 0x000e240000000800 */
[----:B------:R-:W-:-:S01]  /*5dc0*/  FADD.FTZ R92, R92, R49 ;  /* 0x000000315c5c7221 */ /* 0x000fc20000010000 */
[----:B------:R-:W-:-:S05]  /*5dd0*/  F2FP.SATFINITE.E4M3.F32.PACK_AB_MERGE_C R192, R84, R79, R48 ;  /* 0x0000004f54c0723e */ /* 0x000fca0004807030 */
[----:B------:R-:W3:Y:S08]  /*5de0*/  MUFU.EX2 R10, R10 ;  /* 0x0000000a000a7308 */ /* 0x000ef00000000800 */
[----:B------:R-:W4:Y:S08]  /*5df0*/  MUFU.EX2 R11, R11 ;  /* 0x0000000b000b7308 */ /* 0x000f300000000800 */
[----:B------:R1:W-:Y:S08]  /*5e00*/  MUFU.EX2 R40, R45 ;  /* 0x0000002d00287308 */ /* 0x0003f00000000800 */
[----:B------:R-:W5:Y:S01]  /*5e10*/  MUFU.EX2 R15, R15 ;  /* 0x0000000f000f7308 */ /* 0x000f620000000800 */
[----:B-1----:R-:W-:-:S04]  /*5e20*/  FADD.FTZ R45, R9, R44 ;  /* 0x0000002c092d7221 */ /* 0x002fc80000010000 */
[----:B--2---:R-:W-:-:S03]  /*5e30*/  FADD.FTZ R44, R8, R45 ;  /* 0x0000002d082c7221 */ /* 0x004fc60000010000 */
[----:B------:R-:W1:Y:S01]  /*5e40*/  MUFU.EX2 R24, R24 ;  /* 0x0000001800187308 */ /* 0x000e620000000800 */
[----:B0-----:R-:W-:-:S01]  /*5e50*/  FADD.FTZ R45, R95, R44 ;  /* 0x0000002c5f2d7221 */ /* 0x001fc20000010000 */
[----:B------:R-:W-:-:S03]  /*5e60*/  F2FP.SATFINITE.E4M3.F32.PACK_AB_MERGE_C R95, R95, R8, RZ ;  /* 0x000000085f5f723e */ /* 0x000fc600048070ff */
[----:B---3--:R-:W-:Y:S01]  /*5e70*/  FADD.FTZ R44, R10, R45 ;  /* 0x0000002d0a2c7221 */ /* 0x008fe20000010000 */
[----:B------:R-:W-:-:S01]  /*5e80*/  FADD.FTZ R45, R91, R92 ;  /* 0x0000005c5b2d7221 */ /* 0x000fc20000010000 */
[----:B------:R-:W-:Y:S01]  /*5e90*/  F2FP.SATFINITE.E4M3.F32.PACK_AB_MERGE_C R207, R9, R4, R95 ;  /* 0x0000000409cf723e */ /* 0x000fe2000480705f */
[----:B------:R-:W0:Y:S01]  /*5ea0*/  MUFU.EX2 R14, R14 ;  /* 0x0000000e000e7308 */ /* 0x000e220000000800 */
[----:B----4-:R-:W-:-:S04]  /*5eb0*/  FADD.FTZ R44, R11, R44 ;  /* 0x0000002c0b2c7221 */ /* 0x010fc80000010000 */
[----:B-----5:R-:W-:Y:S01]  /*5ec0*/  FADD.FTZ R3, R15, R44 ;  /* 0x0000002c0f037221 */ /* 0x020fe20000010000 */
[----:B------:R-:W-:-:S02]  /*5ed0*/  FADD.FTZ R44, R88, R45 ;  /* 0x0000002d582c7221 */ /* 0x000fc40000010000 */
[----:B------:R-:W2:Y:S01]  /*5ee0*/  MUFU.EX2 R21, R21 ;  /* 0x0000001500157308 */ /* 0x000ea20000000800 */
[----:B-1----:R-:W-:-:S01]  /*5ef0*/  FADD.FTZ R3, R24, R3 ;  /* 0x0000000318037221 */ /* 0x002fc20000010000 */
[----:B------:R-:W-:Y:S01]  /*5f00*/  FADD.FTZ R45, R77, R44 ;  /* 0x0000002c4d2d7221 */ /* 0x000fe20000010000 */
[----:B------:R-:W-:-:S03]  /*5f10*/  F2FP.SATFINITE.E4M3.F32.PACK_AB_MERGE_C R15, R24, R15, RZ ;  /* 0x0000000f180f723e */ /* 0x000fc600048070ff */
[----:B------:R-:W-:Y:S01]  /*5f20*/  FADD.FTZ R114, R114, R45 ;  /* 0x0000002d72727221 */ /* 0x000fe20000010000 */
[----:B------:R-:W-:Y:S01]  /*5f30*/  F2FP.SATFINITE.E4M3.F32.PACK_AB_MERGE_C R201, R11, R10, R15 ;  /* 0x0000000a0bc9723e */ /* 0x000fe2000480700f */
[----:B------:R-:W1:Y:S01]  /*5f40*/  MUFU.EX2 R27, R27 ;  /* 0x0000001b001b7308 */ /* 0x000e620000000800 */
[----:B0-----:R-:W-:-:S01]  /*5f50*/  FADD.FTZ R44, R14, R3 ;  /* 0x000000030e2c7221 */ /* 0x001fc20000010000 */
[----:B------:R-:W-:-:S04]  /*5f60*/  FADD.FTZ R45, R87, R114 ;  /* 0x00000072572d7221 */ /* 0x000fc80000010000 */
[----:B------:R-:W-:Y:S02]  /*5f70*/  FADD.FTZ R45, R116, R45 ;  /* 0x0000002d742d7221 */ /* 0x000fe40000010000 */
[----:B------:R-:W0:Y:S01]  /*5f80*/  MUFU.EX2 R30, R30 ;  /* 0x0000001e001e7308 */ /* 0x000e220000000800 */
[----:B--2---:R-:W-:-:S07]  /*5f90*/  FADD.FTZ R44, R21, R44 ;  /* 0x0000002c152c7221 */ /* 0x004fce0000010000 */
[----:B------:R-:W2:Y:S01]  /*5fa0*/  MUFU.EX2 R26, R26 ;  /* 0x0000001a001a7308 */ /* 0x000ea20000000800 */
[----:B-1----:R-:W-:-:S01]  /*5fb0*/  FADD.FTZ R3, R27, R44 ;  /* 0x0000002c1b037221 */ /* 0x002fc20000010000 */
[----:B------:R-:W-:Y:S01]  /*5fc0*/  F2FP.SATFINITE.E4M3.F32.PACK_AB_MERGE_C R44, R85, R78, RZ ;  /* 0x0000004e552c723e */ /* 0x000fe200048070ff */
[----:B------:R-:W-:-:S03]  /*5fd0*/  FADD.FTZ R78, R78, R45 ;  /* 0x0000002d4e4e7221 */ /* 0x000fc60000010000 */
[----:B------:R-:W-:Y:S01]  /*5fe0*/  F2FP.SATFINITE.E4M3.F32.PACK_AB_MERGE_C R198, R116, R87, R44 ;  /* 0x0000005774c6723e */ /* 0x000fe2000480702c */
[----:B------:R-:W-:-:S01]  /*5ff0*/  FADD.FTZ R78, R85, R78 ;  /* 0x0000004e554e7221 */ /* 0x000fc20000010000 */
[----:B------:R-:W1:Y:S01]  /*6000*/  MUFU.EX2 R29, R29 ;  /* 0x0000001d001d7308 */ /* 0x000e620000000800 */
[----:B0-----:R-:W-:-:S01]  /*6010*/  FADD.FTZ R3, R30, R3 ;  /* 0x000000031e037221 */ /* 0x001fc20000010000 */
[----:B------:R-:W-:Y:S01]  /*6020*/  F2FP.SATFINITE.E4M3.F32.PACK_AB_MERGE_C R27, R30, R27, RZ ;  /* 0x0000001b1e1b723e */ /* 0x000fe200048070ff */
[----:B------:R-:W-:-:S03]  /*6030*/  FADD.FTZ R45, R79, R78 ;  /* 0x0000004e4f2d7221 */ /* 0x000fc60000010000 */
[----:B------:R-:W-:Y:S01]  /*6040*/  F2FP.SATFINITE.E4M3.F32.PACK_AB_MERGE_C R203, R21, R14, R27 ;  /* 0x0000000e15cb723e */ /* 0x000fe2000480701b */
[----:B------:R-:W-:-:S01]  /*6050*/  FADD.FTZ R45, R84, R45 ;  /* 0x0000002d542d7221 */ /* 0x000fc20000010000 */
[----:B------:R-:W0:Y:S01]  /*6060*/  MUFU.EX2 R96, R96 ;  /* 0x0000006000607308 */ /* 0x000e220000000800 */
[----:B--2---:R-:W-:-:S02]  /*6070*/  FADD.FTZ R44, R26, R3 ;  /* 0x000000031a2c7221 */ /* 0x004fc40000010000 */
[----:B------:R-:W-:Y:S01]  /*6080*/  FADD.FTZ R82, R82, R45 ;  /* 0x0000002d52527221 */ /* 0x000fe20000010000 */
[----:B------:R-:W-:-:S03]  /*6090*/  F2FP.SATFINITE.E4M3.F32.PACK_AB_MERGE_C R45, R83, R74, RZ ;  /* 0x0000004a532d723e */ /* 0x000fc600048070ff */
[----:B------:R-:W-:Y:S01]  /*60a0*/  FADD.FTZ R82, R75, R82 ;  /* 0x000000524b527221 */ /* 0x000fe20000010000 */
[----:B------:R-:W2:Y:S01]  /*60b0*/  MUFU.EX2 R109, R109 ;  /* 0x0000006d006d7308 */ /* 0x000ea20000000800 */
[----:B-1----:R-:W-:-:S07]  /*60c0*/  FADD.FTZ R3, R29, R44 ;  /* 0x0000002c1d037221 */ /* 0x002fce0000010000 */
[----:B------:R-:W1:Y:S01]  /*60d0*/  MUFU.EX2 R31, R31 ;  /* 0x0000001f001f7308 */ /* 0x000e620000000800 */
[----:B0-----:R-:W-:-:S07]  /*60e0*/  FADD.FTZ R44, R96, R3 ;  /* 0x00000003602c7221 */ /* 0x001fce0000010000 */
[----:B------:R-:W0:Y:S01]  /*60f0*/  MUFU.EX2 R32, R32 ;  /* 0x0000002000207308 */ /* 0x000e220000000800 */
[----:B--2---:R-:W-:-:S01]  /*6100*/  FADD.FTZ R44, R109, R44 ;  /* 0x0000002c6d2c7221 */ /* 0x004fc20000010000 */
[----:B------:R-:W-:-:S04]  /*6110*/  F2FP.SATFINITE.E4M3.F32.PACK_AB_MERGE_C R96, R109, R96, RZ ;  /* 0x000000606d60723e */ /* 0x000fc800048070ff */
[----:B------:R-:W-:Y:S02]  /*6120*/  F2FP.SATFINITE.E4M3.F32.PACK_AB_MERGE_C R197, R29, R26, R96 ;  /* 0x0000001a1dc5723e */ /* 0x000fe40004807060 */
        /* <DEDUP_REMOVED lines=8> */
[----:B------:R-:W-:-:S04]  /*61b0*/  F2FP.SATFINITE.E4M3.F32.PACK_AB_MERGE_C R36, R37, R36, RZ ;  /* 0x000000242524723e */ /* 0x000fc800048070ff */
[----:B------:R-:W-:Y:S02]  /*61c0*/  F2FP.SATFINITE.E4M3.F32.PACK_AB_MERGE_C R199, R32, R31, R36 ;  /* 0x0000001f20c7723e */ /* 0x000fe40004807024 */
[----:B------:R-:W1:Y:S01]  /*61d0*/  MUFU.EX2 R39, R39 ;  /* 0x0000002700277308 */ /* 0x000e620000000800 */
[----:B0-----:R-:W-:-:S07]  /*61e0*/  FADD.FTZ R3, R33, R44 ;  /* 0x0000002c21037221 */ /* 0x001fce0000010000 */
[----:B------:R-:W0:Y:S01]  /*61f0*/  MUFU.EX2 R80, R80 ;  /* 0x0000005000507308 */ /* 0x000e220000000800 */
[----:B--2---:R-:W-:-:S07]  /*6200*/  FADD.FTZ R44, R34, R3 ;  /* 0x00000003222c7221 */ /* 0x004fce0000010000 */
[----:B------:R-:W2:Y:S01]  /*6210*/  MUFU.EX2 R35, R35 ;  /* 0x0000002300237308 */ /* 0x000ea20000000800 */
[----:B-1----:R-:W-:-:S01]  /*6220*/  FADD.FTZ R3, R39, R44 ;  /* 0x0000002c27037221 */ /* 0x002fc20000010000 */
[----:B------:R-:W-:-:S03]  /*6230*/  F2FP.SATFINITE.E4M3.F32.PACK_AB_MERGE_C R39, R40, R39, RZ ;  /* 0x000000272827723e */ /* 0x000fc600048070ff */
[----:B------:R-:W-:Y:S01]  /*6240*/  FADD.FTZ R8, R40, R3 ;  /* 0x0000000328087221 */ /* 0x000fe20000010000 */
[----:B------:R-:W-:Y:S02]  /*6250*/  F2FP.SATFINITE.E4M3.F32.PACK_AB_MERGE_C R193, R34, R33, R39 ;  /* 0x0000002122c1723e */ /* 0x000fe40004807027 */
[----:B------:R-:W1:Y:S01]  /*6260*/  MUFU.EX2 R38, R38 ;  /* 0x0000002600267308 */ /* 0x000e620000000800 */
[----:B0-----:R-:W-:Y:S01]  /*6270*/  F2FP.SATFINITE.E4M3.F32.PACK_AB_MERGE_C R194, R80, R81, R45 ;  /* 0x0000005150c2723e */ /* 0x001fe2000480702d */
[----:B------:R-:W-:-:S04]  /*6280*/  FADD.FTZ R81, R81, R82 ;  /* 0x0000005251517221 */ /* 0x000fc80000010000 */
[----:B------:R-:W-:Y:S02]  /*6290*/  FADD.FTZ R81, R80, R81 ;  /* 0x0000005150517221 */ /* 0x000fe40000010000 */
[----:B------:R-:W0:Y:S01]  /*62a0*/  MUFU.EX2 R52, R52 ;  /* 0x0000003400347308 */ /* 0x000e220000000800 */
[----:B--2---:R-:W-:-:S01]  /*62b0*/  FADD.FTZ R3, R35, R8 ;  /* 0x0000000823037221 */ /* 0x004fc20000010000 */
[----:B------:R-:W-:-:S04]  /*62c0*/  FADD.FTZ R74, R74, R81 ;  /* 0x000000514a4a7221 */ /* 0x000fc80000010000 */
[----:B------:R-:W-:Y:S02]  /*62d0*/  FADD.FTZ R74, R83, R74 ;  /* 0x0000004a534a7221 */ /* 0x000fe40000010000 */
[----:B------:R-:W-:Y:S01]  /*62e0*/  MUFU.EX2 R63, R63 ;  /* 0x0000003f003f7308 */ /* 0x000fe20000000800 */
[----:B-1----:R-:W-:-:S07]  /*62f0*/  FADD.FTZ R3, R38, R3 ;  /* 0x0000000326037221 */ /* 0x002fce0000010000 */
[----:B------:R-:W1:Y:S01]  /*6300*/  MUFU.EX2 R42, R42 ;  /* 0x0000002a002a7308 */ /* 0x000e620000000800 */
[----:B0-----:R-:W-:-:S07]  /*6310*/  FADD.FTZ R8, R52, R3 ;  /* 0x0000000334087221 */ /* 0x001fce0000010000 */
[----:B------:R-:W0:Y:S08]  /*6320*/  MUFU.EX2 R53, R53 ;  /* 0x0000003500357308 */ /* 0x000e300000000800 */
[----:B------:R-:W-:Y:S01]  /*6330*/  MUFU.EX2 R71, R71 ;  /* 0x0000004700477308 */ /* 0x000fe20000000800 */
[----:B-1----:R-:W-:-:S07]  /*6340*/  F2FP.SATFINITE.E4M3.F32.PACK_AB_MERGE_C R24, R42, R63, RZ ;  /* 0x0000003f2a18723e */ /* 0x002fce00048070ff */
[----:B------:R-:W1:Y:S01]  /*6350*/  MUFU.EX2 R66, R66 ;  /* 0x0000004200427308 */ /* 0x000e620000000800 */
[C---:B0-----:R-:W-:Y:S01]  /*6360*/  F2FP.SATFINITE.E4M3.F32.PACK_AB_MERGE_C R52, R53.reuse, R52, RZ ;  /* 0x000000343534723e */ /* 0x041fe200048070ff */
[----:B------:R-:W-:-:S03]  /*6370*/  FADD.FTZ R53, R53, R8 ;  /* 0x0000000835357221 */ /* 0x000fc60000010000 */
[----:B------:R-:W-:-:S03]  /*6380*/  F2FP.SATFINITE.E4M3.F32.PACK_AB_MERGE_C R195, R38, R35, R52 ;  /* 0x0000002326c3723e */ /* 0x000fc60004807034 */
[----:B------:R-:W-:Y:S08]  /*6390*/  MUFU.EX2 R59, R59 ;  /* 0x0000003b003b7308 */ /* 0x000ff00000000800 */
[----:B------:R-:W0:Y:S01]  /*63a0*/  MUFU.EX2 R58, R58 ;  /* 0x0000003a003a7308 */ /* 0x000e220000000800 */
[----:B-1----:R-:W-:Y:S01]  /*63b0*/  F2FP.SATFINITE.E4M3.F32.PACK_AB_MERGE_C R188, R66, R71, R24 ;  /* 0x0000004742bc723e */ /* 0x002fe20004807018 */
[----:B------:R-:W-:-:S04]  /*63c0*/  FADD.FTZ R71, R71, R74 ;  /* 0x0000004a47477221 */ /* 0x000fc80000010000 */
[----:B------:R-:W-:Y:S02]  /*63d0*/  FADD.FTZ R66, R66, R71 ;  /* 0x0000004742427221 */ /* 0x000fe40000010000 */
[----:B------:R-:W1:Y:S02]  /*63e0*/  MUFU.EX2 R56, R56 ;  /* 0x0000003800387308 */ /* 0x000e640000000800 */
[----:B------:R-:W-:-:S04]  /*63f0*/  FADD.FTZ R63, R63, R66 ;  /* 0x000000423f3f7221 */ /* 0x000fc80000010000 */
[----:B------:R-:W-:Y:S02]  /*6400*/  FADD.FTZ R63, R42, R63 ;  /* 0x0000003f2a3f7221 */ /* 0x000fe40000010000 */
[----:B------:R-:W-:Y:S01]  /*6410*/  MUFU.EX2 R46, R46 ;  /* 0x0000002e002e7308 */ /* 0x000fe20000000800 */
[----:B0-----:R-:W-:-:S07]  /*6420*/  F2FP.SATFINITE.E4M3.F32.PACK_AB_MERGE_C R5, R58, R59, RZ ;  /* 0x0000003b3a05723e */ /* 0x001fce00048070ff */
[----:B------:R-:W0:Y:S01]  /*6430*/  MUFU.EX2 R89, R89 ;  /* 0x0000005900597308 */ /* 0x000e220000000800 */
[----:B-1----:R-:W-:-:S07]  /*6440*/  FADD.FTZ R8, R56, R53 ;  /* 0x0000003538087221 */ /* 0x002fce0000010000 */
[----:B------:R-:W1:Y:S08]  /*6450*/  MUFU.EX2 R57, R57 ;  /* 0x0000003900397308 */ /* 0x000e700000000800 */
[----:B------:R-:W2:Y:S01]  /*6460*/  MUFU.EX2 R60, R60 ;  /* 0x0000003c003c7308 */ /* 0x000ea20000000800 */
[----:B0-----:R-:W-:Y:S01]  /*6470*/  F2FP.SATFINITE.E4M3.F32.PACK_AB_MERGE_C R190, R89, R46, R5 ;  /* 0x0000002e59be723e */ /* 0x001fe20004807005 */
[----:B------:R-:W-:-:S04]  /*6480*/  FADD.FTZ R46, R46, R63 ;  /* 0x0000003f2e2e7221 */ /* 0x000fc80000010000 */
[----:B------:R-:W-:Y:S02]  /*6490*/  FADD.FTZ R46, R89, R46 ;  /* 0x0000002e592e7221 */ /* 0x000fe40000010000 */
[----:B------:R-:W0:Y:S01]  /*64a0*/  MUFU.EX2 R61, R61 ;  /* 0x0000003d003d7308 */ /* 0x000e220000000800 */
[----:B-1----:R-:W-:-:S01]  /*64b0*/  FADD.FTZ R5, R57, R8 ;  /* 0x0000000839057221 */ /* 0x002fc20000010000 */
[----:B------:R-:W-:-:S04]  /*64c0*/  FADD.FTZ R59, R59, R46 ;  /* 0x0000002e3b3b7221 */ /* 0x000fc80000010000 */
[----:B------:R-:W-:Y:S02]  /*64d0*/  FADD.FTZ R58, R58, R59 ;  /* 0x0000003b3a3a7221 */ /* 0x000fe40000010000 */
[----:B------:R-:W-:Y:S01]  /*64e0*/  MUFU.EX2 R54, R54 ;  /* 0x0000003600367308 */ /* 0x000fe20000000800 */
[----:B--2---:R-:W-:-:S07]  /*64f0*/  FADD.FTZ R4, R60, R5 ;  /* 0x000000053c047221 */ /* 0x004fce0000010000 */
[----:B------:R-:W1:Y:S01]  /*6500*/  MUFU.EX2 R51, R51 ;  /* 0x0000003300337308 */ /* 0x000e620000000800 */
[C---:B0-----:R-:W-:Y:S01]  /*6510*/  F2FP.SATFINITE.E4M3.F32.PACK_AB_MERGE_C R60, R61.reuse, R60, RZ ;  /* 0x0000003c3d3c723e */ /* 0x041fe200048070ff */
[----:B------:R-:W-:-:S03]  /*6520*/  FADD.FTZ R61, R61, R4 ;  /* 0x000000043d3d7221 */ /* 0x000fc60000010000 */
[----:B------:R-:W-:-:S03]  /*6530*/  F2FP.SATFINITE.E4M3.F32.PACK_AB_MERGE_C R189, R57, R56, R60 ;  /* 0x0000003839bd723e */ /* 0x000fc6000480703c */
[----:B------:R-:W0:Y:S08]  /*6540*/  MUFU.EX2 R64, R64 ;  /* 0x0000004000407308 */ /* 0x000e300000000800 */
[----:B------:R-:W-:Y:S01]  /*6550*/  MUFU.EX2 R43, R43 ;  /* 0x0000002b002b7308 */ /* 0x000fe20000000800 */
[----:B-1----:R-:W-:-:S07]  /*6560*/  F2FP.SATFINITE.E4M3.F32.PACK_AB_MERGE_C R5, R51, R54, RZ ;  /* 0x000000363305723e */ /* 0x002fce00048070ff */
[----:B------:R-:W1:Y:S01]  /*6570*/  MUFU.EX2 R62, R62 ;  /* 0x0000003e003e7308 */ /* 0x000e620000000800 */
[----:B0-----:R-:W-:-:S07]  /*6580*/  FADD.FTZ R4, R64, R61 ;  /* 0x0000003d40047221 */ /* 0x001fce0000010000 */
[----:B------:R-:W0:Y:S08]  /*6590*/  MUFU.EX2 R65, R65 ;  /* 0x0000004100417308 */ /* 0x000e300000000800 */
[----:B------:R-:W2:Y:S01]  /*65a0*/  MUFU.EX2 R68, R68 ;  /* 0x0000004400447308 */ /* 0x000ea20000000800 */
[----:B-1----:R-:W-:Y:S01]  /*65b0*/  F2FP.SATFINITE.E4M3.F32.PACK_AB_MERGE_C R184, R62, R43, R5 ;  /* 0x0000002b3eb8723e */ /* 0x002fe20004807005 */
[----:B------:R-:W-:-:S04]  /*65c0*/  FADD.FTZ R43, R43, R58 ;  /* 0x0000003a2b2b7221 */ /* 0x000fc80000010000 */
[----:B------:R-:W-:Y:S02]  /*65d0*/  FADD.FTZ R43, R62, R43 ;  /* 0x0000002b3e2b7221 */ /* 0x000fe40000010000 */
[----:B------:R-:W1:Y:S01]  /*65e0*/  MUFU.EX2 R69, R69 ;  /* 0x0000004500457308 */ /* 0x000e620000000800 */
[----:B0-----:R-:W-:-:S01]  /*65f0*/  FADD.FTZ R5, R65, R4 ;  /* 0x0000000441057221 */ /* 0x001fc20000010000 */
[----:B------:R-:W-:-:S04]  /*6600*/  FADD.FTZ R54, R54, R43 ;  /* 0x0000002b36367221 */ /* 0x000fc80000010000 */
[----:B------:R-:W-:Y:S02]  /*6610*/  FADD.FTZ R51, R51, R54 ;  /* 0x0000003633337221 */ /* 0x000fe40000010000 */
[----:B------:R-:W0:Y:S01]  /*6620*/  MUFU.EX2 R72, R72 ;  /* 0x0000004800487308 */ /* 0x000e220000000800 */
[----:B--2---:R-:W-:-:S07]  /*6630*/  FADD.FTZ R4, R68, R5 ;  /* 0x0000000544047221 */ /* 0x004fce0000010000 */
[----:B------:R-:W2:Y:S01]  /*6640*/  MUFU.EX2 R73, R73 ;  /* 0x0000004900497308 */ /* 0x000ea20000000800 */
[C---:B-1----:R-:W-:Y:S01]  /*6650*/  F2FP.SATFINITE.E4M3.F32.PACK_AB_MERGE_C R68, R69.reuse, R68, RZ ;  /* 0x000000444544723e */ /* 0x042fe200048070ff */
[----:B------:R-:W-:-:S03]  /*6660*/  FADD.FTZ R69, R69, R4 ;  /* 0x0000000445457221 */ /* 0x000fc60000010000 */
[----:B------:R-:W-:-:S03]  /*6670*/  F2FP.SATFINITE.E4M3.F32.PACK_AB_MERGE_C R191, R65, R64, R68 ;  /* 0x0000004041bf723e */ /* 0x000fc60004807044 */
[----:B------:R-:W1:Y:S01]  /*6680*/  MUFU.EX2 R76, R76 ;  /* 0x0000004c004c7308 */ /* 0x000e620000000800 */
[----:B0-----:R-:W-:-:S07]  /*6690*/  FADD.FTZ R4, R72, R69 ;  /* 0x0000004548047221 */ /* 0x001fce0000010000 */
[----:B------:R-:W-:Y:S01]  /*66a0*/  MUFU.EX2 R41, R41 ;  /* 0x0000002900297308 */ /* 0x000fe20000000800 */
[----:B--2---:R-:W-:-:S07]  /*66b0*/  FADD.FTZ R5, R73, R4 ;  /* 0x0000000449057221 */ /* 0x004fce0000010000 */
[----:B------:R-:W0:Y:S01]  /*66c0*/  MUFU.EX2 R90, R90 ;  /* 0x0000005a005a7308 */ /* 0x000e220000000800 */
[----:B-1----:R-:W-:-:S07]  /*66d0*/  FADD.FTZ R4, R76, R5 ;  /* 0x000000054c047221 */ /* 0x002fce0000010000 */
[----:B------:R-:W1:Y:S08]  /*66e0*/  MUFU.EX2 R3, R12 ;  /* 0x0000000c00037308 */ /* 0x000e700000000800 */
[----:B------:R-:W-:Y:S01]  /*66f0*/  MUFU.EX2 R50, R50 ;  /* 0x0000003200327308 */ /* 0x000fe20000000800 */
[----:B0-----:R-:W-:-:S07]  /*6700*/  F2FP.SATFINITE.E4M3.F32.PACK_AB_MERGE_C R8, R90, R41, RZ ;  /* 0x000000295a08723e */ /* 0x001fce00048070ff */
[----:B------:R-:W0:Y:S01]  /*6710*/  MUFU.EX2 R47, R47 ;  /* 0x0000002f002f7308 */ /* 0x000e220000000800 */
[C---:B-1----:R-:W-:Y:S01]  /*6720*/  F2FP.SATFINITE.E4M3.F32.PACK_AB_MERGE_C R76, R3.reuse, R76, RZ ;  /* 0x0000004c034c723e */ /* 0x042fe200048070ff */
[----:B------:R-:W-:-:S03]  /*6730*/  FADD.FTZ R3, R3, R4 ;  /* 0x0000000403037221 */ /* 0x000fc60000010000 */
[----:B------:R-:W-:-:S03]  /*6740*/  F2FP.SATFINITE.E4M3.F32.PACK_AB_MERGE_C R185, R73, R72, R76 ;  /* 0x0000004849b9723e */ /* 0x000fc6000480704c */
        /* <DEDUP_REMOVED lines=9> */
[----:B------:R-:W1:Y:S01]  /*67e0*/  MUFU.EX2 R25, R25 ;  /* 0x0000001900197308 */ /* 0x000e620000000800 */
[----:B--2---:R-:W-:-:S04]  /*67f0*/  FADD.FTZ R3, R13, R4 ;  /* 0x000000040d037221 */ /* 0x004fc80000010000 */
[----:B0-----:R-:W-:Y:S01]  /*6800*/  FADD.FTZ R4, R28, R3 ;  /* 0x000000031c047221 */ /* 0x001fe20000010000 */
[----:B------:R-:W-:Y:S01]  /*6810*/  VIADD R3, R120, 0xfffffffe ;  /* 0xfffffffe78037836 */ /* 0x000fe20000000000 */
[C---:B-1----:R-:W-:Y:S02]  /*6820*/  F2FP.SATFINITE.E4M3.F32.PACK_AB_MERGE_C R8, R25.reuse, R28, RZ ;  /* 0x0000001c1908723e */ /* 0x042fe400048070ff */
[----:B------:R-:W-:-:S02]  /*6830*/  FADD.FTZ R4, R25, R4 ;  /* 0x0000000419047221 */ /* 0x000fc40000010000 */
[----:B------:R-:W-:Y:S01]  /*6840*/  F2FP.SATFINITE.E4M3.F32.PACK_AB_MERGE_C R187, R13, R20, R8 ;  /* 0x000000140dbb723e */ /* 0x000fe20004807008 */
[----:B------:R-:W-:Y:S06]  /*6850*/  @P1 BRA `(.L_x_812) ;  /* 0x0000000000441947 */ /* 0x000fec0003800000 */
[----:B------:R-:W-:Y:S01]  /*6860*/  ISETP.LT.AND P1, PT, RZ, UR14, PT ;  /* 0x0000000eff007c0c */ /* 0x000fe2000bf21270 */
[----:B------:R-:W-:-:S12]  /*6870*/  UIADD3 UR11, UR14, -0x1, URZ ;  /* 0xffffffff0e0b7890 */ /* 0x000fd8000fffe03f */
[----:B------:R-:W-:Y:S05]  /*6880*/  @P1 BRA `(.L_x_813) ;  /* 0x00000000001c1947 */ /* 0x000fea0003800000 */
[----:B------:R-:W-:Y:S02]  /*6890*/  UISETP.NE.AND UP2, UPT, UR7, 0x1, UPT ;  /* 0x000000010700788c */ /* 0x000fe4000bf45270 */
[----:B------:R-:W-:-:S09]  /*68a0*/  UIADD3 UR11, -UR14, URZ, URZ ;  /* 0x0000003f0e0b7290 */ /* 0x000fd2000fffe13f */
[----:B------:R-:W-:Y:S02]  /*68b0*/  @UP2 ULDC.64 UR18, c[0x0][0x9e8] ;  /* 0x00027a0000122ab9 */ /* 0x000fe40000000a00 */
[----:B------:R-:W-:-:S04]  /*68c0*/  UIMAD.WIDE.U32 UR14, UR11, UR18, URZ ;  /* 0x000000120b0e72a5 */ /* 0x000fc8000f8e003f */
[----:B------:R-:W-:-:S04]  /*68d0*/  @UP2 USHF.R.U32.HI UR11, URZ, UR19, UR15 ;  /* 0x000000133f0b2299 */ /* 0x000fc8000801160f */
[----:B------:R-:W-:Y:S01]  /*68e0*/  ULOP3.LUT UR11, URZ, UR11, URZ, 0x33, !UPT ;  /* 0x0000000b3f0b7292 */ /* 0x000fe2000f8e333f */
[----:B------:R-:W-:Y:S11]  /*68f0*/  BRA `(.L_x_814) ;  /* 0x0000000000107947 */ /* 0x000ff60003800000 */
.L_x_813:
[----:B------:R-:W-:-:S11]  /*6900*/  UISETP.NE.AND UP2, UPT, UR7, 0x1, UPT ;  /* 0x000000010700788c */ /* 0x000fd6000bf45270 */
[----:B------:R-:W-:Y:S02]  /*6910*/  @UP2 ULDC.64 UR18, c[0x0][0x9e8] ;  /* 0x00027a0000122ab9 */ /* 0x000fe40000000a00 */
[----:B------:R-:W-:-:S04]  /*6920*/  UIMAD.WIDE.U32 UR14, UR11, UR18, URZ ;  /* 0x000000120b0e72a5 */ /* 0x000fc8000f8e003f */
[----:B------:R-:W-:-:S12]  /*6930*/  @UP2 USHF.R.U32.HI UR11, URZ, UR19, UR15 ;  /* 0x000000133f0b2299 */ /* 0x000fd8000801160f */
.L_x_814:
[----:B------:R-:W-:-:S04]  /*6940*/  UIMAD UR7, UR11, UR7, UR7 ;  /* 0x000000070b0772a4 */ /* 0x000fc8000f8e0207 */
[----:B------:R-:W-:-:S04]  /*6950*/  UISETP.LT.AND UP2, UPT, UR6, UR7, UPT ;  /* 0x000000070600728c */ /* 0x000fc8000bf41270 */
[----:B------:R-:W-:-:S12]  /*6960*/  USEL UR6, UR6, UR7, UP2 ;  /* 0x0000000706067287 */ /* 0x000fd80009000000 */
.L_x_812:
[----:B------:R-:W-:Y:S01]  /*6970*/  UIMAD.WIDE UR6, UR6, 0x2aaaaaab, URZ ;  /* 0x2aaaaaab060678a5 */ /* 0x000fe2000f8e023f */
[----:B------:R-:W-:Y:S02]  /*6980*/  CS2R R182, SRZ ;  /* 0x0000000000b67805 */ /* 0x000fe4000001ff00 */
[----:B------:R-:W-:Y:S02]  /*6990*/  CS2R R180, SRZ ;  /* 0x0000000000b47805 */ /* 0x000fe4000001ff00 */
[----:B------:R-:W-:Y:S01]  /*69a0*/  CS2R R178, SRZ ;  /* 0x0000000000b27805 */ /* 0x000fe2000001ff00 */
[----:B------:R-:W-:Y:S01]  /*69b0*/  USHF.R.U32.HI UR6, URZ, 0x1f, UR7 ;  /* 0x0000001f3f067899 */ /* 0x000fe20008011607 */
[----:B------:R-:W-:Y:S02]  /*69c0*/  CS2R R176, SRZ ;  /* 0x0000000000b07805 */ /* 0x000fe4000001ff00 */
[----:B------:R-:W-:Y:S02]  /*69d0*/  CS2R R174, SRZ ;  /* 0x0000000000ae7805 */ /* 0x000fe4000001ff00 */
[----:B------:R-:W-:Y:S01]  /*69e0*/  CS2R R172, SRZ ;  /* 0x0000000000ac7805 */ /* 0x000fe2000001ff00 */
[----:B------:R-:W-:Y:S01]  /*69f0*/  ULEA.HI.SX32 UR6, UR7, UR6, 0x1b ;  /* 0x0000000607067291 */ /* 0x000fe2000f8fda3f */
[----:B------:R-:W-:-:S02]  /*6a00*/  CS2R R170, SRZ ;  /* 0x0000000000aa7805 */ /* 0x000fc4000001ff00 */
[----:B------:R-:W-:Y:S02]  /*6a10*/  CS2R R168, SRZ ;  /* 0x0000000000a87805 */ /* 0x000fe4000001ff00 */
[----:B------:R-:W-:Y:S01]  /*6a20*/  CS2R R166, SRZ ;  /* 0x0000000000a67805 */ /* 0x000fe2000001ff00 */
[----:B------:R-:W-:Y:S01]  /*6a30*/  UISETP.LT.AND UP2, UPT, UR42, UR6, UPT ;  /* 0x000000062a00728c */ /* 0x000fe2000bf41270 */
[----:B------:R-:W-:Y:S02]  /*6a40*/  CS2R R164, SRZ ;  /* 0x0000000000a47805 */ /* 0x000fe4000001ff00 */
[----:B------:R-:W-:Y:S02]  /*6a50*/  CS2R R162, SRZ ;  /* 0x0000000000a27805 */ /* 0x000fe4000001ff00 */
[----:B------:R-:W-:Y:S01]  /*6a60*/  CS2R R160, SRZ ;  /* 0x0000000000a07805 */ /* 0x000fe2000001ff00 */
[----:B------:R-:W-:Y:S01]  /*6a70*/  USEL UR22, UR42, UR6, !UP2 ;  /* 0x000000062a167287 */ /* 0x000fe2000d000000 */
[----:B------:R-:W-:-:S02]  /*6a80*/  CS2R R158, SRZ ;  /* 0x00000000009e7805 */ /* 0x000fc4000001ff00 */
[----:B------:R-:W-:Y:S02]  /*6a90*/  CS2R R156, SRZ ;  /* 0x00000000009c7805 */ /* 0x000fe4000001ff00 */
[----:B------:R-:W-:Y:S02]  /*6aa0*/  CS2R R154, SRZ ;  /* 0x00000000009a7805 */ /* 0x000fe4000001ff00 */
[----:B------:R-:W-:Y:S02]  /*6ab0*/  CS2R R152, SRZ ;  /* 0x0000000000987805 */ /* 0x000fe4000001ff00 */
[----:B------:R-:W-:Y:S02]  /*6ac0*/  CS2R R150, SRZ ;  /* 0x0000000000967805 */ /* 0x000fe4000001ff00 */
[----:B------:R-:W-:Y:S02]  /*6ad0*/  ISETP.GE.AND P1, PT, R3, UR22, PT ;  /* 0x0000001603007c0c */ /* 0x000fe4000bf26270 */
        /* <DEDUP_REMOVED lines=15> */
[----:B------:R-:W-:Y:S06]  /*6bd0*/  @!P1 BRA `(.L_x_815) ;  /* 0x0000005400549947 */ /* 0x000fec0003800000 */
[----:B------:R-:W-:Y:S01]  /*6be0*/  IMAD.MOV.U32 R183, RZ, RZ, RZ ;  /* 0x000000ffffb77224 */ /* 0x000fe200078e00ff */
[----:B------:R-:W-:Y:S01]  /*6bf0*/  ULDC UR25, c[0x0][0x9e4] ;  /* 0x0002790000197ab9 */ /* 0x000fe20000000800 */
[----:B------:R-:W-:Y:S01]  /*6c00*/  ULDC UR27, c[0x0][0x988] ;  /* 0x00026200001b7ab9 */ /* 0x000fe20000000800 */
[----:B------:R-:W-:-:S05]  /*6c10*/  ULDC UR26, c[0x0][0x9e0] ;  /* 0x00027800001a7ab9 */ /* 0x000fca0000000800 */
.L_x_833:
[----:B------:R-:W-:Y:S01]  /*6c20*/  UIADD3 UR23, UR47, 0x1, URZ ;  /* 0x000000012f177890 */ /* 0x000fe2000fffe03f */
[----:B------:R-:W-:-:S03]  /*6c30*/  ISETP.NE.AND P2, PT, RZ, UR44, PT ;  /* 0x0000002cff007c0c */ /* 0x000fc6000bf45270 */
[----:B------:R-:W-:-:S04]  /*6c40*/  UISETP.NE.AND UP2, UPT, UR23, 0x2, UPT ;  /* 0x000000021700788c */ /* 0x000fc8000bf45270 */
[----:B------:R-:W-:Y:S02]  /*6c50*/  USEL UR24, URZ, 0x1, UP2 ;  /* 0x000000013f187887 */ /* 0x000fe40009000000 */
[----:B------:R-:W-:Y:S02]  /*6c60*/  USEL UR23, UR23, URZ, UP2 ;  /* 0x0000003f17177287 */ /* 0x000fe40009000000 */
[----:B------:R-:W-:Y:S02]  /*6c70*/  ULOP3.LUT UR24, UR37, UR24, URZ, 0x3c, !UPT ;  /* 0x0000001825187292 */ /* 0x000fe4000f8e3c3f */
[----:B------:R-:W-:Y:S10]  /*6c80*/  @P2 BRA `(.L_x_816) ;  /* 0x00000000002c2947 */ /* 0x000ff40003800000 */
[----:B------:R-:W-:Y:S05]  /*6c90*/  @!P0 BRA `(.L_x_817) ;  /* 0x0000000000048947 */ /* 0x000fea0003800000 */
[----:B------:R-:W-:Y:S01]  /*6ca0*/  BPT.TRAP 0x1 ;  /* 0x000000040000795c */ /* 0x000fe20000300000 */
.L_x_817:
[----:B------:R-:W-:Y:S01]  /*6cb0*/  ULEA UR6, UR23, UR45, 0x3 ;  /* 0x0000002d17067291 */ /* 0x000fe2000f8e183f */
[----:B------:R-:W-:-:S05]  /*6cc0*/  IMAD.U32 R8, RZ, RZ, UR24 ;  /* 0x00000018ff087e24 */ /* 0x000fca000f8e00ff */
[----:B------:R-:W-:-:S04]  /*6cd0*/  SHF.L.U32 R8, R8, 0x1f, RZ ;  /* 0x0000001f08087819 */ /* 0x000fc800000006ff */
[----:B------:R0:W1:Y:S01]  /*6ce0*/  SYNCS.PHASECHK.TRANS64.TRYWAIT P1, [UR6+0x28830], R8 ;  /* 0x02883008ff0075a7 */ /* 0x0000620008020146 */
[----:B------:R-:W-:Y:S05]  /*6cf0*/  @!P0 BRA `(.L_x_818) ;  /* 0x0000000000048947 */ /* 0x000fea0003800000 */
[----:B------:R-:W-:Y:S01]  /*6d00*/  BPT.TRAP 0x1 ;  /* 0x000000040000795c */ /* 0x000fe20000300000 */
.L_x_818:
[----:B-1----:R-:W-:Y:S05]  /*6d10*/  @P1 BRA `(.L_x_816) ;  /* 0x0000000000081947 */ /* 0x002fea0003800000 */
[----:B------:R-:W1:Y:S02]  /*6d20*/  SYNCS.PHASECHK.TRANS64.TRYWAIT P1, [UR6+0x28830], R8 ;  /* 0x02883008ff0075a7 */ /* 0x000e640008020146 */
[----:B-1----:R-:W-:Y:S05]  /*6d30*/  @!P1 BRA `(.L_x_819) ;  /* 0x0000015000d09947 */ /* 0x002fea0003800000 */
.L_x_816:
[----:B-1----:R-:W1:Y:S01]  /*6d40*/  S2R R9, SR_TID.X ;  /* 0x0000000000097919 */ /* 0x002e620000002100 */
[----:B------:R-:W-:Y:S01]  /*6d50*/  UIMAD UR18, UR23, 0x600, UR20 ;  /* 0x00000600171278a4 */ /* 0x000fe2000f8e0214 */
[----:B------:R-:W-:Y:S01]  /*6d60*/  UMOV UR19, 0x40000040 ;  /* 0x4000004000137882 */ /* 0x000fe20000000000 */
[----:B------:R-:W-:Y:S02]  /*6d70*/  UMOV UR7, 0x40000040 ;  /* 0x4000004000077882 */ /* 0x000fe40000000000 */
[----:B------:R-:W-:Y:S02]  /*6d80*/  UIADD3 UR6, UR18, 0x2, URZ ;  /* 0x0000000212067890 */ /* 0x000fe4000fffe03f */
[----:B------:R-:W-:Y:S01]  /*6d90*/  UIADD3 UR10, UR18, 0x4, URZ ;  /* 0x00000004120a7890 */ /* 0x000fe2000fffe03f */
[----:B------:R-:W-:Y:S01]  /*6da0*/  UMOV UR11, 0x40000040 ;  /* 0x40000040000b7882 */ /* 0x000fe20000000000 */
[----:B------:R-:W-:Y:S01]  /*6db0*/  UIADD3 UR14, UR18, 0x6, URZ ;  /* 0x00000006120e7890 */ /* 0x000fe2000fffe03f */
[----:B------:R-:W-:Y:S01]  /*6dc0*/  UMOV UR15, 0x40000040 ;  /* 0x40000040000f7882 */ /* 0x000fe20000000000 */
[----:B-1----:R-:W-:-:S05]  /*6dd0*/  SHF.R.U32.HI R9, RZ, 0x7, R9 ;  /* 0x00000007ff097819 */ /* 0x002fca0000011609 */
[----:B0-----:R-:W-:-:S05]  /*6de0*/  VIADD R8, R9, 0x8 ;  /* 0x0000000809087836 */ /* 0x001fca0000000000 */
[----:B------:R0:W-:Y:S06]  /*6df0*/  BAR.SYNC.DEFER_BLOCKING R8, 0x100 ;  /* 0x000400080000751d */ /* 0x0001ec0000010000 */
[----:B------:R-:W-:-:S06]  /*6e00*/  WARPGROUP.ARRIVE ;  /* 0x00000000000079c5 */ /* 0x000fcc0000000000 */
[----:B------:R-:W-:Y:S03]  /*6e10*/  QGMMA.64x192x32.F32.E4M3.E4M3 R24, gdesc[UR16], RZ, !UPT, gsb0 ;  /* 0x02e00000101879f3 */ /* 0x000fe6000c0008ff */
[----:B------:R-:W-:Y:S02]  /*6e20*/  WARPGROUP.DEPBAR.LE gsb0, 0x0 ;  /* 0x00008000000079c5 */ /* 0x000fe40000010000 */
[----:B------:R-:W-:-:S15]  /*6e30*/  WARPGROUP.ARRIVE ;  /* 0x00000000000079c5 */ /* 0x000fde0000000000 */
[----:B------:R-:W-:Y:S03]  /*6e40*/  QGMMA.64x192x32.F32.E4M3.E4M3 R24, gdesc[UR4], R24, gsb0 ;  /* 0x02e00000041879f3 */ /* 0x000fe60008000818 */
[----:B------:R-:W-:Y:S02]  /*6e50*/  WARPGROUP.DEPBAR.LE gsb0, 0x0 ;  /* 0x00008000000079c5 */ /* 0x000fe40000010000 */
[----:B------:R-:W-:-:S15]  /*6e60*/  WARPGROUP.ARRIVE ;  /* 0x00000000000079c5 */ /* 0x000fde0000000000 */
[----:B------:R-:W-:Y:S03]  /*6e70*/  QGMMA.64x192x32.F32.E4M3.E4M3 R24, gdesc[UR8], R24, gsb0 ;  /* 0x02e00000081879f3 */ /* 0x000fe60008000818 */
[----:B------:R-:W-:Y:S02]  /*6e80*/  WARPGROUP.DEPBAR.LE gsb0, 0x0 ;  /* 0x00008000000079c5 */ /* 0x000fe40000010000 */
[----:B------:R-:W-:-:S15]  /*6e90*/  WARPGROUP.ARRIVE ;  /* 0x00000000000079c5 */ /* 0x000fde0000000000 */
[----:B------:R-:W-:Y:S03]  /*6ea0*/  QGMMA.64x192x32.F32.E4M3.E4M3 R24, gdesc[UR12], R24, gsb0 ;  /* 0x02e000000c1879f3 */ /* 0x000fe60008000818 */
[----:B------:R-:W-:Y:S02]  /*6eb0*/  WARPGROUP.DEPBAR.LE gsb0, 0x0 ;  /* 0x00008000000079c5 */ /* 0x000fe40000010000 */
[----:B0-----:R-:W-:Y:S05]  /*6ec0*/  @P2 BRA `(.L_x_820) ;  /* 0x00000000002c2947 */ /* 0x001fea0003800000 */
[----:B------:R-:W-:Y:S05]  /*6ed0*/  @!P0 BRA `(.L_x_821) ;  /* 0x0000000000048947 */ /* 0x000fea0003800000 */
[----:B------:R-:W-:Y:S01]  /*6ee0*/  BPT.TRAP 0x1 ;  /* 0x000000040000795c */ /* 0x000fe20000300000 */
.L_x_821:
[----:B------:R-:W-:Y:S01]  /*6ef0*/  ULEA UR6, UR47, UR45, 0x3 ;  /* 0x0000002d2f067291 */ /* 0x000fe2000f8e183f */
[----:B------:R-:W-:-:S05]  /*6f00*/  IMAD.U32 R8, RZ, RZ, UR37 ;  /* 0x00000025ff087e24 */ /* 0x000fca000f8e00ff */
[----:B------:R-:W-:-:S04]  /*6f10*/  SHF.L.U32 R8, R8, 0x1f, RZ ;  /* 0x0000001f08087819 */ /* 0x000fc800000006ff */
[----:B------:R0:W1:Y:S01]  /*6f20*/  SYNCS.PHASECHK.TRANS64.TRYWAIT P1, [UR6+0x28850], R8 ;  /* 0x02885008ff0075a7 */ /* 0x0000620008020146 */
[----:B------:R-:W-:Y:S05]  /*6f30*/  @!P0 BRA `(.L_x_822) ;  /* 0x0000000000048947 */ /* 0x000fea0003800000 */
[----:B------:R-:W-:Y:S01]  /*6f40*/  BPT.TRAP 0x1 ;  /* 0x000000040000795c */ /* 0x000fe20000300000 */
.L_x_822:
[----:B-1----:R-:W-:Y:S05]  /*6f50*/  @P1 BRA `(.L_x_820) ;  /* 0x0000000000081947 */ /* 0x002fea0003800000 */
[----:B------:R-:W1:Y:S02]  /*6f60*/  SYNCS.PHASECHK.TRANS64.TRYWAIT P1, [UR6+0x28850], R8 ;  /* 0x02885008ff0075a7 */ /* 0x000e640008020146 */
[----:B-1----:R-:W-:Y:S05]  /*6f70*/  @!P1 BRA `(.L_x_823) ;  /* 0x0000015000589947 */ /* 0x002fea0003800000 */
.L_x_820:
[----:B------:R-:W-:Y:S01]  /*6f80*/  UIADD3 UR6, UR45, 0x400, URZ ;  /* 0x000004002d067890 */ /* 0x000fe2000fffe03f */
[----:B------:R-:W-:Y:S01]  /*6f90*/  WARPGROUP.ARRIVE ;  /* 0x00000000000079c5 */ /* 0x000fe20000000000 */
[----:B------:R-:W-:-:S05]  /*6fa0*/  UMOV UR7, 0x80000020 ;  /* 0x8000002000077882 */ /* 0x000fca0000000000 */
[----:B------:R-:W2:Y:S01]  /*6fb0*/  S2R R217, SR_TID.X ;  /* 0x0000000000d97919 */ /* 0x000ea20000002100 */
[----:B------:R-:W-:Y:S01]  /*6fc0*/  USHF.R.U32.HI UR6, URZ, 0x4, UR6 ;  /* 0x000000043f067899 */ /* 0x000fe20008011606 */
[C---:B------:R-:W-:Y:S01]  /*6fd0*/  FMUL.FTZ R10, R0.reuse, R26 ;  /* 0x0000001a000a7220 */ /* 0x040fe20000410000 */
[C---:B------:R-:W-:Y:S01]  /*6fe0*/  FMUL.FTZ R26, R0.reuse, R36 ;  /* 0x00000024001a7220 */ /* 0x040fe20000410000 */
[C---:B------:R-:W-:Y:S01]  /*6ff0*/  FMUL.FTZ R36, R0.reuse, R46 ;  /* 0x0000002e00247220 */ /* 0x040fe20000410000 */
[----:B------:R-:W-:Y:S01]  /*7000*/  ULOP3.LUT UR6, UR6, 0x3fff, URZ, 0xc0, !UPT ;  /* 0x00003fff06067892 */ /* 0x000fe2000f8ec03f */
[C---:B------:R-:W-:Y:S01]  /*7010*/  FMUL.FTZ R46, R0.reuse, R54 ;  /* 0x00000036002e7220 */ /* 0x040fe20000410000 */
[----:B------:R-:W-:Y:S01]  /*7020*/  PLOP3.LUT P1, PT, PT, PT, UP0, 0x80, 0x0 ;  /* 0x000000000000781c */ /* 0x000fe20003f2f008 */
[C---:B------:R-:W-:Y:S01]  /*7030*/  FMUL.FTZ R54, R0.reuse, R60 ;  /* 0x0000003c00367220 */ /* 0x040fe20000410000 */
[----:B------:R-:W-:Y:S01]  /*7040*/  ULOP3.LUT UR6, UR6, 0x10000, URZ, 0xfc, !UPT ;  /* 0x0001000006067892 */ /* 0x000fe2000f8efc3f */
[C---:B------:R-:W-:Y:S01]  /*7050*/  FMUL.FTZ R60, R0.reuse, R68 ;  /* 0x00000044003c7220 */ /* 0x040fe20000410000 */
[C---:B------:R-:W-:Y:S01]  /*7060*/  FMUL.FTZ R68, R0.reuse, R78 ;  /* 0x0000004e00447220 */ /* 0x040fe20000410000 */
[C---:B------:R-:W-:Y:S01]  /*7070*/  FMUL.FTZ R78, R0.reuse, R84 ;  /* 0x00000054004e7220 */ /* 0x040fe20000410000 */
[----:B------:R-:W-:Y:S01]  /*7080*/  UIMAD UR10, UR47, 0x600, UR6 ;  /* 0x000006002f0a78a4 */ /* 0x000fe2000f8e0206 */
[C---:B------:R-:W-:Y:S01]  /*7090*/  FMUL.FTZ R11, R0.reuse, R27 ;  /* 0x0000001b000b7220 */ /* 0x040fe20000410000 */
[C---:B------:R-:W-:Y:S01]  /*70a0*/  FMUL.FTZ R84, R0.reuse, R94 ;  /* 0x0000005e00547220 */ /* 0x040fe20000410000 */
[----:B------:R-:W-:Y:S01]  /*70b0*/  PLOP3.LUT P2, PT, PT, PT, UP0, 0x80, 0x0 ;  /* 0x000000000000781c */ /* 0x000fe20003f4f008 */
[C---:B------:R-:W-:Y:S01]  /*70c0*/  FMUL.FTZ R27, R0.reuse, R37 ;  /* 0x00000025001b7220 */ /* 0x040fe20000410000 */
[C---:B------:R-:W-:Y:S01]  /*70d0*/  FMUL.FTZ R94, R0.reuse, R103 ;  /* 0x00000067005e7220 */ /* 0x040fe20000410000 */
[C---:B------:R-:W-:Y:S01]  /*70e0*/  FMUL.FTZ R37, R0.reuse, R47 ;  /* 0x0000002f00257220 */ /* 0x040fe20000410000 */
[----:B------:R-:W-:Y:S01]  /*70f0*/  UMOV UR6, UR10 ;  /* 0x0000000a00067c82 */ /* 0x000fe20008000000 */
[C---:B------:R-:W-:Y:S01]  /*7100*/  FMUL.FTZ R103, R0.reuse, R108 ;  /* 0x0000006c00677220 */ /* 0x040fe20000410000 */
[----:B------:R-:W-:Y:S01]  /*7110*/  QGMMA.64x128x32.F32.E4M3.E4M3 R120, R204, gdesc[UR4], R120, gsb0 ;  /* 0x01e00004cc787df3 */ /* 0x000fe20008000878 */
[----:B------:R-:W-:Y:S01]  /*7120*/  UIADD3 UR6, UR10, 0x2, URZ ;  /* 0x000000020a067890 */ /* 0x000fe2000fffe03f */
[C---:B------:R-:W-:Y:S01]  /*7130*/  FMUL.FTZ R47, R0.reuse, R55 ;  /* 0x00000037002f7220 */ /* 0x040fe20000410000 */
[----:B------:R-:W-:Y:S01]  /*7140*/  UMOV UR7, 0x80000020 ;  /* 0x8000002000077882 */ /* 0x000fe20000000000 */
[C---:B------:R-:W-:Y:S01]  /*7150*/  FMUL.FTZ R108, R0.reuse, R113 ;  /* 0x00000071006c7220 */ /* 0x040fe20000410000 */
[----:B------:R-:W-:Y:S01]  /*7160*/  FMUL.FTZ R55, R0, R61 ;  /* 0x0000003d00377220 */ /* 0x000fe20000410000 */
[----:B------:R-:W-:-:S02]  /*7170*/  VIADD R113, R19, UR39 ;  /* 0x0000002713717c36 */ /* 0x000fc40008000000 */
[C---:B------:R-:W-:Y:S01]  /*7180*/  FMUL.FTZ R61, R0.reuse, R70 ;  /* 0x00000046003d7220 */ /* 0x040fe20000410000 */
[C---:B------:R-:W-:Y:S01]  /*7190*/  FMUL.FTZ R14, R0.reuse, R30 ;  /* 0x0000001e000e7220 */ /* 0x040fe20000410000 */
[C---:B------:R-:W-:Y:S01]  /*71a0*/  FMUL.FTZ R70, R0.reuse, R76 ;  /* 0x0000004c00467220 */ /* 0x040fe20000410000 */
[C---:B01----:R-:W-:Y:S01]  /*71b0*/  FMUL.FTZ R8, R0.reuse, R24 ;  /* 0x0000001800087220 */ /* 0x043fe20000410000 */
[C---:B------:R-:W-:Y:S01]  /*71c0*/  FMUL.FTZ R30, R0.reuse, R40 ;  /* 0x00000028001e7220 */ /* 0x040fe20000410000 */
[C---:B------:R-:W-:Y:S01]  /*71d0*/  FMUL.FTZ R76, R0.reuse, R86 ;  /* 0x00000056004c7220 */ /* 0x040fe20000410000 */
[C---:B------:R-:W-:Y:S01]  /*71e0*/  FMUL.FTZ R24, R0.reuse, R34 ;  /* 0x0000002200187220 */ /* 0x040fe20000410000 */
[----:B------:R-:W0:Y:S01]  /*71f0*/  LDC R86, c[0x0][0x288] ;  /* 0x0000a200ff567b82 */ /* 0x000e220000000800 */
[C---:B------:R-:W-:Y:S01]  /*7200*/  FMUL.FTZ R34, R0.reuse, R44 ;  /* 0x0000002c00227220 */ /* 0x040fe20000410000 */
[C---:B------:R-:W-:Y:S01]  /*7210*/  FMUL.FTZ R44, R0.reuse, R52 ;  /* 0x00000034002c7220 */ /* 0x040fe20000410000 */
[C---:B------:R-:W-:Y:S01]  /*7220*/  FMUL.FTZ R20, R0.reuse, R32 ;  /* 0x0000002000147220 */ /* 0x040fe20000410000 */
[C---:B------:R-:W-:Y:S01]  /*7230*/  FMUL.FTZ R52, R0.reuse, R62 ;  /* 0x0000003e00347220 */ /* 0x040fe20000410000 */
[C---:B------:R-:W-:Y:S01]  /*7240*/  FMUL.FTZ R9, R0.reuse, R25 ;  /* 0x0000001900097220 */ /* 0x040fe20000410000 */
[C---:B------:R-:W-:Y:S01]  /*7250*/  FMUL.FTZ R32, R0.reuse, R42 ;  /* 0x0000002a00207220 */ /* 0x040fe20000410000 */
[C---:B------:R-:W-:Y:S01]  /*7260*/  FMUL.FTZ R62, R0.reuse, R71 ;  /* 0x00000047003e7220 */ /* 0x040fe20000410000 */
[----:B--2---:R-:W-:Y:S01]  /*7270*/  LOP3.LUT P3, RZ, R217, 0x7f, RZ, 0xc0, !PT ;  /* 0x0000007fd9ff7812 */ /* 0x004fe2000786c0ff */
        /* <DEDUP_REMOVED lines=42> */
[----:B------:R-:W-:-:S02]  /*7520*/  IMAD R115, R3, -0xc0, RZ ;  /* 0xffffff4003737824 */ /* 0x000fc400078e02ff */
[C---:B------:R-:W-:Y:S01]  /*7530*/  FMUL.FTZ R75, R0.reuse, R81 ;  /* 0x00000051004b7220 */ /* 0x040fe20000410000 */
[C---:B------:R-:W-:Y:S01]  /*7540*/  FMUL.FTZ R82, R0.reuse, R88 ;  /* 0x0000005800527220 */ /* 0x040fe20000410000 */
[C---:B------:R-:W-:Y:S01]  /*7550*/  FMUL.FTZ R83, R0.reuse, R89 ;  /* 0x0000005900537220 */ /* 0x040fe20000410000 */
[C---:B------:R-:W-:Y:S01]  /*7560*/  FMUL.FTZ R85, R0.reuse, R95 ;  /* 0x0000005f00557220 */ /* 0x040fe20000410000 */
[C---:B------:R-:W-:Y:S01]  /*7570*/  FMUL.FTZ R99, R0.reuse, R105 ;  /* 0x0000006900637220 */ /* 0x040fe20000410000 */
[----:B------:R-:W-:Y:S02]  /*7580*/  IMAD.U32 R41, RZ, RZ, UR23 ;  /* 0x00000017ff297e24 */ /* 0x000fe4000f8e00ff */
        /* <DEDUP_REMOVED lines=14> */
[----:B------:R-:W-:-:S02]  /*7670*/  VIADD R117, R115, 0x1 ;  /* 0x0000000173757836 */ /* 0x000fc40000000000 */
[C---:B------:R-:W-:Y:S01]  /*7680*/  FMUL.FTZ R101, R0.reuse, R110 ;  /* 0x0000006e00657220 */ /* 0x040fe20000410000 */
[C---:B------:R-:W-:Y:S01]  /*7690*/  FMUL.FTZ R112, R0.reuse, R116 ;  /* 0x0000007400707220 */ /* 0x040fe20000410000 */
[C---:B------:R-:W-:Y:S01]  /*76a0*/  FMUL.FTZ R109, R0.reuse, R118 ;  /* 0x00000076006d7220 */ /* 0x040fe20000410000 */
[----:B------:R-:W-:Y:S01]  /*76b0*/  FMUL.FTZ R111, R0, R119 ;  /* 0x00000077006f7220 */ /* 0x000fe20000410000 */
[----:B------:R-:W-:Y:S01]  /*76c0*/  @!P3 LEA R41, R41, UR45, 0x3 ;  /* 0x0000002d2929bc11 */ /* 0x000fe2000f8e18ff */
[----:B------:R-:W-:Y:S01]  /*76d0*/  IMAD R117, R18, -0x2, R117 ;  /* 0xfffffffe12757824 */ /* 0x000fe200078e0275 */
[----:B------:R-:W-:Y:S01]  /*76e0*/  SHF.R.U32.HI R217, RZ, 0x7, R217 ;  /* 0x00000007ffd97819 */ /* 0x000fe200000116d9 */
[----:B------:R-:W1:Y:S02]  /*76f0*/  MUFU.TANH R8, R8 ;  /* 0x0000000800087308 */ /* 0x000e640000002400 */
[----:B------:R-:W-:Y:S01]  /*7700*/  @!P3 VIADD R41, R41, 0x28840 ;  /* 0x000288402929b836 */ /* 0x000fe20000000000 */
[C---:B0-----:R-:W-:Y:S01]  /*7710*/  IADD3 R118, R117.reuse, -R86, R17 ;  /* 0x8000005675767210 */ /* 0x041fe20007ffe011 */
[----:B------:R-:W-:-:S03]  /*7720*/  VIADD R110, R117, 0xffffffff ;  /* 0xffffffff756e7836 */ /* 0x000fc60000000000 */
[----:B------:R-:W-:Y:S01]  /*7730*/  @!P3 PRMT R41, RZ, 0x654, R41 ;  /* 0x00000654ff29b816 */ /* 0x000fe20000000029 */
[----:B------:R-:W0:Y:S01]  /*7740*/  MUFU.TANH R9, R9 ;  /* 0x0000000900097308 */ /* 0x000e220000002400 */
[C---:B------:R-:W-:Y:S02]  /*7750*/  VIADD R119, R118.reuse, UR26 ;  /* 0x0000001a76777c36 */ /* 0x040fe40008000000 */
[----:B------:R-:W-:-:S05]  /*7760*/  VIADD R118, R118, UR21 ;  /* 0x0000001576767c36 */ /* 0x000fca0008000000 */
[----:B------:R-:W2:Y:S08]  /*7770*/  MUFU.TANH R10, R10 ;  /* 0x0000000a000a7308 */ /* 0x000eb00000002400 */
[----:B------:R-:W3:Y:S08]  /*7780*/  MUFU.TANH R11, R11 ;  /* 0x0000000b000b7308 */ /* 0x000ef00000002400 */
[----:B------:R-:W4:Y:S08]  /*7790*/  MUFU.TANH R12, R12 ;  /* 0x0000000c000c7308 */ /* 0x000f300000002400 */
[----:B------:R-:W0:Y:S01]  /*77a0*/  MUFU.TANH R13, R13 ;  /* 0x0000000d000d7308 */ /* 0x000e220000002400 */
[----:B------:R-:W-:-:S02]  /*77b0*/  WARPGROUP.DEPBAR.LE gsb0, 0x0 ;  /* 0x00008000000079c5 */ /* 0x000fc40000010000 */
[----:B------:R-:W-:-:S05]  /*77c0*/  WARPGROUP.ARRIVE ;  /* 0x00000000000079c5 */ /* 0x000fca0000000000 */
[----:B------:R-:W0:Y:S01]  /*77d0*/  MUFU.TANH R14, R14 ;  /* 0x0000000e000e7308 */ /* 0x000e220000002400 */
[----:B------:R-:W-:Y:S01]  /*77e0*/  QGMMA.64x128x32.F32.E4M3.E4M3 R120, R200, gdesc[UR4], R120, gsb0 ;  /* 0x01e00004c8787df3 */ /* 0x000fe20008000878 */
[----:B------:R-:W-:Y:S01]  /*77f0*/  UIADD3 UR6, UR10, 0x200, URZ ;  /* 0x000002000a067890 */ /* 0x000fe2000fffe03f */
[----:B------:R-:W-:-:S05]  /*7800*/  UMOV UR7, 0x80000020 ;  /* 0x8000002000077882 */ /* 0x000fca0000000000 */
        /* <DEDUP_REMOVED lines=92> */
[----:B------:R-:W-:Y:S02]  /*7dd0*/  @UP0 ULDC UR6, c[0x0][0x44c] ;  /* 0x0001130000060ab9 */ /* 0x000fe40000000800 */
[----:B------:R-:W-:Y:S01]  /*7de0*/  @P1 IMAD.HI.U32 R40, R113, UR6, RZ ;  /* 0x0000000671281c27 */ /* 0x000fe2000f8e00ff */
[----:B------:R-:W-:Y:S01]  /*7df0*/  @UP0 ULDC UR6, c[0x0][0x450] ;  /* 0x0001140000060ab9 */ /* 0x000fe20000000800 */
[----:B------:R-:W-:Y:S02]  /*7e00*/  PLOP3.LUT P1, PT, PT, PT, UP1, 0x40, 0x0 ;  /* 0x000000000000781c */ /* 0x000fe40003f2e818 */
[----:B------:R-:W0:Y:S01]  /*7e10*/  MUFU.TANH R99, R99 ;  /* 0x0000006300637308 */ /* 0x000e220000002400 */
[----:B------:R-:W-:Y:S02]  /*7e20*/  @P2 SHF.R.U32.HI R113, RZ, UR6, R40 ;  /* 0x00000006ff712c19 */ /* 0x000fe40008011628 */
[----:B------:R-:W-:-:S05]  /*7e30*/  IADD3 R40, -R217, 0xb, RZ ;  /* 0x0000000bd9287810 */ /* 0x000fca0007ffe1ff */
        /* <DEDUP_REMOVED lines=15> */
[----:B------:R-:W5:Y:S01]  /*7f30*/  SHFL.IDX PT, R185, R113, RZ, 0x1c1f ;  /* 0x001c1fff71b97589 */ /* 0x000f6200000e0000 */
[----:B------:R0:W-:Y:S06]  /*7f40*/  BAR.ARV R40, 0x100 ;  /* 0x000400280000751d */ /* 0x0001ec0000002000 */
[----:B------:R0:W-:Y:S01]  /*7f50*/  @!P3 SYNCS.ARRIVE.TRANS64.RED.A1T0 RZ, [R41+URZ], RZ ;  /* 0x000000ff29ffb9a7 */ /* 0x0001e2000810043f */
[--C-:B-----5:R-:W-:Y:S02]  /*7f60*/  IMAD.IADD R117, R119, 0x1, R185.reuse ;  /* 0x0000000177757824 */ /* 0x120fe400078e02b9 */
[----:B------:R-:W-:Y:S01]  /*7f70*/  IMAD.IADD R116, R118, 0x1, R185 ;  /* 0x0000000176747824 */ /* 0x000fe200078e02b9 */
[----:B01234-:R-:W-:Y:S06]  /*7f80*/  @P1 BRA `(.L_x_824) ;  /* 0x0000000000541947 */ /* 0x01ffec0003800000 */
[----:B------:R-:W-:Y:S01]  /*7f90*/  IADD3 R185, R17, -R86, R185 ;  /* 0x8000005611b97210 */ /* 0x000fe20007ffe0b9 */
[----:B------:R-:W-:Y:S03]  /*7fa0*/  BSSY B0, `(.L_x_825) ;  /* 0x0000010000007945 */ /* 0x000fe60003800000 */
[----:B------:R-:W-:-:S13]  /*7fb0*/  ISETP.GT.AND P1, PT, R185, -0x1, PT ;  /* 0xffffffffb900780c */ /* 0x000fda0003f24270 */
[----:B------:R-:W-:Y:S05]  /*7fc0*/  @P1 BRA `(.L_x_826) ;  /* 0x0000000000201947 */ /* 0x000fea0003800000 */
[----:B------:R-:W-:Y:S01]  /*7fd0*/  IMAD.U32 R184, RZ, RZ, UR25 ;  /* 0x00000019ffb87e24 */ /* 0x000fe2000f8e00ff */
[----:B------:R-:W-:-:S04]  /*7fe0*/  LOP3.LUT R185, RZ, R185, RZ, 0x33, !PT ;  /* 0x000000b9ffb97212 */ /* 0x000fc800078e33ff */
[----:B------:R-:W-:-:S13]  /*7ff0*/  ISETP.NE.AND P1, PT, R184, 0x1, PT ;  /* 0x00000001b800780c */ /* 0x000fda0003f25270 */
[----:B------:R-:W0:Y:S02]  /*8000*/  @P1 LDC.64 R40, c[0x0][0x9e8] ;  /* 0x00027a00ff281b82 */ /* 0x000e240000000a00 */
[----:B0-----:R-:W-:-:S05]  /*8010*/  @P1 IMAD.HI.U32 R40, R185, R40, RZ ;  /* 0x00000028b9281227 */ /* 0x001fca00078e00ff */
[----:B------:R-:W-:-:S04]  /*8020*/  @P1 SHF.R.U32.HI R185, RZ, R41, R40 ;  /* 0x00000029ffb91219 */ /* 0x000fc80000011628 */
[----:B------:R-:W-:Y:S01]  /*8030*/  LOP3.LUT R185, RZ, R185, RZ, 0x33, !PT ;  /* 0x000000b9ffb97212 */ /* 0x000fe200078e33ff */
[----:B------:R-:W-:Y:S06]  /*8040*/  BRA `(.L_x_827) ;  /* 0x0000000000147947 */ /* 0x000fec0003800000 */
.L_x_826:
[----:B------:R-:W-:-:S05]  /*8050*/  IMAD.U32 R184, RZ, RZ, UR25 ;  /* 0x00000019ffb87e24 */ /* 0x000fca000f8e00ff */
[----:B------:R-:W-:-:S13]  /*8060*/  ISETP.NE.AND P1, PT, R184, 0x1, PT ;  /* 0x00000001b800780c */ /* 0x000fda0003f25270 */
[----:B------:R-:W0:Y:S02]  /*8070*/  @P1 LDC.64 R40, c[0x0][0x9e8] ;  /* 0x00027a00ff281b82 */ /* 0x000e240000000a00 */
[----:B0-----:R-:W-:-:S05]  /*8080*/  @P1 IMAD.HI.U32 R40, R185, R40, RZ ;  /* 0x00000028b9281227 */ /* 0x001fca00078e00ff */
[----:B------:R-:W-:-:S07]  /*8090*/  @P1 SHF.R.U32.HI R185, RZ, R41, R40 ;  /* 0x00000029ffb91219 */ /* 0x000fce0000011628 */
.L_x_827:
[----:B------:R-:W-:Y:S05]  /*80a0*/  BSYNC B0 ;  /* 0x0000000000007941 */ /* 0x000fea0003800000 */
.L_x_825:
[----:B------:R-:W-:-:S05]  /*80b0*/  IMAD R185, R185, R184, R110 ;  /* 0x000000b8b9b97224 */ /* 0x000fca00078e026e */
[----:B------:R-:W-:Y:S02]  /*80c0*/  VIADDMNMX R117, R185, R184, R117, PT ;  /* 0x000000b8b9757246 */ /* 0x000fe40003800175 */
[----:B------:R-:W-:-:S07]  /*80d0*/  VIMNMX R116, R116, R185, !PT ;  /* 0x000000b974747248 */ /* 0x000fce0007fe0100 */
.L_x_824:
[C---:B------:R-:W-:Y:S01]  /*80e0*/  ISETP.GE.AND P3, PT, R115.reuse, 0x9, PT ;  /* 0x000000097300780c */ /* 0x040fe20003f66270 */
[----:B------:R-:W0:Y:S01]  /*80f0*/  SHFL.IDX PT, R113, R113, 0x1, 0x1c1f ;  /* 0x003c1f0071717f89 */ /* 0x000e2200000e0000 */
[C---:B------:R-:W-:Y:S02]  /*8100*/  ISETP.GE.AND P1, PT, R115.reuse, 0x2, PT ;  /* 0x000000027300780c */ /* 0x040fe40003f26270 */
[----:B------:R-:W-:Y:S02]  /*8110*/  ISETP.GE.AND P4, PT, R115, 0xa, PT ;  /* 0x0000000a7300780c */ /* 0x000fe40003f86270 */
[----:B------:R-:W-:Y:S02]  /*8120*/  LOP3.LUT R16, R16, 0xfffffffd, RZ, 0xc0, !PT ;  /* 0xfffffffd10107812 */ /* 0x000fe400078ec0ff */
[----:B------:R-:W-:Y:S02]  /*8130*/  ISETP.GT.AND P2, PT, R116, 0x1, !P1 ;  /* 0x000000017400780c */ /* 0x000fe40004f44270 */
[----:B------:R-:W-:-:S02]  /*8140*/  LOP3.LUT R2, R2, 0xfffffdff, RZ, 0xc0, !PT ;  /* 0xfffffdff02027812 */ /* 0x000fc400078ec0ff */
[----:B------:R-:W-:Y:S02]  /*8150*/  ISETP.LT.OR P2, PT, R117, 0x2, P2 ;  /* 0x000000027500780c */ /* 0x000fe40001741670 */
[----:B------:R-:W-:Y:S02]  /*8160*/  @P3 LOP3.LUT R16, R16, 0x2, RZ, 0xfc, !PT ;  /* 0x0000000210103812 */ /* 0x000fe400078efcff */
[----:B------:R-:W-:Y:S02]  /*8170*/  FSEL R40, R9, -INF , !P2 ;  /* 0xff80000009287808 */ /* 0x000fe40005000000 */
[----:B------:R-:W-:Y:S02]  /*8180*/  LOP3.LUT R16, R16, 0xfffffffb, RZ, 0xc0, !PT ;  /* 0xfffffffb10107812 */ /* 0x000fe400078ec0ff */
[----:B------:R-:W-:Y:S02]  /*8190*/  ISETP.GT.AND P3, PT, R116, 0x8, !P3 ;  /* 0x000000087400780c */ /* 0x000fe40005f64270 */
[----:B------:R-:W-:-:S02]  /*81a0*/  @P4 LOP3.LUT R16, R16, 0x4, RZ, 0xfc, !PT ;  /* 0x0000000410104812 */ /* 0x000fc400078efcff */
[----:B------:R-:W-:Y:S01]  /*81b0*/  ISETP.GT.AND P2, PT, R116, 0x9, !P4 ;  /* 0x000000097400780c */ /* 0x000fe20006744270 */
[--C-:B0-----:R-:W-:Y:S01]  /*81c0*/  IMAD.IADD R119, R119, 0x1, R113.reuse ;  /* 0x0000000177777824 */ /* 0x101fe200078e0271 */
[----:B------:R-:W-:Y:S01]  /*81d0*/  ISETP.GE.AND P4, PT, R115, 0x11, PT ;  /* 0x000000117300780c */ /* 0x000fe20003f86270 */
[----:B------:R-:W-:Y:S01]  /*81e0*/  IMAD.IADD R118, R118, 0x1, R113 ;  /* 0x0000000176767824 */ /* 0x000fe200078e0271 */
[C---:B------:R-:W-:Y:S02]  /*81f0*/  ISETP.LT.OR P3, PT, R117.reuse, 0x9, P3 ;  /* 0x000000097500780c */ /* 0x040fe40001f61670 */
[----:B------:R-:W-:Y:S02]  /*8200*/  ISETP.LT.OR P2, PT, R117, 0xa, P2 ;  /* 0x0000000a7500780c */ /* 0x000fe40001741670 */
[----:B------:R-:W-:Y:S02]  /*8210*/  FSEL R12, R12, -INF , !P3 ;  /* 0xff8000000c0c7808 */ /* 0x000fe40005800000 */
[----:B------:R-:W-:-:S02]  /*8220*/  ISETP.GE.AND P3, PT, R115, 0x12, PT ;  /* 0x000000127300780c */ /* 0x000fc40003f66270 */
[----:B------:R-:W-:Y:S02]  /*8230*/  LOP3.LUT R16, R16, 0xfffffff7, RZ, 0xc0, !PT ;  /* 0xfffffff710107812 */ /* 0x000fe400078ec0ff */
[----:B------:R-:W-:Y:S02]  /*8240*/  FSEL R13, R13, -INF , !P2 ;  /* 0xff8000000d0d7808 */ /* 0x000fe40005000000 */
[----:B------:R-:W-:Y:S02]  /*8250*/  ISETP.GT.AND P2, PT, R116, 0x10, !P4 ;  /* 0x000000107400780c */ /* 0x000fe40006744270 */
[----:B------:R-:W-:Y:S02]  /*8260*/  @P4 LOP3.LUT R16, R16, 0x8, RZ, 0xfc, !PT ;  /* 0x0000000810104812 */ /* 0x000fe400078efcff */
[----:B------:R-:W-:Y:S02]  /*8270*/  ISETP.LT.OR P2, PT, R117, 0x11, P2 ;  /* 0x000000117500780c */ /* 0x000fe40001741670 */
[----:B------:R-:W-:-:S02]  /*8280*/  LOP3.LUT R16, R16, 0xffffffef, RZ, 0xc0, !PT ;  /* 0xffffffef10107812 */ /* 0x000fc400078ec0ff */
[----:B------:R-:W-:Y:S02]  /*8290*/  FSEL R20, R20, -INF , !P2 ;  /* 0xff80000014147808 */ /* 0x000fe40005000000 */
[----:B------:R-:W-:Y:S02]  /*82a0*/  @P3 LOP3.LUT R16, R16, 0x10, RZ, 0xfc, !PT ;  /* 0x0000001010103812 */ /* 0x000fe400078efcff */
[----:B------:R-:W-:Y:S02]  /*82b0*/  ISETP.GT.AND P2, PT, R116, 0x11, !P3 ;  /* 0x000000117400780c */ /* 0x000fe40005f44270 */
[----:B------:R-:W-:Y:S02]  /*82c0*/  ISETP.GE.AND P3, PT, R115, 0x19, PT ;  /* 0x000000197300780c */ /* 0x000fe40003f66270 */
[----:B------:R-:W-:Y:S02]  /*82d0*/  ISETP.LT.OR P2, PT, R117, 0x12, P2 ;  /* 0x000000127500780c */ /* 0x000fe40001741670 */
[----:B------:R-:W-:-:S02]  /*82e0*/  LOP3.LUT R16, R16, 0x7fffffff, RZ, 0xc0, !PT ;  /* 0x7fffffff10107812 */ /* 0x000fc400078ec0ff */
[----:B------:R-:W-:Y:S02]  /*82f0*/  FSEL R21, R21, -INF , !P2 ;  /* 0xff80000015157808 */ /* 0x000fe40005000000 */
[----:B------:R-:W-:-:S04]  /*8300*/  ISETP.GT.AND P2, PT, R116, 0x18, !P3 ;  /* 0x000000187400780c */ /* 0x000fc80005f44270 */
[----:B------:R-:W-:Y:S02]  /*8310*/  ISETP.LT.OR P2, PT, R117, 0x19, P2 ;  /* 0x000000197500780c */ /* 0x000fe40001741670 */
[----:B------:R-:W-:Y:S02]  /*8320*/  @P3 LOP3.LUT R2, R2, 0x200, RZ, 0xfc, !PT ;  /* 0x0000020002023812 */ /* 0x000fe400078efcff */
[----:B------:R-:W-:Y:S02]  /*8330*/  ISETP.GE.AND P3, PT, R115, 0x1a, PT ;  /* 0x0000001a7300780c */ /* 0x000fe40003f66270 */
[----:B------:R-:W-:Y:S02]  /*8340*/  LOP3.LUT R2, R2, 0xfffffeff, RZ, 0xc0, !PT ;  /* 0xfffffeff02027812 */ /* 0x000fe400078ec0ff */
[----:B------:R-:W-:Y:S02]  /*8350*/  FSEL R26, R26, -INF , !P2 ;  /* 0xff8000001a1a7808 */ /* 0x000fe40005000000 */
[----:B------:R-:W-:-:S04]  /*8360*/  ISETP.GT.AND P2, PT, R116, 0x19, !P3 ;  /* 0x000000197400780c */ /* 0x000fc80005f44270 */
[----:B------:R-:W-:-:S03]  /*8370*/  ISETP.LT.OR P2, PT, R117, 0x1a, P2 ;  /* 0x0000001a7500780c */ /* 0x000fc60001741670 */
        /* <DEDUP_REMOVED lines=50> */
[----:B------:R-:W-:Y:S02]  /*86a0*/  FSEL R45, R45, -INF , !P2 ;  /* 0xff8000002d2d7808 */ /* 0x000fe40005000000 */
[----:B------:R-:W-:Y:S02]  /*86b0*/  ISETP.GT.AND P2, PT, R116, 0x40, !P3 ;  /* 0x000000407400780c */ /* 0x000fe40005f44270 */
[----:B------:R-:W-:Y:S02]  /*86c0*/  LOP3.LUT R2, R2, 0xfffffbff, RZ, 0xc0, !PT ;  /* 0xfffffbff02027812 */ /* 0x000fe400078ec0ff */
[----:B------:R-:W-:-:S04]  /*86d0*/  ISETP.LT.OR P2, PT, R117, 0x41, P2 ;  /* 0x000000417500780c */ /* 0x000fc80001741670 */
[----:B------:R-:W-:Y:S02]  /*86e0*/  FSEL R48, R48, -INF , !P2 ;  /* 0xff80000030307808 */ /* 0x000fe40005000000 */
[----:B------:R-:W-:Y:S02]  /*86f0*/  @P3 LOP3.LUT R16, R16, 0x80000000, RZ, 0xfc, !PT ;  /* 0x8000000010103812 */ /* 0x000fe400078efcff */
[----:B------:R-:W-:Y:S02]  /*8700*/  ISETP.GE.AND P3, PT, R115, 0x42, PT ;  /* 0x000000427300780c */ /* 0x000fe40003f66270 */
[----:B------:R-:W-:Y:S02]  /*8710*/  LOP3.LUT R16, R16, 0xbfffffff, RZ, 0xc0, !PT ;  /* 0xbfffffff10107812 */ /* 0x000fe400078ec0ff */
[----:B------:R-:W-:-:S04]  /*8720*/  ISETP.GT.AND P2, PT, R116, 0x41, !P3 ;  /* 0x000000417400780c */ /* 0x000fc80005f44270 */
        /* <DEDUP_REMOVED lines=152> */
[----:B------:R-:W-:Y:S02]  /*90b0*/  ISETP.GE.AND P2, PT, R115, 0xaa, PT ;  /* 0x000000aa7300780c */ /* 0x000fe40003f46270 */
[----:B------:R-:W-:Y:S02]  /*90c0*/  @P3 LOP3.LUT R16, R16, 0x20, RZ, 0xfc, !PT ;  /* 0x0000002010103812 */ /* 0x000fe400078efcff */
[----:B------:R-:W-:Y:S02]  /*90d0*/  ISETP.GT.AND P3, PT, R116, 0xa9, !P2 ;  /* 0x000000a97400780c */ /* 0x000fe40005764270 */
[----:B------:R-:W-:Y:S02]  /*90e0*/  LOP3.LUT R16, R16, 0xfffffffe, RZ, 0xc0, !PT ;  /* 0xfffffffe10107812 */ /* 0x000fe400078ec0ff */
        /* <DEDUP_REMOVED lines=14> */
[----:B------:R-:W-:-:S13]  /*91d0*/  ISETP.GE.AND P6, PT, R115, 0x1, PT ;  /* 0x000000017300780c */ /* 0x000fda0003fc6270 */
[----:B------:R-:W-:Y:S02]  /*91e0*/  @P6 LOP3.LUT R16, R16, 0x1, RZ, 0xfc, !PT ;  /* 0x0000000110106812 */ /* 0x000fe400078efcff */
[----:B------:R-:W-:-:S04]  /*91f0*/  ISETP.GT.AND P6, PT, R116, RZ, !P6 ;  /* 0x000000ff7400720c */ /* 0x000fc800077c4270 */
[----:B------:R-:W-:-:S04]  /*9200*/  ISETP.LT.OR P6, PT, R117, 0x1, P6 ;  /* 0x000000017500780c */ /* 0x000fc800037c1670 */
[----:B------:R-:W-:Y:S02]  /*9210*/  FSEL R41, R8, -INF , !P6 ;  /* 0xff80000008297808 */ /* 0x000fe40007000000 */
[----:B------:R-:W-:-:S13]  /*9220*/  ISETP.GE.AND P6, PT, R115, 0xba, PT ;  /* 0x000000ba7300780c */ /* 0x000fda0003fc6270 */
[----:B------:R-:W-:Y:S02]  /*9230*/  @P6 LOP3.LUT R2, R2, 0x400, RZ, 0xfc, !PT ;  /* 0x0000040002026812 */ /* 0x000fe400078efcff */
        /* <DEDUP_REMOVED lines=17> */
.L_x_830:
[----:B------:R-:W-:-:S05]  /*9350*/  IMAD.U32 R115, RZ, RZ, UR25 ;  /* 0x00000019ff737e24 */ /* 0x000fca000f8e00ff */
[----:B------:R-:W-:-:S13]  /*9360*/  ISETP.NE.AND P6, PT, R115, 0x1, PT ;  /* 0x000000017300780c */ /* 0x000fda0003fc5270 */
[----:B------:R-:W0:Y:S02]  /*9370*/  @P6 LDC.64 R8, c[0x0][0x9e8] ;  /* 0x00027a00ff086b82 */ /* 0x000e240000000a00 */
[----:B0-----:R-:W-:-:S05]  /*9380*/  @P6 IMAD.HI.U32 R8, R113, R8, RZ ;  /* 0x0000000871086227 */ /* 0x001fca00078e00ff */
[----:B------:R-:W-:-:S07]  /*9390*/  @P6 SHF.R.U32.HI R113, RZ, R9, R8 ;  /* 0x00000009ff716219 */ /* 0x000fce0000011608 */
.L_x_831:
[----:B------:R-:W-:Y:S05]  /*93a0*/  BSYNC B0 ;  /* 0x0000000000007941 */ /* 0x000fea0003800000 */
.L_x_829:
[----:B------:R-:W-:-:S05]  /*93b0*/  IMAD R110, R113, R115, R110 ;  /* 0x00000073716e7224 */ /* 0x000fca00078e026e */
[----:B------:R-:W-:Y:S02]  /*93c0*/  VIADDMNMX R119, R110, R115, R119, PT ;  /* 0x000000736e777246 */ /* 0x000fe40003800177 */
[----:B------:R-:W-:-:S07]  /*93d0*/  VIMNMX R118, R118, R110, !PT ;  /* 0x0000006e76767248 */ /* 0x000fce0007fe0100 */
.L_x_828:
[----:B------:R-:W-:Y:S01]  /*93e0*/  ISETP.GT.AND P1, PT, R118, 0x1, !P1 ;  /* 0x000000017600780c */ /* 0x000fe20004f24270 */
[----:B------:R-:W-:Y:S01]  /*93f0*/  UMOV UR10, UR27 ;  /* 0x0000001b000a7c82 */ /* 0x000fe20008000000 */
[----:B------:R-:W-:Y:S02]  /*9400*/  LOP3.LUT P6, RZ, R2, 0x40, RZ, 0xc0, !PT ;  /* 0x0000004002ff7812 */ /* 0x000fe400078cc0ff */
[----:B------:R-:W-:Y:S02]  /*9410*/  ISETP.LT.OR P1, PT, R119, 0x2, P1 ;  /* 0x000000027700780c */ /* 0x000fe40000f21670 */
[----:B------:R-:W-:Y:S02]  /*9420*/  FMNMX.FTZ R9, R41, R6, !PT ;  /* 0x0000000629097209 */ /* 0x000fe40007810000 */
[----:B------:R-:W-:Y:S02]  /*9430*/  FSEL R11, R11, -INF , !P1 ;  /* 0xff8000000b0b7808 */ /* 0x000fe40004800000 */
[----:B------:R-:W-:-:S02]  /*9440*/  LOP3.LUT P1, RZ, R16, 0x2, RZ, 0xc0, !PT ;  /* 0x0000000210ff7812 */ /* 0x000fc4000782c0ff */
[----:B------:R-:W-:Y:S02]  /*9450*/  FMNMX.FTZ R9, R40, R9, !PT ;  /* 0x0000000928097209 */ /* 0x000fe40007810000 */
[----:B------:R-:W-:Y:S02]  /*9460*/  ISETP.GT.AND P1, PT, R118, 0x8, !P1 ;  /* 0x000000087600780c */ /* 0x000fe40004f24270 */
[----:B------:R-:W-:Y:S02]  /*9470*/  FMNMX.FTZ R8, R12, R9, !PT ;  /* 0x000000090c087209 */ /* 0x000fe40007810000 */
[----:B------:R-:W-:Y:S02]  /*9480*/  ISETP.LT.OR P1, PT, R119, 0x9, P1 ;  /* 0x000000097700780c */ /* 0x000fe40000f21670 */
[----:B------:R-:W-:Y:S02]  /*9490*/  FMNMX.FTZ R9, R13, R8, !PT ;  /* 0x000000080d097209 */ /* 0x000fe40007810000 */
[----:B------:R-:W-:-:S02]  /*94a0*/  FSEL R14, R14, -INF , !P1 ;  /* 0xff8000000e0e7808 */ /* 0x000fc40004800000 */
[----:B------:R-:W-:Y:S02]  /*94b0*/  LOP3.LUT P1, RZ, R16, 0x4, RZ, 0xc0, !PT ;  /* 0x0000000410ff7812 */ /* 0x000fe4000782c0ff */
[----:B------:R-:W-:Y:S02]  /*94c0*/  FMNMX.FTZ R8, R20, R9, !PT ;  /* 0x0000000914087209 */ /* 0x000fe40007810000 */
[----:B------:R-:W-:Y:S02]  /*94d0*/  ISETP.GT.AND P1, PT, R118, 0x9, !P1 ;  /* 0x000000097600780c */ /* 0x000fe40004f24270 */
[----:B------:R-:W-:Y:S02]  /*94e0*/  FMNMX.FTZ R9, R21, R8, !PT ;  /* 0x0000000815097209 */ /* 0x000fe40007810000 */
[----:B------:R-:W-:Y:S02]  /*94f0*/  ISETP.LT.OR P1, PT, R119, 0xa, P1 ;  /* 0x0000000a7700780c */ /* 0x000fe40000f21670 */
[----:B------:R-:W-:-:S02]  /*9500*/  FMNMX.FTZ R8, R26, R9, !PT ;  /* 0x000000091a087209 */ /* 0x000fc40007810000 */
[----:B------:R-:W-:Y:S02]  /*9510*/  FSEL R15, R15, -INF , !P1 ;  /* 0xff8000000f0f7808 */ /* 0x000fe40004800000 */
[----:B------:R-:W-:Y:S02]  /*9520*/  LOP3.LUT P1, RZ, R16, 0x8, RZ, 0xc0, !PT ;  /* 0x0000000810ff7812 */ /* 0x000fe4000782c0ff */
[----:B------:R-:W-:Y:S02]  /*9530*/  FMNMX.FTZ R9, R27, R8, !PT ;  /* 0x000000081b097209 */ /* 0x000fe40007810000 */
[----:B------:R-:W-:Y:S02]  /*9540*/  ISETP.GT.AND P1, PT, R118, 0x10, !P1 ;  /* 0x000000107600780c */ /* 0x000fe40004f24270 */
[----:B------:R-:W-:Y:S02]  /*9550*/  FMNMX.FTZ R8, R30, R9, !PT ;  /* 0x000000091e087209 */ /* 0x000fe40007810000 */
[----:B------:R-:W-:-:S02]  /*9560*/  ISETP.LT.OR P1, PT, R119, 0x11, P1 ;  /* 0x000000117700780c */ /* 0x000fc40000f21670 */
[----:B------:R-:W-:Y:S02]  /*9570*/  FMNMX.FTZ R9, R31, R8, !PT ;  /* 0x000000081f097209 */ /* 0x000fe40007810000 */
[----:B------:R-:W-:Y:S02]  /*9580*/  FSEL R24, R24, -INF , !P1 ;  /* 0xff80000018187808 */ /* 0x000fe40004800000 */
[----:B------:R-:W-:Y:S02]  /*9590*/  LOP3.LUT P1, RZ, R16, 0x10, RZ, 0xc0, !PT ;  /* 0x0000001010ff7812 */ /* 0x000fe4000782c0ff */
[----:B------:R-:W-:Y:S02]  /*95a0*/  FMNMX.FTZ R8, R34, R9, !PT ;  /* 0x0000000922087209 */ /* 0x000fe40007810000 */
[----:B------:R-:W-:Y:S02]  /*95b0*/  ISETP.GT.AND P1, PT, R118, 0x11, !P1 ;  /* 0x000000117600780c */ /* 0x000fe40004f24270 */
[----:B------:R-:W-:-:S02]  /*95c0*/  FMNMX.FTZ R9, R35, R8, !PT ;  /* 0x0000000823097209 */ /* 0x000fc40007810000 */
[----:B------:R-:W-:Y:S02]  /*95d0*/  ISETP.LT.OR P1, PT, R119, 0x12, P1 ;  /* 0x000000127700780c */ /* 0x000fe40000f21670 */
[----:B------:R-:W-:Y:S02]  /*95e0*/  FMNMX.FTZ R8, R38, R9, !PT ;  /* 0x0000000926087209 */ /* 0x000fe40007810000 */
[----:B------:R-:W-:Y:S02]  /*95f0*/  FSEL R25, R25, -INF , !P1 ;  /* 0xff80000019197808 */ /* 0x000fe40004800000 */
[----:B------:R-:W-:Y:S02]  /*9600*/  LOP3.LUT P1, RZ, R2, 0x200, RZ, 0xc0, !PT ;  /* 0x0000020002ff7812 */ /* 0x000fe4000782c0ff */
[----:B------:R-:W-:Y:S02]  /*9610*/  FMNMX.FTZ R9, R39, R8, !PT ;  /* 0x0000000827097209 */ /* 0x000fe40007810000 */
[----:B------:R-:W-:-:S02]  /*9620*/  ISETP.GT.AND P1, PT, R118, 0x18, !P1 ;  /* 0x000000187600780c */ /* 0x000fc40004f24270 */
[----:B------:R-:W-:Y:S02]  /*9630*/  FMNMX.FTZ R8, R44, R9, !PT ;  /* 0x000000092c087209 */ /* 0x000fe40007810000 */
[----:B------:R-:W-:Y:S02]  /*9640*/  ISETP.LT.OR P1, PT, R119, 0x19, P1 ;  /* 0x000000197700780c */ /* 0x000fe40000f21670 */
[----:B------:R-:W-:Y:S02]  /*9650*/  FMNMX.FTZ R9, R45, R8, !PT ;  /* 0x000000082d097209 */ /* 0x000fe40007810000 */
[----:B------:R-:W-:Y:S02]  /*9660*/  FSEL R28, R28, -INF , !P1 ;  /* 0xff8000001c1c7808 */ /* 0x000fe40004800000 */
[----:B------:R-:W-:Y:S02]  /*9670*/  LOP3.LUT P1, RZ, R2, 0x100, RZ, 0xc0, !PT ;  /* 0x0000010002ff7812 */ /* 0x000fe4000782c0ff */
[----:B------:R-:W-:-:S02]  /*9680*/  FMNMX.FTZ R8, R48, R9, !PT ;  /* 0x0000000930087209 */ /* 0x000fc40007810000 */
[----:B------:R-:W-:Y:S02]  /*9690*/  ISETP.GT.AND P1, PT, R118, 0x19, !P1 ;  /* 0x000000197600780c */ /* 0x000fe40004f24270 */
[----:B------:R-:W-:Y:S02]  /*96a0*/  FMNMX.FTZ R9, R49, R8, !PT ;  /* 0x0000000831097209 */ /* 0x000fe40007810000 */
        /* <DEDUP_REMOVED lines=10> */
[----:B------:R-:W-:Y:S02]  /*9750*/  ISETP.GT.AND P1, PT, R118, 0x21, !P6 ;  /* 0x000000217600780c */ /* 0x000fe40007724270 */
        /* <DEDUP_REMOVED lines=62> */
[C---:B------:R-:W-:Y:S02]  /*9b40*/  ISETP.GT.AND P1, PT, R118.reuse, 0x48, !P1 ;  /* 0x000000487600780c */ /* 0x040fe40004f24270 */
[----:B------:R-:W-:Y:S01]  /*9b50*/  ISETP.GT.AND P2, PT, R118, 0xa9, !P2 ;  /* 0x000000a97600780c */ /* 0x000fe20005744270 */
[----:B------:R-:W0:Y:S01]  /*9b60*/  SHFL.BFLY PT, R8, R9, 0x2, 0x1f ;  /* 0x0c401f0009087f89 */ /* 0x000e2200000e0000 */
[----:B------:R-:W-:-:S02]  /*9b70*/  ISETP.LT.OR P1, PT, R119, 0x49, P1 ;  /* 0x000000497700780c */ /* 0x000fc40000f21670 */
[----:B------:R-:W-:Y:S02]  /*9b80*/  ISETP.LT.OR P2, PT, R119, 0xaa, P2 ;  /* 0x000000aa7700780c */ /* 0x000fe40001741670 */
[----:B------:R-:W-:Y:S02]  /*9b90*/  FSEL R52, R52, -INF , !P1 ;  /* 0xff80000034347808 */ /* 0x000fe40004800000 */
[----:B------:R-:W-:Y:S02]  /*9ba0*/  LOP3.LUT P1, RZ, R16, 0x10000000, RZ, 0xc0, !PT ;  /* 0x1000000010ff7812 */ /* 0x000fe4000782c0ff */
[C---:B------:R-:W-:Y:S02]  /*9bb0*/  ISETP.GT.AND P3, PT, R118.reuse, 0xb0, !P3 ;  /* 0x000000b07600780c */ /* 0x040fe40005f64270 */
[----:B------:R-:W-:Y:S02]  /*9bc0*/  ISETP.GT.AND P1, PT, R118, 0x49, !P1 ;  /* 0x000000497600780c */ /* 0x000fe40004f24270 */
[----:B------:R-:W-:-:S02]  /*9bd0*/  FSEL R102, R102, -INF , !P2 ;  /* 0xff80000066667808 */ /* 0x000fc40005000000 */
[----:B------:R-:W-:Y:S02]  /*9be0*/  ISETP.LT.OR P1, PT, R119, 0x4a, P1 ;  /* 0x0000004a7700780c */ /* 0x000fe40000f21670 */
[C---:B------:R-:W-:Y:S02]  /*9bf0*/  ISETP.GT.AND P4, PT, R118.reuse, 0xb1, !P4 ;  /* 0x000000b17600780c */ /* 0x040fe40006784270 */
[----:B------:R-:W-:Y:S02]  /*9c00*/  FSEL R53, R53, -INF , !P1 ;  /* 0xff80000035357808 */ /* 0x000fe40004800000 */
[----:B------:R-:W-:Y:S02]  /*9c10*/  ISETP.GT.AND P1, PT, R118, 0x50, !P6 ;  /* 0x000000507600780c */ /* 0x000fe40007724270 */
[----:B------:R-:W-:Y:S02]  /*9c20*/  LOP3.LUT P6, RZ, R16, 0x10000, RZ, 0xc0, !PT ;  /* 0x0001000010ff7812 */ /* 0x000fe400078cc0ff */
[----:B------:R-:W-:-:S02]  /*9c30*/  ISETP.LT.OR P1, PT, R119, 0x51, P1 ;  /* 0x000000517700780c */ /* 0x000fc40000f21670 */
[----:B0-----:R-:W-:Y:S02]  /*9c40*/  FMNMX.FTZ R110, R9, R8, !PT ;  /* 0x00000008096e7209 */ /* 0x001fe40007810000 */
[----:B------:R-:W-:Y:S02]  /*9c50*/  FSEL R56, R56, -INF , !P1 ;  /* 0xff80000038387808 */ /* 0x000fe40004800000 */
[----:B------:R-:W-:Y:S01]  /*9c60*/  LOP3.LUT P1, RZ, R16, 0x4000000, RZ, 0xc0, !PT ;  /* 0x0400000010ff7812 */ /* 0x000fe2000782c0ff */
[----:B------:R-:W0:Y:S01]  /*9c70*/  SHFL.BFLY PT, R113, R110, 0x1, 0x1f ;  /* 0x0c201f006e717f89 */ /* 0x000e2200000e0000 */
[----:B------:R-:W-:Y:S02]  /*9c80*/  ISETP.LT.OR P3, PT, R119, 0xb1, P3 ;  /* 0x000000b17700780c */ /* 0x000fe40001f61670 */
[C---:B------:R-:W-:Y:S02]  /*9c90*/  ISETP.GT.AND P1, PT, R118.reuse, 0x51, !P1 ;  /* 0x000000517600780c */ /* 0x040fe40004f24270 */
[----:B------:R-:W-:-:S02]  /*9ca0*/  ISETP.GT.AND P5, PT, R118, 0xb8, !P5 ;  /* 0x000000b87600780c */ /* 0x000fc40006fa4270 */
[C---:B------:R-:W-:Y:S02]  /*9cb0*/  ISETP.LT.OR P1, PT, R119.reuse, 0x52, P1 ;  /* 0x000000527700780c */ /* 0x040fe40000f21670 */
[----:B------:R-:W-:Y:S02]  /*9cc0*/  ISETP.LT.OR P4, PT, R119, 0xb2, P4 ;  /* 0x000000b27700780c */ /* 0x000fe40002781670 */
[----:B------:R-:W-:Y:S02]  /*9cd0*/  FSEL R57, R57, -INF , !P1 ;  /* 0xff80000039397808 */ /* 0x000fe40004800000 */
[----:B------:R-:W-:Y:S02]  /*9ce0*/  LOP3.LUT P1, RZ, R16, 0x2000000, RZ, 0xc0, !PT ;  /* 0x0200000010ff7812 */ /* 0x000fe4000782c0ff */
[----:B------:R-:W-:Y:S02]  /*9cf0*/  FSEL R105, R105, -INF , !P3 ;  /* 0xff80000069697808 */ /* 0x000fe40005800000 */
[----:B------:R-:W-:-:S02]  /*9d00*/  ISETP.GT.AND P1, PT, R118, 0x58, !P1 ;  /* 0x000000587600780c */ /* 0x000fc40004f24270 */
[C---:B------:R-:W-:Y:S02]  /*9d10*/  ISETP.LT.OR P5, PT, R119.reuse, 0xb9, P5 ;  /* 0x000000b97700780c */ /* 0x040fe40002fa1670 */
[----:B------:R-:W-:Y:S02]  /*9d20*/  ISETP.LT.OR P1, PT, R119, 0x59, P1 ;  /* 0x000000597700780c */ /* 0x000fe40000f21670 */
[----:B------:R-:W-:Y:S02]  /*9d30*/  FSEL R106, R106, -INF , !P4 ;  /* 0xff8000006a6a7808 */ /* 0x000fe40006000000 */
[----:B------:R-:W-:Y:S02]  /*9d40*/  FSEL R61, R61, -INF , !P1 ;  /* 0xff8000003d3d7808 */ /* 0x000fe40004800000 */
[----:B------:R-:W-:Y:S02]  /*9d50*/  LOP3.LUT P1, RZ, R16, 0x1000000, RZ, 0xc0, !PT ;  /* 0x0100000010ff7812 */ /* 0x000fe4000782c0ff */
[----:B0-----:R-:W-:Y:S01]  /*9d60*/  FMNMX.FTZ R8, R110, R113, !PT ;  /* 0x000000716e087209 */ /* 0x001fe20007810000 */
[----:B------:R-:W-:Y:S01]  /*9d70*/  IMAD.U32 R113, RZ, RZ, UR10 ;  /* 0x0000000aff717e24 */ /* 0x000fe2000f8e00ff */
[----:B------:R-:W-:-:S02]  /*9d80*/  ISETP.GT.AND P1, PT, R118, 0x59, !P1 ;  /* 0x000000597600780c */ /* 0x000fc40004f24270 */
[----:B------:R-:W-:Y:S01]  /*9d90*/  FSEL R109, R109, -INF , !P5 ;  /* 0xff8000006d6d7808 */ /* 0x000fe20006800000 */
[----:B------:R-:W-:-:S01]  /*9da0*/  FFMA.FTZ R113, R8, R113, -8 ;  /* 0xc100000008717423 */ /* 0x000fc20000010071 */
[----:B------:R-:W-:-:S04]  /*9db0*/  ISETP.LT.OR P1, PT, R119, 0x5a, P1 ;  /* 0x0000005a7700780c */ /* 0x000fc80000f21670 */
[----:B------:R-:W-:Y:S02]  /*9dc0*/  FSEL R62, R62, -INF , !P1 ;  /* 0xff8000003e3e7808 */ /* 0x000fe40004800000 */
[----:B------:R-:W-:-:S04]  /*9dd0*/  LOP3.LUT P1, RZ, R16, 0x800000, RZ, 0xc0, !PT ;  /* 0x0080000010ff7812 */ /* 0x000fc8000782c0ff */
[----:B------:R-:W-:-:S04]  /*9de0*/  ISETP.GT.AND P1, PT, R118, 0x60, !P1 ;  /* 0x000000607600780c */ /* 0x000fc80004f24270 */
        /* <DEDUP_REMOVED lines=26> */
[----:B------:R-:W-:Y:S02]  /*9f90*/  ISETP.GT.AND P1, PT, R118, 0x79, !P6 ;  /* 0x000000797600780c */ /* 0x000fe40007724270 */
[----:B------:R-:W-:Y:S02]  /*9fa0*/  LOP3.LUT P6, RZ, R16, 0x20, RZ, 0xc0, !PT ;  /* 0x0000002010ff7812 */ /* 0x000fe400078cc0ff */
        /* <DEDUP_REMOVED lines=46> */
[----:B------:R-:W-:Y:S02]  /*a290*/  ISETP.GT.AND P1, PT, R118, RZ, !P6 ;  /* 0x000000ff7600720c */ /* 0x000fe40007724270 */
[----:B------:R-:W-:Y:S02]  /*a2a0*/  LOP3.LUT P6, RZ, R2, 0x400, RZ, 0xc0, !PT ;  /* 0x0000040002ff7812 */ /* 0x000fe400078cc0ff */
[----:B------:R-:W-:Y:S02]  /*a2b0*/  ISETP.LT.OR P1, PT, R119, 0x1, P1 ;  /* 0x000000017700780c */ /* 0x000fe40000f21670 */
[----:B------:R-:W-:Y:S02]  /*a2c0*/  ISETP.GT.AND P2, PT, R118, 0xb9, !P6 ;  /* 0x000000b97600780c */ /* 0x000fe40007744270 */
[----:B------:R-:W-:-:S02]  /*a2d0*/  FSEL R10, R10, -INF , !P1 ;  /* 0xff8000000a0a7808 */ /* 0x000fc40004800000 */
[----:B------:R-:W-:Y:S02]  /*a2e0*/  FSETP.NEU.FTZ.AND P1, PT, R8, -INF , PT ;  /* 0xff8000000800780b */ /* 0x000fe40003f3d000 */
[----:B------:R-:W-:Y:S02]  /*a2f0*/  ISETP.LT.OR P2, PT, R119, 0xba, P2 ;  /* 0x000000ba7700780c */ /* 0x000fe40001741670 */
[----:B------:R-:W-:Y:S02]  /*a300*/  FSEL R9, R113, RZ, P1 ;  /* 0x000000ff71097208 */ /* 0x000fe40000800000 */
[----:B------:R-:W-:-:S03]  /*a310*/  FSEL R111, R111, -INF , !P2 ;  /* 0xff8000006f6f7808 */ /* 0x000fc60005000000 */
[--C-:B------:R-:W-:Y:S01]  /*a320*/  FFMA.FTZ R113, R41, UR10, -R9.reuse ;  /* 0x0000000a29717c23 */ /* 0x100fe20008010809 */
[----:B------:R-:W-:-:S01]  /*a330*/  FFMA.FTZ R41, R40, UR10, -R9 ;  /* 0x0000000a28297c23 */ /* 0x000fc20008010809 */
[----:B------:R-:W-:Y:S01]  /*a340*/  FMNMX.FTZ R40, R10, R7, !PT ;  /* 0x000000070a287209 */ /* 0x000fe20007810000 */
[----:B------:R-:W-:-:S01]  /*a350*/  FFMA.FTZ R115, R44, UR10, -R9 ;  /* 0x0000000a2c737c23 */ /* 0x000fc20008010809 */
[----:B------:R0:W-:Y:S01]  /*a360*/  MUFU.EX2 R110, R113 ;  /* 0x00000071006e7308 */ /* 0x0001e20000000800 */
[----:B------:R-:W-:-:S01]  /*a370*/  FFMA.FTZ R116, R48, UR10, -R9 ;  /* 0x0000000a30747c23 */ /* 0x000fc20008010809 */
[--C-:B------:R-:W-:Y:S01]  /*a380*/  FFMA.FTZ R117, R91, UR10, -R9.reuse ;  /* 0x0000000a5b757c23 */ /* 0x100fe20008010809 */
[----:B------:R-:W-:-:S01]  /*a390*/  FFMA.FTZ R91, R92, UR10, -R9 ;  /* 0x0000000a5c5b7c23 */ /* 0x000fc20008010809 */
[--C-:B------:R-:W-:Y:S01]  /*a3a0*/  FFMA.FTZ R92, R95, UR10, -R9.reuse ;  /* 0x0000000a5f5c7c23 */ /* 0x100fe20008010809 */
[----:B------:R-:W-:-:S01]  /*a3b0*/  FFMA.FTZ R95, R96, UR10, -R9 ;  /* 0x0000000a605f7c23 */ /* 0x000fc20008010809 */
[--C-:B------:R-:W-:Y:S01]  /*a3c0*/  FFMA.FTZ R96, R98, UR10, -R9.reuse ;  /* 0x0000000a62607c23 */ /* 0x100fe20008010809 */
[----:B------:R-:W-:-:S01]  /*a3d0*/  FFMA.FTZ R98, R103, UR10, -R9 ;  /* 0x0000000a67627c23 */ /* 0x000fc20008010809 */
[--C-:B------:R-:W-:Y:S01]  /*a3e0*/  FFMA.FTZ R103, R104, UR10, -R9.reuse ;  /* 0x0000000a68677c23 */ /* 0x100fe20008010809 */
[----:B0-----:R-:W-:Y:S01]  /*a3f0*/  FMNMX.FTZ R113, R11, R40, !PT ;  /* 0x000000280b717209 */ /* 0x001fe20007810000 */
        /* <DEDUP_REMOVED lines=18> */
[----:B0-----:R-:W-:-:S01]  /*a520*/  FFMA.FTZ R115, R54, UR10, -R9 ;  /* 0x0000000a36737c23 */ /* 0x001fc20008010809 */
[----:B------:R-:W-:Y:S01]  /*a530*/  FMNMX.FTZ R44, R28, R113, !PT ;  /* 0x000000711c2c7209 */ /* 0x000fe20007810000 */
[----:B------:R-:W-:-:S01]  /*a540*/  FFMA.FTZ R39, R39, UR10, -R9 ;  /* 0x0000000a27277c23 */ /* 0x000fc20008010809 */
[--C-:B------:R-:W-:Y:S01]  /*a550*/  FFMA.FTZ R45, R45, UR10, -R9.reuse ;  /* 0x0000000a2d2d7c23 */ /* 0x100fe20008010809 */
[----:B------:R-:W-:-:S01]  /*a560*/  FFMA.FTZ R49, R49, UR10, -R9 ;  /* 0x0000000a31317c23 */ /* 0x000fc20008010809 */
[----:B------:R-:W-:Y:S01]  /*a570*/  FMNMX.FTZ R113, R29, R44, !PT ;  /* 0x0000002c1d717209 */ /* 0x000fe20007810000 */
[----:B------:R-:W-:-:S01]  /*a580*/  FFMA.FTZ R55, R55, UR10, -R9 ;  /* 0x0000000a37377c23 */ /* 0x000fc20008010809 */
        /* <DEDUP_REMOVED lines=17> */
[----:B------:R-:W-:Y:S01]  /*a6a0*/  IMAD.U32 R112, RZ, RZ, UR10 ;  /* 0x0000000aff707e24 */ /* 0x000fe2000f8e00ff */
[----:B------:R-:W-:-:S04]  /*a6b0*/  FMNMX.FTZ R54, R42, R113, !PT ;  /* 0x000000712a367209 */ /* 0x000fc80007810000 */
[----:B------:R-:W-:Y:S02]  /*a6c0*/  FMNMX.FTZ R113, R43, R54, !PT ;  /* 0x000000362b717209 */ /* 0x000fe40007810000 */
[----:B------:R-:W-:Y:S01]  /*a6d0*/  MUFU.EX2 R41, R41 ;  /* 0x0000002900297308 */ /* 0x000fe20000000800 */
[----:B0-----:R-:W-:-:S01]  /*a6e0*/  FFMA.FTZ R115, R60, UR10, -R9 ;  /* 0x0000000a3c737c23 */ /* 0x001fc20008010809 */
[----:B------:R-:W-:-:S04]  /*a6f0*/  FMNMX.FTZ R54, R46, R113, !PT ;  /* 0x000000712e367209 */ /* 0x000fc80007810000 */
[----:B------:R-:W-:Y:S02]  /*a700*/  FMNMX.FTZ R113, R47, R54, !PT ;  /* 0x000000362f717209 */ /* 0x000fe40007810000 */
[----:B------:R0:W-:Y:S02]  /*a710*/  MUFU.EX2 R54, R116 ;  /* 0x0000007400367308 */ /* 0x0001e40000000800 */
        /* <DEDUP_REMOVED lines=11> */
[----:B------:R-:W-:Y:S01]  /*a7d0*/  FMNMX.FTZ R113, R61, R60, !PT ;  /* 0x0000003c3d717209 */ /* 0x000fe20007810000 */
[----:B------:R-:W-:-:S03]  /*a7e0*/  FFMA.FTZ R60, R66, UR10, -R9 ;  /* 0x0000000a423c7c23 */ /* 0x000fc60008010809 */
        /* <DEDUP_REMOVED lines=32> */
[----:B------:R-:W-:Y:S01]  /*a9f0*/  FMNMX.FTZ R113, R101, R82, !PT ;  /* 0x0000005265717209 */ /* 0x000fe20007810000 */
[----:B------:R-:W-:-:S03]  /*aa00*/  FFMA.FTZ R82, R87, UR10, -R9 ;  /* 0x0000000a57527c23 */ /* 0x000fc60008010809 */
[----:B------:R-:W-:Y:S02]  /*aa10*/  FMNMX.FTZ R116, R102, R113, !PT ;  /* 0x0000007166747209 */ /* 0x000fe40007810000 */
[----:B------:R-:W-:Y:S02]  /*aa20*/  MUFU.EX2 R35, R35 ;  /* 0x0000002300237308 */ /* 0x000fe40000000800 */
[----:B------:R-:W-:-:S04]  /*aa30*/  FMNMX.FTZ R87, R105, R116, !PT ;  /* 0x0000007469577209 */ /* 0x000fc80007810000 */
[----:B------:R-:W-:Y:S02]  /*aa40*/  FMNMX.FTZ R88, R106, R87, !PT ;  /* 0x000000576a587209 */ /* 0x000fe40007810000 */
[----:B------:R0:W-:Y:S02]  /*aa50*/  MUFU.EX2 R87, R115 ;  /* 0x0000007300577308 */ /* 0x0001e40000000800 */
[----:B------:R-:W-:-:S04]  /*aa60*/  FMNMX.FTZ R88, R109, R88, !PT ;  /* 0x000000586d587209 */ /* 0x000fc80007810000 */
[----:B------:R-:W-:Y:S02]  /*aa70*/  FMNMX.FTZ R113, R111, R88, !PT ;  /* 0x000000586f717209 */ /* 0x000fe40007810000 */
[----:B------:R1:W-:Y:S01]  /*aa80*/  MUFU.EX2 R88, R117 ;  /* 0x0000007500587308 */ /* 0x0003e20000000800 */
[----:B0-----:R-:W-:Y:S02]  /*aa90*/  FSEL R115, R8, RZ, P1 ;  /* 0x000000ff08737208 */ /* 0x001fe40000800000 */
[----:B------:R-:W0:Y:S03]  /*aaa0*/  SHFL.BFLY PT, R116, R113, 0x2, 0x1f ;  /* 0x0c401f0071747f89 */ /* 0x000e2600000e0000 */
[----:B------:R-:W-:-:S02]  /*aab0*/  FADD.FTZ R115, -R115, R6 ;  /* 0x0000000673737221 */ /* 0x000fc40000010100 */
[----:B------:R-:W-:Y:S02]  /*aac0*/  MUFU.EX2 R38, R38 ;  /* 0x0000002600267308 */ /* 0x000fe40000000800 */
[----:B------:R-:W-:-:S06]  /*aad0*/  FMUL.FTZ R115, R115, UR10 ;  /* 0x0000000a73737c20 */ /* 0x000fcc0008410000 */
[----:B------:R-:W2:Y:S08]  /*aae0*/  MUFU.EX2 R115, R115 ;  /* 0x0000007300737308 */ /* 0x000eb00000000800 */
[----:B------:R-:W-:Y:S01]  /*aaf0*/  MUFU.EX2 R39, R39 ;  /* 0x0000002700277308 */ /* 0x000fe20000000800 */
[----:B0-----:R-:W-:-:S05]  /*ab00*/  FMNMX.FTZ R116, R113, R116, !PT ;  /* 0x0000007471747209 */ /* 0x001fca0007810000 */
[----:B------:R-:W0:Y:S02]  /*ab10*/  SHFL.BFLY PT, R113, R116, 0x1, 0x1f ;  /* 0x0c201f0074717f89 */ /* 0x000e2400000e0000 */
[----:B------:R-:W-:Y:S08]  /*ab20*/  MUFU.EX2 R45, R45 ;  /* 0x0000002d002d7308 */ /* 0x000ff00000000800 */
[----:B------:R-:W-:Y:S08]  /*ab30*/  MUFU.EX2 R49, R49 ;  /* 0x0000003100317308 */ /* 0x000ff00000000800 */
[----:B------:R-:W-:Y:S01]  /*ab40*/  MUFU.EX2 R55, R55 ;  /* 0x0000003700377308 */ /* 0x000fe20000000800 */
[----:B0-----:R-:W-:-:S07]  /*ab50*/  FMNMX.FTZ R9, R116, R113, !PT ;  /* 0x0000007174097209 */ /* 0x001fce0007810000 */
[----:B------:R-:W-:Y:S01]  /*ab60*/  MUFU.EX2 R59, R59 ;  /* 0x0000003b003b7308 */ /* 0x000fe20000000800 */
[C---:B------:R-:W-:Y:S01]  /*ab70*/  FSETP.NEU.FTZ.AND P1, PT, R9.reuse, -INF , PT ;  /* 0xff8000000900780b */ /* 0x040fe20003f3d000 */
[----:B------:R-:W-:-:S03]  /*ab80*/  FFMA.FTZ R6, R9, R112, -8 ;  /* 0xc100000009067423 */ /* 0x000fc60000010070 */
[----:B------:R-:W-:-:S03]  /*ab90*/  FSEL R112, R9, RZ, P1 ;  /* 0x000000ff09707208 */ /* 0x000fc60000800000 */
[----:B------:R-:W-:Y:S01]  /*aba0*/  MUFU.EX2 R113, R114 ;  /* 0x0000007200717308 */ /* 0x000fe20000000800 */
[----:B------:R-:W-:Y:S01]  /*abb0*/  FSEL R6, R6, RZ, P1 ;  /* 0x000000ff06067208 */ /* 0x000fe20000800000 */
[----:B------:R-:W-:-:S04]  /*abc0*/  FADD.FTZ R112, -R112, R7 ;  /* 0x0000000770707221 */ /* 0x000fc80000010100 */
[--C-:B-1----:R-:W-:Y:S01]  /*abd0*/  FFMA.FTZ R117, R10, UR10, -R6.reuse ;  /* 0x0000000a0a757c23 */ /* 0x102fe20008010806 */
[----:B------:R-:W-:-:S01]  /*abe0*/  FFMA.FTZ R10, R11, UR10, -R6 ;  /* 0x0000000a0b0a7c23 */ /* 0x000fc20008010806 */
[--C-:B------:R-:W-:Y:S01]  /*abf0*/  FFMA.FTZ R11, R14, UR10, -R6.reuse ;  /* 0x0000000a0e0b7c23 */ /* 0x100fe20008010806 */
[----:B------:R-:W-:-:S01]  /*ac00*/  FFMA.FTZ R14, R15, UR10, -R6 ;  /* 0x0000000a0f0e7c23 */ /* 0x000fc20008010806 */
[----:B------:R-:W-:Y:S01]  /*ac10*/  FMUL.FTZ R112, R112, UR10 ;  /* 0x0000000a70707c20 */ /* 0x000fe20008410000 */
        /* <DEDUP_REMOVED lines=15> */
[--C-:B------:R-:W-:Y:S01]  /*ad10*/  FFMA.FTZ R50, R51, UR10, -R6.reuse ;  /* 0x0000000a33327c23 */ /* 0x100fe20008010806 */
[----:B------:R-:W-:-:S01]  /*ad20*/  FFMA.FTZ R51, R52, UR10, -R6 ;  /* 0x0000000a34337c23 */ /* 0x000fc20008010806 */
[--C-:B------:R-:W-:Y:S01]  /*ad30*/  FFMA.FTZ R52, R53, UR10, -R6.reuse ;  /* 0x0000000a35347c23 */ /* 0x100fe20008010806 */
[----:B------:R-:W-:-:S01]  /*ad40*/  FFMA.FTZ R53, R56, UR10, -R6 ;  /* 0x0000000a38357c23 */ /* 0x000fc20008010806 */
[--C-:B------:R-:W-:Y:S01]  /*ad50*/  FFMA.FTZ R56, R57, UR10, -R6.reuse ;  /* 0x0000000a39387c23 */ /* 0x100fe20008010806 */
[----:B------:R-:W-:-:S01]  /*ad60*/  FFMA.FTZ R57, R64, UR10, -R6 ;  /* 0x0000000a40397c23 */ /* 0x000fc20008010806 */
[----:B------:R-:W1:Y:S01]  /*ad70*/  MUFU.EX2 R10, R10 ;  /* 0x0000000a000a7308 */ /* 0x000e620000000800 */
[----:B------:R-:W-:-:S01]  /*ad80*/  FFMA.FTZ R64, R65, UR10, -R6 ;  /* 0x0000000a41407c23 */ /* 0x000fc20008010806 */
[----:B------:R-:W-:Y:S01]  /*ad90*/  FFMA.FTZ R65, R68, UR10, -R6 ;  /* 0x0000000a44417c23 */ /* 0x000fe20008010806 */
[----:B--2---:R-:W-:-:S01]  /*ada0*/  FFMA.FTZ R68, R115, R5, R110 ;  /* 0x0000000573447223 */ /* 0x004fc2000001006e */
[--C-:B------:R-:W-:Y:S01]  /*adb0*/  FFMA.FTZ R61, R61, UR10, -R6.reuse ;  /* 0x0000000a3d3d7c23 */ /* 0x100fe20008010806 */
[----:B------:R-:W-:-:S01]  /*adc0*/  FFMA.FTZ R62, R62, UR10, -R6 ;  /* 0x0000000a3e3e7c23 */ /* 0x000fc20008010806 */
[----:B------:R-:W-:Y:S01]  /*add0*/  FFMA.FTZ R90, R90, UR10, -R6 ;  /* 0x0000000a5a5a7c23 */ /* 0x000fe20008010806 */
[----:B------:R-:W-:-:S01]  /*ade0*/  FADD.FTZ R119, R41, R68 ;  /* 0x0000004429777221 */ /* 0x000fc20000010000 */
[----:B------:R-:W2:Y:S01]  /*adf0*/  MUFU.EX2 R11, R11 ;  /* 0x0000000b000b7308 */ /* 0x000ea20000000800 */
[----:B0-----:R-:W-:-:S01]  /*ae00*/  FFMA.FTZ R5, R112, R4, R117 ;  /* 0x0000000470057223 */ /* 0x001fc20000010075 */
[----:B------:R-:W-:Y:S01]  /*ae10*/  FFMA.FTZ R68, R69, UR10, -R6 ;  /* 0x0000000a45447c23 */ /* 0x000fe20008010806 */
[----:B------:R-:W-:-:S01]  /*ae20*/  FADD.FTZ R114, R12, R119 ;  /* 0x000000770c727221 */ /* 0x000fc20000010000 */
[--C-:B------:R-:W-:Y:S01]  /*ae30*/  FFMA.FTZ R94, R94, UR10, -R6.reuse ;  /* 0x0000000a5e5e7c23 */ /* 0x100fe20008010806 */
[----:B------:R-:W-:-:S01]  /*ae40*/  FFMA.FTZ R100, R100, UR10, -R6 ;  /* 0x0000000a64647c23 */ /* 0x000fc20008010806 */
[----:B------:R-:W-:Y:S01]  /*ae50*/  FFMA.FTZ R109, R109, UR10, -R6 ;  /* 0x0000000a6d6d7c23 */ /* 0x000fe20008010806 */
[----:B------:R-:W-:-:S01]  /*ae60*/  FADD.FTZ R69, R13, R114 ;  /* 0x000000720d457221 */ /* 0x000fc20000010000 */
[----:B------:R-:W0:Y:S01]  /*ae70*/  MUFU.EX2 R14, R14 ;  /* 0x0000000e000e7308 */ /* 0x000e220000000800 */
[----:B-1----:R-:W-:-:S07]  /*ae80*/  FADD.FTZ R4, R10, R5 ;  /* 0x000000050a047221 */ /* 0x002fce0000010000 */
[----:B------:R-:W1:Y:S01]  /*ae90*/  MUFU.EX2 R15, R15 ;  /* 0x0000000f000f7308 */ /* 0x000e620000000800 */
[----:B--2---:R-:W-:-:S01]  /*aea0*/  FADD.FTZ R5, R11, R4 ;  /* 0x000000040b057221 */ /* 0x004fc20000010000 */
[----:B------:R-:W-:Y:S01]  /*aeb0*/  FFMA.FTZ R4, R72, UR10, -R6 ;  /* 0x0000000a48047c23 */ /* 0x000fe20008010806 */
[----:B------:R-:W-:-:S04]  /*aec0*/  FADD.FTZ R72, R20, R69 ;  /* 0x0000004514487221 */ /* 0x000fc80000010000 */
[----:B------:R-:W-:Y:S01]  /*aed0*/  FADD.FTZ R69, R21, R72 ;  /* 0x0000004815457221 */ /* 0x000fe20000010000 */
[----:B------:R-:W2:Y:S01]  /*aee0*/  MUFU.EX2 R24, R24 ;  /* 0x0000001800187308 */ /* 0x000ea20000000800 */
[----:B0-----:R-:W-:-:S01]  /*aef0*/  FADD.FTZ R114, R14, R5 ;  /* 0x000000050e727221 */ /* 0x001fc20000010000 */
[----:B------:R-:W-:Y:S01]  /*af00*/  FFMA.FTZ R72, R73, UR10, -R6 ;  /* 0x0000000a49487c23 */ /* 0x000fe20008010806 */
[----:B------:R-:W-:-:S01]  /*af10*/  FADD.FTZ R116, R26, R69 ;  /* 0x000000451a747221 */ /* 0x000fc20000010000 */
[----:B------:R-:W-:-:S03]  /*af20*/  FFMA.FTZ R69, R76, UR10, -R6 ;  /* 0x0000000a4c457c23 */ /* 0x000fc60008010806 */
[----:B------:R-:W-:Y:S01]  /*af30*/  FADD.FTZ R73, R27, R116 ;  /* 0x000000741b497221 */ /* 0x000fe20000010000 */
[----:B------:R-:W0:Y:S01]  /*af40*/  MUFU.EX2 R25, R25 ;  /* 0x0000001900197308 */ /* 0x000e220000000800 */
[----:B-1----:R-:W-:-:S02]  /*af50*/  FADD.FTZ R5, R15, R114 ;  /* 0x000000720f057221 */ /* 0x002fc40000010000 */
[----:B------:R-:W-:-:S04]  /*af60*/  FADD.FTZ R76, R30, R73 ;  /* 0x000000491e4c7221 */ /* 0x000fc80000010000 */
[----:B------:R-:W-:Y:S01]  /*af70*/  FADD.FTZ R73, R31, R76 ;  /* 0x0000004c1f497221 */ /* 0x000fe20000010000 */
        /* <DEDUP_REMOVED lines=8> */
[----:B--2---:R-:W-:-:S01]  /*b000*/  FADD.FTZ R5, R29, R114 ;  /* 0x000000721d057221 */ /* 0x004fc20000010000 */
[----:B------:R-:W-:Y:S01]  /*b010*/  FADD.FTZ R114, R34, R73 ;  /* 0x0000004922727221 */ /* 0x000fe20000010000 */
[----:B------:R-:W-:-:S03]  /*b020*/  FFMA.FTZ R73, R80, UR10, -R6 ;  /* 0x0000000a50497c23 */ /* 0x000fc60008010806 */
[----:B------:R-:W-:Y:S02]  /*b030*/  FADD.FTZ R77, R35, R114 ;  /* 0x00000072234d7221 */ /* 0x000fe40000010000 */
[----:B------:R-:W2:Y:S02]  /*b040*/  MUFU.EX2 R36, R36 ;  /* 0x0000002400247308 */ /* 0x000ea40000000800 */
[----:B------:R-:W-:-:S04]  /*b050*/  FADD.FTZ R80, R38, R77 ;  /* 0x0000004d26507221 */ /* 0x000fc80000010000 */
[----:B------:R-:W-:Y:S01]  /*b060*/  FADD.FTZ R77, R39, R80 ;  /* 0x00000050274d7221 */ /* 0x000fe20000010000 */
[----:B------:R-:W-:-:S01]  /*b070*/  FFMA.FTZ R80, R81, UR10, -R6 ;  /* 0x0000000a51507c23 */ /* 0x000fc20008010806 */
[----:B------:R-:W3:Y:S02]  /*b080*/  MUFU.EX2 R37, R37 ;  /* 0x0000002500257308 */ /* 0x000ee40000000800 */
[----:B------:R-:W-:-:S01]  /*b090*/  FADD.FTZ R114, R40, R77 ;  /* 0x0000004d28727221 */ /* 0x000fc20000010000 */
[----:B------:R-:W-:-:S03]  /*b0a0*/  FFMA.FTZ R77, R84, UR10, -R6 ;  /* 0x0000000a544d7c23 */ /* 0x000fc60008010806 */
[----:B------:R-:W-:Y:S02]  /*b0b0*/  FADD.FTZ R81, R45, R114 ;  /* 0x000000722d517221 */ /* 0x000fe40000010000 */
[----:B------:R-:W-:Y:S02]  /*b0c0*/  MUFU.EX2 R7, R61 ;  /* 0x0000003d00077308 */ /* 0x000fe40000000800 */
[----:B------:R-:W-:-:S04]  /*b0d0*/  FADD.FTZ R84, R44, R81 ;  /* 0x000000512c547221 */ /* 0x000fc80000010000 */
[----:B------:R-:W-:Y:S01]  /*b0e0*/  FADD.FTZ R81, R49, R84 ;  /* 0x0000005431517221 */ /* 0x000fe20000010000 */
[----:B------:R-:W-:-:S01]  /*b0f0*/  FFMA.FTZ R84, R85, UR10, -R6 ;  /* 0x0000000a55547c23 */ /* 0x000fc20008010806 */
[----:B------:R-:W-:Y:S02]  /*b100*/  MUFU.EX2 R61, R65 ;  /* 0x00000041003d7308 */ /* 0x000fe40000000800 */
[----:B------:R-:W-:-:S01]  /*b110*/  FADD.FTZ R114, R48, R81 ;  /* 0x0000005130727221 */ /* 0x000fc20000010000 */
[----:B------:R-:W-:-:S03]  /*b120*/  FFMA.FTZ R81, R89, UR10, -R6 ;  /* 0x0000000a59517c23 */ /* 0x000fc60008010806 */
[----:B------:R-:W-:Y:S02]  /*b130*/  FADD.FTZ R85, R55, R114 ;  /* 0x0000007237557221 */ /* 0x000fe40000010000 */
[----:B------:R-:W4:Y:S02]  /*b140*/  MUFU.EX2 R42, R42 ;  /* 0x0000002a002a7308 */ /* 0x000f240000000800 */
[----:B------:R-:W-:-:S04]  /*b150*/  FADD.FTZ R114, R54, R85 ;  /* 0x0000005536727221 */ /* 0x000fc80000010000 */
[----:B------:R-:W-:Y:S02]  /*b160*/  FADD.FTZ R85, R59, R114 ;  /* 0x000000723b557221 */ /* 0x000fe40000010000 */
[----:B------:R0:W-:Y:S02]  /*b170*/  MUFU.EX2 R65, R4 ;  /* 0x0000000400417308 */ /* 0x0001e40000000800 */
[----:B------:R-:W-:-:S01]  /*b180*/  FADD.FTZ R114, R58, R85 ;  /* 0x000000553a727221 */ /* 0x000fc20000010000 */
[----:B------:R-:W-:-:S05]  /*b190*/  FFMA.FTZ R85, R93, UR10, -R6 ;  /* 0x0000000a5d557c23 */ /* 0x000fca0008010806 */
[----:B------:R-:W5:Y:S01]  /*b1a0*/  MUFU.EX2 R43, R43 ;  /* 0x0000002b002b7308 */ /* 0x000f620000000800 */
[----:B0-----:R-:W-:-:S04]  /*b1b0*/  FADD.FTZ R4, R32, R5 ;  /* 0x0000000520047221 */ /* 0x001fc80000010000 */
[----:B-1----:R-:W-:-:S03]  /*b1c0*/  FADD.FTZ R5, R33, R4 ;  /* 0x0000000421057221 */ /* 0x002fc60000010000 */
[----:B------:R-:W0:Y:S01]  /*b1d0*/  MUFU.EX2 R46, R46 ;  /* 0x0000002e002e7308 */ /* 0x000e220000000800 */
[----:B--2---:R-:W-:-:S04]  /*b1e0*/  FADD.FTZ R4, R36, R5 ;  /* 0x0000000524047221 */ /* 0x004fc80000010000 */
[----:B---3--:R-:W-:-:S03]  /*b1f0*/  FADD.FTZ R5, R37, R4 ;  /* 0x0000000425057221 */ /* 0x008fc60000010000 */
[----:B------:R-:W1:Y:S01]  /*b200*/  MUFU.EX2 R47, R47 ;  /* 0x0000002f002f7308 */ /* 0x000e620000000800 */
[----:B----4-:R-:W-:-:S04]  /*b210*/  FADD.FTZ R4, R42, R5 ;  /* 0x000000052a047221 */ /* 0x010fc80000010000 */
[----:B-----5:R-:W-:-:S03]  /*b220*/  FADD.FTZ R5, R43, R4 ;  /* 0x000000042b057221 */ /* 0x020fc60000010000 */
        /* <DEDUP_REMOVED lines=13> */
[----:B0-----:R-:W-:-:S04]  /*b300*/  FADD.FTZ R4, R56, R5 ;  /* 0x0000000538047221 */ /* 0x001fc80000010000 */
[----:B------:R-:W-:-:S03]  /*b310*/  FADD.FTZ R5, R7, R4 ;  /* 0x0000000407057221 */ /* 0x000fc60000010000 */
        /* <DEDUP_REMOVED lines=9> */
[----:B--2---:R-:W-:-:S04]  /*b3b0*/  FADD.FTZ R89, R67, R114 ;  /* 0x0000007243597221 */ /* 0x004fc80000010000 */
[----:B------:R-:W-:Y:S01]  /*b3c0*/  FADD.FTZ R114, R66, R89 ;  /* 0x0000005942727221 */ /* 0x000fe20000010000 */
[----:B------:R-:W-:-:S02]  /*b3d0*/  FFMA.FTZ R89, R97, UR10, -R6 ;  /* 0x0000000a61597c23 */ /* 0x000fc40008010806 */
[----:B------:R-:W2:Y:S01]  /*b3e0*/  MUFU.EX2 R68, R68 ;  /* 0x0000004400447308 */ /* 0x000ea20000000800 */
[----:B0-----:R-:W-:-:S04]  /*b3f0*/  FADD.FTZ R4, R64, R5 ;  /* 0x0000000540047221 */ /* 0x001fc80000010000 */
[----:B------:R-:W-:-:S03]  /*b400*/  FADD.FTZ R5, R61, R4 ;  /* 0x000000043d057221 */ /* 0x000fc60000010000 */
[----:B------:R-:W0:Y:S01]  /*b410*/  MUFU.EX2 R75, R75 ;  /* 0x0000004b004b7308 */ /* 0x000e220000000800 */
[----:B-1----:R-:W-:-:S04]  /*b420*/  FADD.FTZ R93, R71, R114 ;  /* 0x00000072475d7221 */ /* 0x002fc80000010000 */
[----:B------:R-:W-:-:S03]  /*b430*/  FADD.FTZ R114, R70, R93 ;  /* 0x0000005d46727221 */ /* 0x000fc60000010000 */
[----:B------:R-:W1:Y:S01]  /*b440*/  MUFU.EX2 R72, R72 ;  /* 0x0000004800487308 */ /* 0x000e620000000800 */
[----:B--2---:R-:W-:-:S04]  /*b450*/  FADD.FTZ R4, R68, R5 ;  /* 0x0000000544047221 */ /* 0x004fc80000010000 */
[----:B------:R-:W-:-:S03]  /*b460*/  FADD.FTZ R5, R65, R4 ;  /* 0x0000000441057221 */ /* 0x000fc60000010000 */
[----:B------:R-:W2:Y:S01]  /*b470*/  MUFU.EX2 R69, R69 ;  /* 0x0000004500457308 */ /* 0x000ea20000000800 */
[----:B0-----:R-:W-:-:S04]  /*b480*/  FADD.FTZ R93, R75, R114 ;  /* 0x000000724b5d7221 */ /* 0x001fc80000010000 */
[----:B------:R-:W-:Y:S01]  /*b490*/  FADD.FTZ R114, R74, R93 ;  /* 0x0000005d4a727221 */ /* 0x000fe20000010000 */
[----:B------:R-:W-:-:S02]  /*b4a0*/  FFMA.FTZ R93, R101, UR10, -R6 ;  /* 0x0000000a655d7c23 */ /* 0x000fc40008010806 */
        /* <DEDUP_REMOVED lines=18> */
[----:B0-----:R-:W-:-:S01]  /*b5d0*/  FADD.FTZ R102, R82, R97 ;  /* 0x0000006152667221 */ /* 0x001fc20000010000 */
[----:B------:R-:W-:-:S03]  /*b5e0*/  FFMA.FTZ R97, R105, UR10, -R6 ;  /* 0x0000000a69617c23 */ /* 0x000fc60008010806 */
[----:B------:R-:W-:-:S03]  /*b5f0*/  FADD.FTZ R101, R87, R102 ;  /* 0x0000006657657221 */ /* 0x000fc60000010000 */
[----:B------:R-:W0:Y:S01]  /*b600*/  MUFU.EX2 R81, R81 ;  /* 0x0000005100517308 */ /* 0x000e220000000800 */
[----:B-1----:R-:W-:-:S01]  /*b610*/  FADD.FTZ R5, R77, R4 ;  /* 0x000000044d057221 */ /* 0x002fc20000010000 */
[----:B------:R-:W-:-:S06]  /*b620*/  FADD.FTZ R102, R88, R101 ;  /* 0x0000006558667221 */ /* 0x000fcc0000010000 */
[----:B------:R-:W1:Y:S01]  /*b630*/  MUFU.EX2 R91, R91 ;  /* 0x0000005b005b7308 */ /* 0x000e620000000800 */
[----:B--2---:R-:W-:-:S07]  /*b640*/  FADD.FTZ R4, R84, R5 ;  /* 0x0000000554047221 */ /* 0x004fce0000010000 */
[----:B------:R-:W2:Y:S01]  /*b650*/  MUFU.EX2 R90, R90 ;  /* 0x0000005a005a7308 */ /* 0x000ea20000000800 */
[----:B0-----:R-:W-:-:S07]  /*b660*/  FADD.FTZ R5, R81, R4 ;  /* 0x0000000451057221 */ /* 0x001fce0000010000 */
[----:B------:R-:W0:Y:S01]  /*b670*/  MUFU.EX2 R92, R92 ;  /* 0x0000005c005c7308 */ /* 0x000e220000000800 */
[----:B-1----:R-:W-:-:S01]  /*b680*/  FADD.FTZ R101, R91, R102 ;  /* 0x000000665b657221 */ /* 0x002fc20000010000 */
[--C-:B------:R-:W-:Y:S01]  /*b690*/  FFMA.FTZ R102, R106, UR10, -R6.reuse ;  /* 0x0000000a6a667c23 */ /* 0x100fe20008010806 */
[----:B------:R-:W-:-:S05]  /*b6a0*/  FFMA.FTZ R6, R111, UR10, -R6 ;  /* 0x0000000a6f067c23 */ /* 0x000fca0008010806 */
        /* <DEDUP_REMOVED lines=36> */
[----:B--2---:R-:W-:-:S03]  /*b8f0*/  FADD.FTZ R101, R116, R5 ;  /* 0x0000000574657221 */ /* 0x004fc60000010000 */
[----:B------:R-:W-:Y:S01]  /*b900*/  FADD.FTZ R5, R113, R4 ;  /* 0x0000000471057221 */ /* 0x000fe20000010000 */
[----:B0-----:R-:W-:-:S01]  /*b910*/  FADD.FTZ R4, R6, R101 ;  /* 0x0000006506047221 */ /* 0x001fc20000010000 */
[----:B------:R-:W-:Y:S06]  /*b920*/  @!P0 BRA `(.L_x_832) ;  /* 0x0000000000048947 */ /* 0x000fec0003800000 */
[----:B------:R-:W-:Y:S01]  /*b930*/  BPT.TRAP 0x1 ;  /* 0x000000040000795c */ /* 0x000fe20000300000 */
.L_x_832:
[----:B------:R-:W-:Y:S01]  /*b940*/  ULEA UR6, UR47, UR45, 0x3 ;  /* 0x0000002d2f067291 */ /* 0x000fe2000f8e183f */
[----:B------:R-:W-:Y:S01]  /*b950*/  ISETP.GT.AND P1, PT, R3, UR22, PT ;  /* 0x0000001603007c0c */ /* 0x000fe2000bf24270 */
[----:B------:R-:W-:Y:S01]  /*b960*/  UMOV UR37, UR24 ;  /* 0x0000001800257c82 */ /* 0x000fe20008000000 */
[----:B------:R-:W-:Y:S01]  /*b970*/  F2FP.SATFINITE.E4M3.F32.PACK_AB_MERGE_C R7, R62, R7, RZ ;  /* 0x000000073e07723e */ /* 0x000fe200048070ff */
[----:B------:R-:W-:Y:S01]  /*b980*/  UIADD3 UR6, UR6, 0x28860, URZ ;  /* 0x0002886006067890 */ /* 0x000fe2000fffe03f */
[----:B------:R-:W-:Y:S01]  /*b990*/  F2FP.SATFINITE.E4M3.F32.PACK_AB_MERGE_C R6, R6, R116, RZ ;  /* 0x000000740606723e */ /* 0x000fe200048070ff */
[----:B------:R-:W-:Y:S01]  /*b9a0*/  UMOV UR47, UR23 ;  /* 0x00000017002f7c82 */ /* 0x000fe20008000000 */
[----:B------:R-:W-:Y:S01]  /*b9b0*/  F2FP.SATFINITE.E4M3.F32.PACK_AB_MERGE_C R12, R13, R12, RZ ;  /* 0x0000000c0d0c723e */ /* 0x000fe200048070ff */
[----:B------:R-:W-:Y:S01]  /*b9c0*/  UPRMT UR6, UR43, 0x654, UR6 ;  /* 0x000006542b067896 */ /* 0x000fe20008000006 */
[----:B------:R-:W-:Y:S01]  /*b9d0*/  F2FP.SATFINITE.E4M3.F32.PACK_AB_MERGE_C R11, R14, R11, RZ ;  /* 0x0000000b0e0b723e */ /* 0x000fe200048070ff */
[-C--:B------:R-:W-:Y:S01]  /*b9e0*/  FMUL.FTZ R120, R120, R115.reuse ;  /* 0x0000007378787220 */ /* 0x080fe20000410000 */
[----:B------:R-:W-:Y:S01]  /*b9f0*/  F2FP.SATFINITE.E4M3.F32.PACK_AB_MERGE_C R26, R27, R26, RZ ;  /* 0x0000001a1b1a723e */ /* 0x000fe200048070ff */
[----:B------:R-:W-:Y:S01]  /*ba00*/  FMUL.FTZ R121, R121, R115 ;  /* 0x0000007379797220 */ /* 0x000fe20000410000 */
[----:B------:R-:W-:Y:S01]  /*ba10*/  F2FP.SATFINITE.E4M3.F32.PACK_AB_MERGE_C R25, R28, R25, RZ ;  /* 0x000000191c19723e */ /* 0x000fe200048070ff */
[-C--:B------:R-:W-:Y:S01]  /*ba20*/  FMUL.FTZ R124, R124, R115.reuse ;  /* 0x000000737c7c7220 */ /* 0x080fe20000410000 */
[----:B------:R-:W-:Y:S01]  /*ba30*/  F2FP.SATFINITE.E4M3.F32.PACK_AB_MERGE_C R34, R35, R34, RZ ;  /* 0x000000222322723e */ /* 0x000fe200048070ff */
[----:B------:R-:W-:Y:S01]  /*ba40*/  FMUL.FTZ R125, R125, R115 ;  /* 0x000000737d7d7220 */ /* 0x000fe20000410000 */
[----:B------:R-:W-:Y:S01]  /*ba50*/  F2FP.SATFINITE.E4M3.F32.PACK_AB_MERGE_C R33, R36, R33, RZ ;  /* 0x000000212421723e */ /* 0x000fe200048070ff */
[----:B------:R-:W-:Y:S01]  /*ba60*/  SYNCS.ARRIVE.TRANS64.RED.A1T0 RZ, [UR6], RZ ;  /* 0x000000ffffff79a7 */ /* 0x000fe20008100406 */
[----:B------:R-:W-:Y:S01]  /*ba70*/  F2FP.SATFINITE.E4M3.F32.PACK_AB_MERGE_C R40, R45, R40, RZ ;  /* 0x000000282d28723e */ /* 0x000fe200048070ff */
[----:B------:R-:W-:Y:S01]  /*ba80*/  FMUL.FTZ R128, R128, R115 ;  /* 0x0000007380807220 */ /* 0x000fe20000410000 */
[----:B------:R-:W-:Y:S01]  /*ba90*/  F2FP.SATFINITE.E4M3.F32.PACK_AB_MERGE_C R43, R46, R43, RZ ;  /* 0x0000002b2e2b723e */ /* 0x000fe200048070ff */
[-C--:B------:R-:W-:Y:S01]  /*baa0*/  FMUL.FTZ R129, R129, R115.reuse ;  /* 0x0000007381817220 */ /* 0x080fe20000410000 */
[----:B------:R-:W-:Y:S01]  /*bab0*/  F2FP.SATFINITE.E4M3.F32.PACK_AB_MERGE_C R48, R55, R48, RZ ;  /* 0x000000303730723e */ /* 0x000fe200048070ff */
[----:B------:R-:W-:Y:S01]  /*bac0*/  FMUL.FTZ R132, R132, R115 ;  /* 0x0000007384847220 */ /* 0x000fe20000410000 */
[----:B------:R-:W-:Y:S01]  /*bad0*/  F2FP.SATFINITE.E4M3.F32.PACK_AB_MERGE_C R51, R52, R51, RZ ;  /* 0x000000333433723e */ /* 0x000fe200048070ff */
[-C--:B------:R-:W-:Y:S01]  /*bae0*/  FMUL.FTZ R133, R133, R115.reuse ;  /* 0x0000007385857220 */ /* 0x080fe20000410000 */
        /* <DEDUP_REMOVED lines=24> */
[----:B------:R-:W-:Y:S01]  /*bc70*/  F2FP.SATFINITE.E4M3.F32.PACK_AB_MERGE_C R199, R56, R53, R7 ;  /* 0x0000003538c7723e */ /* 0x000fe20004807007 */
[----:B------:R-:W-:Y:S01]  /*bc80*/  FMUL.FTZ R160, R160, R115 ;  /* 0x00000073a0a07220 */ /* 0x000fe20000410000 */
[----:B------:R-:W-:Y:S01]  /*bc90*/  F2FP.SATFINITE.E4M3.F32.PACK_AB_MERGE_C R187, R102, R97, R6 ;  /* 0x0000006166bb723e */ /* 0x000fe20004807006 */
[-C--:B------:R-:W-:Y:S01]  /*bca0*/  FMUL.FTZ R161, R161, R115.reuse ;  /* 0x00000073a1a17220 */ /* 0x080fe20000410000 */
        /* <DEDUP_REMOVED lines=64> */
[----:B------:R-:W-:-:S02]  /*c0b0*/  VIADD R3, R3, 0xffffffff ;  /* 0xffffffff03037836 */ /* 0x000fc40000000000 */
[----:B------:R-:W-:Y:S02]  /*c0c0*/  IMAD.MOV.U32 R7, RZ, RZ, R9 ;  /* 0x000000ffff077224 */ /* 0x000fe400078e0009 */
[----:B------:R-:W-:Y:S01]  /*c0d0*/  IMAD.MOV.U32 R6, RZ, RZ, R8 ;  /* 0x000000ffff067224 */ /* 0x000fe200078e0008 */
[----:B------:R-:W-:Y:S06]  /*c0e0*/  @P1 BRA `(.L_x_833) ;  /* 0xffffffa800cc1947 */ /* 0x000fec000383ffff */
[----:B------:R-:W-:Y:S01]  /*c0f0*/  IMAD.MOV.U32 R7, RZ, RZ, R9 ;  /* 0x000000ffff077224 */ /* 0x000fe200078e0009 */
[----:B------:R-:W-:Y:S01]  /*c100*/  UMOV UR47, UR23 ;  /* 0x00000017002f7c82 */ /* 0x000fe20008000000 */
[----:B------:R-:W-:Y:S01]  /*c110*/  IMAD.MOV.U32 R6, RZ, RZ, R8 ;  /* 0x000000ffff067224 */ /* 0x000fe200078e0008 */
[----:B------:R-:W-:-:S06]  /*c120*/  UMOV UR37, UR24 ;  /* 0x0000001800257c82 */ /* 0x000fcc0008000000 */
.L_x_815:
[----:B------:R-:W-:Y:S01]  /*c130*/  ULDC UR6, c[0x0][0x448] ;  /* 0x0001120000067ab9 */ /* 0x000fe20000000800 */
[----:B------:R-:W-:Y:S01]  /*c140*/  IADD3 R86, R17, 0x1, -R86 ;  /* 0x0000000111567810 */ /* 0x000fe20007ffe856 */
[----:B------:R-:W-:Y:S01]  /*c150*/  UISETP.NE.AND UP0, UPT, UR6, 0x1, UPT ;  /* 0x000000010600788c */ /* 0x000fe2000bf05270 */
[----:B------:R-:W-:Y:S02]  /*c160*/  ULDC UR15, c[0x0][0x9e4] ;  /* 0x00027900000f7ab9 */ /* 0x000fe40000000800 */
[----:B------:R-:W-:Y:S01]  /*c170*/  R2UR UR14, R86 ;  /* 0x00000000560e72ca */ /* 0x000fe200000e0000 */
[----:B------:R-:W-:Y:S02]  /*c180*/  UISETP.GE.AND UP1, UPT, UR15, 0x1, UPT ;  /* 0x000000010f00788c */ /* 0x000fe4000bf26270 */
[----:B------:R-:W-:-:S04]  /*c190*/  UIADD3 UR11, UR39, 0x7f, URZ ;  /* 0x0000007f270b7890 */ /* 0x000fc8000fffe03f */
[----:B------:R-:W-:Y:S01]  /*c1a0*/  PLOP3.LUT P1, PT, PT, PT, UP1, 0x40, 0x0 ;  /* 0x000000000000781c */ /* 0x000fe20003f2e818 */
[----:B------:R-:W-:Y:S01]  /*c1b0*/  @UP0 ULDC UR6, c[0x0][0x44c] ;  /* 0x0001130000060ab9 */ /* 0x000fe20000000800 */
[----:B------:R-:W-:Y:S01]  /*c1c0*/  @UP0 ULDC UR18, c[0x0][0x450] ;  /* 0x0001140000120ab9 */ /* 0x000fe20000000800 */
[----:B------:R-:W-:-:S04]  /*c1d0*/  UIMAD.WIDE.U32 UR6, UR11, UR6, URZ ;  /* 0x000000060b0672a5 */ /* 0x000fc8000f8e003f */
[----:B------:R-:W-:-:S04]  /*c1e0*/  @UP0 USHF.R.U32.HI UR11, URZ, UR18, UR7 ;  /* 0x000000123f0b0299 */ /* 0x000fc80008011607 */
[----:B------:R-:W-:-:S03]  /*c1f0*/  UIADD3 UR11, UR14, UR11, URZ ;  /* 0x0000000b0e0b7290 */ /* 0x000fc6000fffe03f */
[----:B------:R-:W-:Y:S02]  /*c200*/  ULDC UR14, c[0x0][0x9dc] ;  /* 0x00027700000e7ab9 */ /* 0x000fe40000000800 */
[----:B------:R-:W-:Y:S01]  /*c210*/  UIADD3 UR14, UR11, -UR14, URZ ;  /* 0x8000000e0b0e7290 */ /* 0x000fe2000fffe03f */
[----:B------:R-:W-:Y:S11]  /*c220*/  @P1 BRA `(.L_x_834) ;  /* 0x0000000000441947 */ /* 0x000ff60003800000 */
[----:B------:R-:W-:-:S06]  /*c230*/  UISETP.GT.AND UP2, UPT, UR11, -0x1, UPT ;  /* 0xffffffff0b00788c */ /* 0x000fcc000bf44270 */
[----:B------:R-:W-:-:S13]  /*c240*/  PLOP3.LUT P1, PT, PT, PT, UP2, 0x80, 0x0 ;  /* 0x000000000000781c */ /* 0x000fda0003f2f028 */
[----:B------:R-:W-:Y:S05]  /*c250*/  @P1 BRA `(.L_x_835) ;  /* 0x00000000001c1947 */ /* 0x000fea0003800000 */
[----:B------:R-:W-:Y:S02]  /*c260*/  UISETP.NE.AND UP2, UPT, UR15, 0x1, UPT ;  /* 0x000000010f00788c */ /* 0x000fe4000bf45270 */
[----:B------:R-:W-:-:S09]  /*c270*/  ULOP3.LUT UR11, URZ, UR11, URZ, 0x33, !UPT ;  /* 0x0000000b3f0b7292 */ /* 0x000fd2000f8e333f */
[----:B------:R-:W-:Y:S02]  /*c280*/  @UP2 ULDC.64 UR18, c[0x0][0x9e8] ;  /* 0x00027a0000122ab9 */ /* 0x000fe40000000a00 */
[----:B------:R-:W-:-:S04]  /*c290*/  UIMAD.WIDE.U32 UR6, UR11, UR18, URZ ;  /* 0x000000120b0672a5 */ /* 0x000fc8000f8e003f */
[----:B------:R-:W-:-:S04]  /*c2a0*/  @UP2 USHF.R.U32.HI UR11, URZ, UR19, UR7 ;  /* 0x000000133f0b2299 */ /* 0x000fc80008011607 */
[----:B------:R-:W-:Y:S01]  /*c2b0*/  ULOP3.LUT UR11, URZ, UR11, URZ, 0x33, !UPT ;  /* 0x0000000b3f0b7292 */ /* 0x000fe2000f8e333f */
[----:B------:R-:W-:Y:S11]  /*c2c0*/  BRA `(.L_x_836) ;  /* 0x0000000000107947 */ /* 0x000ff60003800000 */
.L_x_835:
[----:B------:R-:W-:-:S11]  /*c2d0*/  UISETP.NE.AND UP2, UPT, UR15, 0x1, UPT ;  /* 0x000000010f00788c */ /* 0x000fd6000bf45270 */
[----:B------:R-:W-:Y:S02]  /*c2e0*/  @UP2 ULDC.64 UR18, c[0x0][0x9e8] ;  /* 0x00027a0000122ab9 */ /* 0x000fe40000000a00 */
[----:B------:R-:W-:-:S04]  /*c2f0*/  UIMAD.WIDE.U32 UR6, UR11, UR18, URZ ;  /* 0x000000120b0672a5 */ /* 0x000fc8000f8e003f */
[----:B------:R-:W-:-:S12]  /*c300*/  @UP2 USHF.R.U32.HI UR11, URZ, UR19, UR7 ;  /* 0x000000133f0b2299 */ /* 0x000fd80008011607 */
.L_x_836:
[----:B------:R-:W-:-:S04]  /*c310*/  UIMAD UR11, UR11, UR15, URZ ;  /* 0x0000000f0b0b72a4 */ /* 0x000fc8000f8e023f */
[----:B------:R-:W-:-:S04]  /*c320*/  UISETP.LT.AND UP2, UPT, UR14, UR11, UPT ;  /* 0x0000000b0e00728c */ /* 0x000fc8000bf41270 */
[----:B------:R-:W-:-:S12]  /*c330*/  USEL UR14, UR14, UR11, !UP2 ;  /* 0x0000000b0e0e7287 */ /* 0x000fd8000d000000 */
.L_x_834:
[----:B------:R-:W-:-:S04]  /*c340*/  UIADD3 UR6, UR14, 0xbf, URZ ;  /* 0x000000bf0e067890 */ /* 0x000fc8000fffe03f */
[----:B------:R-:W-:-:S04]  /*c350*/  UIMAD.WIDE UR6, UR6, 0x2aaaaaab, URZ ;  /* 0x2aaaaaab060678a5 */ /* 0x000fc8000f8e023f */
[----:B------:R-:W-:-:S04]  /*c360*/  USHF.R.U32.HI UR6, URZ, 0x1f, UR7 ;  /* 0x0000001f3f067899 */ /* 0x000fc80008011607 */
[----:B------:R-:W-:-:S04]  /*c370*/  ULEA.HI.SX32 UR6, UR7, UR6, 0x1b ;  /* 0x0000000607067291 */ /* 0x000fc8000f8fda3f */
[----:B------:R-:W-:-:S04]  /*c380*/  UISETP.LT.AND UP2, UPT, UR42, UR6, UPT ;  /* 0x000000062a00728c */ /* 0x000fc8000bf41270 */
[----:B------:R-:W-:-:S06]  /*c390*/  USEL UR22, UR42, UR6, !UP2 ;  /* 0x000000062a167287 */ /* 0x000fcc000d000000 */
[----:B------:R-:W-:-:S13]  /*c3a0*/  ISETP.GE.AND P1, PT, R3, UR22, PT ;  /* 0x0000001603007c0c */ /* 0x000fda000bf26270 */
[----:B------:R-:W-:Y:S05]  /*c3b0*/  @!P1 BRA `(.L_x_837) ;  /* 0x0000003000f49947 */ /* 0x000fea0003800000 */
[----:B------:R-:W-:Y:S01]  /*c3c0*/  IMAD.MOV.U32 R8, RZ, RZ, R7 ;  /* 0x000000ffff087224 */ /* 0x000fe200078e0007 */
[----:B------:R-:W-:Y:S01]  /*c3d0*/  UMOV UR25, UR37 ;  /* 0x0000002500197c82 */ /* 0x000fe20008000000 */
[----:B------:R-:W-:Y:S01]  /*c3e0*/  IMAD.MOV.U32 R9, RZ, RZ, R6 ;  /* 0x000000ffff097224 */ /* 0x000fe200078e0006 */
[----:B------:R-:W-:-:S06]  /*c3f0*/  ULDC UR23, c[0x0][0x988] ;  /* 0x0002620000177ab9 */ /* 0x000fcc0000000800 */
.L_x_847:
[----:B------:R-:W-:Y:S01]  /*c400*/  ISETP.NE.AND P2, PT, RZ, UR44, PT ;  /* 0x0000002cff007c0c */ /* 0x000fe2000bf45270 */
[----:B------:R-:W-:-:S04]  /*c410*/  UISETP.NE.AND UP2, UPT, UR47, 0x1, UPT ;  /* 0x000000012f00788c */ /* 0x000fc8000bf45270 */
[----:B------:R-:W-:-:S04]  /*c420*/  USEL UR37, URZ, 0x1, UP2 ;  /* 0x000000013f257887 */ /* 0x000fc80009000000 */
[----:B------:R-:W-:-:S04]  /*c430*/  ULOP3.LUT UR37, UR25, UR37, URZ, 0x3c, !UPT ;  /* 0x0000002519257292 */ /* 0x000fc8000f8e3c3f */
[----:B------:R-:W-:Y:S08]  /*c440*/  @P2 BRA `(.L_x_838) ;  /* 0x0000000000382947 */ /* 0x000ff00003800000 */
[----:B------:R-:W-:Y:S05]  /*c450*/  @!P0 BRA `(.L_x_839) ;  /* 0x0000000000048947 */ /* 0x000fea0003800000 */
[----:B------:R-:W-:Y:S01]  /*c460*/  BPT.TRAP 0x1 ;  /* 0x000000040000795c */ /* 0x000fe20000300000 */
.L_x_839:
        /* <DEDUP_REMOVED lines=9> */
.L_x_840:
[----:B-1----:R-:W-:Y:S05]  /*c500*/  @P1 BRA `(.L_x_838) ;  /* 0x0000000000081947 */ /* 0x002fea0003800000 */
[----:B------:R-:W1:Y:S02]  /*c510*/  SYNCS.PHASECHK.TRANS64.TRYWAIT P1, [UR6+0x28830], R6 ;  /* 0x02883006ff0075a7 */ /* 0x000e640008020146 */
[----:B-1----:R-:W-:Y:S05]  /*c520*/  @!P1 BRA `(.L_x_841) ;  /* 0x000000fc00049947 */ /* 0x002fea0003800000 */
.L_x_838:
[----:B-1----:R-:W1:Y:S01]  /*c530*/  S2R R7, SR_TID.X ;  /* 0x0000000000077919 */ /* 0x002e620000002100 */
[----:B------:R-:W-:Y:S01]  /*c540*/  UIADD3 UR24, UR47, 0x1, URZ ;  /* 0x000000012f187890 */ /* 0x000fe2000fffe03f */
[----:B------:R-:W-:Y:S01]  /*c550*/  UMOV UR19, 0x40000040 ;  /* 0x4000004000137882 */ /* 0x000fe20000000000 */
[----:B------:R-:W-:Y:S02]  /*c560*/  UMOV UR7, 0x40000040 ;  /* 0x4000004000077882 */ /* 0x000fe40000000000 */
[----:B------:R-:W-:Y:S01]  /*c570*/  UISETP.NE.AND UP2, UPT, UR24, 0x2, UPT ;  /* 0x000000021800788c */ /* 0x000fe2000bf45270 */
[----:B------:R-:W-:Y:S01]  /*c580*/  UMOV UR11, 0x40000040 ;  /* 0x40000040000b7882 */ /* 0x000fe20000000000 */
[----:B------:R-:W-:Y:S02]  /*c590*/  UMOV UR15, 0x40000040 ;  /* 0x40000040000f7882 */ /* 0x000fe40000000000 */
[----:B------:R-:W-:-:S04]  /*c5a0*/  USEL UR24, UR24, URZ, UP2 ;  /* 0x0000003f18187287 */ /* 0x000fc80009000000 */
[----:B------:R-:W-:-:S04]  /*c5b0*/  UIMAD UR18, UR24, 0x600, UR20 ;  /* 0x00000600181278a4 */ /* 0x000fc8000f8e0214 */
[----:B------:R-:W-:Y:S02]  /*c5c0*/  UIADD3 UR6, UR18, 0x2, URZ ;  /* 0x0000000212067890 */ /* 0x000fe4000fffe03f */
[----:B------:R-:W-:Y:S02]  /*c5d0*/  UIADD3 UR10, UR18, 0x4, URZ ;  /* 0x00000004120a7890 */ /* 0x000fe4000fffe03f */
[----:B------:R-:W-:Y:S01]  /*c5e0*/  UIADD3 UR14, UR18, 0x6, URZ ;  /* 0x00000006120e7890 */ /* 0x000fe2000fffe03f */
        /* <DEDUP_REMOVED lines=18> */
.L_x_843:
[----:B------:R-:W-:Y:S01]  /*c710*/  ULEA UR6, UR47, UR45, 0x3 ;  /* 0x0000002d2f067291 */ /* 0x000fe2000f8e183f */
[----:B------:R-:W-:-:S05]  /*c720*/  IMAD.U32 R6, RZ, RZ, UR25 ;  /* 0x00000019ff067e24 */ /* 0x000fca000f8e00ff */
[----:B------:R-:W-:-:S04]  /*c730*/  SHF.L.U32 R6, R6, 0x1f, RZ ;  /* 0x0000001f06067819 */ /* 0x000fc800000006ff */
[----:B------:R0:W1:Y:S01]  /*c740*/  SYNCS.PHASECHK.TRANS64.TRYWAIT P1, [UR6+0x28850], R6 ;  /* 0x02885006ff0075a7 */ /* 0x0000620008020146 */
[----:B------:R-:W-:Y:S05]  /*c750*/  @!P0 BRA `(.L_x_844) ;  /* 0x0000000000048947 */ /* 0x000fea0003800000 */
[----:B------:R-:W-:Y:S01]  /*c760*/  BPT.TRAP 0x1 ;  /* 0x000000040000795c */ /* 0x000fe20000300000 */
.L_x_844:
[----:B-1----:R-:W-:Y:S05]  /*c770*/  @P1 BRA `(.L_x_842) ;  /* 0x0000000000081947 */ /* 0x002fea0003800000 */
[----:B------:R-:W1:Y:S02]  /*c780*/  SYNCS.PHASECHK.TRANS64.TRYWAIT P1, [UR6+0x28850], R6 ;  /* 0x02885006ff0075a7 */ /* 0x000e640008020146 */
[----:B-1----:R-:W-:Y:S05]  /*c790*/  @!P1 BRA `(.L_x_845) ;  /* 0x000000f800809947 */ /* 0x002fea0003800000 */
.L_x_842:
[----:B------:R-:W-:Y:S01]  /*c7a0*/  UIADD3 UR6, UR45, 0x400, URZ ;  /* 0x000004002d067890 */ /* 0x000fe2000fffe03f */
[----:B------:R-:W-:Y:S01]  /*c7b0*/  WARPGROUP.ARRIVE ;  /* 0x00000000000079c5 */ /* 0x000fe20000000000 */
[----:B------:R-:W-:Y:S01]  /*c7c0*/  UMOV UR7, 0x80000020 ;  /* 0x8000002000077882 */ /* 0x000fe20000000000 */
[C---:B------:R-:W-:Y:S01]  /*c7d0*/  FMUL.FTZ R10, R0.reuse, R24 ;  /* 0x00000018000a7220 */ /* 0x040fe20000410000 */
[----:B------:R-:W-:Y:S01]  /*c7e0*/  USHF.R.U32.HI UR6, URZ, 0x4, UR6 ;  /* 0x000000043f067899 */ /* 0x000fe20008011606 */
[C---:B------:R-:W-:Y:S01]  /*c7f0*/  FMUL.FTZ R11, R0.reuse, R25 ;  /* 0x00000019000b7220 */ /* 0x040fe20000410000 */
[C---:B------:R-:W-:Y:S01]  /*c800*/  FMUL.FTZ R14, R0.reuse, R28 ;  /* 0x0000001c000e7220 */ /* 0x040fe20000410000 */
        /* <DEDUP_REMOVED lines=10> */
[----:B------:R-:W2:Y:S01]  /*c8b0*/  MUFU.TANH R11, R11 ;  /* 0x0000000b000b7308 */ /* 0x000ea20000002400 */
        /* <DEDUP_REMOVED lines=9> */
[----:B------:R-:W3:Y:S01]  /*c950*/  MUFU.TANH R14, R14 ;  /* 0x0000000e000e7308 */ /* 0x000ee20000002400 */
[----:B------:R-:W-:Y:S01]  /*c960*/  UMOV UR7, 0x80000020 ;  /* 0x8000002000077882 */ /* 0x000fe20000000000 */
[----:B01----:R-:W-:Y:S01]  /*c970*/  FMNMX.FTZ R6, R10, R9, !PT ;  /* 0x000000090a067209 */ /* 0x003fe20007810000 */
[C---:B------:R-:W-:Y:S01]  /*c980*/  FMUL.FTZ R83, R0.reuse, R91 ;  /* 0x0000005b00537220 */ /* 0x040fe20000410000 */
[C---:B------:R-:W-:Y:S01]  /*c990*/  FMUL.FTZ R29, R0.reuse, R37 ;  /* 0x00000025001d7220 */ /* 0x040fe20000410000 */
[C---:B------:R-:W-:Y:S01]  /*c9a0*/  FMUL.FTZ R37, R0.reuse, R45 ;  /* 0x0000002d00257220 */ /* 0x040fe20000410000 */
[C---:B------:R-:W-:Y:S01]  /*c9b0*/  FMUL.FTZ R45, R0.reuse, R53 ;  /* 0x00000035002d7220 */ /* 0x040fe20000410000 */
[----:B--2---:R-:W-:Y:S01]  /*c9c0*/  FMNMX.FTZ R91, R11, R6, !PT ;  /* 0x000000060b5b7209 */ /* 0x004fe20007810000 */
[----:B------:R-:W0:Y:S01]  /*c9d0*/  MUFU.TANH R15, R15 ;  /* 0x0000000f000f7308 */ /* 0x000e220000002400 */
[C---:B------:R-:W-:Y:S01]  /*c9e0*/  FMUL.FTZ R53, R0.reuse, R61 ;  /* 0x0000003d00357220 */ /* 0x040fe20000410000 */
[C---:B------:R-:W-:Y:S01]  /*c9f0*/  FMUL.FTZ R61, R0.reuse, R69 ;  /* 0x00000045003d7220 */ /* 0x040fe20000410000 */
[C---:B------:R-:W-:Y:S01]  /*ca00*/  FMUL.FTZ R13, R0.reuse, R26 ;  /* 0x0000001a000d7220 */ /* 0x040fe20000410000 */
[C---:B------:R-:W-:Y:S01]  /*ca10*/  FMUL.FTZ R32, R0.reuse, R40 ;  /* 0x0000002800207220 */ /* 0x040fe20000410000 */
[C---:B------:R-:W-:Y:S01]  /*ca20*/  FMUL.FTZ R36, R0.reuse, R44 ;  /* 0x0000002c00247220 */ /* 0x040fe20000410000 */
[C---:B------:R-:W-:Y:S01]  /*ca30*/  FMUL.FTZ R69, R0.reuse, R77 ;  /* 0x0000004d00457220 */ /* 0x040fe20000410000 */
[----:B------:R-:W-:Y:S01]  /*ca40*/  FMUL.FTZ R44, R0, R52 ;  /* 0x00000034002c7220 */ /* 0x000fe20000410000 */
[----:B------:R-:W1:Y:S01]  /*ca50*/  MUFU.TANH R24, R24 ;  /* 0x0000001800187308 */ /* 0x000e620000002400 */
[----:B---3--:R-:W-:Y:S01]  /*ca60*/  FMNMX.FTZ R6, R14, R91, !PT ;  /* 0x0000005b0e067209 */ /* 0x008fe20007810000 */
        /* <DEDUP_REMOVED lines=68> */
[----:B------:R-:W-:Y:S01]  /*ceb0*/  UMOV UR10, UR23 ;  /* 0x00000017000a7c82 */ /* 0x000fe20008000000 */
[----:B------:R-:W1:Y:S01]  /*cec0*/  S2R R217, SR_TID.X ;  /* 0x0000000000d97919 */ /* 0x000e620000002100 */
[----:B------:R-:W3:Y:S01]  /*ced0*/  MUFU.TANH R36, R36 ;  /* 0x0000002400247308 */ /* 0x000ee20000002400 */
[----:B--2---:R-:W-:Y:S01]  /*cee0*/  FMNMX.FTZ R95, R33, R94, !PT ;  /* 0x0000005e215f7209 */ /* 0x004fe20007810000 */
[----:B------:R-:W-:-:S06]  /*cef0*/  FMUL.FTZ R94, R0, R102 ;  /* 0x00000066005e7220 */ /* 0x000fcc0000410000 */
[----:B------:R-:W2:Y:S01]  /*cf00*/  MUFU.TANH R21, R21 ;  /* 0x0000001500157308 */ /* 0x000ea20000002400 */
[----:B0-----:R-:W-:-:S07]  /*cf10*/  FMNMX.FTZ R6, R20, R7, !PT ;  /* 0x0000000714067209 */ /* 0x001fce0007810000 */
[----:B------:R-:W0:Y:S01]  /*cf20*/  MUFU.TANH R37, R37 ;  /* 0x0000002500257308 */ /* 0x000e220000002400 */
[----:B---3--:R-:W-:Y:S01]  /*cf30*/  FMNMX.FTZ R96, R36, R95, !PT ;  /* 0x0000005f24607209 */ /* 0x008fe20007810000 */
[----:B------:R-:W-:-:S06]  /*cf40*/  FMUL.FTZ R95, R0, R103 ;  /* 0x00000067005f7220 */ /* 0x000fcc0000410000 */
[----:B------:R-:W3:Y:S01]  /*cf50*/  MUFU.TANH R26, R26 ;  /* 0x0000001a001a7308 */ /* 0x000ee20000002400 */
[----:B--2---:R-:W-:Y:S02]  /*cf60*/  FMNMX.FTZ R7, R21, R6, !PT ;  /* 0x0000000615077209 */ /* 0x004fe40007810000 */
[----:B-1----:R-:W-:-:S05]  /*cf70*/  SHF.R.U32.HI R217, RZ, 0x7, R217 ;  /* 0x00000007ffd97819 */ /* 0x002fca00000116d9 */
[----:B------:R-:W1:Y:S01]  /*cf80*/  MUFU.TANH R40, R40 ;  /* 0x0000002800287308 */ /* 0x000e620000002400 */
[----:B0-----:R-:W-:-:S07]  /*cf90*/  FMNMX.FTZ R97, R37, R96, !PT ;  /* 0x0000006025617209 */ /* 0x001fce0007810000 */
[----:B------:R-:W0:Y:S01]  /*cfa0*/  MUFU.TANH R27, R27 ;  /* 0x0000001b001b7308 */ /* 0x000e220000002400 */
[----:B---3--:R-:W-:-:S07]  /*cfb0*/  FMNMX.FTZ R6, R26, R7, !PT ;  /* 0x000000071a067209 */ /* 0x008fce0007810000 */
[----:B------:R-:W2:Y:S01]  /*cfc0*/  MUFU.TANH R41, R41 ;  /* 0x0000002900297308 */ /* 0x000ea20000002400 */
[----:B-1----:R-:W-:Y:S01]  /*cfd0*/  FMNMX.FTZ R96, R40, R97, !PT ;  /* 0x0000006128607209 */ /* 0x002fe20007810000 */
[----:B------:R-:W-:Y:S02]  /*cfe0*/  WARPGROUP.DEPBAR.LE gsb0, 0x0 ;  /* 0x00008000000079c5 */ /* 0x000fe40000010000 */
[----:B------:R-:W-:-:S04]  /*cff0*/  WARPGROUP.ARRIVE ;  /* 0x00000000000079c5 */ /* 0x000fc80000000000 */
[----:B------:R-:W1:Y:S01]  /*d000*/  MUFU.TANH R30, R30 ;  /* 0x0000001e001e7308 */ /* 0x000e620000002400 */
[----:B0-----:R-:W-:Y:S01]  /*d010*/  FMNMX.FTZ R7, R27, R6, !PT ;  /* 0x000000061b077209 */ /* 0x001fe20007810000 */
[----:B------:R-:W-:Y:S01]  /*d020*/  QGMMA.64x128x32.F32.E4M3.E4M3 R120, R200, gdesc[UR4], R120, gsb0 ;  /* 0x01e00004c8787df3 */ /* 0x000fe20008000878 */
[----:B------:R-:W-:Y:S01]  /*d030*/  UIADD3 UR6, UR11, 0x200, URZ ;  /* 0x000002000b067890 */ /* 0x000fe2000fffe03f */
[----:B------:R-:W-:-:S04]  /*d040*/  UMOV UR7, 0x80000020 ;  /* 0x8000002000077882 */ /* 0x000fc80000000000 */
[----:B------:R-:W0:Y:S01]  /*d050*/  MUFU.TANH R44, R44 ;  /* 0x0000002c002c7308 */ /* 0x000e220000002400 */
[----:B--2---:R-:W-:Y:S01]  /*d060*/  FMNMX.FTZ R97, R41, R96, !PT ;  /* 0x0000006029617209 */ /* 0x004fe20007810000 */
[----:B------:R-:W-:-:S06]  /*d070*/  FMUL.FTZ R96, R0, R104 ;  /* 0x0000006800607220 */ /* 0x000fcc0000410000 */
[----:B------:R-:W2:Y:S01]  /*d080*/  MUFU.TANH R31, R31 ;  /* 0x0000001f001f7308 */ /* 0x000ea20000002400 */
[----:B-1----:R-:W-:-:S07]  /*d090*/  FMNMX.FTZ R6, R30, R7, !PT ;  /* 0x000000071e067209 */ /* 0x002fce0007810000 */
[----:B------:R-:W1:Y:S01]  /*d0a0*/  MUFU.TANH R45, R45 ;  /* 0x0000002d002d7308 */ /* 0x000e620000002400 */
[----:B0-----:R-:W-:Y:S01]  /*d0b0*/  FMNMX.FTZ R98, R44, R97, !PT ;  /* 0x000000612c627209 */ /* 0x001fe20007810000 */
[----:B------:R-:W-:-:S06]  /*d0c0*/  FMUL.FTZ R97, R0, R105 ;  /* 0x0000006900617220 */ /* 0x000fcc0000410000 */
        /* <DEDUP_REMOVED lines=32> */
[----:B0-----:R-:W-:Y:S01]  /*d2d0*/  FMNMX.FTZ R6, R46, R7, !PT ;  /* 0x000000072e067209 */ /* 0x001fe20007810000 */
[----:B------:R-:W-:Y:S02]  /*d2e0*/  WARPGROUP.DEPBAR.LE gsb0, 0x0 ;  /* 0x00008000000079c5 */ /* 0x000fe40000010000 */
[----:B------:R-:W-:-:S04]  /*d2f0*/  WARPGROUP.ARRIVE ;  /* 0x00000000000079c5 */ /* 0x000fc80000000000 */
[----:B------:R-:W0:Y:S01]  /*d300*/  MUFU.TANH R61, R61 ;  /* 0x0000003d003d7308 */ /* 0x000e220000002400 */
[----:B--2---:R-:W-:Y:S01]  /*d310*/  FMNMX.FTZ R102, R60, R101, !PT ;  /* 0x000000653c667209 */ /* 0x004fe20007810000 */
[----:B------:R-:W-:Y:S01]  /*d320*/  QGMMA.64x128x32.F32.E4M3.E4M3 R120, R196, gdesc[UR4], R120, gsb0 ;  /* 0x01e00004c4787df3 */ /* 0x000fe20008000878 */
[----:B------:R-:W-:Y:S01]  /*d330*/  FMUL.FTZ R101, R0, R109 ;  /* 0x0000006d00657220 */ /* 0x000fe20000410000 */
[----:B------:R-:W-:Y:S01]  /*d340*/  UIADD3 UR6, UR11, 0x202, URZ ;  /* 0x000002020b067890 */ /* 0x000fe2000fffe03f */
[----:B------:R-:W-:-:S03]  /*d350*/  UMOV UR7, 0x80000020 ;  /* 0x8000002000077882 */ /* 0x000fc60000000000 */
        /* <DEDUP_REMOVED lines=39> */
[----:B--2---:R-:W-:Y:S01]  /*d5d0*/  FMNMX.FTZ R107, R77, R106, !PT ;  /* 0x0000006a4d6b7209 */ /* 0x004fe20007810000 */
[----:B------:R-:W-:Y:S02]  /*d5e0*/  WARPGROUP.DEPBAR.LE gsb0, 0x0 ;  /* 0x00008000000079c5 */ /* 0x000fe40000010000 */
[----:B------:R-:W-:-:S04]  /*d5f0*/  WARPGROUP.ARRIVE ;  /* 0x00000000000079c5 */ /* 0x000fc80000000000 */
[----:B------:R-:W2:Y:S01]  /*d600*/  MUFU.TANH R67, R67 ;  /* 0x0000004300437308 */ /* 0x000ea20000002400 */
[----:B-1----:R-:W-:Y:S01]  /*d610*/  FMNMX.FTZ R6, R66, R7, !PT ;  /* 0x0000000742067209 */ /* 0x002fe20007810000 */
[----:B------:R-:W-:Y:S01]  /*d620*/  QGMMA.64x128x32.F32.E4M3.E4M3 R120, R192, gdesc[UR4], R120, gsb0 ;  /* 0x01e00004c0787df3 */ /* 0x000fe20008000878 */
[----:B------:R-:W-:Y:S01]  /*d630*/  UIADD3 UR6, UR11, 0x400, URZ ;  /* 0x000004000b067890 */ /* 0x000fe2000fffe03f */
[----:B------:R-:W-:-:S04]  /*d640*/  UMOV UR7, 0x80000020 ;  /* 0x8000002000077882 */ /* 0x000fc80000000000 */
        /* <DEDUP_REMOVED lines=24> */
[----:B------:R-:W-:Y:S01]  /*d7d0*/  FMUL.FTZ R108, R0, R116 ;  /* 0x00000074006c7220 */ /* 0x000fe20000410000 */
[----:B------:R-:W-:-:S05]  /*d7e0*/  IMAD.U32 R116, RZ, RZ, UR24 ;  /* 0x00000018ff747e24 */ /* 0x000fca000f8e00ff */
        /* <DEDUP_REMOVED lines=15> */
[----:B------:R-:W-:Y:S02]  /*d8e0*/  WARPGROUP.DEPBAR.LE gsb0, 0x0 ;  /* 0x00008000000079c5 */ /* 0x000fe40000010000 */
[----:B------:R-:W-:-:S04]  /*d8f0*/  WARPGROUP.ARRIVE ;  /* 0x00000000000079c5 */ /* 0x000fc80000000000 */
[----:B------:R-:W1:Y:S01]  /*d900*/  MUFU.TANH R100, R100 ;  /* 0x0000006400647308 */ /* 0x000e620000002400 */
[----:B0-----:R-:W-:Y:S01]  /*d910*/  FMNMX.FTZ R111, R97, R110, !PT ;  /* 0x0000006e616f7209 */ /* 0x001fe20007810000 */
[----:B------:R-:W-:Y:S01]  /*d920*/  FMUL.FTZ R110, R0, R118 ;  /* 0x00000076006e7220 */ /* 0x000fe20000410000 */
[----:B------:R-:W-:Y:S01]  /*d930*/  QGMMA.64x128x32.F32.E4M3.E4M3 R120, R188, gdesc[UR4], R120, gsb0 ;  /* 0x01e00004bc787df3 */ /* 0x000fe20008000878 */
[----:B------:R-:W-:Y:S01]  /*d940*/  UIADD3 UR6, UR11, 0x402, URZ ;  /* 0x000004020b067890 */ /* 0x000fe2000fffe03f */
[----:B------:R-:W-:-:S03]  /*d950*/  UMOV UR7, 0x80000020 ;  /* 0x8000002000077882 */ /* 0x000fc60000000000 */
        /* <DEDUP_REMOVED lines=24> */
[----:B0-----:R-:W-:-:S05]  /*dae0*/  FMNMX.FTZ R112, R109, R112, !PT ;  /* 0x000000706d707209 */ /* 0x001fca0007810000 */
[----:B------:R-:W0:Y:S02]  /*daf0*/  SHFL.BFLY PT, R113, R112, 0x2, 0x1f ;  /* 0x0c401f0070717f89 */ /* 0x000e2400000e0000 */
[----:B------:R-:W3:Y:S01]  /*db00*/  MUFU.TANH R102, R102 ;  /* 0x0000006600667308 */ /* 0x000ee20000002400 */
[----:B--2---:R-:W-:-:S07]  /*db10*/  FMNMX.FTZ R6, R98, R7, !PT ;  /* 0x0000000762067209 */ /* 0x004fce0007810000 */
[----:B------:R-:W2:Y:S01]  /*db20*/  MUFU.TANH R103, R103 ;  /* 0x0000006700677308 */ /* 0x000ea20000002400 */
[----:B-1----:R-:W-:-:S07]  /*db30*/  FMNMX.FTZ R7, R99, R6, !PT ;  /* 0x0000000663077209 */ /* 0x002fce0007810000 */
[----:B------:R-:W1:Y:S01]  /*db40*/  MUFU.TANH R106, R106 ;  /* 0x0000006a006a7308 */ /* 0x000e620000002400 */
[----:B---3--:R-:W-:Y:S02]  /*db50*/  FMNMX.FTZ R6, R102, R7, !PT ;  /* 0x0000000766067209 */ /* 0x008fe40007810000 */
[----:B0-----:R-:W-:-:S05]  /*db60*/  FMNMX.FTZ R113, R112, R113, !PT ;  /* 0x0000007170717209 */ /* 0x001fca0007810000 */
[----:B------:R-:W0:Y:S01]  /*db70*/  MUFU.TANH R107, R107 ;  /* 0x0000006b006b7308 */ /* 0x000e220000002400 */
[----:B--2---:R-:W-:-:S07]  /*db80*/  FMNMX.FTZ R7, R103, R6, !PT ;  /* 0x0000000667077209 */ /* 0x004fce0007810000 */
[----:B------:R-:W2:Y:S01]  /*db90*/  MUFU.TANH R110, R110 ;  /* 0x0000006e006e7308 */ /* 0x000ea20000002400 */
[----:B-1----:R-:W-:-:S07]  /*dba0*/  FMNMX.FTZ R6, R106, R7, !PT ;  /* 0x000000076a067209 */ /* 0x002fce0007810000 */
[----:B------:R-:W1:Y:S01]  /*dbb0*/  MUFU.TANH R111, R111 ;  /* 0x0000006f006f7308 */ /* 0x000e620000002400 */
[----:B0-----:R-:W-:Y:S01]  /*dbc0*/  FMNMX.FTZ R7, R107, R6, !PT ;  /* 0x000000066b077209 */ /* 0x001fe20007810000 */
[----:B------:R-:W-:Y:S02]  /*dbd0*/  WARPGROUP.DEPBAR.LE gsb0, 0x0 ;  /* 0x00008000000079c5 */ /* 0x000fe40000010000 */
[----:B------:R-:W-:Y:S01]  /*dbe0*/  WARPGROUP.ARRIVE ;  /* 0x00000000000079c5 */ /* 0x000fe20000000000 */
[----:B--2---:R-:W-:-:S05]  /*dbf0*/  FMNMX.FTZ R6, R110, R7, !PT ;  /* 0x000000076e067209 */ /* 0x004fca0007810000 */
[----:B------:R-:W-:Y:S01]  /*dc00*/  QGMMA.64x128x32.F32.E4M3.E4M3 R120, R184, gdesc[UR4], R120, gsb0 ;  /* 0x01e00004b8787df3 */ /* 0x000fe20008000878 */
[----:B-1----:R-:W-:Y:S02]  /*dc10*/  FMNMX.FTZ R7, R111, R6, !PT ;  /* 0x000000066f077209 */ /* 0x002fe40007810000 */
[----:B------:R-:W0:Y:S04]  /*dc20*/  SHFL.BFLY PT, R6, R113, 0x1, 0x1f ;  /* 0x0c201f0071067f89 */ /* 0x000e2800000e0000 */
[----:B------:R-:W1:Y:S01]  /*dc30*/  SHFL.BFLY PT, R114, R7, 0x2, 0x1f ;  /* 0x0c401f0007727f89 */ /* 0x000e6200000e0000 */
[----:B0-----:R-:W-:Y:S01]  /*dc40*/  FMNMX.FTZ R6, R113, R6, !PT ;  /* 0x0000000671067209 */ /* 0x001fe20007810000 */
[----:B------:R-:W-:Y:S01]  /*dc50*/  IMAD.U32 R113, RZ, RZ, UR10 ;  /* 0x0000000aff717e24 */ /* 0x000fe2000f8e00ff */
[----:B-1----:R-:W-:-:S03]  /*dc60*/  FMNMX.FTZ R114, R7, R114, !PT ;  /* 0x0000007207727209 */ /* 0x002fc60007810000 */
[C---:B------:R-:W-:Y:S01]  /*dc70*/  FFMA.FTZ R112, R6.reuse, R113, -8 ;  /* 0xc100000006707423 */ /* 0x040fe20000010071 */
[----:B------:R-:W-:-:S03]  /*dc80*/  FADD.FTZ R9, -R6, R9 ;  /* 0x0000000906097221 */ /* 0x000fc60000010100 */
        /* <DEDUP_REMOVED lines=44> */
[----:B------:R-:W-:Y:S01]  /*df50*/  FMUL.FTZ R115, R9, UR10 ;  /* 0x0000000a09737c20 */ /* 0x000fe20008410000 */
[----:B------:R-:W-:-:S01]  /*df60*/  FFMA.FTZ R97, R100, UR10, -R112 ;  /* 0x0000000a64617c23 */ /* 0x000fc20008010870 */
[--C-:B------:R-:W-:Y:S01]  /*df70*/  FFMA.FTZ R100, R101, UR10, -R112.reuse ;  /* 0x0000000a65647c23 */ /* 0x100fe20008010870 */
[----:B------:R-:W-:-:S01]  /*df80*/  FFMA.FTZ R101, R104, UR10, -R112 ;  /* 0x0000000a68657c23 */ /* 0x000fc20008010870 */
[----:B------:R-:W-:-:S02]  /*df90*/  IMAD.U32 R114, RZ, RZ, UR10 ;  /* 0x0000000aff727e24 */ /* 0x000fc4000f8e00ff */
[----:B------:R-:W-:-:S01]  /*dfa0*/  FADD.FTZ R9, -R7, R8 ;  /* 0x0000000807097221 */ /* 0x000fc20000010100 */
[--C-:B------:R-:W-:Y:S01]  /*dfb0*/  FFMA.FTZ R104, R105, UR10, -R112.reuse ;  /* 0x0000000a69687c23 */ /* 0x100fe20008010870 */
[----:B------:R-:W-:Y:S01]  /*dfc0*/  MUFU.EX2 R8, R115 ;  /* 0x0000007300087308 */ /* 0x000fe20000000800 */
[----:B------:R-:W-:-:S01]  /*dfd0*/  FFMA.FTZ R105, R108, UR10, -R112 ;  /* 0x0000000a6c697c23 */ /* 0x000fc20008010870 */
[----:B------:R-:W-:Y:S01]  /*dfe0*/  FFMA.FTZ R108, R109, UR10, -R112 ;  /* 0x0000000a6d6c7c23 */ /* 0x000fe20008010870 */
[----:B------:R-:W-:-:S01]  /*dff0*/  FFMA.FTZ R109, R7, R114, -8 ;  /* 0xc1000000076d7423 */ /* 0x000fc20000010072 */
[----:B------:R-:W-:-:S03]  /*e000*/  FMUL.FTZ R9, R9, UR10 ;  /* 0x0000000a09097c20 */ /* 0x000fc60008410000 */
[--C-:B------:R-:W-:Y:S01]  /*e010*/  FFMA.FTZ R112, R13, UR10, -R109.reuse ;  /* 0x0000000a0d707c23 */ /* 0x100fe2000801086d */
        /* <DEDUP_REMOVED lines=44> */
[----:B------:R-:W-:Y:S01]  /*e2e0*/  FFMA.FTZ R99, R99, UR10, -R109 ;  /* 0x0000000a63637c23 */ /* 0x000fe2000801086d */
[----:B------:R-:W-:-:S02]  /*e2f0*/  WARPGROUP.DEPBAR.LE gsb0, 0x0 ;  /* 0x00008000000079c5 */ /* 0x000fc40000010000 */
[----:B------:R-:W-:Y:S01]  /*e300*/  FFMA.FTZ R110, R110, UR10, -R109 ;  /* 0x0000000a6e6e7c23 */ /* 0x000fe2000801086d */
[----:B------:R-:W0:Y:S01]  /*e310*/  MUFU.EX2 R25, R25 ;  /* 0x0000001900197308 */ /* 0x000e220000000800 */
[----:B-1----:R-:W-:-:S07]  /*e320*/  FADD.FTZ R115, R15, R114 ;  /* 0x000000720f737221 */ /* 0x002fce0000010000 */
[----:B------:R-:W1:Y:S01]  /*e330*/  MUFU.EX2 R28, R28 ;  /* 0x0000001c001c7308 */ /* 0x000e620000000800 */
[----:B--2---:R-:W-:-:S07]  /*e340*/  FADD.FTZ R74, R24, R115 ;  /* 0x00000073184a7221 */ /* 0x004fce0000010000 */
[----:B------:R-:W2:Y:S01]  /*e350*/  MUFU.EX2 R29, R29 ;  /* 0x0000001d001d7308 */ /* 0x000ea20000000800 */
[----:B0-----:R-:W-:-:S01]  /*e360*/  FADD.FTZ R115, R25, R74 ;  /* 0x0000004a19737221 */ /* 0x001fc20000010000 */
[----:B------:R-:W-:-:S06]  /*e370*/  FFMA.FTZ R74, R78, UR10, -R109 ;  /* 0x0000000a4e4a7c23 */ /* 0x000fcc000801086d */
[----:B------:R-:W-:Y:S01]  /*e380*/  MUFU.EX2 R9, R9 ;  /* 0x0000000900097308 */ /* 0x000fe20000000800 */
[----:B-1----:R-:W-:-:S07]  /*e390*/  FADD.FTZ R114, R28, R115 ;  /* 0x000000731c727221 */ /* 0x002fce0000010000 */
[----:B------:R-:W0:Y:S01]  /*e3a0*/  MUFU.EX2 R112, R112 ;  /* 0x0000007000707308 */ /* 0x000e220000000800 */
[----:B--2---:R-:W-:-:S07]  /*e3b0*/  FADD.FTZ R115, R29, R114 ;  /* 0x000000721d737221 */ /* 0x004fce0000010000 */
[----:B------:R-:W1:Y:S08]  /*e3c0*/  MUFU.EX2 R32, R32 ;  /* 0x0000002000207308 */ /* 0x000e700000000800 */
[----:B------:R-:W2:Y:S01]  /*e3d0*/  MUFU.EX2 R13, R13 ;  /* 0x0000000d000d7308 */ /* 0x000ea20000000800 */
[----:B0-----:R-:W-:-:S07]  /*e3e0*/  FFMA.FTZ R4, R9, R4, R112 ;  /* 0x0000000409047223 */ /* 0x001fce0000010070 */
        /* <DEDUP_REMOVED lines=118> */
[----:B------:R-:W-:Y:S02]  /*eb50*/  IADD3 R114, -R217, 0xb, RZ ;  /* 0x0000000bd9727810 */ /* 0x000fe40007ffe1ff */
[----:B------:R-:W1:Y:S04]  /*eb60*/  S2R R217, SR_TID.X ;  /* 0x0000000000d97919 */ /* 0x000e680000002100 */
[----:B------:R-:W3:Y:S01]  /*eb70*/  MUFU.EX2 R74, R74 ;  /* 0x0000004a004a7308 */ /* 0x000ee20000000800 */
[----:B--2---:R-:W-:-:S07]  /*eb80*/  FADD.FTZ R4, R70, R5 ;  /* 0x0000000546047221 */ /* 0x004fce0000010000 */
[----:B------:R-:W2:Y:S01]  /*eb90*/  MUFU.EX2 R79, R79 ;  /* 0x0000004f004f7308 */ /* 0x000ea20000000800 */
[----:B0-----:R-:W-:-:S07]  /*eba0*/  FADD.FTZ R5, R75, R4 ;  /* 0x000000044b057221 */ /* 0x001fce0000010000 */
[----:B------:R-:W0:Y:S01]  /*ebb0*/  MUFU.EX2 R78, R78 ;  /* 0x0000004e004e7308 */ /* 0x000e220000000800 */
[----:B---3--:R-:W-:-:S07]  /*ebc0*/  FADD.FTZ R4, R74, R5 ;  /* 0x000000054a047221 */ /* 0x008fce0000010000 */
[----:B------:R-:W3:Y:S01]  /*ebd0*/  MUFU.EX2 R83, R83 ;  /* 0x0000005300537308 */ /* 0x000ee20000000800 */
[----:B--2---:R-:W-:-:S01]  /*ebe0*/  FADD.FTZ R5, R79, R4 ;  /* 0x000000044f057221 */ /* 0x004fc20000010000 */
[----:B-1----:R-:W-:-:S06]  /*ebf0*/  LOP3.LUT P1, RZ, R217, 0x7f, RZ, 0xc0, !PT ;  /* 0x0000007fd9ff7812 */ /* 0x002fcc000782c0ff */
[----:B------:R-:W1:Y:S01]  /*ec00*/  MUFU.EX2 R82, R82 ;  /* 0x0000005200527308 */ /* 0x000e620000000800 */
[----:B0-----:R-:W-:-:S07]  /*ec10*/  FADD.FTZ R4, R78, R5 ;  /* 0x000000054e047221 */ /* 0x001fce0000010000 */
[----:B------:R-:W0:Y:S01]  /*ec20*/  MUFU.EX2 R87, R87 ;  /* 0x0000005700577308 */ /* 0x000e220000000800 */
[----:B---3--:R-:W-:-:S07]  /*ec30*/  FADD.FTZ R5, R83, R4 ;  /* 0x0000000453057221 */ /* 0x008fce0000010000 */
        /* <DEDUP_REMOVED lines=8> */
[--C-:B------:R-:W-:Y:S01]  /*ecc0*/  FFMA.FTZ R103, R107, UR10, -R109.reuse ;  /* 0x0000000a6b677c23 */ /* 0x100fe2000801086d */
[----:B------:R-:W-:-:S05]  /*ecd0*/  FFMA.FTZ R109, R111, UR10, -R109 ;  /* 0x0000000a6f6d7c23 */ /* 0x000fca000801086d */
        /* <DEDUP_REMOVED lines=10> */
[----:B------:R-:W-:-:S05]  /*ed80*/  @!P1 LEA R4, R116, UR45, 0x3 ;  /* 0x0000002d74049c11 */ /* 0x000fca000f8e18ff */
[----:B------:R-:W-:Y:S01]  /*ed90*/  @!P1 VIADD R4, R4, 0x28840 ;  /* 0x0002884004049836 */ /* 0x000fe20000000000 */
[----:B------:R-:W2:Y:S01]  /*eda0*/  MUFU.EX2 R96, R96 ;  /* 0x0000006000607308 */ /* 0x000ea20000000800 */
[----:B-1----:R-:W-:-:S01]  /*edb0*/  FADD.FTZ R107, R93, R106 ;  /* 0x0000006a5d6b7221 */ /* 0x002fc20000010000 */
[----:B------:R2:W-:Y:S06]  /*edc0*/  BAR.ARV R114, 0x100 ;  /* 0x000400720000751d */ /* 0x0005ec0000002000 */
[----:B------:R-:W1:Y:S01]  /*edd0*/  MUFU.EX2 R99, R99 ;  /* 0x0000006300637308 */ /* 0x000e620000000800 */
[----:B0-----:R-:W-:-:S01]  /*ede0*/  FADD.FTZ R106, R94, R5 ;  /* 0x000000055e6a7221 */ /* 0x001fc20000010000 */
[----:B------:R-:W-:-:S04]  /*edf0*/  @!P1 PRMT R4, RZ, 0x654, R4 ;  /* 0x00000654ff049816 */ /* 0x000fc80000000004 */
[----:B------:R0:W-:Y:S02]  /*ee00*/  @!P1 SYNCS.ARRIVE.TRANS64.RED.A1T0 RZ, [R4+URZ], RZ ;  /* 0x000000ff04ff99a7 */ /* 0x0001e4000810043f */
[----:B------:R-:W3:Y:S01]  /*ee10*/  MUFU.EX2 R97, R97 ;  /* 0x0000006100617308 */ /* 0x000ee20000000800 */
[----:B--2---:R-:W-:-:S07]  /*ee20*/  FADD.FTZ R114, R96, R107 ;  /* 0x0000006b60727221 */ /* 0x004fce0000010000 */
[----:B------:R-:W2:Y:S01]  /*ee30*/  MUFU.EX2 R98, R98 ;  /* 0x0000006200627308 */ /* 0x000ea20000000800 */
[----:B-1----:R-:W-:-:S07]  /*ee40*/  FADD.FTZ R5, R99, R106 ;  /* 0x0000006a63057221 */ /* 0x002fce0000010000 */
[----:B------:R-:W0:Y:S01]  /*ee50*/  MUFU.EX2 R100, R100 ;  /* 0x0000006400647308 */ /* 0x000e220000000800 */
[----:B---3--:R-:W-:-:S07]  /*ee60*/  FADD.FTZ R107, R97, R114 ;  /* 0x00000072616b7221 */ /* 0x008fce0000010000 */
        /* <DEDUP_REMOVED lines=19> */
[----:B0-----:R-:W-:Y:S01]  /*efa0*/  FADD.FTZ R4, R109, R4 ;  /* 0x000000046d047221 */ /* 0x001fe20000010000 */
[----:B------:R-:W-:Y:S06]  /*efb0*/  @!P0 BRA `(.L_x_846) ;  /* 0x0000000000048947 */ /* 0x000fec0003800000 */
[----:B------:R-:W-:Y:S01]  /*efc0*/  BPT.TRAP 0x1 ;  /* 0x000000040000795c */ /* 0x000fe20000300000 */
.L_x_846:
        /* <DEDUP_REMOVED lines=122> */
[----:B------:R-:W-:Y:S06]  /*f770*/  @P1 BRA `(.L_x_847) ;  /* 0xffffffcc00201947 */ /* 0x000fec000383ffff */
[----:B------:R-:W-:-:S05]  /*f780*/  UMOV UR47, UR24 ;  /* 0x00000018002f7c82 */ /* 0x000fca0008000000 */
.L_x_837:
[----:B------:R-:W-:-:S13]  /*f790*/  ISETP.GE.AND P1, PT, R3, UR42, PT ;  /* 0x0000002a03007c0c */ /* 0x000fda000bf26270 */
[----:B------:R-:W-:Y:S05]  /*f7a0*/  @!P1 BRA `(.L_x_848) ;  /* 0x0000005400609947 */ /* 0x000fea0003800000 */
[----:B------:R-:W-:Y:S01]  /*f7b0*/  IMAD.MOV.U32 R8, RZ, RZ, R7 ;  /* 0x000000ffff087224 */ /* 0x000fe200078e0007 */
[----:B------:R-:W-:Y:S01]  /*f7c0*/  UMOV UR27, UR37 ;  /* 0x00000025001b7c82 */ /* 0x000fe20008000000 */
[----:B------:R-:W-:Y:S01]  /*f7d0*/  IMAD.MOV.U32 R9, RZ, RZ, R6 ;  /* 0x000000ffff097224 */ /* 0x000fe200078e0006 */
[----:B------:R-:W-:Y:S01]  /*f7e0*/  ULDC UR24, c[0x0][0x9e4] ;  /* 0x0002790000187ab9 */ /* 0x000fe20000000800 */
[----:B------:R-:W-:Y:S01]  /*f7f0*/  ULDC UR25, c[0x0][0x288] ;  /* 0x0000a20000197ab9 */ /* 0x000fe20000000800 */
[----:B------:R-:W-:Y:S01]  /*f800*/  ULDC UR23, c[0x0][0x988] ;  /* 0x0002620000177ab9 */ /* 0x000fe20000000800 */
[----:B------:R-:W-:-:S05]  /*f810*/  ULDC UR26, c[0x0][0x9e0] ;  /* 0x00027800001a7ab9 */ /* 0x000fca0000000800 */
.L_x_866:
[----:B------:R-:W-:Y:S01]  /*f820*/  ISETP.NE.AND P2, PT, RZ, UR44, PT ;  /* 0x0000002cff007c0c */ /* 0x000fe2000bf45270 */
[----:B------:R-:W-:-:S04]  /*f830*/  UISETP.NE.AND UP2, UPT, UR47, 0x1, UPT ;  /* 0x000000012f00788c */ /* 0x000fc8000bf45270 */
[----:B------:R-:W-:-:S04]  /*f840*/  USEL UR37, URZ, 0x1, UP2 ;  /* 0x000000013f257887 */ /* 0x000fc80009000000 */
[----:B------:R-:W-:-:S04]  /*f850*/  ULOP3.LUT UR37, UR27, UR37, URZ, 0x3c, !UPT ;  /* 0x000000251b257292 */ /* 0x000fc8000f8e3c3f */
[----:B------:R-:W-:Y:S08]  /*f860*/  @P2 BRA `(.L_x_849) ;  /* 0x0000000000382947 */ /* 0x000ff00003800000 */
[----:B------:R-:W-:Y:S05]  /*f870*/  @!P0 BRA `(.L_x_850) ;  /* 0x0000000000048947 */ /* 0x000fea0003800000 */
[----:B------:R-:W-:Y:S01]  /*f880*/  BPT.TRAP 0x1 ;  /* 0x000000040000795c */ /* 0x000fe20000300000 */
.L_x_850:
        /* <DEDUP_REMOVED lines=9> */
.L_x_851:
[----:B-1----:R-:W-:Y:S05]  /*f920*/  @P1 BRA `(.L_x_849) ;  /* 0x0000000000081947 */ /* 0x002fea0003800000 */
[----:B------:R-:W1:Y:S02]  /*f930*/  SYNCS.PHASECHK.TRANS64.TRYWAIT P1, [UR6+0x28830], R6 ;  /* 0x02883006ff0075a7 */ /* 0x000e640008020146 */
[----:B-1----:R-:W-:Y:S05]  /*f940*/  @!P1 BRA `(.L_x_852) ;  /* 0x000000c8002c9947 */ /* 0x002fea0003800000 */
.L_x_849:
        /* <DEDUP_REMOVED lines=30> */
.L_x_854:
[----:B------:R-:W-:Y:S01]  /*fb30*/  ULEA UR6, UR47, UR45, 0x3 ;  /* 0x0000002d2f067291 */ /* 0x000fe2000f8e183f */
[----:B------:R-:W-:-:S05]  /*fb40*/  IMAD.U32 R6, RZ, RZ, UR27 ;  /* 0x0000001bff067e24 */ /* 0x000fca000f8e00ff */
[----:B------:R-:W-:-:S04]  /*fb50*/  SHF.L.U32 R6, R6, 0x1f, RZ ;  /* 0x0000001f06067819 */ /* 0x000fc800000006ff */
[----:B------:R0:W1:Y:S01]  /*fb60*/  SYNCS.PHASECHK.TRANS64.TRYWAIT P1, [UR6+0x28850], R6 ;  /* 0x02885006ff0075a7 */ /* 0x0000620008020146 */
[----:B------:R-:W-:Y:S05]  /*fb70*/  @!P0 BRA `(.L_x_855) ;  /* 0x0000000000048947 */ /* 0x000fea0003800000 */
[----:B------:R-:W-:Y:S01]  /*fb80*/  BPT.TRAP 0x1 ;  /* 0x000000040000795c */ /* 0x000fe20000300000 */
.L_x_855:
[----:B-1----:R-:W-:Y:S05]  /*fb90*/  @P1 BRA `(.L_x_853) ;  /* 0x0000000000081947 */ /* 0x002fea0003800000 */
[----:B------:R-:W1:Y:S02]  /*fba0*/  SYNCS.PHASECHK.TRANS64.TRYWAIT P1, [UR6+0x28850], R6 ;  /* 0x02885006ff0075a7 */ /* 0x000e640008020146 */
[----:B-1----:R-:W-:Y:S05]  /*fbb0*/  @!P1 BRA `(.L_x_856) ;  /* 0x000000c400a89947 */ /* 0x002fea0003800000 */
.L_x_853:
        /* <DEDUP_REMOVED lines=9> */
[----:B------:R-:W-:Y:S01]  /*fc50*/  PLOP3.LUT P1, PT, PT, PT, UP0, 0x80, 0x0 ;  /* 0x000000000000781c */ /* 0x000fe20003f2f008 */
[C---:B------:R-:W-:Y:S01]  /*fc60*/  FMUL.FTZ R50, R0.reuse, R58 ;  /* 0x0000003a00327220 */ /* 0x040fe20000410000 */
[C---:B------:R-:W-:Y:S01]  /*fc70*/  FMUL.FTZ R58, R0.reuse, R64 ;  /* 0x00000040003a7220 */ /* 0x040fe20000410000 */
[----:B------:R-:W-:Y:S01]  /*fc80*/  ULOP3.LUT UR6, UR6, 0x10000, URZ, 0xfc, !UPT ;  /* 0x0001000006067892 */ /* 0x000fe2000f8efc3f */
[C---:B------:R-:W-:Y:S01]  /*fc90*/  FMUL.FTZ R64, R0.reuse, R74 ;  /* 0x0000004a00407220 */ /* 0x040fe20000410000 */
[C---:B------:R-:W-:Y:S01]  /*fca0*/  FMUL.FTZ R74, R0.reuse, R80 ;  /* 0x00000050004a7220 */ /* 0x040fe20000410000 */
[C---:B------:R-:W-:Y:S01]  /*fcb0*/  FMUL.FTZ R80, R0.reuse, R90 ;  /* 0x0000005a00507220 */ /* 0x040fe20000410000 */
[----:B------:R-:W-:Y:S01]  /*fcc0*/  UIMAD UR10, UR47, 0x600, UR6 ;  /* 0x000006002f0a78a4 */ /* 0x000fe2000f8e0206 */
[----:B------:R-:W-:Y:S01]  /*fcd0*/  PLOP3.LUT P2, PT, PT, PT, UP0, 0x80, 0x0 ;  /* 0x000000000000781c */ /* 0x000fe20003f4f008 */
[C---:B------:R-:W-:Y:S01]  /*fce0*/  FMUL.FTZ R90, R0.reuse, R96 ;  /* 0x00000060005a7220 */ /* 0x040fe20000410000 */
[C---:B------:R-:W-:Y:S01]  /*fcf0*/  FMUL.FTZ R96, R0.reuse, R106 ;  /* 0x0000006a00607220 */ /* 0x040fe20000410000 */
[----:B------:R-:W-:Y:S01]  /*fd00*/  FMUL.FTZ R106, R0, R112 ;  /* 0x00000070006a7220 */ /* 0x000fe20000410000 */
[----:B------:R-:W-:-:S02]  /*fd10*/  VIADD R112, R19, UR39 ;  /* 0x0000002713707c36 */ /* 0x000fc40008000000 */
[C---:B------:R-:W-:Y:S01]  /*fd20*/  FMUL.FTZ R15, R0.reuse, R31 ;  /* 0x0000001f000f7220 */ /* 0x040fe20000410000 */
[----:B------:R-:W-:Y:S01]  /*fd30*/  UMOV UR6, UR10 ;  /* 0x0000000a00067c82 */ /* 0x000fe20008000000 */
[C---:B------:R-:W-:Y:S01]  /*fd40*/  FMUL.FTZ R31, R0.reuse, R41 ;  /* 0x00000029001f7220 */ /* 0x040fe20000410000 */
[----:B------:R-:W-:Y:S01]  /*fd50*/  QGMMA.64x128x32.F32.E4M3.E4M3 R120, R204, gdesc[UR4], R120, gsb0 ;  /* 0x01e00004cc787df3 */ /* 0x000fe20008000878 */
[----:B------:R-:W-:Y:S01]  /*fd60*/  UIADD3 UR6, UR10, 0x2, URZ ;  /* 0x000000020a067890 */ /* 0x000fe2000fffe03f */
[C---:B01----:R-:W-:Y:S01]  /*fd70*/  FMUL.FTZ R6, R0.reuse, R24 ;  /* 0x0000001800067220 */ /* 0x043fe20000410000 */
[----:B------:R-:W-:Y:S01]  /*fd80*/  UMOV UR7, 0x80000020 ;  /* 0x8000002000077882 */ /* 0x000fe20000000000 */
        /* <DEDUP_REMOVED lines=85> */
[----:B------:R-:W-:Y:S01]  /*102e0*/  @!P3 LEA R40, R40, UR45, 0x3 ;  /* 0x0000002d2828bc11 */ /* 0x000fe2000f8e18ff */
[----:B------:R-:W0:Y:S01]  /*102f0*/  MUFU.TANH R6, R6 ;  /* 0x0000000600067308 */ /* 0x000e220000002400 */
[----:B------:R-:W-:-:S03]  /*10300*/  SHF.R.U32.HI R217, RZ, 0x7, R217 ;  /* 0x00000007ffd97819 */ /* 0x000fc600000116d9 */
[----:B------:R-:W-:Y:S01]  /*10310*/  @!P3 VIADD R40, R40, 0x28840 ;  /* 0x000288402828b836 */ /* 0x000fe20000000000 */
[----:B------:R-:W-:-:S03]  /*10320*/  IADD3 R115, -R217, 0xb, RZ ;  /* 0x0000000bd9737810 */ /* 0x000fc60007ffe1ff */
[----:B------:R-:W1:Y:S01]  /*10330*/  MUFU.TANH R10, R10 ;  /* 0x0000000a000a7308 */ /* 0x000e620000002400 */
[----:B------:R-:W-:-:S07]  /*10340*/  @!P3 PRMT R40, RZ, 0x654, R40 ;  /* 0x00000654ff28b816 */ /* 0x000fce0000000028 */
[----:B------:R-:W2:Y:S08]  /*10350*/  MUFU.TANH R7, R7 ;  /* 0x0000000700077308 */ /* 0x000eb00000002400 */
[----:B------:R-:W3:Y:S08]  /*10360*/  MUFU.TANH R11, R11 ;  /* 0x0000000b000b7308 */ /* 0x000ef00000002400 */
[----:B------:R-:W4:Y:S08]  /*10370*/  MUFU.TANH R12, R12 ;  /* 0x0000000c000c7308 */ /* 0x000f300000002400 */
        /* <DEDUP_REMOVED lines=105> */
[----:B------:R-:W-:Y:S01]  /*10a10*/  @P2 SHF.R.U32.HI R112, RZ, UR6, R41 ;  /* 0x00000006ff702c19 */ /* 0x000fe20008011629 */
[----:B------:R-:W-:-:S04]  /*10a20*/  VIADD R41, R114, 0x1 ;  /* 0x0000000172297836 */ /* 0x000fc80000000000 */
[----:B------:R-:W-:Y:S02]  /*10a30*/  IMAD R110, R18, -0x2, R41 ;  /* 0xfffffffe126e7824 */ /* 0x000fe400078e0229 */
[----:B------:R-:W0:Y:S03]  /*10a40*/  MUFU.TANH R99, R99 ;  /* 0x0000006300637308 */ /* 0x000e260000002400 */
[C---:B------:R-:W-:Y:S01]  /*10a50*/  IADD3 R117, R110.reuse, -UR25, R17 ;  /* 0x800000196e757c10 */ /* 0x040fe2000fffe011 */
[----:B------:R-:W-:-:S04]  /*10a60*/  VIADD R110, R110, 0xffffffff ;  /* 0xffffffff6e6e7836 */ /* 0x000fc80000000000 */
[----:B------:R-:W0:Y:S01]  /*10a70*/  MUFU.TANH R102, R102 ;  /* 0x0000006600667308 */ /* 0x000e220000002400 */
[C---:B------:R-:W-:Y:S02]  /*10a80*/  VIADD R118, R117.reuse, UR26 ;  /* 0x0000001a75767c36 */ /* 0x040fe40008000000 */
[----:B------:R-:W-:-:S05]  /*10a90*/  VIADD R117, R117, UR21 ;  /* 0x0000001575757c36 */ /* 0x000fca0008000000 */
        /* <DEDUP_REMOVED lines=16> */
[----:B-1----:R-:W-:Y:S01]  /*10ba0*/  IMAD.IADD R115, R117, 0x1, R184 ;  /* 0x0000000175737824 */ /* 0x002fe200078e02b8 */
[----:B0-234-:R-:W-:Y:S06]  /*10bb0*/  @P1 BRA `(.L_x_857) ;  /* 0x0000000000541947 */ /* 0x01dfec0003800000 */
[----:B------:R-:W-:Y:S01]  /*10bc0*/  IADD3 R119, R17, -UR25, R184 ;  /* 0x8000001911777c10 */ /* 0x000fe2000fffe0b8 */
        /* <DEDUP_REMOVED lines=11> */
.L_x_859:
[----:B------:R-:W-:-:S05]  /*10c80*/  IMAD.U32 R184, RZ, RZ, UR24 ;  /* 0x00000018ffb87e24 */ /* 0x000fca000f8e00ff */
[----:B------:R-:W-:-:S13]  /*10c90*/  ISETP.NE.AND P1, PT, R184, 0x1, PT ;  /* 0x00000001b800780c */ /* 0x000fda0003f25270 */
[----:B------:R-:W0:Y:S02]  /*10ca0*/  @P1 LDC.64 R40, c[0x0][0x9e8] ;  /* 0x00027a00ff281b82 */ /* 0x000e240000000a00 */
[----:B0-----:R-:W-:-:S05]  /*10cb0*/  @P1 IMAD.HI.U32 R40, R119, R40, RZ ;  /* 0x0000002877281227 */ /* 0x001fca00078e00ff */
[----:B------:R-:W-:-:S07]  /*10cc0*/  @P1 SHF.R.U32.HI R119, RZ, R41, R40 ;  /* 0x00000029ff771219 */ /* 0x000fce0000011628 */
.L_x_860:
[----:B------:R-:W-:Y:S05]  /*10cd0*/  BSYNC B0 ;  /* 0x0000000000007941 */ /* 0x000fea0003800000 */
.L_x_858:
[----:B------:R-:W-:-:S05]  /*10ce0*/  IMAD R119, R119, R184, R110 ;  /* 0x000000b877777224 */ /* 0x000fca00078e026e */
[----:B------:R-:W-:Y:S02]  /*10cf0*/  VIADDMNMX R116, R119, R184, R116, PT ;  /* 0x000000b877747246 */ /* 0x000fe40003800174 */
[----:B------:R-:W-:-:S07]  /*10d00*/  VIMNMX R115, R115, R119, !PT ;  /* 0x0000007773737248 */ /* 0x000fce0007fe0100 */
.L_x_857:
        /* <DEDUP_REMOVED lines=295> */
.L_x_863:
[----:B------:R-:W-:-:S05]  /*11f80*/  IMAD.U32 R119, RZ, RZ, UR24 ;  /* 0x00000018ff777e24 */ /* 0x000fca000f8e00ff */
[----:B------:R-:W-:-:S13]  /*11f90*/  ISETP.NE.AND P6, PT, R119, 0x1, PT ;  /* 0x000000017700780c */ /* 0x000fda0003fc5270 */
[----:B------:R-:W0:Y:S02]  /*11fa0*/  @P6 LDC.64 R12, c[0x0][0x9e8] ;  /* 0x00027a00ff0c6b82 */ /* 0x000e240000000a00 */
[----:B0-----:R-:W-:-:S05]  /*11fb0*/  @P6 IMAD.HI.U32 R12, R115, R12, RZ ;  /* 0x0000000c730c6227 */ /* 0x001fca00078e00ff */
[----:B------:R-:W-:-:S07]  /*11fc0*/  @P6 SHF.R.U32.HI R115, RZ, R13, R12 ;  /* 0x0000000dff736219 */ /* 0x000fce000001160c */
.L_x_864:
[----:B------:R-:W-:Y:S05]  /*11fd0*/  BSYNC B0 ;  /* 0x0000000000007941 */ /* 0x000fea0003800000 */
.L_x_862:
[----:B------:R-:W-:-:S05]  /*11fe0*/  IMAD R110, R115, R119, R110 ;  /* 0x00000077736e7224 */ /* 0x000fca00078e026e */
[----:B------:R-:W-:Y:S02]  /*11ff0*/  VIADDMNMX R118, R110, R119, R118, PT ;  /* 0x000000776e767246 */ /* 0x000fe40003800176 */
[----:B------:R-:W-:-:S07]  /*12000*/  VIMNMX R117, R117, R110, !PT ;  /* 0x0000006e75757248 */ /* 0x000fce0007fe0100 */
.L_x_861:
[----:B------:R-:W-:Y:S01]  /*12010*/  ISETP.GT.AND P1, PT, R117, 0x1, !P1 ;  /* 0x000000017500780c */ /* 0x000fe20004f24270 */
[----:B------:R-:W-:Y:S01]  /*12020*/  UMOV UR10, UR23 ;  /* 0x00000017000a7c82 */ /* 0x000fe20008000000 */
[----:B------:R-:W-:Y:S01]  /*12030*/  LOP3.LUT P6, RZ, R2, 0x40, RZ, 0xc0, !PT ;  /* 0x0000004002ff7812 */ /* 0x000fe200078cc0ff */
[----:B------:R-:W-:Y:S01]  /*12040*/  IMAD.U32 R115, RZ, RZ, UR10 ;  /* 0x0000000aff737e24 */ /* 0x000fe2000f8e00ff */
        /* <DEDUP_REMOVED lines=126> */
[----:B------:R-:W-:Y:S02]  /*12830*/  ISETP.GT.AND P4, PT, R117, 0xb1, !P4 ;  /* 0x000000b17500780c */ /* 0x000fe40006784270 */
        /* <DEDUP_REMOVED lines=22> */
[----:B0-----:R-:W-:-:S02]  /*129a0*/  FMNMX.FTZ R6, R110, R13, !PT ;  /* 0x0000000d6e067209 */ /* 0x001fc40007810000 */
[----:B------:R-:W-:Y:S02]  /*129b0*/  ISETP.GT.AND P1, PT, R117, 0x59, !P1 ;  /* 0x000000597500780c */ /* 0x000fe40004f24270 */
[----:B------:R-:W-:Y:S02]  /*129c0*/  FSEL R107, R107, -INF , !P5 ;  /* 0xff8000006b6b7808 */ /* 0x000fe40006800000 */
        /* <DEDUP_REMOVED lines=78> */
[C---:B------:R-:W-:Y:S02]  /*12eb0*/  ISETP.GT.AND P1, PT, R117.reuse, RZ, !P6 ;  /* 0x000000ff7500720c */ /* 0x040fe40007724270 */
[----:B------:R-:W-:Y:S02]  /*12ec0*/  LOP3.LUT P6, RZ, R2, 0x400, RZ, 0xc0, !PT ;  /* 0x0000040002ff7812 */ /* 0x000fe400078cc0ff */
[----:B------:R-:W-:Y:S02]  /*12ed0*/  ISETP.LT.OR P1, PT, R118, 0x1, P1 ;  /* 0x000000017600780c */ /* 0x000fe40000f21670 */
[----:B------:R-:W-:Y:S02]  /*12ee0*/  ISETP.GT.AND P2, PT, R117, 0xb9, !P6 ;  /* 0x000000b97500780c */ /* 0x000fe40007744270 */
[----:B------:R-:W-:Y:S01]  /*12ef0*/  FSEL R13, R7, -INF , !P1 ;  /* 0xff800000070d7808 */ /* 0x000fe20004800000 */
[----:B------:R-:W-:-:S01]  /*12f00*/  FFMA.FTZ R7, R6, R115, -8 ;  /* 0xc100000006077423 */ /* 0x000fc20000010073 */
[----:B------:R-:W-:-:S02]  /*12f10*/  FSETP.NEU.FTZ.AND P1, PT, R6, -INF , PT ;  /* 0xff8000000600780b */ /* 0x000fc40003f3d000 */
[----:B------:R-:W-:Y:S02]  /*12f20*/  ISETP.LT.OR P2, PT, R118, 0xba, P2 ;  /* 0x000000ba7600780c */ /* 0x000fe40001741670 */
[----:B------:R-:W-:Y:S02]  /*12f30*/  FSEL R7, R7, RZ, P1 ;  /* 0x000000ff07077208 */ /* 0x000fe40000800000 */
[----:B------:R-:W-:-:S03]  /*12f40*/  FSEL R109, R109, -INF , !P2 ;  /* 0xff8000006d6d7808 */ /* 0x000fc60005000000 */
        /* <DEDUP_REMOVED lines=54> */
[----:B------:R-:W-:-:S02]  /*132b0*/  FMNMX.FTZ R119, R43, R54, !PT ;  /* 0x000000362b777209 */ /* 0x000fc40007810000 */
[----:B------:R-:W-:Y:S01]  /*132c0*/  FSEL R106, R6, RZ, P1 ;  /* 0x000000ff066a7208 */ /* 0x000fe20000800000 */
[----:B0-----:R-:W-:Y:S01]  /*132d0*/  FFMA.FTZ R110, R60, UR10, -R7 ;  /* 0x0000000a3c6e7c23 */ /* 0x001fe20008010807 */
[----:B------:R-:W-:Y:S01]  /*132e0*/  FMNMX.FTZ R54, R46, R119, !PT ;  /* 0x000000772e367209 */ /* 0x000fe20007810000 */
[----:B------:R-:W-:Y:S02]  /*132f0*/  MUFU.EX2 R12, R12 ;  /* 0x0000000c000c7308 */ /* 0x000fe40000000800 */
[----:B------:R-:W-:-:S01]  /*13300*/  FADD.FTZ R106, -R106, R9 ;  /* 0x000000096a6a7221 */ /* 0x000fc20000010100 */
[----:B------:R-:W-:-:S04]  /*13310*/  FMNMX.FTZ R119, R47, R54, !PT ;  /* 0x000000362f777209 */ /* 0x000fc80007810000 */
[----:B------:R-:W-:Y:S01]  /*13320*/  FMNMX.FTZ R58, R50, R119, !PT ;  /* 0x00000077323a7209 */ /* 0x000fe20007810000 */
[----:B------:R0:W-:Y:S03]  /*13330*/  MUFU.EX2 R54, R112 ;  /* 0x0000007000367308 */ /* 0x0001e60000000800 */
[----:B------:R-:W-:-:S04]  /*13340*/  FMNMX.FTZ R119, R51, R58, !PT ;  /* 0x0000003a33777209 */ /* 0x000fc80007810000 */
[----:B------:R-:W-:Y:S01]  /*13350*/  FMNMX.FTZ R58, R52, R119, !PT ;  /* 0x00000077343a7209 */ /* 0x000fe20007810000 */
[----:B------:R-:W-:Y:S01]  /*13360*/  MUFU.EX2 R115, R115 ;  /* 0x0000007300737308 */ /* 0x000fe20000000800 */
[----:B0-----:R-:W-:-:S02]  /*13370*/  FFMA.FTZ R112, R74, UR10, -R7 ;  /* 0x0000000a4a707c23 */ /* 0x001fc40008010807 */
[----:B------:R-:W-:-:S04]  /*13380*/  FMNMX.FTZ R119, R53, R58, !PT ;  /* 0x0000003a35777209 */ /* 0x000fc80007810000 */
[----:B------:R-:W-:Y:S01]  /*13390*/  FMNMX.FTZ R60, R56, R119, !PT ;  /* 0x00000077383c7209 */ /* 0x000fe20007810000 */
[----:B------:R0:W-:Y:S03]  /*133a0*/  MUFU.EX2 R58, R110 ;  /* 0x0000006e003a7308 */ /* 0x0001e60000000800 */
[----:B------:R-:W-:-:S04]  /*133b0*/  FMNMX.FTZ R60, R57, R60, !PT ;  /* 0x0000003c393c7209 */ /* 0x000fc80007810000 */
[----:B------:R-:W-:Y:S01]  /*133c0*/  FMNMX.FTZ R119, R61, R60, !PT ;  /* 0x0000003c3d777209 */ /* 0x000fe20007810000 */
[----:B------:R-:W-:-:S01]  /*133d0*/  FFMA.FTZ R60, R66, UR10, -R7 ;  /* 0x0000000a423c7c23 */ /* 0x000fc20008010807 */
[----:B0-----:R-:W-:Y:S01]  /*133e0*/  FFMA.FTZ R110, R70, UR10, -R7 ;  /* 0x0000000a466e7c23 */ /* 0x001fe20008010807 */
[----:B------:R-:W-:Y:S01]  /*133f0*/  MUFU.EX2 R10, R10 ;  /* 0x0000000a000a7308 */ /* 0x000fe20000000800 */
[----:B------:R-:W-:-:S04]  /*13400*/  FMNMX.FTZ R119, R62, R119, !PT ;  /* 0x000000773e777209 */ /* 0x000fc80007810000 */
[----:B------:R-:W-:-:S03]  /*13410*/  FMNMX.FTZ R66, R64, R119, !PT ;  /* 0x0000007740427209 */ /* 0x000fc60007810000 */
[----:B------:R-:W-:Y:S01]  /*13420*/  MUFU.EX2 R41, R41 ;  /* 0x0000002900297308 */ /* 0x000fe20000000800 */
[----:B------:R-:W-:-:S04]  /*13430*/  FMNMX.FTZ R119, R65, R66, !PT ;  /* 0x0000004241777209 */ /* 0x000fc80007810000 */
[----:B------:R-:W-:-:S03]  /*13440*/  FMNMX.FTZ R66, R68, R119, !PT ;  /* 0x0000007744427209 */ /* 0x000fc60007810000 */
[----:B------:R-:W-:Y:S01]  /*13450*/  MUFU.EX2 R20, R20 ;  /* 0x0000001400147308 */ /* 0x000fe20000000800 */
[----:B------:R-:W-:-:S04]  /*13460*/  FMNMX.FTZ R119, R69, R66, !PT ;  /* 0x0000004245777209 */ /* 0x000fc80007810000 */
[----:B------:R-:W-:-:S03]  /*13470*/  FMNMX.FTZ R70, R72, R119, !PT ;  /* 0x0000007748467209 */ /* 0x000fc60007810000 */
[----:B------:R0:W-:Y:S01]  /*13480*/  MUFU.EX2 R66, R110 ;  /* 0x0000006e00427308 */ /* 0x0001e20000000800 */
[----:B------:R-:W-:-:S04]  /*13490*/  FMNMX.FTZ R119, R73, R70, !PT ;  /* 0x0000004649777209 */ /* 0x000fc80007810000 */
[----:B------:R-:W-:-:S03]  /*134a0*/  FMNMX.FTZ R70, R76, R119, !PT ;  /* 0x000000774c467209 */ /* 0x000fc60007810000 */
[----:B------:R-:W-:Y:S01]  /*134b0*/  MUFU.EX2 R21, R21 ;  /* 0x0000001500157308 */ /* 0x000fe20000000800 */
[----:B------:R-:W-:Y:S01]  /*134c0*/  FMNMX.FTZ R119, R77, R70, !PT ;  /* 0x000000464d777209 */ /* 0x000fe20007810000 */
[----:B0-----:R-:W-:-:S03]  /*134d0*/  FFMA.FTZ R110, R78, UR10, -R7 ;  /* 0x0000000a4e6e7c23 */ /* 0x001fc60008010807 */
        /* <DEDUP_REMOVED lines=16> */
[----:B------:R-:W-:Y:S01]  /*135e0*/  FMNMX.FTZ R82, R100, R119, !PT ;  /* 0x0000007764527209 */ /* 0x000fe20007810000 */
[----:B------:R-:W-:-:S01]  /*135f0*/  FFMA.FTZ R119, R108, UR10, -R7 ;  /* 0x0000000a6c777c23 */ /* 0x000fc20008010807 */
[----:B------:R-:W-:Y:S01]  /*13600*/  IMAD.U32 R108, RZ, RZ, UR10 ;  /* 0x0000000aff6c7e24 */ /* 0x000fe2000f8e00ff */
[----:B------:R-:W-:Y:S01]  /*13610*/  MUFU.EX2 R27, R27 ;  /* 0x0000001b001b7308 */ /* 0x000fe20000000800 */
[----:B0-----:R-:W-:-:S01]  /*13620*/  FFMA.FTZ R112, R86, UR10, -R7 ;  /* 0x0000000a56707c23 */ /* 0x001fc20008010807 */
[----:B------:R-:W-:-:S04]  /*13630*/  FMNMX.FTZ R86, R101, R82, !PT ;  /* 0x0000005265567209 */ /* 0x000fc80007810000 */
[----:B------:R-:W-:Y:S02]  /*13640*/  FMNMX.FTZ R86, R103, R86, !PT ;  /* 0x0000005667567209 */ /* 0x000fe40007810000 */
[----:B------:R0:W-:Y:S02]  /*13650*/  MUFU.EX2 R82, R112 ;  /* 0x0000007000527308 */ /* 0x0001e40000000800 */
[----:B------:R-:W-:-:S04]  /*13660*/  FMNMX.FTZ R86, R105, R86, !PT ;  /* 0x0000005669567209 */ /* 0x000fc80007810000 */
[----:B------:R-:W-:Y:S02]  /*13670*/  FMNMX.FTZ R86, R107, R86, !PT ;  /* 0x000000566b567209 */ /* 0x000fe40007810000 */
[----:B------:R-:W-:Y:S02]  /*13680*/  MUFU.EX2 R30, R30 ;  /* 0x0000001e001e7308 */ /* 0x000fe40000000800 */
[----:B------:R-:W-:-:S05]  /*13690*/  FMNMX.FTZ R110, R109, R86, !PT ;  /* 0x000000566d6e7209 */ /* 0x000fca0007810000 */
[----:B------:R-:W0:Y:S01]  /*136a0*/  SHFL.BFLY PT, R117, R110, 0x2, 0x1f ;  /* 0x0c401f006e757f89 */ /* 0x000e2200000e0000 */
[----:B------:R-:W-:Y:S08]  /*136b0*/  MUFU.EX2 R31, R31 ;  /* 0x0000001f001f7308 */ /* 0x000ff00000000800 */
[----:B------:R-:W-:Y:S08]  /*136c0*/  MUFU.EX2 R34, R34 ;  /* 0x0000002200227308 */ /* 0x000ff00000000800 */
[----:B------:R-:W-:Y:S01]  /*136d0*/  MUFU.EX2 R35, R35 ;  /* 0x0000002300237308 */ /* 0x000fe20000000800 */
[----:B0-----:R-:W-:Y:S01]  /*136e0*/  FMNMX.FTZ R112, R110, R117, !PT ;  /* 0x000000756e707209 */ /* 0x001fe20007810000 */
[--C-:B------:R-:W-:Y:S01]  /*136f0*/  FFMA.FTZ R117, R104, UR10, -R7.reuse ;  /* 0x0000000a68757c23 */ /* 0x100fe20008010807 */
[----:B------:R-:W-:-:S01]  /*13700*/  FFMA.FTZ R104, R111, UR10, -R7 ;  /* 0x0000000a6f687c23 */ /* 0x000fc20008010807 */
[----:B------:R-:W-:-:S04]  /*13710*/  FMUL.FTZ R111, R106, UR10 ;  /* 0x0000000a6a6f7c20 */ /* 0x000fc80008410000 */
[----:B------:R-:W-:Y:S01]  /*13720*/  MUFU.EX2 R38, R38 ;  /* 0x0000002600267308 */ /* 0x000fe20000000800 */
[----:B------:R-:W0:Y:S07]  /*13730*/  SHFL.BFLY PT, R185, R112, 0x1, 0x1f ;  /* 0x0c201f0070b97f89 */ /* 0x000e2e00000e0000 */
[----:B------:R-:W1:Y:S08]  /*13740*/  MUFU.EX2 R111, R111 ;  /* 0x0000006f006f7308 */ /* 0x000e700000000800 */
[----:B------:R-:W-:Y:S08]  /*13750*/  MUFU.EX2 R39, R39 ;  /* 0x0000002700277308 */ /* 0x000ff00000000800 */
[----:B------:R-:W-:Y:S01]  /*13760*/  MUFU.EX2 R45, R45 ;  /* 0x0000002d002d7308 */ /* 0x000fe20000000800 */
[----:B0-----:R-:W-:-:S04]  /*13770*/  FMNMX.FTZ R7, R112, R185, !PT ;  /* 0x000000b970077209 */ /* 0x001fc80007810000 */
[C---:B------:R-:W-:Y:S01]  /*13780*/  FSETP.NEU.FTZ.AND P1, PT, R7.reuse, -INF , PT ;  /* 0xff8000000700780b */ /* 0x040fe20003f3d000 */
[----:B------:R-:W-:-:S02]  /*13790*/  FFMA.FTZ R108, R7, R108, -8 ;  /* 0xc1000000076c7423 */ /* 0x000fc4000001006c */
[----:B------:R-:W-:Y:S03]  /*137a0*/  MUFU.EX2 R49, R49 ;  /* 0x0000003100317308 */ /* 0x000fe60000000800 */
[----:B------:R-:W-:-:S05]  /*137b0*/  FSEL R106, R108, RZ, P1 ;  /* 0x000000ff6c6a7208 */ /* 0x000fca0000800000 */
        /* <DEDUP_REMOVED lines=21> */
[----:B------:R-:W-:Y:S01]  /*13910*/  FSEL R57, R7, RZ, P1 ;  /* 0x000000ff07397208 */ /* 0x000fe20000800000 */
[--C-:B------:R-:W-:Y:S01]  /*13920*/  FFMA.FTZ R13, R13, UR10, -R106.reuse ;  /* 0x0000000a0d0d7c23 */ /* 0x100fe2000801086a */
[----:B------:R-:W-:Y:S01]  /*13930*/  MUFU.EX2 R108, R108 ;  /* 0x0000006c006c7308 */ /* 0x000fe20000000800 */
[----:B------:R-:W-:-:S01]  /*13940*/  FFMA.FTZ R112, R61, UR10, -R106 ;  /* 0x0000000a3d707c23 */ /* 0x000fc2000801086a */
[----:B------:R-:W-:Y:S01]  /*13950*/  FFMA.FTZ R61, R64, UR10, -R106 ;  /* 0x0000000a403d7c23 */ /* 0x000fe2000801086a */
[----:B------:R-:W-:-:S01]  /*13960*/  FADD.FTZ R57, -R57, R8 ;  /* 0x0000000839397221 */ /* 0x000fc20000010100 */
[----:B------:R-:W-:Y:S01]  /*13970*/  FFMA.FTZ R64, R68, UR10, -R106 ;  /* 0x0000000a44407c23 */ /* 0x000fe2000801086a */
[----:B-1----:R-:W-:-:S01]  /*13980*/  FFMA.FTZ R68, R111, R5, R12 ;  /* 0x000000056f447223 */ /* 0x002fc2000001000c */
[----:B------:R-:W-:Y:S01]  /*13990*/  FFMA.FTZ R101, R101, UR10, -R106 ;  /* 0x0000000a65657c23 */ /* 0x000fe2000801086a */
[----:B------:R-:W-:Y:S01]  /*139a0*/  FMUL.FTZ R110, R57, UR10 ;  /* 0x0000000a396e7c20 */ /* 0x000fe20008410000 */
[----:B------:R-:W-:Y:S01]  /*139b0*/  MUFU.EX2 R13, R13 ;  /* 0x0000000d000d7308 */ /* 0x000fe20000000800 */
[----:B------:R-:W-:-:S01]  /*139c0*/  FADD.FTZ R113, R115, R68 ;  /* 0x0000004473717221 */ /* 0x000fc20000010000 */
[--C-:B------:R-:W-:Y:S01]  /*139d0*/  FFMA.FTZ R57, R62, UR10, -R106.reuse ;  /* 0x0000000a3e397c23 */ /* 0x100fe2000801086a */
[----:B------:R-:W-:-:S01]  /*139e0*/  FFMA.FTZ R62, R65, UR10, -R106 ;  /* 0x0000000a413e7c23 */ /* 0x000fc2000801086a */
[----:B------:R-:W-:Y:S01]  /*139f0*/  FFMA.FTZ R65, R69, UR10, -R106 ;  /* 0x0000000a45417c23 */ /* 0x000fe2000801086a */
[----:B------:R-:W-:-:S01]  /*13a00*/  FADD.FTZ R68, R10, R113 ;  /* 0x000000710a447221 */ /* 0x000fc20000010000 */
[----:B------:R-:W-:-:S02]  /*13a10*/  FFMA.FTZ R107, R107, UR10, -R106 ;  /* 0x0000000a6b6b7c23 */ /* 0x000fc4000801086a */
[----:B------:R-:W0:Y:S01]  /*13a20*/  MUFU.EX2 R110, R110 ;  /* 0x0000006e006e7308 */ /* 0x000e220000000800 */
[----:B------:R-:W-:-:S01]  /*13a30*/  FADD.FTZ R69, R41, R68 ;  /* 0x0000004429457221 */ /* 0x000fc20000010000 */
[----:B------:R-:W-:-:S03]  /*13a40*/  FFMA.FTZ R68, R72, UR10, -R106 ;  /* 0x0000000a48447c23 */ /* 0x000fc6000801086a */
[----:B------:R-:W-:Y:S01]  /*13a50*/  FADD.FTZ R72, R20, R69 ;  /* 0x0000004514487221 */ /* 0x000fe20000010000 */
[----:B------:R-:W-:-:S02]  /*13a60*/  FFMA.FTZ R69, R73, UR10, -R106 ;  /* 0x0000000a49457c23 */ /* 0x000fc4000801086a */
[----:B------:R-:W1:Y:S01]  /*13a70*/  MUFU.EX2 R11, R11 ;  /* 0x0000000b000b7308 */ /* 0x000e620000000800 */
[----:B------:R-:W-:-:S04]  /*13a80*/  FADD.FTZ R113, R21, R72 ;  /* 0x0000004815717221 */ /* 0x000fc80000010000 */
[----:B------:R-:W-:-:S03]  /*13a90*/  FADD.FTZ R72, R26, R113 ;  /* 0x000000711a487221 */ /* 0x000fc60000010000 */
[----:B------:R-:W2:Y:S01]  /*13aa0*/  MUFU.EX2 R14, R14 ;  /* 0x0000000e000e7308 */ /* 0x000ea20000000800 */
[----:B0-----:R-:W-:-:S01]  /*13ab0*/  FFMA.FTZ R5, R110, R4, R13 ;  /* 0x000000046e057223 */ /* 0x001fc2000001000d */
[----:B------:R-:W-:Y:S01]  /*13ac0*/  FADD.FTZ R73, R27, R72 ;  /* 0x000000481b497221 */ /* 0x000fe20000010000 */
[----:B------:R-:W-:-:S02]  /*13ad0*/  FFMA.FTZ R72, R76, UR10, -R106 ;  /* 0x0000000a4c487c23 */ /* 0x000fc4000801086a */
[----:B------:R-:W-:Y:S01]  /*13ae0*/  FADD.FTZ R4, R108, R5 ;  /* 0x000000056c047221 */ /* 0x000fe20000010000 */
[----:B------:R-:W-:-:S01]  /*13af0*/  FADD.FTZ R76, R30, R73 ;  /* 0x000000491e4c7221 */ /* 0x000fc20000010000 */
[----:B------:R-:W-:Y:S01]  /*13b00*/  FFMA.FTZ R73, R77, UR10, -R106 ;  /* 0x0000000a4d497c23 */ /* 0x000fe2000801086a */
[----:B------:R-:W0:Y:S01]  /*13b10*/  MUFU.EX2 R15, R15 ;  /* 0x0000000f000f7308 */ /* 0x000e220000000800 */
[----:B-1----:R-:W-:-:S01]  /*13b20*/  FADD.FTZ R5, R11, R4 ;  /* 0x000000040b057221 */ /* 0x002fc20000010000 */
[----:B------:R-:W-:-:S04]  /*13b30*/  FADD.FTZ R113, R31, R76 ;  /* 0x0000004c1f717221 */ /* 0x000fc80000010000 */
[----:B------:R-:W-:Y:S02]  /*13b40*/  FADD.FTZ R76, R34, R113 ;  /* 0x00000071224c7221 */ /* 0x000fe40000010000 */
[----:B------:R-:W1:Y:S01]  /*13b50*/  MUFU.EX2 R24, R24 ;  /* 0x0000001800187308 */ /* 0x000e620000000800 */
[----:B--2---:R-:W-:-:S01]  /*13b60*/  FADD.FTZ R4, R14, R5 ;  /* 0x000000050e047221 */ /* 0x004fc20000010000 */
[----:B------:R-:W-:Y:S01]  /*13b70*/  FADD.FTZ R77, R35, R76 ;  /* 0x0000004c234d7221 */ /* 0x000fe20000010000 */
[----:B------:R-:W-:-:S03]  /*13b80*/  FFMA.FTZ R76, R80, UR10, -R106 ;  /* 0x0000000a504c7c23 */ /* 0x000fc6000801086a */
[----:B------:R-:W-:Y:S01]  /*13b90*/  FADD.FTZ R80, R38, R77 ;  /* 0x0000004d26507221 */ /* 0x000fe20000010000 */
[----:B------:R-:W-:-:S01]  /*13ba0*/  FFMA.FTZ R77, R81, UR10, -R106 ;  /* 0x0000000a514d7c23 */ /* 0x000fc2000801086a */
[----:B------:R-:W2:Y:S01]  /*13bb0*/  MUFU.EX2 R25, R25 ;  /* 0x0000001900197308 */ /* 0x000ea20000000800 */
[----:B0-----:R-:W-:-:S01]  /*13bc0*/  FADD.FTZ R5, R15, R4 ;  /* 0x000000040f057221 */ /* 0x001fc20000010000 */
[----:B------:R-:W-:-:S04]  /*13bd0*/  FADD.FTZ R113, R39, R80 ;  /* 0x0000005027717221 */ /* 0x000fc80000010000 */
[----:B------:R-:W-:Y:S02]  /*13be0*/  FADD.FTZ R80, R40, R113 ;  /* 0x0000007128507221 */ /* 0x000fe40000010000 */
[----:B------:R-:W0:Y:S01]  /*13bf0*/  MUFU.EX2 R28, R28 ;  /* 0x0000001c001c7308 */ /* 0x000e220000000800 */
[----:B-1----:R-:W-:-:S01]  /*13c00*/  FADD.FTZ R4, R24, R5 ;  /* 0x0000000518047221 */ /* 0x002fc20000010000 */
[----:B------:R-:W-:Y:S01]  /*13c10*/  FADD.FTZ R81, R45, R80 ;  /* 0x000000502d517221 */ /* 0x000fe20000010000 */
[----:B------:R-:W-:-:S03]  /*13c20*/  FFMA.FTZ R80, R84, UR10, -R106 ;  /* 0x0000000a54507c23 */ /* 0x000fc6000801086a */
[----:B------:R-:W-:Y:S01]  /*13c30*/  FADD.FTZ R84, R44, R81 ;  /* 0x000000512c547221 */ /* 0x000fe20000010000 */
[----:B------:R-:W-:-:S01]  /*13c40*/  FFMA.FTZ R81, R85, UR10, -R106 ;  /* 0x0000000a55517c23 */ /* 0x000fc2000801086a */
[----:B------:R-:W1:Y:S01]  /*13c50*/  MUFU.EX2 R29, R29 ;  /* 0x0000001d001d7308 */ /* 0x000e620000000800 */
[----:B--2---:R-:W-:-:S01]  /*13c60*/  FADD.FTZ R5, R25, R4 ;  /* 0x0000000419057221 */ /* 0x004fc20000010000 */
[----:B------:R-:W-:-:S04]  /*13c70*/  FADD.FTZ R113, R49, R84 ;  /* 0x0000005431717221 */ /* 0x000fc80000010000 */
[----:B------:R-:W-:Y:S02]  /*13c80*/  FADD.FTZ R84, R48, R113 ;  /* 0x0000007130547221 */ /* 0x000fe40000010000 */
        /* <DEDUP_REMOVED lines=26> */
[----:B------:R-:W-:-:S03]  /*13e30*/  FFMA.FTZ R84, R88, UR10, -R106 ;  /* 0x0000000a58547c23 */ /* 0x000fc6000801086a */
[----:B------:R-:W-:Y:S01]  /*13e40*/  FADD.FTZ R88, R54, R85 ;  /* 0x0000005536587221 */ /* 0x000fe20000010000 */
[----:B------:R-:W-:-:S01]  /*13e50*/  FFMA.FTZ R85, R89, UR10, -R106 ;  /* 0x0000000a59557c23 */ /* 0x000fc2000801086a */
[----:B------:R-:W-:Y:S01]  /*13e60*/  FFMA.FTZ R89, R93, UR10, -R106 ;  /* 0x0000000a5d597c23 */ /* 0x000fe2000801086a */
        /* <DEDUP_REMOVED lines=21> */
[----:B-1----:R-:W-:-:S04]  /*13fc0*/  FADD.FTZ R113, R67, R92 ;  /* 0x0000005c43717221 */ /* 0x002fc80000010000 */
[----:B------:R-:W-:-:S03]  /*13fd0*/  FADD.FTZ R4, R66, R113 ;  /* 0x0000007142047221 */ /* 0x000fc60000010000 */
        /* <DEDUP_REMOVED lines=8> */
[----:B--2---:R-:W-:-:S01]  /*14060*/  FADD.FTZ R93, R65, R92 ;  /* 0x0000005c415d7221 */ /* 0x004fc20000010000 */
[----:B------:R-:W-:-:S06]  /*14070*/  FFMA.FTZ R92, R96, UR10, -R106 ;  /* 0x0000000a605c7c23 */ /* 0x000fcc000801086a */
[----:B------:R-:W2:Y:S01]  /*14080*/  MUFU.EX2 R69, R69 ;  /* 0x0000004500457308 */ /* 0x000ea20000000800 */
[----:B0-----:R-:W-:-:S01]  /*14090*/  FADD.FTZ R96, R68, R93 ;  /* 0x0000005d44607221 */ /* 0x001fc20000010000 */
[----:B------:R-:W-:-:S06]  /*140a0*/  FFMA.FTZ R93, R99, UR10, -R106 ;  /* 0x0000000a635d7c23 */ /* 0x000fcc000801086a */
        /* <DEDUP_REMOVED lines=35> */
[--C-:B------:R-:W-:Y:S01]  /*142e0*/  FFMA.FTZ R100, R105, UR10, -R106.reuse ;  /* 0x0000000a69647c23 */ /* 0x100fe2000801086a */
[----:B------:R-:W-:-:S05]  /*142f0*/  FFMA.FTZ R106, R109, UR10, -R106 ;  /* 0x0000000a6d6a7c23 */ /* 0x000fca000801086a */
        /* <DEDUP_REMOVED lines=34> */
[----:B0-----:R-:W-:-:S03]  /*14520*/  FADD.FTZ R103, R114, R5 ;  /* 0x0000000572677221 */ /* 0x001fc60000010000 */
[----:B------:R-:W-:Y:S01]  /*14530*/  FADD.FTZ R5, R9, R4 ;  /* 0x0000000409057221 */ /* 0x000fe20000010000 */
[----:B-1----:R-:W-:-:S01]  /*14540*/  FADD.FTZ R4, R106, R103 ;  /* 0x000000676a047221 */ /* 0x002fc20000010000 */
[----:B------:R-:W-:Y:S06]  /*14550*/  @!P0 BRA `(.L_x_865) ;  /* 0x0000000000048947 */ /* 0x000fec0003800000 */
[----:B------:R-:W-:Y:S01]  /*14560*/  BPT.TRAP 0x1 ;  /* 0x000000040000795c */ /* 0x000fe20000300000 */
.L_x_865:
        /* <DEDUP_REMOVED lines=50> */
[----:B------:R-:W-:Y:S01]  /*14890*/  FMUL.FTZ R157, R157, R111 ;  /* 0x0000006f9d9d7220 */ /* 0x000fe20000410000 */
[----:B------:R-:W-:Y:S01]  /*148a0*/  F2FP.SATFINITE.E4M3.F32.PACK_AB_MERGE_C R199, R56, R53, R8 ;  /* 0x0000003538c7723e */ /* 0x000fe20004807008 */
[-C--:B------:R-:W-:Y:S01]  /*148b0*/  FMUL.FTZ R160, R160, R111.reuse ;  /* 0x0000006fa0a07220 */ /* 0x080fe20000410000 */
        /* <DEDUP_REMOVED lines=70> */
[----:B------:R-:W-:-:S05]  /*14d20*/  UMOV UR47, UR22 ;  /* 0x00000016002f7c82 */ /* 0x000fca0008000000 */
.L_x_848:
[----:B------:R-:W-:Y:S06]  /*14d30*/  BAR.ARV 0x8, 0x180 ;  /* 0x0206000000007b1d */ /* 0x000fec0000002000 */
[----:B------:R-:W-:Y:S05]  /*14d40*/  @!P0 BRA `(.L_x_867) ;  /* 0x0000000000048947 */ /* 0x000fea0003800000 */
[----:B------:R-:W-:Y:S01]  /*14d50*/  BPT.TRAP 0x1 ;  /* 0x000000040000795c */ /* 0x000fe20000300000 */
.L_x_867:
[----:B------:R-:W-:Y:S01]  /*14d60*/  ULEA UR9, UR47, UR45, 0x3 ;  /* 0x0000002d2f097291 */ /* 0x000fe2000f8e183f */
[----:B------:R-:W-:-:S05]  /*14d70*/  IMAD.U32 R0, RZ, RZ, UR37 ;  /* 0x00000025ff007e24 */ /* 0x000fca000f8e00ff */
[----:B------:R-:W-:-:S04]  /*14d80*/  SHF.L.U32 R0, R0, 0x1f, RZ ;  /* 0x0000001f00007819 */ /* 0x000fc800000006ff */
[----:B------:R0:W1:Y:S01]  /*14d90*/  SYNCS.PHASECHK.TRANS64.TRYWAIT P1, [UR9+0x28850], R0 ;  /* 0x02885000ff0075a7 */ /* 0x0000620008020149 */
[----:B------:R-:W-:Y:S05]  /*14da0*/  @!P0 BRA `(.L_x_868) ;  /* 0x0000000000048947 */ /* 0x000fea0003800000 */
[----:B------:R-:W-:Y:S01]  /*14db0*/  BPT.TRAP 0x1 ;  /* 0x000000040000795c */ /* 0x000fe20000300000 */
.L_x_868:
[----:B-1----:R-:W-:Y:S05]  /*14dc0*/  @P1 BRA `(.L_x_869) ;  /* 0x0000000000081947 */ /* 0x002fea0003800000 */
[----:B------:R-:W1:Y:S02]  /*14dd0*/  SYNCS.PHASECHK.TRANS64.TRYWAIT P1, [UR9+0x28850], R0 ;  /* 0x02885000ff0075a7 */ /* 0x000e640008020149 */
[----:B-1----:R-:W-:Y:S05]  /*14de0*/  @!P1 BRA `(.L_x_870) ;  /* 0x0000007400349947 */ /* 0x002fea0003800000 */
.L_x_869:
[----:B------:R-:W-:Y:S01]  /*14df0*/  UIADD3 UR45, UR45, 0x400, URZ ;  /* 0x000004002d2d7890 */ /* 0x000fe2000fffe03f */
[----:B------:R-:W-:Y:S01]  /*14e00*/  WARPGROUP.ARRIVE ;  /* 0x00000000000079c5 */ /* 0x000fe20000000000 */
[----:B------:R-:W-:Y:S01]  /*14e10*/  UMOV UR7, 0x80000020 ;  /* 0x8000002000077882 */ /* 0x000fe20000000000 */
[----:B------:R-:W-:Y:S01]  /*14e20*/  ULDC.64 UR12, c[0x0][0x9a0] ;  /* 0x00026800000c7ab9 */ /* 0x000fe20000000a00 */
[----:B------:R-:W-:Y:S01]  /*14e30*/  USHF.R.U32.HI UR45, URZ, 0x4, UR45 ;  /* 0x000000043f2d7899 */ /* 0x000fe2000801162d */
[----:B------:R-:W-:Y:S01]  /*14e40*/  IMAD.MOV.U32 R10, RZ, RZ, 0x3f800000 ;  /* 0x3f800000ff0a7424 */ /* 0x000fe200078e00ff */
[----:B------:R-:W-:Y:S02]  /*14e50*/  UISETP.NE.U32.AND UP0, UPT, UR12, URZ, UPT ;  /* 0x0000003f0c00728c */ /* 0x000fe4000bf05070 */
[----:B------:R-:W-:Y:S02]  /*14e60*/  ULOP3.LUT UR45, UR45, 0x3fff, URZ, 0xc0, !UPT ;  /* 0x00003fff2d2d7892 */ /* 0x000fe4000f8ec03f */
[----:B------:R-:W-:-:S02]  /*14e70*/  UISETP.NE.AND.EX UP0, UPT, UR13, URZ, UPT, UP0 ;  /* 0x0000003f0d00728c */ /* 0x000fc4000bf05300 */
[----:B------:R-:W-:-:S04]  /*14e80*/  ULOP3.LUT UR8, UR45, 0x10000, URZ, 0xfc, !UPT ;  /* 0x000100002d087892 */ /* 0x000fc8000f8efc3f */
[----:B------:R-:W-:Y:S01]  /*14e90*/  UIMAD UR8, UR47, 0x600, UR8 ;  /* 0x000006002f0878a4 */ /* 0x000fe2000f8e0208 */
[----:B------:R-:W-:-:S03]  /*14ea0*/  PLOP3.LUT P1, PT, PT, PT, UP0, 0x80, 0x0 ;  /* 0x000000000000781c */ /* 0x000fc60003f2f008 */
[----:B------:R-:W-:Y:S01]  /*14eb0*/  UIADD3 UR4, UR8, 0x2, URZ ;  /* 0x0000000208047890 */ /* 0x000fe2000fffe03f */
[----:B------:R-:W-:Y:S02]  /*14ec0*/  @UP0 ULDC.64 UR14, c[0x0][0x9c8] ;  /* 0x00027200000e0ab9 */ /* 0x000fe40000000a00 */
[----:B------:R-:W-:-:S06]  /*14ed0*/  UMOV UR6, UR8 ;  /* 0x0000000800067c82 */ /* 0x000fcc0008000000 */
[----:B------:R-:W-:Y:S01]  /*14ee0*/  QGMMA.64x128x32.F32.E4M3.E4M3 R120, R204, gdesc[UR4], R120, gsb0 ;  /* 0x01e00004cc787df3 */ /* 0x000fe20008000878 */
[----:B------:R-:W-:Y:S01]  /*14ef0*/  UMOV UR7, 0x80000020 ;  /* 0x8000002000077882 */ /* 0x000fe20000000000 */
[----:B------:R-:W-:Y:S01]  /*14f00*/  UMOV UR6, UR4 ;  /* 0x0000000400067c82 */ /* 0x000fe20008000000 */
[----:B------:R-:W-:Y:S01]  /*14f10*/  UIADD3 UR4, UR8, 0x200, URZ ;  /* 0x0000020008047890 */ /* 0x000fe2000fffe03f */
[----:B------:R-:W-:Y:S02]  /*14f20*/  WARPGROUP.DEPBAR.LE gsb0, 0x0 ;  /* 0x00008000000079c5 */ /* 0x000fe40000010000 */
[----:B------:R-:W-:-:S06]  /*14f30*/  WARPGROUP.ARRIVE ;  /* 0x00000000000079c5 */ /* 0x000fcc0000000000 */
[----:B------:R-:W-:Y:S01]  /*14f40*/  QGMMA.64x128x32.F32.E4M3.E4M3 R120, R200, gdesc[UR4], R120, gsb0 ;  /* 0x01e00004c8787df3 */ /* 0x000fe20008000878 */
[----:B------:R-:W-:Y:S01]  /*14f50*/  UMOV UR6, UR4 ;  /* 0x0000000400067c82 */ /* 0x000fe20008000000 */
[----:B------:R-:W-:Y:S01]  /*14f60*/  UMOV UR7, 0x80000020 ;  /* 0x8000002000077882 */ /* 0x000fe20000000000 */
[----:B------:R-:W-:Y:S01]  /*14f70*/  @UP0 UIMAD.WIDE.U32 UR4, UR40, UR14, URZ ;  /* 0x0000000e280402a5 */ /* 0x000fe2000f8e003f */
[----:B------:R-:W-:Y:S02]  /*14f80*/  WARPGROUP.DEPBAR.LE gsb0, 0x0 ;  /* 0x00008000000079c5 */ /* 0x000fe40000010000 */
[----:B------:R-:W-:-:S06]  /*14f90*/  WARPGROUP.ARRIVE ;  /* 0x00000000000079c5 */ /* 0x000fcc0000000000 */
[----:B------:R-:W-:Y:S01]  /*14fa0*/  QGMMA.64x128x32.F32.E4M3.E4M3 R120, R196, gdesc[UR4], R120, gsb0 ;  /* 0x01e00004c4787df3 */ /* 0x000fe20008000878 */
[----:B------:R-:W-:Y:S02]  /*14fb0*/  @UP0 USHF.R.S32.HI UR6, URZ, 0x1f, UR40 ;  /* 0x0000001f3f060899 */ /* 0x000fe40008011428 */
[----:B------:R-:W-:Y:S02]  /*14fc0*/  @UP0 USHF.R.S32.HI UR7, URZ, 0x1f, UR41 ;  /* 0x0000001f3f070899 */ /* 0x000fe40008011429 */
[----:B------:R-:W-:-:S04]  /*14fd0*/  @UP0 UIMAD UR6, UR6, UR14, URZ ;  /* 0x0000000e060602a4 */ /* 0x000fc8000f8e023f */
[----:B------:R-:W-:-:S03]  /*14fe0*/  @UP0 UIMAD UR6, UR40, UR15, UR6 ;  /* 0x0000000f280602a4 */ /* 0x000fc6000f8e0206 */
[----:B------:R-:W-:Y:S01]  /*14ff0*/  @UP0 ULDC.64 UR14, c[0x0][0x9d0] ;  /* 0x00027400000e0ab9 */ /* 0x000fe20000000a00 */
[----:B------:R-:W-:Y:S02]  /*15000*/  @UP0 UIADD3 UR5, UR5, UR6, URZ ;  /* 0x0000000605050290 */ /* 0x000fe4000fffe03f */
[----:B------:R-:W-:Y:S02]  /*15010*/  @UP0 UIMAD UR6, UR7, UR14, URZ ;  /* 0x0000000e070602a4 */ /* 0x000fe4000f8e023f */
[----:B------:R-:W-:Y:S02]  /*15020*/  @UP0 UIMAD.WIDE.U32 UR4, UR41, UR14, UR4 ;  /* 0x0000000e290402a5 */ /* 0x000fe4000f8e0004 */
[----:B------:R-:W-:-:S04]  /*15030*/  @UP0 UIMAD UR6, UR41, UR15, UR6 ;  /* 0x0000000f290602a4 */ /* 0x000fc8000f8e0206 */
[----:B------:R-:W-:Y:S02]  /*15040*/  @UP0 UIADD3 UR5, UR5, UR6, URZ ;  /* 0x0000000605050290 */ /* 0x000fe4000fffe03f */
[----:B------:R-:W-:-:S04]  /*15050*/  @UP0 ULEA UR6, UP1, UR4, UR12, 0x2 ;  /* 0x0000000c04060291 */ /* 0x000fc8000f82103f */
[----:B------:R-:W-:Y:S02]  /*15060*/  @UP0 ULEA.HI.X UR7, UR4, UR13, UR5, 0x2, UP1 ;  /* 0x0000000d04070291 */ /* 0x000fe400088f1405 */
[----:B------:R-:W-:Y:S01]  /*15070*/  UIADD3 UR4, UR8, 0x202, URZ ;  /* 0x0000020208047890 */ /* 0x000fe2000fffe03f */
[----:B------:R-:W-:-:S03]  /*15080*/  IMAD.U32 R8, RZ, RZ, UR6 ;  /* 0x00000006ff087e24 */ /* 0x000fc6000f8e00ff */
[----:B------:R-:W-:Y:S01]  /*15090*/  IMAD.U32 R9, RZ, RZ, UR7 ;  /* 0x00000007ff097e24 */ /* 0x000fe2000f8e00ff */
[----:B------:R-:W-:Y:S02]  /*150a0*/  UMOV UR7, 0x80000020 ;  /* 0x8000002000077882 */ /* 0x000fe40000000000 */
[----:B------:R-:W-:Y:S02]  /*150b0*/  UMOV UR6, UR4 ;  /* 0x0000000400067c82 */ /* 0x000fe40008000000 */
[----:B------:R2:W3:Y:S01]  /*150c0*/  @P1 LDG.E R10, desc[UR48][R8.64] ;  /* 0x00000030080a1981 */ /* 0x0004e2000c1e1900 */
[----:B------:R-:W-:Y:S02]  /*150d0*/  WARPGROUP.DEPBAR.LE gsb0, 0x0 ;  /* 0x00008000000079c5 */ /* 0x000fe40000010000 */
[----:B------:R-:W-:-:S06]  /*150e0*/  WARPGROUP.ARRIVE ;  /* 0x00000000000079c5 */ /* 0x000fcc0000000000 */
[----:B------:R-:W-:Y:S01]  /*150f0*/  QGMMA.64x128x32.F32.E4M3.E4M3 R120, R192, gdesc[UR4], R120, gsb0 ;  /* 0x01e00004c0787df3 */ /* 0x000fe20008000878 */
[----:B------:R-:W-:Y:S01]  /*15100*/  UIADD3 UR4, UR8, 0x400, URZ ;  /* 0x0000040008047890 */ /* 0x000fe2000fffe03f */
[----:B------:R-:W-:-:S06]  /*15110*/  UMOV UR7, 0x80000020 ;  /* 0x8000002000077882 */ /* 0x000fcc0000000000 */
[----:B------:R-:W-:Y:S01]  /*15120*/  UMOV UR6, UR4 ;  /* 0x0000000400067c82 */ /* 0x000fe20008000000 */
[----:B------:R-:W-:Y:S01]  /*15130*/  UIADD3 UR8, UR8, 0x402, URZ ;  /* 0x0000040208087890 */ /* 0x000fe2000fffe03f */
[----:B01----:R-:W0:Y:S04]  /*15140*/  SHFL.BFLY PT, R0, R5, 0x2, 0x1f ;  /* 0x0c401f0005007f89 */ /* 0x003e2800000e0000 */
[----:B------:R-:W1:Y:S01]  /*15150*/  SHFL.BFLY PT, R11, R4, 0x2, 0x1f ;  /* 0x0c401f00040b7f89 */ /* 0x000e6200000e0000 */
[----:B------:R-:W-:Y:S02]  /*15160*/  WARPGROUP.DEPBAR.LE gsb0, 0x0 ;  /* 0x00008000000079c5 */ /* 0x000fe40000010000 */
[----:B------:R-:W-:-:S06]  /*15170*/  WARPGROUP.ARRIVE ;  /* 0x00000000000079c5 */ /* 0x000fcc0000000000 */
[----:B------:R-:W-:Y:S01]  /*15180*/  QGMMA.64x128x32.F32.E4M3.E4M3 R120, R188, gdesc[UR4], R120, gsb0 ;  /* 0x01e00004bc787df3 */ /* 0x000fe20008000878 */
[----:B------:R-:W-:Y:S01]  /*15190*/  UMOV UR6, UR8 ;  /* 0x0000000800067c82 */ /* 0x000fe20008000000 */
[----:B------:R-:W-:Y:S01]  /*151a0*/  UMOV UR7, 0x80000020 ;  /* 0x8000002000077882 */ /* 0x000fe20000000000 */
[----:B0-----:R-:W-:-:S01]  /*151b0*/  FADD.FTZ R0, R0, R5 ;  /* 0x0000000500007221 */ /* 0x001fc20000010000 */
[----:B-1----:R-:W-:-:S04]  /*151c0*/  FADD.FTZ R11, R11, R4 ;  /* 0x000000040b0b7221 */ /* 0x002fc80000010000 */
[----:B------:R-:W0:Y:S04]  /*151d0*/  SHFL.BFLY PT, R3, R0, 0x1, 0x1f ;  /* 0x0c201f0000037f89 */ /* 0x000e2800000e0000 */
[----:B--2---:R-:W1:Y:S01]  /*151e0*/  SHFL.BFLY PT, R8, R11, 0x1, 0x1f ;  /* 0x0c201f000b087f89 */ /* 0x004e6200000e0000 */
[----:B------:R-:W-:Y:S02]  /*151f0*/  IMAD.MOV.U32 R5, RZ, RZ, RZ ;  /* 0x000000ffff057224 */ /* 0x000fe400078e00ff */
[----:B0-----:R-:W-:Y:S01]  /*15200*/  FADD.FTZ R9, R0, R3 ;  /* 0x0000000300097221 */ /* 0x001fe20000010000 */
[----:B-1----:R-:W-:-:S04]  /*15210*/  FADD.FTZ R12, R11, R8 ;  /* 0x000000080b0c7221 */ /* 0x002fc80000010000 */
        /* <DEDUP_REMOVED lines=29> */
.L_x_871:
[----:B------:R-:W-:Y:S01]  /*153f0*/  UIADD3 UR4, UR9, 0x28860, URZ ;  /* 0x0002886009047890 */ /* 0x000fe2000fffe03f */
[-C--:B------:R-:W-:Y:S01]  /*15400*/  FMUL.FTZ R45, R120, R5.reuse ;  /* 0x00000005782d7220 */ /* 0x080fe20000410000 */
[----:B------:R-:W-:Y:S01]  /*15410*/  UIADD3 UR47, UR47, 0x1, URZ ;  /* 0x000000012f2f7890 */ /* 0x000fe2000fffe03f */
[-C--:B------:R-:W-:Y:S01]  /*15420*/  FMUL.FTZ R44, R121, R5.reuse ;  /* 0x00000005792c7220 */ /* 0x080fe20000410000 */
[----:B------:R-:W-:Y:S01]  /*15430*/  UPRMT UR4, UR43, 0x654, UR4 ;  /* 0x000006542b047896 */ /* 0x000fe20008000004 */
[-C--:B------:R-:W-:Y:S01]  /*15440*/  FMUL.FTZ R124, R124, R5.reuse ;  /* 0x000000057c7c7220 */ /* 0x080fe20000410000 */
[----:B------:R-:W-:Y:S01]  /*15450*/  UISETP.NE.AND UP0, UPT, UR47, 0x2, UPT ;  /* 0x000000022f00788c */ /* 0x000fe2000bf05270 */
[-C--:B------:R-:W-:Y:S01]  /*15460*/  FMUL.FTZ R125, R125, R5.reuse ;  /* 0x000000057d7d7220 */ /* 0x080fe20000410000 */
[-C--:B------:R-:W-:Y:S01]  /*15470*/  FMUL.FTZ R41, R128, R5.reuse ;  /* 0x0000000580297220 */ /* 0x080fe20000410000 */
[-C--:B------:R-:W-:Y:S01]  /*15480*/  FMUL.FTZ R40, R129, R5.reuse ;  /* 0x0000000581287220 */ /* 0x080fe20000410000 */
[-C--:B------:R-:W-:Y:S01]  /*15490*/  FMUL.FTZ R132, R132, R5.reuse ;  /* 0x0000000584847220 */ /* 0x080fe20000410000 */
[-C--:B------:R-:W-:Y:S01]  /*154a0*/  FMUL.FTZ R133, R133, R5.reuse ;  /* 0x0000000585857220 */ /* 0x080fe20000410000 */
[-C--:B------:R-:W-:Y:S01]  /*154b0*/  FMUL.FTZ R37, R136, R5.reuse ;  /* 0x0000000588257220 */ /* 0x080fe20000410000 */
[----:B------:R-:W-:Y:S01]  /*154c0*/  SYNCS.ARRIVE.TRANS64.RED.A1T0 RZ, [UR4], RZ ;  /* 0x000000ffffff79a7 */ /* 0x000fe20008100404 */
[----:B------:R-:W-:Y:S01]  /*154d0*/  USEL UR4, URZ, 0x1, UP0 ;  /* 0x000000013f047887 */ /* 0x000fe20008000000 */
        /* <DEDUP_REMOVED lines=58> */
[----:B------:R-:W-:-:S12]  /*15880*/  ULOP3.LUT UR37, UR37, UR4, URZ, 0x3c, !UPT ;  /* 0x0000000425257292 */ /* 0x000fd8000f8e3c3f */
.L_x_797:
[----:B------:R-:W0:Y:S01]  /*15890*/  S2R R5, SR_CgaCtaId ;  /* 0x0000000000057919 */ /* 0x000e220000008800 */
[----:B------:R-:W-:Y:S01]  /*158a0*/  MOV R4, 0x400 ;  /* 0x0000040000047802 */ /* 0x000fe20000000f00 */
[----:B------:R-:W-:Y:S01]  /*158b0*/  BSSY B0, `(.L_x_872) ;  /* 0x0000230000007945 */ /* 0x000fe20003800000 */
[----:B------:R-:W-:Y:S02]  /*158c0*/  BAR.SYNC.DEFER_BLOCKING 0x5, 0x180 ;  /* 0x0146000000007b1d */ /* 0x000fe40000010000 */
[----:B0-----:R-:W-:-:S05]  /*158d0*/  LEA R4, R5, R4, 0x18 ;  /* 0x0000000405047211 */ /* 0x001fca00078ec0ff */
[----:B------:R-:W0:Y:S02]  /*158e0*/  LDS R5, [R4+0x288d0] ;  /* 0x0288d00004057984 */ /* 0x000e240000000800 */
[----:B0-----:R-:W-:Y:S01]  /*158f0*/  R2UR UR4, R5 ;  /* 0x00000000050472ca */ /* 0x001fe200000e0000 */
[----:B------:R-:W-:Y:S06]  /*15900*/  BAR.ARV 0x4, 0x180 ;  /* 0x0106000000007b1d */ /* 0x000fec0000002000 */
[----:B------:R-:W-:Y:S08]  /*15910*/  @P0 BRA `(.L_x_873) ;  /* 0x0000001800500947 */ /* 0x000ff00003800000 */
[----:B------:R-:W0:Y:S01]  /*15920*/  S2R R46, SR_TID.X ;  /* 0x00000000002e7919 */ /* 0x000e220000002100 */
[----:B------:R-:W-:Y:S01]  /*15930*/  ULDC.64 UR6, c[0x4][0x38] ;  /* 0x01000e0000067ab9 */ /* 0x000fe20000000a00 */
[----:B------:R-:W1:Y:S01]  /*15940*/  S2R R17, SR_SWINHI ;  /* 0x0000000000117919 */ /* 0x000e620000002f00 */
        /* <DEDUP_REMOVED lines=11> */
[----:B------:R-:W-:Y:S02]  /*15a00*/  F2FP.BF16.F32.PACK_AB R20, R167, R20 ;  /* 0x00000014a714723e */ /* 0x000fe400000010ff */
[----:B------:R-:W-:Y:S02]  /*15a10*/  F2FP.BF16.F32.PACK_AB R13, R174, R13 ;  /* 0x0000000dae0d723e */ /* 0x000fe400000010ff */
[----:B------:R-:W-:Y:S01]  /*15a20*/  F2FP.BF16.F32.PACK_AB R12, R175, R12 ;  /* 0x0000000caf0c723e */ /* 0x000fe200000010ff */
[----:B0-----:R-:W-:Y:S01]  /*15a30*/  IMAD.SHL.U32 R5, R46, 0x4, RZ ;  /* 0x000000042e057824 */ /* 0x001fe200078e00ff */
        /* <DEDUP_REMOVED lines=12> */
[----:B------:R-:W-:Y:S01]  /*15b00*/  VIADD R59, R19, UR39 ;  /* 0x00000027133b7c36 */ /* 0x000fe20008000000 */
[----:B------:R-:W-:Y:S02]  /*15b10*/  LOP3.LUT R5, R5, 0xc, RZ, 0xc0, !PT ;  /* 0x0000000c05057812 */ /* 0x000fe400078ec0ff */
[----:B------:R-:W-:Y:S02]  /*15b20*/  F2FP.BF16.F32.PACK_AB R45, R124, R45 ;  /* 0x0000002d7c2d723e */ /* 0x000fe400000010ff */
[----:B------:R-:W-:-:S02]  /*15b30*/  F2FP.BF16.F32.PACK_AB R44, R125, R44 ;  /* 0x0000002c7d2c723e */ /* 0x000fc400000010ff */
[----:B------:R-:W-:Y:S02]  /*15b40*/  F2FP.BF16.F32.PACK_AB R39, R134, R39 ;  /* 0x000000278627723e */ /* 0x000fe400000010ff */
[----:B------:R-:W-:Y:S02]  /*15b50*/  F2FP.BF16.F32.PACK_AB R38, R135, R38 ;  /* 0x000000268726723e */ /* 0x000fe400000010ff */
[----:B------:R-:W-:Y:S02]  /*15b60*/  F2FP.BF16.F32.PACK_AB R37, R140, R37 ;  /* 0x000000258c25723e */ /* 0x000fe400000010ff */
[----:B------:R-:W-:Y:S01]  /*15b70*/  F2FP.BF16.F32.PACK_AB R36, R141, R36 ;  /* 0x000000248d24723e */ /* 0x000fe200000010ff */
[----:B------:R-:W-:Y:S01]  /*15b80*/  USHF.R.S32.HI UR12, URZ, 0x1f, UR41 ;  /* 0x0000001f3f0c7899 */ /* 0x000fe20008011429 */
[----:B------:R-:W-:Y:S01]  /*15b90*/  BAR.SYNC.DEFER_BLOCKING 0x1, 0x100 ;  /* 0x0044000000007b1d */ /* 0x000fe20000010000 */
[----:B------:R-:W-:-:S05]  /*15ba0*/  IADD3 R6, P0, R5, UR6, RZ ;  /* 0x0000000605067c10 */ /* 0x000fca000ff1e0ff */
[----:B------:R-:W-:Y:S01]  /*15bb0*/  IMAD.X R7, RZ, RZ, UR7, P0 ;  /* 0x00000007ff077e24 */ /* 0x000fe200080e06ff */
[----:B------:R-:W-:Y:S01]  /*15bc0*/  ULDC.64 UR8, c[0x0][0xb90] ;  /* 0x0002e40000087ab9 */ /* 0x000fe20000000a00 */
[----:B------:R-:W-:Y:S01]  /*15bd0*/  USHF.R.S32.HI UR13, URZ, 0x1f, UR40 ;  /* 0x0000001f3f0d7899 */ /* 0x000fe20008011428 */
[----:B------:R-:W-:Y:S02]  /*15be0*/  ULDC.64 UR10, c[0x0][0xb98] ;  /* 0x0002e600000a7ab9 */ /* 0x000fe40000000a00 */
[----:B------:R0:W2:Y:S01]  /*15bf0*/  LDG.E.CONSTANT R5, desc[UR48][R6.64] ;  /* 0x0000003006057981 */ /* 0x0000a2000c1e9900 */
[----:B------:R-:W-:Y:S02]  /*15c00*/  UIMAD UR5, UR12, UR8, URZ ;  /* 0x000000080c0572a4 */ /* 0x000fe4000f8e023f */
[----:B------:R-:W-:Y:S02]  /*15c10*/  UIMAD.WIDE.U32 UR6, UR41, UR8, URZ ;  /* 0x00000008290672a5 */ /* 0x000fe4000f8e003f */
[----:B------:R-:W-:-:S02]  /*15c20*/  UIMAD UR5, UR41, UR9, UR5 ;  /* 0x00000009290572a4 */ /* 0x000fc4000f8e0205 */
[----:B------:R-:W-:Y:S02]  /*15c30*/  UIMAD UR8, UR13, UR10, URZ ;  /* 0x0000000a0d0872a4 */ /* 0x000fe4000f8e023f */
[----:B------:R-:W-:Y:S01]  /*15c40*/  UIADD3 UR7, UR7, UR5, URZ ;  /* 0x0000000507077290 */ /* 0x000fe2000fffe03f */
[----:B0-----:R-:W-:Y:S01]  /*15c50*/  LOP3.LUT P0, R6, R46, 0x3, RZ, 0xc0, !PT ;  /* 0x000000032e067812 */ /* 0x001fe2000780c0ff */
[----:B------:R-:W-:Y:S02]  /*15c60*/  UIMAD UR8, UR40, UR11, UR8 ;  /* 0x0000000b280872a4 */ /* 0x000fe4000f8e0208 */
[----:B------:R-:W-:Y:S01]  /*15c70*/  UIMAD.WIDE.U32 UR6, UR40, UR10, UR6 ;  /* 0x0000000a280672a5 */ /* 0x000fe2000f8e0006 */
[----:B------:R-:W-:Y:S01]  /*15c80*/  ISETP.EQ.OR P0, PT, R6, 0x3, !P0 ;  /* 0x000000030600780c */ /* 0x000fe20004702670 */
[----:B------:R-:W-:Y:S01]  /*15c90*/  ULDC UR5, c[0x0][0xa88] ;  /* 0x0002a20000057ab9 */ /* 0x000fe20000000800 */
[----:B------:R-:W-:Y:S02]  /*15ca0*/  MOV R6, R4 ;  /* 0x0000000400067202 */ /* 0x000fe40000000f00 */
[----:B-1----:R-:W-:Y:S01]  /*15cb0*/  MOV R7, R17 ;  /* 0x0000001100077202 */ /* 0x002fe20000000f00 */
[----:B------:R-:W-:Y:S01]  /*15cc0*/  ULDC.64 UR10, c[0x0][0xaf0] ;  /* 0x0002bc00000a7ab9 */ /* 0x000fe20000000a00 */
[----:B------:R-:W-:Y:S01]  /*15cd0*/  SEL R88, R31, R30, P0 ;  /* 0x0000001e1f587207 */ /* 0x000fe20000000000 */
[----:B------:R-:W0:Y:S01]  /*15ce0*/  LDC R17, c[0x0][0xbe8] ;  /* 0x0002fa00ff117b82 */ /* 0x000e220000000800 */
[----:B------:R-:W-:Y:S01]  /*15cf0*/  SEL R90, R30, R31, P0 ;  /* 0x0000001f1e5a7207 */ /* 0x000fe20000000000 */
[----:B------:R-:W-:Y:S01]  /*15d00*/  IMAD.WIDE R8, R213, 0x2, R6 ;  /* 0x00000002d5087825 */ /* 0x000fe200078e0206 */
[----:B------:R-:W-:-:S02]  /*15d10*/  SEL R84, R35, R34, P0 ;  /* 0x0000002223547207 */ /* 0x000fc40000000000 */
[----:B------:R-:W-:Y:S01]  /*15d20*/  SEL R86, R34, R35, P0 ;  /* 0x0000002322567207 */ /* 0x000fe20000000000 */
[----:B------:R-:W-:Y:S01]  /*15d30*/  IMAD R31, R209, 0x40, R22 ;  /* 0x00000040d11f7824 */ /* 0x000fe200078e0216 */
[C---:B------:R-:W-:Y:S02]  /*15d40*/  IADD3 R35, P6, R8.reuse, 0x4060, RZ ;  /* 0x0000406008237810 */ /* 0x040fe40007fde0ff */
[----:B------:R-:W-:Y:S01]  /*15d50*/  SEL R56, R33, R32, P0 ;  /* 0x0000002021387207 */ /* 0x000fe20000000000 */
[----:B------:R-:W-:Y:S01]  /*15d60*/  IMAD.WIDE R30, R31, 0x2, R6 ;  /* 0x000000021f1e7825 */ /* 0x000fe200078e0206 */
[----:B------:R-:W-:Y:S02]  /*15d70*/  IADD3 R7, P2, R8, 0x20, RZ ;  /* 0x0000002008077810 */ /* 0x000fe40007f5e0ff */
[----:B------:R-:W-:Y:S02]  /*15d80*/  SEL R58, R32, R33, P0 ;  /* 0x00000021203a7207 */ /* 0x000fe40000000000 */
[----:B------:R-:W-:Y:S01]  /*15d90*/  LOP3.LUT R34, R35, 0x380, RZ, 0xc0, !PT ;  /* 0x0000038023227812 */ /* 0x000fe200078ec0ff */
[----:B------:R-:W-:Y:S01]  /*15da0*/  IMAD.X R33, RZ, RZ, R9, P2 ;  /* 0x000000ffff217224 */ /* 0x000fe200010e0609 */
[----:B------:R-:W-:-:S02]  /*15db0*/  SEL R76, R43, R42, P0 ;  /* 0x0000002a2b4c7207 */ /* 0x000fc40000000000 */
[----:B------:R-:W-:Y:S02]  /*15dc0*/  SEL R78, R42, R43, P0 ;  /* 0x0000002b2a4e7207 */ /* 0x000fe40000000000 */
[----:B------:R-:W-:Y:S02]  /*15dd0*/  SEL R96, R21, R20, P0 ;  /* 0x0000001415607207 */ /* 0x000fe40000000000 */
[----:B------:R-:W-:Y:S01]  /*15de0*/  SEL R98, R20, R21, P0 ;  /* 0x0000001514627207 */ /* 0x000fe20000000000 */
[----:B0-----:R-:W-:Y:S01]  /*15df0*/  IMAD R73, R17, UR5, RZ ;  /* 0x0000000511497c24 */ /* 0x001fe2000f8e02ff */
[----:B------:R-:W-:Y:S02]  /*15e00*/  LOP3.LUT R43, R8, 0x380, RZ, 0xc0, !PT ;  /* 0x00000380082b7812 */ /* 0x000fe400078ec0ff */
[----:B------:R-:W-:Y:S02]  /*15e10*/  IADD3 R21, P2, R30, 0x2000, RZ ;  /* 0x000020001e157810 */ /* 0x000fe40007f5e0ff */
[----:B------:R-:W-:-:S02]  /*15e20*/  SHF.R.U64 R34, R34, 0x3, RZ ;  /* 0x0000000322227819 */ /* 0x000fc400000012ff */
[----:B------:R-:W-:Y:S02]  /*15e30*/  SEL R100, R13, R12, P0 ;  /* 0x0000000c0d647207 */ /* 0x000fe40000000000 */
[----:B------:R-:W-:Y:S02]  /*15e40*/  SEL R102, R12, R13, P0 ;  /* 0x0000000d0c667207 */ /* 0x000fe40000000000 */
[----:B------:R-:W-:Y:S02]  /*15e50*/  SHF.R.U64 R43, R43, 0x3, RZ ;  /* 0x000000032b2b7819 */ /* 0x000fe400000012ff */
[----:B------:R-:W-:Y:S02]  /*15e60*/  LOP3.LUT R20, R21, 0x380, RZ, 0xc0, !PT ;  /* 0x0000038015147812 */ /* 0x000fe400078ec0ff */
[----:B------:R-:W-:Y:S02]  /*15e70*/  IADD3 R13, P3, R8, 0x4000, RZ ;  /* 0x00004000080d7810 */ /* 0x000fe40007f7e0ff */
[----:B------:R-:W-:Y:S01]  /*15e80*/  LOP3.LUT R34, R34, R35, RZ, 0x3c, !PT ;  /* 0x0000002322227212 */ /* 0x000fe200078e3cff */
[----:B------:R-:W-:Y:S01]  /*15e90*/  IMAD.X R35, RZ, RZ, R9, P6 ;  /* 0x000000ffff237224 */ /* 0x000fe200030e0609 */
[----:B------:R-:W-:-:S02]  /*15ea0*/  SEL R68, R15, R14, P0 ;  /* 0x0000000e0f447207 */ /* 0x000fc40000000000 */
[----:B------:R-:W-:Y:S02]  /*15eb0*/  SEL R70, R14, R15, P0 ;  /* 0x0000000f0e467207 */ /* 0x000fe40000000000 */
[----:B------:R-:W-:Y:S02]  /*15ec0*/  SEL R72, R11, R10, P0 ;  /* 0x0000000a0b487207 */ /* 0x000fe40000000000 */
[----:B------:R-:W-:Y:S02]  /*15ed0*/  SEL R74, R10, R11, P0 ;  /* 0x0000000b0a4a7207 */ /* 0x000fe40000000000 */
[C---:B------:R-:W-:Y:S02]  /*15ee0*/  IADD3 R15, P5, R8.reuse, 0x4040, RZ ;  /* 0x00004040080f7810 */ /* 0x040fe40007fbe0ff */
[C---:B------:R-:W-:Y:S02]  /*15ef0*/  IADD3 R12, P4, R8.reuse, 0x4020, RZ ;  /* 0x00004020080c7810 */ /* 0x040fe40007f9e0ff */
[----:B------:R-:W-:-:S02]  /*15f00*/  IADD3 R10, P1, R8, 0x60, RZ ;  /* 0x00000060080a7810 */ /* 0x000fc40007f3e0ff */
[----:B------:R-:W-:Y:S02]  /*15f10*/  IADD3 R11, P6, R8, 0x40, RZ ;  /* 0x00000040080b7810 */ /* 0x000fe40007fde0ff */
[----:B------:R-:W-:Y:S01]  /*15f20*/  LOP3.LUT R42, R43, R8, RZ, 0x3c, !PT ;  /* 0x000000082b2a7212 */ /* 0x000fe200078e3cff */
[----:B------:R-:W-:Y:S01]  /*15f30*/  IMAD.MOV.U32 R43, RZ, RZ, R9 ;  /* 0x000000ffff2b7224 */ /* 0x000fe200078e0009 */
[----:B------:R-:W-:Y:S02]  /*15f40*/  SHF.R.U64 R20, R20, 0x3, RZ ;  /* 0x0000000314147819 */ /* 0x000fe400000012ff */
[----:B------:R-:W-:Y:S02]  /*15f50*/  LOP3.LUT R8, R13, 0x380, RZ, 0xc0, !PT ;  /* 0x000003800d087812 */ /* 0x000fe400078ec0ff */
[----:B------:R-:W-:Y:S01]  /*15f60*/  LOP3.LUT R20, R20, R21, RZ, 0x3c, !PT ;  /* 0x0000001514147212 */ /* 0x000fe200078e3cff */
[----:B------:R-:W-:Y:S01]  /*15f70*/  IMAD.X R21, RZ, RZ, R31, P2 ;  /* 0x000000ffff157224 */ /* 0x000fe200010e061f */
[----:B------:R-:W-:-:S02]  /*15f80*/  LOP3.LUT R6, R7, 0x380, RZ, 0xc0, !PT ;  /* 0x0000038007067812 */ /* 0x000fc400078ec0ff */
[----:B------:R-:W-:Y:S02]  /*15f90*/  SHF.R.U64 R8, R8, 0x3, RZ ;  /* 0x0000000308087819 */ /* 0x000fe400000012ff */
[----:B------:R-:W-:Y:S02]  /*15fa0*/  ISETP.NE.AND P2, PT, R17, 0x1, PT ;  /* 0x000000011100780c */ /* 0x000fe40003f45270 */
[----:B------:R-:W-:Y:S02]  /*15fb0*/  SEL R48, R41, R40, P0 ;  /* 0x0000002829307207 */ /* 0x000fe40000000000 */
[----:B------:R-:W-:Y:S01]  /*15fc0*/  SEL R50, R40, R41, P0 ;  /* 0x0000002928327207 */ /* 0x000fe20000000000 */
[----:B------:R-:W-:Y:S01]  /*15fd0*/  IMAD.X R41, RZ, RZ, R9, P3 ;  /* 0x000000ffff297224 */ /* 0x000fe200018e0609 */
[----:B------:R-:W-:Y:S02]  /*15fe0*/  SHF.R.U64 R6, R6, 0x3, RZ ;  /* 0x0000000306067819 */ /* 0x000fe400000012ff */
[----:B------:R-:W-:-:S02]  /*15ff0*/  LOP3.LUT R40, R8, R13, RZ, 0x3c, !PT ;  /* 0x0000000d08287212 */ /* 0x000fc400078e3cff */
[----:B------:R-:W-:Y:S02]  /*16000*/  LOP3.LUT R8, R10, 0x380, RZ, 0xc0, !PT ;  /* 0x000003800a087812 */ /* 0x000fe400078ec0ff */
[----:B------:R-:W-:Y:S02]  /*16010*/  LOP3.LUT R32, R6, R7, RZ, 0x3c, !PT ;  /* 0x0000000706207212 */ /* 0x000fe400078e3cff */
[----:B------:R-:W-:Y:S02]  /*16020*/  SHF.R.U64 R7, R8, 0x3, RZ ;  /* 0x0000000308077819 */ /* 0x000fe400000012ff */
[----:B------:R-:W-:Y:S02]  /*16030*/  SEL R92, R27, R26, P0 ;  /* 0x0000001a1b5c7207 */ /* 0x000fe40000000000 */
[----:B------:R-:W-:Y:S01]  /*16040*/  SEL R94, R26, R27, P0 ;  /* 0x0000001b1a5e7207 */ /* 0x000fe20000000000 */
[----:B------:R-:W-:Y:S01]  /*16050*/  IMAD.X R27, RZ, RZ, R9, P1 ;  /* 0x000000ffff1b7224 */ /* 0x000fe200008e0609 */
[----:B------:R-:W-:-:S02]  /*16060*/  LOP3.LUT R26, R7, R10, RZ, 0x3c, !PT ;  /* 0x0000000a071a7212 */ /* 0x000fc400078e3cff */
[----:B------:R-:W-:Y:S02]  /*16070*/  MOV R75, R34 ;  /* 0x00000022004b7202 */ /* 0x000fe40000000f00 */
[----:B------:R-:W0:Y:S01]  /*16080*/  @P2 LDC R34, c[0x0][0xbec] ;  /* 0x0002fb00ff222b82 */ /* 0x000e220000000800 */
[----:B------:R-:W-:Y:S02]  /*16090*/  MOV R83, R26 ;  /* 0x0000001a00537202 */ /* 0x000fe40000000f00 */
[----:B------:R-:W-:Y:S02]  /*160a0*/  LOP3.LUT R6, R11, 0x380, RZ, 0xc0, !PT ;  /* 0x000003800b067812 */ /* 0x000fe400078ec0ff */
[----:B------:R-:W-:Y:S02]  /*160b0*/  SEL R64, R25, R24, P0 ;  /* 0x0000001819407207 */ /* 0x000fe40000000000 */
[----:B------:R-:W-:Y:S01]  /*160c0*/  SEL R66, R24, R25, P0 ;  /* 0x0000001918427207 */ /* 0x000fe20000000000 */
[----:B------:R-:W1:Y:S01]  /*160d0*/  @P2 LDC R26, c[0x0][0xbf0] ;  /* 0x0002fc00ff1a2b82 */ /* 0x000e620000000800 */
[----:B------:R-:W-:Y:S01]  /*160e0*/  SHF.R.U64 R6, R6, 0x3, RZ ;  /* 0x0000000306067819 */ /* 0x000fe200000012ff */
[----:B------:R-:W-:Y:S01]  /*160f0*/  IMAD.X R25, RZ, RZ, R9, P6 ;  /* 0x000000ffff197224 */ /* 0x000fe200030e0609 */
[----:B------:R-:W-:-:S02]  /*16100*/  SEL R60, R29, R28, P0 ;  /* 0x0000001c1d3c7207 */ /* 0x000fc40000000000 */
[----:B------:R-:W-:Y:S02]  /*16110*/  SEL R62, R28, R29, P0 ;  /* 0x0000001d1c3e7207 */ /* 0x000fe40000000000 */
[----:B------:R-:W-:Y:S02]  /*16120*/  IADD3 R29, P6, R30, 0x1000, RZ ;  /* 0x000010001e1d7810 */ /* 0x000fe40007fde0ff */
[----:B------:R-:W-:Y:S02]  /*16130*/  LOP3.LUT R24, R6, R11, RZ, 0x3c, !PT ;  /* 0x0000000b06187212 */ /* 0x000fe400078e3cff */
[----:B------:R-:W-:Y:S02]  /*16140*/  LOP3.LUT R28, R29, 0x380, RZ, 0xc0, !PT ;  /* 0x000003801d1c7812 */ /* 0x000fe400078ec0ff */
[----:B------:R-:W-:Y:S02]  /*16150*/  MOV R63, R42 ;  /* 0x0000002a003f7202 */ /* 0x000fe40000000f00 */
[----:B------:R-:W-:Y:S01]  /*16160*/  MOV R42, R24 ;  /* 0x00000018002a7202 */ /* 0x000fe20000000f00 */
[----:B0-----:R-:W-:Y:S01]  /*16170*/  @P2 IMAD.HI.U32 R25, R59, R34, RZ ;  /* 0x000000223b192227 */ /* 0x001fe200078e00ff */
[----:B------:R-:W-:-:S02]  /*16180*/  SEL R46, R45, R44, P0 ;  /* 0x0000002c2d2e7207 */ /* 0x000fc40000000000 */
[----:B------:R-:W-:Y:S01]  /*16190*/  SEL R44, R44, R45, P0 ;  /* 0x0000002d2c2c7207 */ /* 0x000fe20000000000 */
[----:B------:R-:W-:Y:S01]  /*161a0*/  IMAD.MOV.U32 R24, RZ, RZ, R59 ;  /* 0x000000ffff187224 */ /* 0x000fe200078e003b */
[----:B------:R-:W-:Y:S02]  /*161b0*/  LOP3.LUT R14, R15, 0x380, RZ, 0xc0, !PT ;  /* 0x000003800f0e7812 */ /* 0x000fe400078ec0ff */
[----:B------:R-:W-:Y:S02]  /*161c0*/  SHF.R.U64 R28, R28, 0x3, RZ ;  /* 0x000000031c1c7819 */ /* 0x000fe400000012ff */
[----:B------:R-:W-:Y:S02]  /*161d0*/  SEL R52, R37, R36, P0 ;  /* 0x0000002425347207 */ /* 0x000fe40000000000 */
[----:B------:R-:W-:Y:S01]  /*161e0*/  SEL R54, R36, R37, P0 ;  /* 0x0000002524367207 */ /* 0x000fe20000000000 */
[----:B------:R-:W-:Y:S01]  /*161f0*/  IMAD.X R37, RZ, RZ, R9, P5 ;  /* 0x000000ffff257224 */ /* 0x000fe200028e0609 */
[----:B------:R-:W-:-:S02]  /*16200*/  SEL R80, R39, R38, P0 ;  /* 0x0000002627507207 */ /* 0x000fc40000000000 */
[----:B------:R-:W-:Y:S01]  /*16210*/  SEL R82, R38, R39, P0 ;  /* 0x0000002726527207 */ /* 0x000fe20000000000 */
[----:B------:R-:W-:Y:S01]  /*16220*/  IMAD.X R39, RZ, RZ, R9, P4 ;  /* 0x000000ffff277224 */ /* 0x000fe200020e0609 */
[----:B------:R-:W-:Y:S02]  /*16230*/  LOP3.LUT R9, R12, 0x380, RZ, 0xc0, !PT ;  /* 0x000003800c097812 */ /* 0x000fe400078ec0ff */
[----:B------:R-:W-:Y:S02]  /*16240*/  SHF.R.U64 R14, R14, 0x3, RZ ;  /* 0x000000030e0e7819 */ /* 0x000fe400000012ff */
[----:B------:R-:W-:Y:S01]  /*16250*/  LOP3.LUT R28, R28, R29, RZ, 0x3c, !PT ;  /* 0x0000001d1c1c7212 */ /* 0x000fe200078e3cff */
[----:B------:R-:W-:Y:S01]  /*16260*/  IMAD.X R29, RZ, RZ, R31, P6 ;  /* 0x000000ffff1d7224 */ /* 0x000fe200030e061f */
[----:B-1----:R-:W-:Y:S02]  /*16270*/  @P2 SHF.R.U32.HI R24, RZ, R26, R25 ;  /* 0x0000001aff182219 */ /* 0x002fe40000011619 */
[----:B------:R-:W-:-:S02]  /*16280*/  MOV R61, R32 ;  /* 0x00000020003d7202 */ /* 0x000fc40000000f00 */
[----:B------:R-:W-:Y:S01]  /*16290*/  IADD3 R45, P6, R30, 0x7000, RZ ;  /* 0x000070001e2d7810 */ /* 0x000fe20007fde0ff */
[----:B------:R-:W-:Y:S01]  /*162a0*/  IMAD.MOV R32, RZ, RZ, -R24 ;  /* 0x000000ffff207224 */ /* 0x000fe200078e0a18 */
[----:B------:R-:W-:Y:S02]  /*162b0*/  SHF.R.U64 R9, R9, 0x3, RZ ;  /* 0x0000000309097819 */ /* 0x000fe400000012ff */
[----:B------:R-:W-:Y:S01]  /*162c0*/  LOP3.LUT R36, R14, R15, RZ, 0x3c, !PT ;  /* 0x0000000f0e247212 */ /* 0x000fe200078e3cff */
[----:B------:R-:W-:Y:S01]  /*162d0*/  IMAD R59, R17, R32, R59 ;  /* 0x00000020113b7224 */ /* 0x000fe200078e023b */
[----:B------:R-:W-:Y:S02]  /*162e0*/  SEL R104, R182, R183, P0 ;  /* 0x000000b7b6687207 */ /* 0x000fe40000000000 */
[----:B------:R-:W-:Y:S02]  /*162f0*/  IADD3 R15, P1, R30, 0x3000, RZ ;  /* 0x000030001e0f7810 */ /* 0x000fe40007f3e0ff */
[----:B------:R-:W-:-:S02]  /*16300*/  LOP3.LUT R6, R45, 0x380, RZ, 0xc0, !PT ;  /* 0x000003802d067812 */ /* 0x000fc400078ec0ff */
[----:B------:R-:W-:Y:S02]  /*16310*/  LOP3.LUT R38, R9, R12, RZ, 0x3c, !PT ;  /* 0x0000000c09267212 */ /* 0x000fe400078e3cff */
[----:B------:R-:W-:Y:S02]  /*16320*/  MOV R77, R36 ;  /* 0x00000024004d7202 */ /* 0x000fe40000000f00 */
[----:B------:R-:W-:Y:S02]  /*16330*/  LOP3.LUT R14, R15, 0x380, RZ, 0xc0, !PT ;  /* 0x000003800f0e7812 */ /* 0x000fe400078ec0ff */
[----:B------:R-:W-:Y:S02]  /*16340*/  SHF.R.U64 R6, R6, 0x3, RZ ;  /* 0x0000000306067819 */ /* 0x000fe400000012ff */
[----:B------:R-:W-:Y:S02]  /*16350*/  MOV R79, R38 ;  /* 0x00000026004f7202 */ /* 0x000fe40000000f00 */
[----:B------:R-:W-:-:S02]  /*16360*/  SEL R182, R183, R182, P0 ;  /* 0x000000b6b7b67207 */ /* 0x000fc40000000000 */
[----:B------:R-:W-:Y:S02]  /*16370*/  SHF.R.U64 R14, R14, 0x3, RZ ;  /* 0x000000030e0e7819 */ /* 0x000fe400000012ff */
[----:B------:R-:W-:Y:S02]  /*16380*/  LOP3.LUT R6, R6, R45, RZ, 0x3c, !PT ;  /* 0x0000002d06067212 */ /* 0x000fe400078e3cff */
        /* <DEDUP_REMOVED lines=11> */
[----:B------:R-:W-:Y:S01]  /*16440*/  SHF.R.S32.HI R36, RZ, 0x1f, R59 ;  /* 0x0000001fff247819 */ /* 0x000fe2000001143b */
[----:B------:R-:W-:Y:S01]  /*16450*/  IMAD.WIDE.U32 R40, R59, UR6, R40 ;  /* 0x000000063b287c25 */ /* 0x000fe2000f8e0028 */
[----:B------:R-:W-:Y:S02]  /*16460*/  LOP3.LUT R12, R13, 0x380, RZ, 0xc0, !PT ;  /* 0x000003800d0c7812 */ /* 0x000fe400078ec0ff */
[----:B------:R-:W-:Y:S01]  /*16470*/  LOP3.LUT R10, R11, 0x380, RZ, 0xc0, !PT ;  /* 0x000003800b0a7812 */ /* 0x000fe200078ec0ff */
[----:B------:R-:W-:Y:S01]  /*16480*/  IMAD R36, R36, UR6, RZ ;  /* 0x0000000624247c24 */ /* 0x000fe2000f8e02ff */
[----:B------:R-:W-:-:S02]  /*16490*/  SHF.R.U64 R12, R12, 0x3, RZ ;  /* 0x000000030c0c7819 */ /* 0x000fc400000012ff */
[----:B------:R-:W-:Y:S01]  /*164a0*/  LOP3.LUT P1, RZ, R210, 0x3, RZ, 0xc0, !PT ;  /* 0x00000003d2ff7812 */ /* 0x000fe2000782c0ff */
[----:B------:R-:W-:Y:S01]  /*164b0*/  IMAD R59, R59, UR7, R36 ;  /* 0x000000073b3b7c24 */ /* 0x000fe2000f8e0224 */
[----:B------:R-:W-:Y:S01]  /*164c0*/  SHF.R.U64 R10, R10, 0x3, RZ ;  /* 0x000000030a0a7819 */ /* 0x000fe200000012ff */
[----:B------:R-:W-:Y:S01]  /*164d0*/  ULDC.64 UR6, c[0x0][0xb50] ;  /* 0x0002d40000067ab9 */ /* 0x000fe20000000a00 */
[----:B------:R-:W-:Y:S01]  /*164e0*/  LOP3.LUT R12, R12, R13, RZ, 0x3c, !PT ;  /* 0x0000000d0c0c7212 */ /* 0x000fe200078e3cff */
[--C-:B------:R-:W-:Y:S01]  /*164f0*/  IMAD.X R13, RZ, RZ, R31.reuse, P3 ;  /* 0x000000ffff0d7224 */ /* 0x100fe200018e061f */
[----:B------:R-:W-:Y:S01]  /*16500*/  LOP3.LUT R10, R10, R11, RZ, 0x3c, !PT ;  /* 0x0000000b0a0a7212 */ /* 0x000fe200078e3cff */
[----:B------:R-:W-:Y:S01]  /*16510*/  IMAD.X R11, RZ, RZ, R31, P4 ;  /* 0x000000ffff0b7224 */ /* 0x000fe200020e061f */
[C---:B------:R-:W-:Y:S02]  /*16520*/  IADD3 R9, P5, R30.reuse, 0x6000, RZ ;  /* 0x000060001e097810 */ /* 0x040fe40007fbe0ff */
[----:B------:R-:W-:-:S02]  /*16530*/  LOP3.LUT R7, R30, 0x380, RZ, 0xc0, !PT ;  /* 0x000003801e077812 */ /* 0x000fc400078ec0ff */
[----:B--2---:R-:W-:Y:S01]  /*16540*/  LOP3.LUT R35, R5, 0x2, RZ, 0x3c, !PT ;  /* 0x0000000205237812 */ /* 0x004fe200078e3cff */
        /* <DEDUP_REMOVED lines=15> */
[----:B------:R-:W-:Y:S01]  /*16640*/  SHFL.IDX PT, R104, R104, R5, 0x1c1f ;  /* 0x001c1f0568687589 */ /* 0x000fe200000e0000 */
[----:B------:R-:W-:Y:S01]  /*16650*/  UIMAD UR5, UR12, UR8, URZ ;  /* 0x000000080c0572a4 */ /* 0x000fe2000f8e023f */
[----:B------:R-:W-:-:S02]  /*16660*/  LOP3.LUT R8, R9, 0x380, RZ, 0xc0, !PT ;  /* 0x0000038009087812 */ /* 0x000fc400078ec0ff */
[----:B------:R0:W1:Y:S01]  /*16670*/  SHFL.IDX PT, R25, R44, R35, 0x1c1f ;  /* 0x001c1f232c197589 */ /* 0x00006200000e0000 */
[----:B------:R-:W-:-:S03]  /*16680*/  SHF.R.U64 R7, R7, 0x3, RZ ;  /* 0x0000000307077819 */ /* 0x000fc600000012ff */
[----:B------:R-:W2:Y:S04]  /*16690*/  SHFL.IDX PT, R27, R50, R35, 0x1c1f ;  /* 0x001c1f23321b7589 */ /* 0x000ea800000e0000 */
[----:B------:R-:W3:Y:S04]  /*166a0*/  SHFL.IDX PT, R33, R78, R35, 0x1c1f ;  /* 0x001c1f234e217589 */ /* 0x000ee800000e0000 */
[----:B------:R-:W4:Y:S01]  /*166b0*/  SHFL.IDX PT, R37, R82, R35, 0x1c1f ;  /* 0x001c1f2352257589 */ /* 0x000f2200000e0000 */
[----:B0-----:R-:W-:-:S03]  /*166c0*/  VIADD R44, R212, UR39 ;  /* 0x00000027d42c7c36 */ /* 0x001fc60008000000 */
[----:B------:R-:W-:Y:S04]  /*166d0*/  SHFL.IDX PT, R39, R86, R35, 0x1c1f ;  /* 0x001c1f2356277589 */ /* 0x000fe800000e0000 */
[----:B------:R-:W0:Y:S01]  /*166e0*/  SHFL.IDX PT, R5, R54, R35, 0x1c1f ;  /* 0x001c1f2336057589 */ /* 0x000e2200000e0000 */
[----:B------:R-:W-:-:S03]  /*166f0*/  ISETP.GE.OR P3, PT, R44, R73, P1 ;  /* 0x000000492c00720c */ /* 0x000fc60000f66670 */
[----:B------:R-:W-:Y:S01]  /*16700*/  SHFL.IDX PT, R43, R58, R35, 0x1c1f ;  /* 0x001c1f233a2b7589 */ /* 0x000fe200000e0000 */
[----:B-1----:R-:W-:Y:S02]  /*16710*/  SEL R24, R46, R25, P0 ;  /* 0x000000192e187207 */ /* 0x002fe40000000000 */
[----:B------:R-:W-:Y:S01]  /*16720*/  SEL R26, R25, R46, P0 ;  /* 0x0000002e191a7207 */ /* 0x000fe20000000000 */
[----:B------:R-:W-:Y:S01]  /*16730*/  SHFL.IDX PT, R53, R90, R35, 0x1c1f ;  /* 0x001c1f235a357589 */ /* 0x000fe200000e0000 */
[----:B--2---:R-:W-:Y:S02]  /*16740*/  SEL R32, R48, R27, P0 ;  /* 0x0000001b30207207 */ /* 0x004fe40000000000 */
[----:B------:R-:W-:Y:S01]  /*16750*/  SEL R34, R27, R48, P0 ;  /* 0x000000301b227207 */ /* 0x000fe20000000000 */
[----:B------:R-:W-:Y:S01]  /*16760*/  SHFL.IDX PT, R45, R62, R35, 0x1c1f ;  /* 0x001c1f233e2d7589 */ /* 0x000fe200000e0000 */
[----:B---3--:R-:W-:Y:S02]  /*16770*/  SEL R25, R76, R33, P0 ;  /* 0x000000214c197207 */ /* 0x008fe40000000000 */
[----:B------:R-:W-:Y:S01]  /*16780*/  SEL R27, R33, R76, P0 ;  /* 0x0000004c211b7207 */ /* 0x000fe20000000000 */
[----:B------:R-:W1:Y:S01]  /*16790*/  SHFL.IDX PT, R47, R66, R35, 0x1c1f ;  /* 0x001c1f23422f7589 */ /* 0x000e6200000e0000 */
[----:B----4-:R-:W-:-:S03]  /*167a0*/  SEL R33, R80, R37, P0 ;  /* 0x0000002550217207 */ /* 0x010fc60000000000 */
[----:B------:R-:W-:Y:S04]  /*167b0*/  SHFL.IDX PT, R55, R94, R35, 0x1c1f ;  /* 0x001c1f235e377589 */ /* 0x000fe800000e0000 */
[----:B------:R-:W-:Y:S01]  /*167c0*/  SHFL.IDX PT, R57, R98, R35, 0x1c1f ;  /* 0x001c1f2362397589 */ /* 0x000fe200000e0000 */
[----:B0-----:R-:W-:Y:S02]  /*167d0*/  SEL R36, R52, R5, P0 ;  /* 0x0000000534247207 */ /* 0x001fe40000000000 */
[----:B------:R-:W-:Y:S01]  /*167e0*/  SEL R38, R5, R52, P0 ;  /* 0x0000003405267207 */ /* 0x000fe20000000000 */
[----:B------:R-:W0:Y:S01]  /*167f0*/  SHFL.IDX PT, R67, R102, R35, 0x1c1f ;  /* 0x001c1f2366437589 */ /* 0x000e2200000e0000 */
[----:B------:R-:W-:Y:S01]  /*16800*/  IMAD.IADD R5, R41, 0x1, R59 ;  /* 0x0000000129057824 */ /* 0x000fe200078e023b */
[----:B------:R-:W-:-:S02]  /*16810*/  LEA R41, P4, R40, UR6, 0x2 ;  /* 0x0000000628297c11 */ /* 0x000fc4000f8810ff */
[----:B------:R-:W2:Y:S04]  /*16820*/  SHFL.IDX PT, R49, R70, R35, 0x1c1f ;  /* 0x001c1f2346317589 */ /* 0x000ea800000e0000 */
[----:B------:R-:W3:Y:S01]  /*16830*/  SHFL.IDX PT, R71, R182, R35, 0x1c1f ;  /* 0x001c1f23b6477589 */ /* 0x000ee200000e0000 */
[----:B------:R-:W-:-:S03]  /*16840*/  LEA.HI.X R5, R40, UR7, R5, 0x2, P4 ;  /* 0x0000000728057c11 */ /* 0x000fc6000a0f1405 */
[----:B------:R4:W3:Y:S01]  /*16850*/  SHFL.IDX PT, R51, R74, R35, 0x1c1f ;  /* 0x001c1f234a337589 */ /* 0x0008e200000e0000 */
[----:B-1----:R-:W-:Y:S01]  /*16860*/  SEL R46, R47, R64, P0 ;  /* 0x000000402f2e7207 */ /* 0x002fe20000000000 */
[----:B------:R-:W-:Y:S01]  /*16870*/  UIMAD UR5, UR41, UR9, UR5 ;  /* 0x00000009290572a4 */ /* 0x000fe2000f8e0205 */
[----:B------:R-:W-:Y:S01]  /*16880*/  SHF.R.U64 R8, R8, 0x3, RZ ;  /* 0x0000000308087819 */ /* 0x000fe200000012ff */
[----:B------:R1:W-:Y:S01]  /*16890*/  STSM.16.M88.4 [R63], R24 ;  /* 0x000000183f007844 */ /* 0x0003e20000000200 */
[----:B------:R-:W-:-:S03]  /*168a0*/  LOP3.LUT R30, R7, R30, RZ, 0x3c, !PT ;  /* 0x0000001e071e7212 */ /* 0x000fc600078e3cff */
[----:B------:R-:W-:Y:S01]  /*168b0*/  SHFL.IDX PT, R62, R41, 0x1, 0x1c1f ;  /* 0x003c1f00293e7f89 */ /* 0x000fe200000e0000 */
[----:B0-----:R-:W-:-:S03]  /*168c0*/  SEL R65, R100, R67, P0 ;  /* 0x0000004364417207 */ /* 0x001fc60000000000 */
[----:B------:R-:W-:Y:S01]  /*168d0*/  SHFL.IDX PT, R63, R5, 0x1, 0x1c1f ;  /* 0x003c1f00053f7f89 */ /* 0x000fe200000e0000 */
[----:B----4-:R-:W-:Y:S02]  /*168e0*/  SEL R35, R37, R80, P0 ;  /* 0x0000005025237207 */ /* 0x010fe40000000000 */
[----:B--2---:R-:W-:Y:S02]  /*168f0*/  SEL R66, R49, R68, P0 ;  /* 0x0000004431427207 */ /* 0x004fe40000000000 */
[----:B---3--:R-:W-:Y:S01]  /*16900*/  SEL R69, R104, R71, P0 ;  /* 0x0000004768457207 */ /* 0x008fe20000000000 */
[----:B-1----:R-:W-:Y:S01]  /*16910*/  VIADD R24, R44, 0x8 ;  /* 0x000000082c187836 */ /* 0x002fe20000000000 */
[----:B------:R-:W-:Y:S01]  /*16920*/  SEL R37, R84, R39, P0 ;  /* 0x0000002754257207 */ /* 0x000fe20000000000 */
[----:B------:R0:W-:Y:S01]  /*16930*/  STSM.16.M88.4 [R61], R32 ;  /* 0x000000203d007844 */ /* 0x0001e20000000200 */
[----:B------:R-:W-:Y:S01]  /*16940*/  SEL R39, R39, R84, P0 ;  /* 0x0000005427277207 */ /* 0x000fe20000000000 */
[----:B------:R-:W-:Y:S01]  /*16950*/  UIMAD.WIDE.U32 UR6, UR41, UR8, URZ ;  /* 0x00000008290672a5 */ /* 0x000fe2000f8e003f */
[----:B------:R-:W-:Y:S01]  /*16960*/  ISETP.GE.OR P1, PT, R24, R73, P1 ;  /* 0x000000491800720c */ /* 0x000fe20000f26670 */
[----:B------:R-:W-:Y:S01]  /*16970*/  SHFL.IDX PT, R61, R5, RZ, 0x1c1f ;  /* 0x001c1fff053d7589 */ /* 0x000fe200000e0000 */
[----:B------:R-:W-:Y:S01]  /*16980*/  SEL R24, R56, R43, P0 ;  /* 0x0000002b38187207 */ /* 0x000fe20000000000 */
[----:B------:R-:W-:Y:S01]  /*16990*/  IMAD.X R7, RZ, RZ, R31, P6 ;  /* 0x000000ffff077224 */ /* 0x000fe200030e061f */
[----:B------:R-:W-:Y:S01]  /*169a0*/  SEL R26, R43, R56, P0 ;  /* 0x000000382b1a7207 */ /* 0x000fe20000000000 */
[----:B------:R-:W-:Y:S01]  /*169b0*/  STSM.16.M88.4 [R42], R36 ;  /* 0x000000242a007844 */ /* 0x000fe20000000200 */
[----:B------:R-:W-:-:S02]  /*169c0*/  SEL R25, R88, R53, P0 ;  /* 0x0000003558197207 */ /* 0x000fc40000000000 */
[----:B------:R-:W-:Y:S02]  /*169d0*/  SEL R27, R53, R88, P0 ;  /* 0x00000058351b7207 */ /* 0x000fe40000000000 */
[----:B------:R-:W-:Y:S02]  /*169e0*/  SEL R44, R64, R47, P0 ;  /* 0x0000002f402c7207 */ /* 0x000fe40000000000 */
[----:B------:R-:W-:Y:S01]  /*169f0*/  SEL R47, R57, R96, P0 ;  /* 0x00000060392f7207 */ /* 0x000fe20000000000 */
[----:B------:R-:W-:Y:S01]  /*16a00*/  STSM.16.M88.4 [R83], R24 ;  /* 0x0000001853007844 */ /* 0x000fe20000000200 */
[----:B0-----:R-:W-:Y:S02]  /*16a10*/  SEL R32, R60, R45, P0 ;  /* 0x0000002d3c207207 */ /* 0x001fe40000000000 */
[----:B------:R-:W-:Y:S02]  /*16a20*/  SEL R34, R45, R60, P0 ;  /* 0x0000003c2d227207 */ /* 0x000fe40000000000 */
[----:B------:R-:W-:Y:S01]  /*16a30*/  SEL R33, R92, R55, P0 ;  /* 0x000000375c217207 */ /* 0x000fe20000000000 */
[----:B------:R-:W0:Y:S01]  /*16a40*/  SHFL.IDX PT, R60, R41, RZ, 0x1c1f ;  /* 0x001c1fff293c7589 */ /* 0x000e2200000e0000 */
[----:B------:R-:W-:-:S02]  /*16a50*/  SEL R35, R55, R92, P0 ;  /* 0x0000005c37237207 */ /* 0x000fc40000000000 */
[----:B------:R-:W-:Y:S02]  /*16a60*/  SEL R45, R96, R57, P0 ;  /* 0x00000039602d7207 */ /* 0x000fe40000000000 */
[----:B------:R-:W-:Y:S01]  /*16a70*/  SEL R64, R68, R49, P0 ;  /* 0x0000003144407207 */ /* 0x000fe20000000000 */
[----:B------:R-:W-:Y:S01]  /*16a80*/  STSM.16.M88.4 [R81], R32 ;  /* 0x0000002051007844 */ /* 0x000fe20000000200 */
[----:B------:R-:W-:Y:S02]  /*16a90*/  SEL R67, R67, R100, P0 ;  /* 0x0000006443437207 */ /* 0x000fe40000000000 */
[----:B------:R-:W-:Y:S01]  /*16aa0*/  SEL R68, R72, R51, P0 ;  /* 0x0000003348447207 */ /* 0x000fe20000000000 */
[----:B------:R-:W-:Y:S01]  /*16ab0*/  STSM.16.M88.4 [R79], R44 ;  /* 0x0000002c4f007844 */ /* 0x000fe20000000200 */
[----:B------:R-:W-:Y:S02]  /*16ac0*/  SEL R70, R51, R72, P0 ;  /* 0x0000004833467207 */ /* 0x000fe40000000000 */
[----:B------:R-:W-:Y:S01]  /*16ad0*/  SEL R71, R71, R104, P0 ;  /* 0x0000006847477207 */ /* 0x000fe20000000000 */
[----:B------:R1:W-:Y:S01]  /*16ae0*/  STSM.16.M88.4 [R77], R64 ;  /* 0x000000404d007844 */ /* 0x0003e20000000200 */
[----:B------:R-:W-:Y:S01]  /*16af0*/  LOP3.LUT R8, R8, R9, RZ, 0x3c, !PT ;  /* 0x0000000908087212 */ /* 0x000fe200078e3cff */
[----:B------:R-:W-:Y:S01]  /*16b00*/  UIMAD UR8, UR13, UR10, URZ ;  /* 0x0000000a0d0872a4 */ /* 0x000fe2000f8e023f */
[----:B------:R-:W-:Y:S01]  /*16b10*/  IMAD.X R9, RZ, RZ, R31, P5 ;  /* 0x000000ffff097224 */ /* 0x000fe200028e061f */
[----:B------:R-:W-:Y:S01]  /*16b20*/  STSM.16.M88.4 [R75], R68 ;  /* 0x000000444b007844 */ /* 0x000fe20000000200 */
[----:B------:R-:W-:Y:S08]  /*16b30*/  BAR.SYNC.DEFER_BLOCKING 0x1, 0x100 ;  /* 0x0044000000007b1d */ /* 0x000ff00000010000 */
[----:B-1----:R-:W1:Y:S01]  /*16b40*/  @P2 LDC R64, c[0x0][0xbec] ;  /* 0x0002fb00ff402b82 */ /* 0x002e620000000800 */
[----:B0-----:R0:W-:Y:S04]  /*16b50*/  @!P3 ST.E desc[UR48][R60.64], R3 ;  /* 0x000000033c00b985 */ /* 0x0011e8000c101930 */
[----:B------:R2:W-:Y:S01]  /*16b60*/  @!P1 ST.E desc[UR48][R62.64], R0 ;  /* 0x000000003e009985 */ /* 0x0005e2000c101930 */
[----:B------:R-:W-:-:S02]  /*16b70*/  UIADD3 UR7, UR7, UR5, URZ ;  /* 0x0000000507077290 */ /* 0x000fc4000fffe03f */
[----:B0-----:R-:W0:Y:S01]  /*16b80*/  @P2 LDC R61, c[0x0][0xbf0] ;  /* 0x0002fc00ff3d2b82 */ /* 0x001e220000000800 */
[----:B--2---:R-:W-:Y:S01]  /*16b90*/  IMAD R0, R208, 0x20, R209 ;  /* 0x00000020d0007824 */ /* 0x004fe200078e02d1 */
[----:B------:R2:W5:Y:S03]  /*16ba0*/  LD.E.128 R44, desc[UR48][R8.64] ;  /* 0x00000030082c7980 */ /* 0x000566000c101d00 */
[----:B------:R-:W-:Y:S01]  /*16bb0*/  VIADD R5, R0, UR39 ;  /* 0x0000002700057c36 */ /* 0x000fe20008000000 */
[----:B------:R3:W5:Y:S03]  /*16bc0*/  LD.E.128 R32, desc[UR48][R6.64] ;  /* 0x0000003006207980 */ /* 0x000766000c101d00 */
[----:B-1----:R-:W-:Y:S01]  /*16bd0*/  @P2 IMAD.HI.U32 R0, R5, R64, RZ ;  /* 0x0000004005002227 */ /* 0x002fe200078e00ff */
[----:B------:R-:W-:Y:S01]  /*16be0*/  UIMAD UR5, UR40, UR11, UR8 ;  /* 0x0000000b280572a4 */ /* 0x000fe2000f8e0208 */
[----:B------:R-:W5:Y:S02]  /*16bf0*/  LD.E.128 R48, desc[UR48][R30.64] ;  /* 0x000000301e307980 */ /* 0x000f64000c101d00 */
[----:B------:R-:W-:Y:S01]  /*16c00*/  IMAD.MOV.U32 R3, RZ, RZ, R5 ;  /* 0x000000ffff037224 */ /* 0x000fe200078e0005 */
[----:B------:R-:W-:Y:S01]  /*16c10*/  UIMAD.WIDE.U32 UR40, UR40, UR10, UR6 ;  /* 0x0000000a282872a5 */ /* 0x000fe2000f8e0006 */
[----:B------:R-:W5:Y:S02]  /*16c20*/  LD.E.128 R40, desc[UR48][R28.64] ;  /* 0x000000301c287980 */ /* 0x000f64000c101d00 */
[----:B------:R-:W-:-:S02]  /*16c30*/  ULDC.64 UR6, c[0x0][0xae0] ;  /* 0x0002b80000067ab9 */ /* 0x000fc40000000a00 */
[----:B------:R-:W5:Y:S01]  /*16c40*/  LD.E.128 R36, desc[UR48][R20.64] ;  /* 0x0000003014247980 */ /* 0x000f62000c101d00 */
[----:B0-----:R-:W-:Y:S01]  /*16c50*/  @P2 SHF.R.U32.HI R3, RZ, R61, R0 ;  /* 0x0000003dff032219 */ /* 0x001fe20000011600 */
[----:B------:R-:W-:Y:S02]  /*16c60*/  UIADD3 UR5, UR41, UR5, URZ ;  /* 0x0000000529057290 */ /* 0x000fe4000fffe03f */
[----:B------:R-:W5:Y:S01]  /*16c70*/  LD.E.128 R24, desc[UR48][R14.64] ;  /* 0x000000300e187980 */ /* 0x000f62000c101d00 */
[--C-:B------:R-:W-:Y:S01]  /*16c80*/  SHF.R.S32.HI R0, RZ, 0x1f, R3.reuse ;  /* 0x0000001fff007819 */ /* 0x100fe20000011403 */
[----:B--2---:R-:W-:Y:S02]  /*16c90*/  IMAD.MOV R8, RZ, RZ, -R3 ;  /* 0x000000ffff087224 */ /* 0x004fe400078e0a03 */
[----:B------:R-:W5:Y:S01]  /*16ca0*/  LD.E.128 R56, desc[UR48][R12.64] ;  /* 0x000000300c387980 */ /* 0x000f62000c101d00 */
[----:B---3--:R-:W-:Y:S02]  /*16cb0*/  IMAD.U32 R7, RZ, RZ, UR41 ;  /* 0x00000029ff077e24 */ /* 0x008fe4000f8e00ff */
[----:B------:R-:W-:Y:S01]  /*16cc0*/  IMAD R0, R0, UR6, RZ ;  /* 0x0000000600007c24 */ /* 0x000fe2000f8e02ff */
[----:B------:R0:W5:Y:S01]  /*16cd0*/  LD.E.128 R52, desc[UR48][R10.64] ;  /* 0x000000300a347980 */ /* 0x000162000c101d00 */
[----:B------:R-:W-:-:S02]  /*16ce0*/  IMAD R17, R17, R8, R5 ;  /* 0x0000000811117224 */ /* 0x000fc400078e0205 */
[----:B------:R-:W-:Y:S01]  /*16cf0*/  IMAD.U32 R6, RZ, RZ, UR40 ;  /* 0x00000028ff067e24 */ /* 0x000fe2000f8e00ff */
[----:B------:R-:W-:Y:S01]  /*16d00*/  @!PT LDS RZ, [RZ] ;  /* 0x00000000fffff984 */ /* 0x000fe20000000800 */
[----:B------:R-:W-:Y:S01]  /*16d10*/  @!PT LDS RZ, [RZ] ;  /* 0x00000000fffff984 */ /* 0x000fe20000000800 */
[----:B------:R-:W-:Y:S01]  /*16d20*/  @!PT LDS RZ, [RZ] ;  /* 0x00000000fffff984 */ /* 0x000fe20000000800 */
[----:B------:R-:W-:Y:S01]  /*16d30*/  @!PT LDS RZ, [RZ] ;  /* 0x00000000fffff984 */ /* 0x000fe20000000800 */
[----:B------:R1:W-:Y:S06]  /*16d40*/  MEMBAR.ALL.CTA ;  /* 0x0000000000007992 */ /* 0x0003ec0000008000 */
[----:B-1----:R-:W1:Y:S01]  /*16d50*/  FENCE.VIEW.ASYNC.S ;  /* 0x00000000000073c6 */ /* 0x002e620000000000 */
[----:B------:R-:W-:Y:S02]  /*16d60*/  IMAD.U32 R7, RZ, RZ, UR5 ;  /* 0x00000005ff077e24 */ /* 0x000fe4000f8e00ff */
[C---:B------:R-:W-:Y:S01]  /*16d70*/  IMAD R5, R3.reuse, UR7, R0 ;  /* 0x0000000703057c24 */ /* 0x040fe2000f8e0200 */
[----:B------:R-:W-:Y:S01]  /*16d80*/  SHF.R.S32.HI R0, RZ, 0x1f, R17 ;  /* 0x0000001fff007819 */ /* 0x000fe20000011411 */
[----:B------:R-:W-:Y:S01]  /*16d90*/  IMAD.WIDE.U32 R6, R3, UR6, R6 ;  /* 0x0000000603067c25 */ /* 0x000fe2000f8e0006 */
[----:B------:R-:W-:-:S03]  /*16da0*/  ULDC.64 UR6, c[0x0][0xad8] ;  /* 0x0002b60000067ab9 */ /* 0x000fc60000000a00 */
[----:B------:R-:W-:Y:S02]  /*16db0*/  IMAD.IADD R7, R7, 0x1, R5 ;  /* 0x0000000107077824 */ /* 0x000fe400078e0205 */
[----:B------:R-:W-:Y:S02]  /*16dc0*/  IMAD R8, R0, UR6, RZ ;  /* 0x0000000600087c24 */ /* 0x000fe4000f8e02ff */
[----:B0-----:R-:W-:Y:S02]  /*16dd0*/  VIADD R10, R209, UR39 ;  /* 0x00000027d10a7c36 */ /* 0x001fe40008000000 */
[C---:B------:R-:W-:Y:S02]  /*16de0*/  IMAD R3, R17.reuse, UR7, R8 ;  /* 0x0000000711037c24 */ /* 0x040fe4000f8e0208 */
[----:B------:R-:W-:Y:S01]  /*16df0*/  IMAD.WIDE.U32 R6, R17, UR6, R6 ;  /* 0x0000000611067c25 */ /* 0x000fe2000f8e0006 */
[----:B------:R-:W-:Y:S01]  /*16e00*/  ISETP.GE.AND P2, PT, R10, R73, PT ;  /* 0x000000490a00720c */ /* 0x000fe20003f46270 */
[----:B------:R-:W-:-:S02]  /*16e10*/  ULDC.64 UR6, c[0x0][0xa80] ;  /* 0x0002a00000067ab9 */ /* 0x000fc40000000a00 */
[----:B------:R-:W-:Y:S01]  /*16e20*/  VIADD R0, R10, 0x20 ;  /* 0x000000200a007836 */ /* 0x000fe20000000000 */
[----:B------:R-:W-:Y:S01]  /*16e30*/  LEA R8, P3, R6, UR6, 0x1 ;  /* 0x0000000606087c11 */ /* 0x000fe2000f8608ff */
[----:B------:R-:W-:Y:S02]  /*16e40*/  IMAD.IADD R3, R7, 0x1, R3 ;  /* 0x0000000107037824 */ /* 0x000fe400078e0203 */
[----:B------:R-:W-:Y:S01]  /*16e50*/  VIADD R4, R4, 0x28820 ;  /* 0x0002882004047836 */ /* 0x000fe20000000000 */
[-C--:B------:R-:W-:Y:S01]  /*16e60*/  ISETP.GE.AND P0, PT, R0, R73.reuse, PT ;  /* 0x000000490000720c */ /* 0x080fe20003f06270 */
[----:B------:R-:W-:Y:S01]  /*16e70*/  VIADD R0, R10, 0x40 ;  /* 0x000000400a007836 */ /* 0x000fe20000000000 */
[----:B------:R-:W-:Y:S02]  /*16e80*/  LEA.HI.X R3, R6, UR7, R3, 0x1, P3 ;  /* 0x0000000706037c11 */ /* 0x000fe400098f0c03 */
[----:B------:R-:W-:Y:S01]  /*16e90*/  PRMT R4, RZ, 0x654, R4 ;  /* 0x00000654ff047816 */ /* 0x000fe20000000004 */
[----:B-1----:R0:W1:Y:S01]  /*16ea0*/  SHFL.IDX PT, R6, R8, RZ, 0x181f ;  /* 0x00181fff08067589 */ /* 0x00206200000e0000 */
        /* <DEDUP_REMOVED lines=8> */
[CC--:B01----:R-:W-:Y:S02]  /*16f30*/  @!P2 LEA R4, P4, R22.reuse, R6.reuse, 0x1 ;  /* 0x000000061604a211 */ /* 0x0c3fe400078808ff */
[C---:B------:R-:W-:Y:S02]  /*16f40*/  @!P3 LEA R6, P5, R23.reuse, R6, 0x1 ;  /* 0x000000061706b211 */ /* 0x040fe400078a08ff */
[-C--:B--2---:R-:W-:Y:S02]  /*16f50*/  @!P2 LEA.HI.X R5, R22, R0.reuse, R215, 0x1, P4 ;  /* 0x000000001605a211 */ /* 0x084fe400020f0cd7 */
[----:B------:R-:W-:-:S03]  /*16f60*/  @!P3 LEA.HI.X R7, R23, R0, R214, 0x1, P5 ;  /* 0x000000001707b211 */ /* 0x000fc600028f0cd6 */
[----:B-----5:R3:W-:Y:S04]  /*16f70*/  @!P2 ST.E.128 desc[UR48][R4.64], R48 ;  /* 0x000000300400a985 */ /* 0x0207e8000c101d30 */
[----:B------:R3:W-:Y:S02]  /*16f80*/  @!P3 ST.E.128 desc[UR48][R6.64], R56 ;  /* 0x000000380600b985 */ /* 0x0007e4000c101d30 */
.L_x_875:
[----:B------:R-:W-:Y:S05]  /*16f90*/  BSYNC B1 ;  /* 0x0000000000017941 */ /* 0x000fea0003800000 */
.L_x_874:
[----:B--2---:R2:W4:Y:S01]  /*16fa0*/  SHFL.IDX PT, R0, R3, 0x1, 0x181f ;  /* 0x00381f0003007f89 */ /* 0x00452200000e0000 */
[----:B------:R-:W-:Y:S03]  /*16fb0*/  BSSY B1, `(.L_x_876) ;  /* 0x000000c000017945 */ /* 0x000fe60003800000 */
[----:B-1-3--:R2:W1:Y:S01]  /*16fc0*/  SHFL.IDX PT, R6, R8, 0x1, 0x181f ;  /* 0x00381f0008067f89 */ /* 0x00a46200000e0000 */
[----:B------:R-:W-:Y:S05]  /*16fd0*/  @P0 BRA `(.L_x_877) ;  /* 0x0000000000240947 */ /* 0x000fea0003800000 */
[----:B------:R-:W-:Y:S02]  /*16fe0*/  ULDC UR5, c[0x0][0xac8] ;  /* 0x0002b20000057ab9 */ /* 0x000fe40000000800 */
[----:B------:R-:W-:Y:S02]  /*16ff0*/  ISETP.GE.AND P3, PT, R22, UR5, PT ;  /* 0x0000000516007c0c */ /* 0x000fe4000bf66270 */
[----:B------:R-:W-:-:S11]  /*17000*/  ISETP.GE.AND P4, PT, R23, UR5, PT ;  /* 0x0000000517007c0c */ /* 0x000fd6000bf86270 */
[CC--:B01----:R-:W-:Y:S02]  /*17010*/  @!P3 LEA R4, P0, R22.reuse, R6.reuse, 0x1 ;  /* 0x000000061604b211 */ /* 0x0c3fe400078008ff */
[C---:B------:R-:W-:Y:S02]  /*17020*/  @!P4 LEA R6, P2, R23.reuse, R6, 0x1 ;  /* 0x000000061706c211 */ /* 0x040fe400078408ff */
[-C--:B----4-:R-:W-:Y:S02]  /*17030*/  @!P3 LEA.HI.X R5, R22, R0.reuse, R215, 0x1, P0 ;  /* 0x000000001605b211 */ /* 0x090fe400000f0cd7 */
[----:B------:R-:W-:-:S03]  /*17040*/  @!P4 LEA.HI.X R7, R23, R0, R214, 0x1, P2 ;  /* 0x000000001707c211 */ /* 0x000fc600010f0cd6 */
[----:B-----5:R3:W-:Y:S04]  /*17050*/  @!P3 ST.E.128 desc[UR48][R4.64], R40 ;  /* 0x000000280400b985 */ /* 0x0207e8000c101d30 */
[----:B------:R3:W-:Y:S02]  /*17060*/  @!P4 ST.E.128 desc[UR48][R6.64], R52 ;  /* 0x000000340600c985 */ /* 0x0007e4000c101d30 */
.L_x_877:
[----:B------:R-:W-:Y:S05]  /*17070*/  BSYNC B1 ;  /* 0x0000000000017941 */ /* 0x000fea0003800000 */
.L_x_876:
[----:B----4-:R4:W0:Y:S01]  /*17080*/  SHFL.IDX PT, R0, R3, 0x2, 0x181f ;  /* 0x00581f0003007f89 */ /* 0x01082200000e0000 */
        /* <DEDUP_REMOVED lines=8> */
[-C--:B------:R-:W-:Y:S02]  /*17110*/  @!P2 LEA.HI.X R5, R22, R0.reuse, R215, 0x1, P0 ;  /* 0x000000001605a211 */ /* 0x080fe400000f0cd7 */
[----:B------:R-:W-:-:S03]  /*17120*/  @!P3 LEA.HI.X R7, R23, R0, R214, 0x1, P1 ;  /* 0x000000001707b211 */ /* 0x000fc600008f0cd6 */
[----:B-----5:R3:W-:Y:S04]  /*17130*/  @!P2 ST.E.128 desc[UR48][R4.64], R36 ;  /* 0x000000240400a985 */ /* 0x0207e8000c101d30 */
[----:B------:R3:W-:Y:S02]  /*17140*/  @!P3 ST.E.128 desc[UR48][R6.64], R44 ;  /* 0x0000002c0600b985 */ /* 0x0007e4000c101d30 */
.L_x_879:
[----:B------:R-:W-:Y:S05]  /*17150*/  BSYNC B1 ;  /* 0x0000000000017941 */ /* 0x000fea0003800000 */
.L_x_878:
[----:B0-----:R-:W-:Y:S01]  /*17160*/  VIADD R0, R10, 0x60 ;  /* 0x000000600a007836 */ /* 0x001fe20000000000 */
[----:B--2-4-:R-:W0:Y:S04]  /*17170*/  SHFL.IDX PT, R3, R3, 0x3, 0x181f ;  /* 0x00781f0003037f89 */ /* 0x014e2800000e0000 */
[----:B------:R-:W-:Y:S01]  /*17180*/  ISETP.GE.AND P0, PT, R0, R73, PT ;  /* 0x000000490000720c */ /* 0x000fe20003f06270 */
[----:B------:R-:W2:-:S12]  /*17190*/  SHFL.IDX PT, R8, R8, 0x3, 0x181f ;  /* 0x00781f0008087f89 */ /* 0x000e9800000e0000 */
[----:B------:R-:W-:Y:S05]  /*171a0*/  @P0 BRA `(.L_x_880) ;  /* 0x0000000800800947 */ /* 0x000fea0003800000 */
[----:B------:R-:W-:Y:S02]  /*171b0*/  ULDC UR5, c[0x0][0xac8] ;  /* 0x0002b20000057ab9 */ /* 0x000fe40000000800 */
[----:B------:R-:W-:-:S13]  /*171c0*/  ISETP.GE.AND P1, PT, R22, UR5, PT ;  /* 0x0000000516007c0c */ /* 0x000fda000bf26270 */
[----:B--23--:R-:W-:-:S04]  /*171d0*/  @!P1 LEA R4, P0, R22, R8, 0x1 ;  /* 0x0000000816049211 */ /* 0x00cfc800078008ff */
[----:B0-----:R-:W-:Y:S02]  /*171e0*/  @!P1 LEA.HI.X R5, R22, R3, R215, 0x1, P0 ;  /* 0x0000000316059211 */ /* 0x001fe400000f0cd7 */
[----:B------:R-:W-:-:S03]  /*171f0*/  ISETP.GE.AND P0, PT, R23, UR5, PT ;  /* 0x0000000517007c0c */ /* 0x000fc6000bf06270 */
[----:B-----5:R0:W-:Y:S10]  /*17200*/  @!P1 ST.E.128 desc[UR48][R4.64], R24 ;  /* 0x0000001804009985 */ /* 0x0201f4000c101d30 */
[----:B------:R-:W-:Y:S05]  /*17210*/  @P0 BRA `(.L_x_880) ;  /* 0x0000000800640947 */ /* 0x000fea0003800000 */
[----:B0-----:R-:W-:-:S04]  /*17220*/  LEA R4, P0, R23, R8, 0x1 ;  /* 0x0000000817047211 */ /* 0x001fc800078008ff */
[----:B------:R-:W-:-:S05]  /*17230*/  LEA.HI.X R5, R23, R3, R214, 0x1, P0 ;  /* 0x0000000317057211 */ /* 0x000fca00000f0cd6 */
[----:B------:R0:W-:Y:S01]  /*17240*/  ST.E.128 desc[UR48][R4.64], R32 ;  /* 0x0000002004007985 */ /* 0x0001e2000c101d30 */
[----:B------:R-:W-:Y:S05]  /*17250*/  BRA `(.L_x_880) ;  /* 0x0000000800547947 */ /* 0x000fea0003800000 */
.L_x_873:
[----:B------:R-:W0:Y:S01]  /*17260*/  LDC R10, c[0x0][0xbe8] ;  /* 0x0002fa00ff0a7b82 */ /* 0x000e220000000800 */
[----:B------:R-:W-:Y:S01]  /*17270*/  ISETP.GE.AND P0, PT, R216, 0x80, PT ;  /* 0x00000080d800780c */ /* 0x000fe20003f06270 */
[----:B------:R-:W-:Y:S01]  /*17280*/  USHF.R.S32.HI UR8, URZ, 0x1f, UR41 ;  /* 0x0000001f3f087899 */ /* 0x000fe20008011429 */
[----:B------:R-:W-:Y:S01]  /*17290*/  BSSY B1, `(.L_x_881) ;  /* 0x000002f000017945 */ /* 0x000fe20003800000 */
[----:B------:R-:W-:Y:S01]  /*172a0*/  USHF.R.S32.HI UR9, URZ, 0x1f, UR40 ;  /* 0x0000001f3f097899 */ /* 0x000fe20008011428 */
[----:B------:R-:W-:Y:S01]  /*172b0*/  IMAD R8, R208, 0x20, R209 ;  /* 0x00000020d0087824 */ /* 0x000fe200078e02d1 */
[----:B0-----:R-:W-:-:S13]  /*172c0*/  ISETP.NE.AND P1, PT, R10, 0x1, PT ;  /* 0x000000010a00780c */ /* 0x001fda0003f25270 */
[----:B------:R-:W0:Y:S08]  /*172d0*/  @P1 LDC R9, c[0x0][0xbec] ;  /* 0x0002fb00ff091b82 */ /* 0x000e300000000800 */
[----:B------:R-:W1:Y:S01]  /*172e0*/  @P1 LDC R11, c[0x0][0xbf0] ;  /* 0x0002fc00ff0b1b82 */ /* 0x000e620000000800 */
[----:B------:R-:W-:Y:S05]  /*172f0*/  @P0 BRA `(.L_x_882) ;  /* 0x0000000000a00947 */ /* 0x000fea0003800000 */
[----:B------:R-:W2:Y:S01]  /*17300*/  S2R R0, SR_TID.X ;  /* 0x0000000000007919 */ /* 0x000ea20000002100 */
[----:B------:R-:W3:Y:S01]  /*17310*/  LDC R5, c[0x0][0xbe8] ;  /* 0x0002fa00ff057b82 */ /* 0x000ee20000000800 */
[----:B------:R-:W-:Y:S01]  /*17320*/  IMAD.U32 R6, RZ, RZ, UR39 ;  /* 0x00000027ff067e24 */ /* 0x000fe2000f8e00ff */
[----:B------:R-:W-:Y:S02]  /*17330*/  ULDC UR5, c[0x0][0xa88] ;  /* 0x0002a20000057ab9 */ /* 0x000fe40000000800 */
[----:B---3--:R-:W-:Y:S02]  /*17340*/  IMAD R3, R5, UR5, RZ ;  /* 0x0000000505037c24 */ /* 0x008fe4000f8e02ff */
[----:B--2---:R-:W-:-:S04]  /*17350*/  IADD3 R6, R6, -0x80, R0 ;  /* 0xffffff8006067810 */ /* 0x004fc80007ffe000 */
[----:B------:R-:W-:-:S13]  /*17360*/  ISETP.GE.AND P0, PT, R6, R3, PT ;  /* 0x000000030600720c */ /* 0x000fda0003f06270 */
[----:B------:R-:W-:Y:S05]  /*17370*/  @P0 BRA `(.L_x_882) ;  /* 0x0000000000800947 */ /* 0x000fea0003800000 */
[----:B------:R-:W-:Y:S01]  /*17380*/  ISETP.NE.AND P0, PT, R5, 0x1, PT ;  /* 0x000000010500780c */ /* 0x000fe20003f05270 */
[----:B------:R-:W-:Y:S01]  /*17390*/  ULDC.64 UR10, c[0x0][0xb90] ;  /* 0x0002e400000a7ab9 */ /* 0x000fe20000000a00 */
[----:B------:R-:W-:Y:S01]  /*173a0*/  IMAD.MOV.U32 R4, RZ, RZ, R6 ;  /* 0x000000ffff047224 */ /* 0x000fe200078e0006 */
[----:B------:R-:W-:Y:S02]  /*173b0*/  UIMAD UR5, UR8, UR10, URZ ;  /* 0x0000000a080572a4 */ /* 0x000fe4000f8e023f */
[----:B------:R-:W-:Y:S02]  /*173c0*/  UIMAD.WIDE.U32 UR6, UR41, UR10, URZ ;  /* 0x0000000a290672a5 */ /* 0x000fe4000f8e003f */
[----:B------:R-:W-:-:S03]  /*173d0*/  UIMAD UR5, UR41, UR11, UR5 ;  /* 0x0000000b290572a4 */ /* 0x000fc6000f8e0205 */
[----:B------:R-:W-:Y:S01]  /*173e0*/  ULDC.64 UR10, c[0x0][0xb98] ;  /* 0x0002e600000a7ab9 */ /* 0x000fe20000000a00 */
[----:B------:R-:W-:Y:S02]  /*173f0*/  UIADD3 UR7, UR7, UR5, URZ ;  /* 0x0000000507077290 */ /* 0x000fe4000fffe03f */
[----:B------:R-:W2:Y:S01]  /*17400*/  @P0 LDC R3, c[0x0][0xbec] ;  /* 0x0002fb00ff030b82 */ /* 0x000ea20000000800 */
[----:B------:R-:W-:Y:S02]  /*17410*/  UIMAD UR5, UR9, UR10, URZ ;  /* 0x0000000a090572a4 */ /* 0x000fe4000f8e023f */
[----:B------:R-:W-:Y:S02]  /*17420*/  UIMAD.WIDE.U32 UR6, UR40, UR10, UR6 ;  /* 0x0000000a280672a5 */ /* 0x000fe4000f8e0006 */
[----:B------:R-:W-:-:S03]  /*17430*/  UIMAD UR5, UR40, UR11, UR5 ;  /* 0x0000000b280572a4 */ /* 0x000fc6000f8e0205 */
[----:B------:R-:W3:Y:S01]  /*17440*/  @P0 LDC R7, c[0x0][0xbf0] ;  /* 0x0002fc00ff070b82 */ /* 0x000ee20000000800 */
[----:B------:R-:W-:Y:S01]  /*17450*/  ULDC.64 UR10, c[0x0][0xb88] ;  /* 0x0002e200000a7ab9 */ /* 0x000fe20000000a00 */
[----:B--2---:R-:W-:-:S05]  /*17460*/  @P0 IMAD.HI.U32 R0, R6, R3, RZ ;  /* 0x0000000306000227 */ /* 0x004fca00078e00ff */
[----:B---3--:R-:W-:-:S05]  /*17470*/  @P0 SHF.R.U32.HI R4, RZ, R7, R0 ;  /* 0x00000007ff040219 */ /* 0x008fca0000011600 */
[----:B------:R-:W-:-:S04]  /*17480*/  IMAD.MOV R3, RZ, RZ, -R4 ;  /* 0x000000ffff037224 */ /* 0x000fc800078e0a04 */
[----:B------:R-:W-:Y:S01]  /*17490*/  IMAD R3, R5, R3, R6 ;  /* 0x0000000305037224 */ /* 0x000fe200078e0206 */
[----:B------:R-:W-:Y:S01]  /*174a0*/  SHF.R.S32.HI R5, RZ, 0x1f, R4 ;  /* 0x0000001fff057819 */ /* 0x000fe20000011404 */
[----:B------:R-:W-:Y:S01]  /*174b0*/  IMAD.U32 R6, RZ, RZ, UR5 ;  /* 0x00000005ff067e24 */ /* 0x000fe2000f8e00ff */
[----:B------:R-:W-:Y:S02]  /*174c0*/  IADD3 R4, P0, R4, UR6, RZ ;  /* 0x0000000604047c10 */ /* 0x000fe4000ff1e0ff */
[----:B------:R-:W-:Y:S02]  /*174d0*/  SHF.R.S32.HI R0, RZ, 0x1f, R3 ;  /* 0x0000001fff007819 */ /* 0x000fe40000011403 */
[----:B------:R-:W-:Y:S01]  /*174e0*/  IADD3.X R5, R5, UR7, R6, P0, !PT ;  /* 0x0000000705057c10 */ /* 0x000fe200087fe406 */
[----:B------:R-:W-:Y:S02]  /*174f0*/  ULDC.64 UR6, c[0x0][0xb50] ;  /* 0x0002d40000067ab9 */ /* 0x000fe40000000a00 */
[----:B------:R-:W-:-:S02]  /*17500*/  IMAD R0, R0, UR10, RZ ;  /* 0x0000000a00007c24 */ /* 0x000fc4000f8e02ff */
[----:B------:R-:W-:-:S04]  /*17510*/  IMAD.WIDE.U32 R4, R3, UR10, R4 ;  /* 0x0000000a03047c25 */ /* 0x000fc8000f8e0004 */
[----:B------:R-:W-:Y:S01]  /*17520*/  IMAD R7, R3, UR11, R0 ;  /* 0x0000000b03077c24 */ /* 0x000fe2000f8e0200 */
[----:B------:R-:W-:-:S03]  /*17530*/  LEA R6, P0, R4, UR6, 0x2 ;  /* 0x0000000604067c11 */ /* 0x000fc6000f8010ff */
[----:B------:R-:W-:-:S05]  /*17540*/  IMAD.IADD R3, R5, 0x1, R7 ;  /* 0x0000000105037824 */ /* 0x000fca00078e0207 */
[----:B------:R-:W-:Y:S01]  /*17550*/  LEA.HI.X R7, R4, UR7, R3, 0x2, P0 ;  /* 0x0000000704077c11 */ /* 0x000fe200080f1403 */
[----:B------:R-:W-:-:S05]  /*17560*/  IMAD.MOV.U32 R3, RZ, RZ, -0x800000 ;  /* 0xff800000ff037424 */ /* 0x000fca00078e00ff */
[----:B------:R2:W-:Y:S02]  /*17570*/  STG.E desc[UR48][R6.64], R3 ;  /* 0x0000000306007986 */ /* 0x0005e4000c101930 */
.L_x_882:
[----:B------:R-:W-:Y:S05]  /*17580*/  BSYNC B1 ;  /* 0x0000000000017941 */ /* 0x000fea0003800000 */
.L_x_881:
[----:B------:R-:W-:Y:S01]  /*17590*/  ULDC.64 UR10, c[0x0][0xae8] ;  /* 0x0002ba00000a7ab9 */ /* 0x000fe20000000a00 */
[----:B------:R-:W-:Y:S01]  /*175a0*/  VIADD R8, R8, UR39 ;  /* 0x0000002708087c36 */ /* 0x000fe20008000000 */
[----:B------:R-:W-:Y:S01]  /*175b0*/  UIMAD UR5, UR8, UR10, URZ ;  /* 0x0000000a080572a4 */ /* 0x000fe2000f8e023f */
[----:B------:R-:W-:Y:S01]  /*175c0*/  BSSY B1, `(.L_x_883) ;  /* 0x0000034000017945 */ /* 0x000fe20003800000 */
[----:B------:R-:W-:Y:S01]  /*175d0*/  UIMAD.WIDE.U32 UR6, UR41, UR10, URZ ;  /* 0x0000000a290672a5 */ /* 0x000fe2000f8e003f */
[----:B0-----:R-:W-:Y:S01]  /*175e0*/  @P1 IMAD.HI.U32 R0, R8, R9, RZ ;  /* 0x0000000908001227 */ /* 0x001fe200078e00ff */
[----:B------:R-:W-:-:S03]  /*175f0*/  UIMAD UR5, UR41, UR11, UR5 ;  /* 0x0000000b290572a4 */ /* 0x000fc6000f8e0205 */
[----:B------:R-:W-:Y:S01]  /*17600*/  ULDC.64 UR10, c[0x0][0xaf0] ;  /* 0x0002bc00000a7ab9 */ /* 0x000fe20000000a00 */
[----:B------:R-:W-:Y:S01]  /*17610*/  UIADD3 UR7, UR7, UR5, URZ ;  /* 0x0000000507077290 */ /* 0x000fe2000fffe03f */
[----:B--2---:R-:W-:Y:S01]  /*17620*/  IMAD.MOV.U32 R3, RZ, RZ, R8 ;  /* 0x000000ffff037224 */ /* 0x004fe200078e0008 */
[----:B------:R-:W-:Y:S01]  /*17630*/  UIMAD UR5, UR9, UR10, URZ ;  /* 0x0000000a090572a4 */ /* 0x000fe2000f8e023f */
[----:B-1----:R-:W-:-:S03]  /*17640*/  @P1 SHF.R.U32.HI R3, RZ, R11, R0 ;  /* 0x0000000bff031219 */ /* 0x002fc60000011600 */
[----:B------:R-:W-:Y:S01]  /*17650*/  UIMAD UR5, UR40, UR11, UR5 ;  /* 0x0000000b280572a4 */ /* 0x000fe2000f8e0205 */
[--C-:B------:R-:W-:Y:S01]  /*17660*/  SHF.R.S32.HI R0, RZ, 0x1f, R3.reuse ;  /* 0x0000001fff007819 */ /* 0x100fe20000011403 */
[----:B------:R-:W-:Y:S01]  /*17670*/  UIMAD.WIDE.U32 UR40, UR40, UR10, UR6 ;  /* 0x0000000a282872a5 */ /* 0x000fe2000f8e0006 */
[----:B------:R-:W-:Y:S02]  /*17680*/  IMAD.MOV R7, RZ, RZ, -R3 ;  /* 0x000000ffff077224 */ /* 0x000fe400078e0a03 */
[----:B------:R-:W-:Y:S01]  /*17690*/  ULDC.64 UR6, c[0x0][0xae0] ;  /* 0x0002b80000067ab9 */ /* 0x000fe20000000a00 */
[----:B------:R-:W-:Y:S01]  /*176a0*/  UIADD3 UR5, UR41, UR5, URZ ;  /* 0x0000000529057290 */ /* 0x000fe2000fffe03f */
[----:B------:R-:W-:Y:S02]  /*176b0*/  IMAD R0, R0, UR6, RZ ;  /* 0x0000000600007c24 */ /* 0x000fe4000f8e02ff */
[----:B------:R-:W-:Y:S02]  /*176c0*/  IMAD R7, R10, R7, R8 ;  /* 0x000000070a077224 */ /* 0x000fe400078e0208 */
[----:B------:R-:W-:-:S02]  /*176d0*/  IMAD.U32 R5, RZ, RZ, UR41 ;  /* 0x00000029ff057e24 */ /* 0x000fc4000f8e00ff */
[----:B------:R-:W-:Y:S02]  /*176e0*/  IMAD.U32 R4, RZ, RZ, UR40 ;  /* 0x00000028ff047e24 */ /* 0x000fe4000f8e00ff */
[----:B------:R-:W-:Y:S01]  /*176f0*/  IMAD.U32 R5, RZ, RZ, UR5 ;  /* 0x00000005ff057e24 */ /* 0x000fe2000f8e00ff */
[----:B------:R-:W-:Y:S01]  /*17700*/  ULDC UR5, c[0x0][0xa88] ;  /* 0x0002a20000057ab9 */ /* 0x000fe20000000800 */
[C---:B------:R-:W-:Y:S01]  /*17710*/  IMAD R9, R3.reuse, UR7, R0 ;  /* 0x0000000703097c24 */ /* 0x040fe2000f8e0200 */
[----:B------:R-:W-:Y:S01]  /*17720*/  SHF.R.S32.HI R0, RZ, 0x1f, R7 ;  /* 0x0000001fff007819 */ /* 0x000fe20000011407 */
[----:B------:R-:W-:Y:S01]  /*17730*/  IMAD.WIDE.U32 R4, R3, UR6, R4 ;  /* 0x0000000603047c25 */ /* 0x000fe2000f8e0004 */
[----:B------:R-:W-:-:S03]  /*17740*/  ULDC.64 UR6, c[0x0][0xad8] ;  /* 0x0002b60000067ab9 */ /* 0x000fc60000000a00 */
[----:B------:R-:W-:Y:S02]  /*17750*/  IMAD.IADD R5, R5, 0x1, R9 ;  /* 0x0000000105057824 */ /* 0x000fe400078e0209 */
[----:B------:R-:W-:Y:S02]  /*17760*/  IMAD R6, R0, UR6, RZ ;  /* 0x0000000600067c24 */ /* 0x000fe4000f8e02ff */
[----:B------:R-:W-:Y:S02]  /*17770*/  VIADD R8, R209, UR39 ;  /* 0x00000027d1087c36 */ /* 0x000fe40008000000 */
[----:B------:R-:W-:Y:S02]  /*17780*/  IMAD R9, R10, UR5, RZ ;  /* 0x000000050a097c24 */ /* 0x000fe4000f8e02ff */
[C---:B------:R-:W-:Y:S02]  /*17790*/  IMAD R3, R7.reuse, UR7, R6 ;  /* 0x0000000707037c24 */ /* 0x040fe4000f8e0206 */
[----:B------:R-:W-:Y:S01]  /*177a0*/  IMAD.WIDE.U32 R4, R7, UR6, R4 ;  /* 0x0000000607047c25 */ /* 0x000fe2000f8e0004 */
[----:B------:R-:W-:Y:S01]  /*177b0*/  ISETP.GE.AND P2, PT, R8, R9, PT ;  /* 0x000000090800720c */ /* 0x000fe20003f46270 */
[----:B------:R-:W-:-:S02]  /*177c0*/  ULDC.64 UR6, c[0x0][0xa80] ;  /* 0x0002a00000067ab9 */ /* 0x000fc40000000a00 */
        /* <DEDUP_REMOVED lines=19> */
.L_x_884:
[----:B------:R-:W-:Y:S05]  /*17900*/  BSYNC B1 ;  /* 0x0000000000017941 */ /* 0x000fea0003800000 */
.L_x_883:
        /* <DEDUP_REMOVED lines=13> */
.L_x_886:
[----:B------:R-:W-:Y:S05]  /*179e0*/  BSYNC B1 ;  /* 0x0000000000017941 */ /* 0x000fea0003800000 */
.L_x_885:
        /* <DEDUP_REMOVED lines=13> */
.L_x_888:
[----:B------:R-:W-:Y:S05]  /*17ac0*/  BSYNC B1 ;  /* 0x0000000000017941 */ /* 0x000fea0003800000 */
.L_x_887:
[----:B------:R-:W-:Y:S01]  /*17ad0*/  VIADD R3, R8, 0x60 ;  /* 0x0000006008037836 */ /* 0x000fe20000000000 */
[----:B0-----:R0:W0:Y:S04]  /*17ae0*/  SHFL.IDX PT, R0, R7, 0x3, 0x181f ;  /* 0x00781f0007007f89 */ /* 0x00102800000e0000 */
[----:B------:R-:W-:Y:S01]  /*17af0*/  ISETP.GE.AND P0, PT, R3, R9, PT ;  /* 0x000000090300720c */ /* 0x000fe20003f06270 */
[----:B-1-3--:R1:W3:-:S12]  /*17b00*/  SHFL.IDX PT, R4, R6, 0x3, 0x181f ;  /* 0x00781f0006047f89 */ /* 0x00a2d800000e0000 */
[----:B-1----:R-:W-:Y:S05]  /*17b10*/  @P0 BRA `(.L_x_880) ;  /* 0x0000000000240947 */ /* 0x002fea0003800000 */
[----:B------:R-:W-:Y:S02]  /*17b20*/  ULDC UR5, c[0x0][0xac8] ;  /* 0x0002b20000057ab9 */ /* 0x000fe40000000800 */
[----:B------:R-:W-:Y:S02]  /*17b30*/  ISETP.GE.AND P2, PT, R22, UR5, PT ;  /* 0x0000000516007c0c */ /* 0x000fe4000bf46270 */
[----:B------:R-:W-:-:S11]  /*17b40*/  ISETP.GE.AND P3, PT, R23, UR5, PT ;  /* 0x0000000517007c0c */ /* 0x000fd6000bf66270 */
[CC--:B--234-:R-:W-:Y:S02]  /*17b50*/  @!P2 LEA R6, P0, R22.reuse, R4.reuse, 0x1 ;  /* 0x000000041606a211 */ /* 0x0dcfe400078008ff */
[C---:B------:R-:W-:Y:S02]  /*17b60*/  @!P3 LEA R4, P1, R23.reuse, R4, 0x1 ;  /* 0x000000041704b211 */ /* 0x040fe400078208ff */
[-C--:B0-----:R-:W-:Y:S02]  /*17b70*/  @!P2 LEA.HI.X R7, R22, R0.reuse, R215, 0x1, P0 ;  /* 0x000000001607a211 */ /* 0x081fe400000f0cd7 */
[----:B------:R-:W-:-:S03]  /*17b80*/  @!P3 LEA.HI.X R5, R23, R0, R214, 0x1, P1 ;  /* 0x000000001705b211 */ /* 0x000fc600008f0cd6 */
[----:B------:R1:W-:Y:S04]  /*17b90*/  @!P2 ST.E.128 desc[UR48][R6.64], RZ ;  /* 0x000000ff0600a985 */ /* 0x0003e8000c101d30 */
[----:B------:R1:W-:Y:S02]  /*17ba0*/  @!P3 ST.E.128 desc[UR48][R4.64], RZ ;  /* 0x000000ff0400b985 */ /* 0x0003e4000c101d30 */
.L_x_880:
[----:B------:R-:W-:Y:S05]  /*17bb0*/  BSYNC B0 ;  /* 0x0000000000007941 */ /* 0x000fea0003800000 */
.L_x_872:
[----:B------:R-:W-:Y:S02]  /*17bc0*/  ULDC UR5, c[0x0][0xc38] ;  /* 0x00030e0000057ab9 */ /* 0x000fe40000000800 */
[----:B------:R-:W-:-:S06]  /*17bd0*/  UISETP.GE.AND UP0, UPT, UR4, UR5, UPT ;  /* 0x000000050400728c */ /* 0x000fcc000bf06270 */
[----:B------:R-:W-:-:S13]  /*17be0*/  PLOP3.LUT P0, PT, PT, PT, UP0, 0x80, 0x0 ;  /* 0x000000000000781c */ /* 0x000fda0003f0f008 */
[----:B------:R-:W-:Y:S05]  /*17bf0*/  @!P0 BRA `(.L_x_889) ;  /* 0xfffffe9000688947 */ /* 0x000fea000383ffff */
[----:B------:R-:W-:Y:S05]  /*17c00*/  EXIT ;  /* 0x000000000000794d */ /* 0x000fea0003800000 */
.L_x_787:
[----:B------:R-:W-:-:S08]  /*17c10*/  NOP ;  /* 0x0000000000007918 */ /* 0x000fd00000000000 */
[----:B------:R-:W0:-:S00]  /*17c20*/  USETMAXREG.DEALLOC.CTAPOOL 0x18 ;  /* 0x00000018000079c8 */ /* 0x000e0000080e0500 */
[----:B0-----:R-:W-:-:S06]  /*17c30*/  LOP3.LUT R0, R0, 0x3, RZ, 0xc0, !PT ;  /* 0x0000000300007812 */ /* 0x001fcc00078ec0ff */
[----:B------:R-:W0:Y:S01]  /*17c40*/  S2UR UR6, SR_CTAID.X ;  /* 0x00000000000679c3 */ /* 0x000e220000002500 */
[----:B------:R-:W-:Y:S01]  /*17c50*/  LOP3.LUT R16, R16, 0xfffffffb, RZ, 0xc0, !PT ;  /* 0xfffffffb10107812 */ /* 0x000fe200078ec0ff */
[----:B------:R-:W-:Y:S04]  /*17c60*/  STL [R1+0x4], RZ ;  /* 0x000004ff01007387 */ /* 0x000fe80000100800 */
[----:B------:R-:W1:Y:S04]  /*17c70*/  SHFL.IDX PT, R0, R0, RZ, 0x1f ;  /* 0x00001fff00007589 */ /* 0x000e6800000e0000 */
[----:B------:R2:W-:Y:S01]  /*17c80*/  STL [R1+0x24], RZ ;  /* 0x000024ff01007387 */ /* 0x0005e20000100800 */
[----:B-1----:R-:W-:-:S02]  /*17c90*/  ISETP.NE.AND P0, PT, R0, RZ, PT ;  /* 0x000000ff0000720c */ /* 0x002fc40003f05270 */
[----:B------:R-:W0:Y:S11]  /*17ca0*/  LDC R0, c[0x0][0xc38] ;  /* 0x00030e00ff007b82 */ /* 0x000e360000000800 */
[----:B------:R-:W-:Y:S01]  /*17cb0*/  @P0 LOP3.LUT R16, R16, 0x4, RZ, 0xfc, !PT ;  /* 0x0000000410100812 */ /* 0x000fe200078efcff */
[----:B------:R-:W-:Y:S06]  /*17cc0*/  @P0 BAR.ARV 0x4, 0x180 ;  /* 0x0106000000000b1d */ /* 0x000fec0000002000 */
[----:B0-----:R-:W-:Y:S01]  /*17cd0*/  ISETP.LE.AND P0, PT, R0, UR6, PT ;  /* 0x0000000600007c0c */ /* 0x001fe2000bf03270 */
[----:B------:R-:W-:-:S05]  /*17ce0*/  IMAD.MOV.U32 R0, RZ, RZ, 0x1 ;  /* 0x00000001ff007424 */ /* 0x000fca00078e00ff */
[----:B------:R2:W-:Y:S07]  /*17cf0*/  STL [R1+0x8], R0 ;  /* 0x0000080001007387 */ /* 0x0005ee0000100800 */
[----:B------:R-:W-:Y:S05]  /*17d00*/  @P0 BRA `(.L_x_890) ;  /* 0x0000003c00a00947 */ /* 0x000fea0003800000 */
[----:B------:R-:W2:Y:S01]  /*17d10*/  S2R R4, SR_TID.X ;  /* 0x0000000000047919 */ /* 0x000ea20000002100 */
[----:B------:R-:W0:Y:S01]  /*17d20*/  S2UR UR5, SR_CgaCtaId ;  /* 0x00000000000579c3 */ /* 0x000e220000008800 */
[----:B------:R-:W-:Y:S01]  /*17d30*/  UMOV UR4, 0x400 ;  /* 0x0000040000047882 */ /* 0x000fe20000000000 */
[----:B------:R-:W-:Y:S01]  /*17d40*/  ULDC UR43, c[0x0][0xc] ;  /* 0x00000300002b7ab9 */ /* 0x000fe20000000800 */
[----:B------:R-:W-:Y:S02]  /*17d50*/  ULOP3.LUT UR39, UR38, 0x1, URZ, 0xfc, !UPT ;  /* 0x0000000126277892 */ /* 0x000fe4000f8efc3f */
[----:B------:R-:W-:Y:S01]  /*17d60*/  ULOP3.LUT UR45, UR38, 0x2, URZ, 0xfc, !UPT ;  /* 0x00000002262d7892 */ /* 0x000fe2000f8efc3f */
[----:B------:R-:W-:Y:S01]  /*17d70*/  ULDC.64 UR46, c[0x0][0x198] ;  /* 0x00006600002e7ab9 */ /* 0x000fe20000000a00 */
[----:B0-----:R-:W-:Y:S01]  /*17d80*/  ULEA UR4, UR5, UR4, 0x18 ;  /* 0x0000000405047291 */ /* 0x001fe2000f8ec03f */
[C---:B--2---:R-:W-:Y:S01]  /*17d90*/  IMAD.SHL.U32 R0, R4.reuse, 0x40, RZ ;  /* 0x0000004004007824 */ /* 0x044fe200078e00ff */
[C---:B------:R-:W-:Y:S01]  /*17da0*/  LOP3.LUT R6, R4.reuse, 0x7f, RZ, 0xc0, !PT ;  /* 0x0000007f04067812 */ /* 0x040fe200078ec0ff */
[C---:B------:R-:W-:Y:S01]  /*17db0*/  IMAD.SHL.U32 R3, R4.reuse, 0x8, RZ ;  /* 0x0000000804037824 */ /* 0x040fe200078e00ff */
[----:B------:R-:W-:-:S02]  /*17dc0*/  LOP3.LUT P0, RZ, R4, 0x4, RZ, 0xc0, !PT ;  /* 0x0000000404ff7812 */ /* 0x000fc4000780c0ff */
[----:B------:R-:W-:-:S04]  /*17dd0*/  LOP3.LUT R2, R0, 0x180, RZ, 0xc0, !PT ;  /* 0x0000018000027812 */ /* 0x000fc800078ec0ff */
[----:B------:R-:W-:-:S04]  /*17de0*/  LOP3.LUT R2, R2, 0x10, R4, 0xf8, !PT ;  /* 0x0000001002027812 */ /* 0x000fc800078ef804 */
[----:B------:R-:W-:Y:S02]  /*17df0*/  LOP3.LUT R5, R2, 0x30, R3, 0x78, !PT ;  /* 0x0000003002057812 */ /* 0x000fe400078e7803 */
[----:B------:R-:W-:Y:S02]  /*17e00*/  SHF.R.U32.HI R3, RZ, 0x5, R6 ;  /* 0x00000005ff037819 */ /* 0x000fe40000011606 */
        /* <DEDUP_REMOVED lines=12> */
[----:B------:R-:W-:Y:S01]  /*17ed0*/  LOP3.LUT R2, R0, 0x3f0, RZ, 0xc0, !PT ;  /* 0x000003f000027812 */ /* 0x000fe200078ec0ff */
[----:B------:R-:W-:Y:S02]  /*17ee0*/  IMAD.MOV.U32 R4, RZ, RZ, 0x20 ;  /* 0x00000020ff047424 */ /* 0x000fe400078e00ff */
[----:B------:R0:W-:Y:S01]  /*17ef0*/  STL [R1+0x18], R5 ;  /* 0x0000180501007387 */ /* 0x0001e20000100800 */
[----:B------:R-:W-:Y:S01]  /*17f00*/  LOP3.LUT R3, R2, 0x70, R3, 0x78, !PT ;  /* 0x0000007002037812 */ /* 0x000fe200078e7803 */
[----:B------:R-:W-:Y:S01]  /*17f10*/  IMAD.SHL.U32 R2, R6, 0x10, RZ ;  /* 0x0000001006027824 */ /* 0x000fe200078e00ff */
[----:B------:R-:W-:-:S04]  /*17f20*/  SEL R4, R4, 0xffffffe0, !P0 ;  /* 0xffffffe004047807 */ /* 0x000fc80004000000 */
[----:B------:R-:W-:Y:S01]  /*17f30*/  LOP3.LUT R2, R3, 0x400, R2, 0xf8, !PT ;  /* 0x0000040003027812 */ /* 0x000fe200078ef802 */
[----:B------:R-:W-:Y:S01]  /*17f40*/  IMAD.MOV.U32 R3, RZ, RZ, 0x40 ;  /* 0x00000040ff037424 */ /* 0x000fe200078e00ff */
[----:B0-----:R-:W-:-:S04]  /*17f50*/  SHF.R.U32.HI R5, RZ, 0x3, R6 ;  /* 0x00000003ff057819 */ /* 0x001fc80000011606 */
[----:B------:R-:W-:Y:S01]  /*17f60*/  SEL R3, R3, 0xffffffc0, !P0 ;  /* 0xffffffc003037807 */ /* 0x000fe20004000000 */
[----:B------:R-:W-:Y:S01]  /*17f70*/  IMAD.U32 R3, RZ, RZ, UR4 ;  /* 0x00000004ff037e24 */ /* 0x000fe2000f8e00ff */
[----:B------:R-:W-:Y:S01]  /*17f80*/  LOP3.LUT R0, R5, 0x70, R0, 0xf8, !PT ;  /* 0x0000007005007812 */ /* 0x000fe200078ef800 */
[----:B------:R-:W-:Y:S02]  /*17f90*/  IMAD.U32 R0, RZ, RZ, UR6 ;  /* 0x00000006ff007e24 */ /* 0x000fe4000f8e00ff */
[----:B------:R-:W-:Y:S01]  /*17fa0*/  IMAD.IADD R2, R3, 0x1, R2 ;  /* 0x0000000103027824 */ /* 0x000fe200078e0202 */
[----:B------:R-:W-:Y:S04]  /*17fb0*/  STL [R1], R3 ;  /* 0x0000000301007387 */ /* 0x000fe80000100800 */
[----:B------:R-:W-:Y:S04]  /*17fc0*/  STL [R1+0x20], R2 ;  /* 0x0000200201007387 */ /* 0x000fe80000100800 */
[----:B------:R-:W-:Y:S04]  /*17fd0*/  STL [R1+0x24], RZ ;  /* 0x000024ff01007387 */ /* 0x000fe80000100800 */
[----:B------:R0:W-:Y:S04]  /*17fe0*/  STL [R1+0x1c], R0 ;  /* 0x00001c0001007387 */ /* 0x0001e80000100800 */
[----:B------:R1:W-:Y:S01]  /*17ff0*/  STL [R1+0x4], RZ ;  /* 0x000004ff01007387 */ /* 0x0003e20000100800 */
[----:B0-----:R-:W-:-:S05]  /*18000*/  IMAD.MOV.U32 R0, RZ, RZ, 0x1 ;  /* 0x00000001ff007424 */ /* 0x001fca00078e00ff */
[----:B------:R1:W-:Y:S02]  /*18010*/  STL [R1+0x8], R0 ;  /* 0x0000080001007387 */ /* 0x0003e40000100800 */
.L_x_955:
[----:B-1----:R-:W2:Y:S01]  /*18020*/  LDL R0, [R1+0x1c] ;  /* 0x00001c0001007983 */ /* 0x002ea20000100800 */
[----:B------:R-:W-:Y:S02]  /*18030*/  ULDC UR8, c[0x0][0xc60] ;  /* 0x0003180000087ab9 */ /* 0x000fe40000000800 */
[----:B------:R-:W-:-:S11]  /*18040*/  UISETP.NE.AND UP0, UPT, UR8, 0x1, UPT ;  /* 0x000000010800788c */ /* 0x000fd6000bf05270 */
[----:B------:R-:W-:Y:S01]  /*18050*/  @UP0 ULDC UR4, c[0x0][0xc64] ;  /* 0x0003190000040ab9 */ /* 0x000fe20000000800 */
[----:B------:R-:W-:Y:S01]  /*18060*/  @UP0 ULDC UR9, c[0x0][0xc68] ;  /* 0x00031a0000090ab9 */ /* 0x000fe20000000800 */
[C---:B--2---:R-:W-:Y:S02]  /*18070*/  R2UR UR7, R0.reuse ;  /* 0x00000000000772ca */ /* 0x044fe400000e0000 */
[----:B------:R-:W-:-:S11]  /*18080*/  R2UR UR6, R0 ;  /* 0x00000000000672ca */ /* 0x000fd600000e0000 */
[----:B------:R-:W-:-:S04]  /*18090*/  UIMAD.WIDE.U32 UR4, UR7, UR4, URZ ;  /* 0x00000004070472a5 */ /* 0x000fc8000f8e003f */
[----:B------:R-:W-:-:S03]  /*180a0*/  @UP0 USHF.R.U32.HI UR7, URZ, UR9, UR5 ;  /* 0x000000093f070299 */ /* 0x000fc60008011605 */
[----:B------:R-:W-:Y:S02]  /*180b0*/  ULDC UR4, c[0x0][0xc78] ;  /* 0x00031e0000047ab9 */ /* 0x000fe40000000800 */
[----:B------:R-:W-:Y:S02]  /*180c0*/  UISETP.GE.AND UP0, UPT, UR7, UR4, UPT ;  /* 0x000000040700728c */ /* 0x000fe4000bf06270 */
[----:B------:R-:W-:-:S04]  /*180d0*/  UIADD3 UR4, -UR7, URZ, URZ ;  /* 0x0000003f07047290 */ /* 0x000fc8000fffe13f */
[----:B------:R-:W-:Y:S01]  /*180e0*/  PLOP3.LUT P0, PT, PT, PT, UP0, 0x80, 0x0 ;  /* 0x000000000000781c */ /* 0x000fe20003f0f008 */
[----:B------:R-:W-:-:S12]  /*180f0*/  UIMAD UR8, UR8, UR4, UR6 ;  /* 0x00000004080872a4 */ /* 0x000fd8000f8e0206 */
[----:B------:R-:W-:Y:S05]  /*18100*/  @!P0 BRA `(.L_x_891) ;  /* 0x0000000000208947 */ /* 0x000fea0003800000 */
        /* <DEDUP_REMOVED lines=8> */
.L_x_891:
[----:B------:R-:W-:Y:S01]  /*18190*/  ULDC UR9, c[0x0][0xc54] ;  /* 0x0003150000097ab9 */ /* 0x000fe20000000800 */
[----:B------:R-:W-:Y:S01]  /*181a0*/  UMOV UR6, UR8 ;  /* 0x0000000800067c82 */ /* 0x000fe20008000000 */
[----:B------:R-:W-:-:S11]  /*181b0*/  UISETP.NE.AND UP0, UPT, UR9, 0x1, UPT ;  /* 0x000000010900788c */ /* 0x000fd6000bf05270 */
[----:B------:R-:W-:Y:S02]  /*181c0*/  @UP0 ULDC.64 UR10, c[0x0][0xc58] ;  /* 0x00031600000a0ab9 */ /* 0x000fe40000000a00 */
[----:B------:R-:W-:-:S04]  /*181d0*/  UIMAD.WIDE.U32 UR4, UR8, UR10, URZ ;  /* 0x0000000a080472a5 */ /* 0x000fc8000f8e003f */
[----:B------:R-:W-:-:S04]  /*181e0*/  @UP0 USHF.R.U32.HI UR6, URZ, UR11, UR5 ;  /* 0x0000000b3f060299 */ /* 0x000fc80008011605 */
[----:B------:R-:W-:-:S12]  /*181f0*/  UIMAD UR4, UR6, UR9, URZ ;  /* 0x00000009060472a4 */ /* 0x000fd8000f8e023f */
.L_x_892:
[----:B------:R-:W-:Y:S02]  /*18200*/  UIADD3 UR4, UR8, -UR4, URZ ;  /* 0x8000000408047290 */ /* 0x000fe4000fffe03f */
[----:B------:R-:W-:Y:S01]  /*18210*/  ULOP3.LUT UR5, URZ, UR6, URZ, 0x33, !UPT ;  /* 0x000000063f057292 */ /* 0x000fe2000f8e333f */
[----:B------:R-:W-:Y:S01]  /*18220*/  ULDC UR14, c[0x0][0xc48] ;  /* 0x00031200000e7ab9 */ /* 0x000fe20000000800 */
[----:B------:R-:W-:Y:S01]  /*18230*/  ULDC UR8, c[0x0][0x448] ;  /* 0x0001120000087ab9 */ /* 0x000fe20000000800 */
[----:B------:R-:W-:Y:S01]  /*18240*/  ULDC UR42, c[0x0][0xc3c] ;  /* 0x00030f00002a7ab9 */ /* 0x000fe20000000800 */
[----:B------:R-:W-:Y:S02]  /*18250*/  UISETP.NE.AND UP2, UPT, UR14, 0x1, UPT ;  /* 0x000000010e00788c */ /* 0x000fe4000bf45270 */
[----:B------:R-:W-:Y:S02]  /*18260*/  UISETP.NE.AND UP1, UPT, UR8, 0x1, UPT ;  /* 0x000000010800788c */ /* 0x000fe4000bf25270 */
[----:B------:R-:W-:Y:S01]  /*18270*/  UIADD3 UR42, UR5, UR42, URZ ;  /* 0x0000002a052a7290 */ /* 0x000fe2000fffe03f */
[----:B------:R-:W-:Y:S01]  /*18280*/  ULDC.64 UR10, c[0x0][0x418] ;  /* 0x00010600000a7ab9 */ /* 0x000fe20000000a00 */
[----:B------:R-:W-:Y:S01]  /*18290*/  ULDC UR13, c[0x0][0xc54] ;  /* 0x00031500000d7ab9 */ /* 0x000fe20000000800 */
[----:B------:R-:W-:-:S02]  /*182a0*/  UISETP.NE.U32.AND UP0, UPT, UR10, URZ, UPT ;  /* 0x0000003f0a00728c */ /* 0x000fc4000bf05070 */
[----:B------:R-:W-:Y:S02]  /*182b0*/  UIMAD UR13, UR7, UR13, UR4 ;  /* 0x0000000d070d72a4 */ /* 0x000fe4000f8e0204 */
[----:B------:R-:W-:Y:S01]  /*182c0*/  USHF.L.U32 UR42, UR42, 0x7, URZ ;  /* 0x000000072a2a7899 */ /* 0x000fe2000800063f */
[----:B------:R-:W-:Y:S01]  /*182d0*/  ULDC.64 UR4, c[0x0][0x9e0] ;  /* 0x0002780000047ab9 */ /* 0x000fe20000000a00 */
[----:B------:R-:W-:Y:S02]  /*182e0*/  UISETP.NE.AND.EX UP0, UPT, UR11, URZ, UPT, UP0 ;  /* 0x0000003f0b00728c */ /* 0x000fe4000bf05300 */
[----:B------:R-:W-:Y:S02]  /*182f0*/  UISETP.GE.AND UP3, UPT, UR5, 0x1, UPT ;  /* 0x000000010500788c */ /* 0x000fe4000bf66270 */
[----:B------:R-:W-:Y:S01]  /*18300*/  UIADD3 UR12, UR42, 0x7f, URZ ;  /* 0x0000007f2a0c7890 */ /* 0x000fe2000fffe03f */
[----:B------:R-:W-:Y:S01]  /*18310*/  ULDC UR10, c[0x0][0x424] ;  /* 0x00010900000a7ab9 */ /* 0x000fe20000000800 */
[----:B------:R-:W-:Y:S01]  /*18320*/  ULDC UR6, c[0x0][0x288] ;  /* 0x0000a20000067ab9 */ /* 0x000fe20000000800 */
[----:B------:R-:W-:Y:S01]  /*18330*/  @UP2 ULDC UR8, c[0x0][0xc4c] ;  /* 0x0003130000082ab9 */ /* 0x000fe20000000800 */
[----:B------:R-:W-:Y:S01]  /*18340*/  @UP1 ULDC UR11, c[0x0][0x44c] ;  /* 0x00011300000b1ab9 */ /* 0x000fe20000000800 */
[----:B------:R-:W-:Y:S01]  /*18350*/  USEL UR15, UR10, 0x1, UP0 ;  /* 0x000000010a0f7887 */ /* 0x000fe20008000000 */
[----:B------:R-:W-:Y:S01]  /*18360*/  PLOP3.LUT P1, PT, PT, PT, UP3, 0x80, 0x0 ;  /* 0x000000000000781c */ /* 0x000fe20003f2f038 */
[----:B------:R-:W-:-:S02]  /*18370*/  UIADD3 UR16, -UR6, 0x1, URZ ;  /* 0x0000000106107890 */ /* 0x000fc4000fffe13f */
[----:B------:R-:W-:Y:S02]  /*18380*/  UIMAD.WIDE.U32 UR8, UR13, UR8, URZ ;  /* 0x000000080d0872a5 */ /* 0x000fe4000f8e003f */
[----:B------:R-:W-:Y:S01]  /*18390*/  UIMAD.WIDE.U32 UR10, UR12, UR11, URZ ;  /* 0x0000000b0c0a72a5 */ /* 0x000fe2000f8e003f */
[----:B------:R-:W-:Y:S01]  /*183a0*/  ULDC UR7, c[0x0][0x2f0] ;  /* 0x0000bc0000077ab9 */ /* 0x000fe20000000800 */
[----:B------:R-:W-:Y:S01]  /*183b0*/  @UP2 ULDC UR17, c[0x0][0xc50] ;  /* 0x0003140000112ab9 */ /* 0x000fe20000000800 */
[----:B------:R-:W-:Y:S01]  /*183c0*/  @UP1 ULDC UR18, c[0x0][0x450] ;  /* 0x0001140000121ab9 */ /* 0x000fe20000000800 */
[----:B------:R-:W-:Y:S01]  /*183d0*/  UMOV UR44, UR13 ;  /* 0x0000000d002c7c82 */ /* 0x000fe20008000000 */
[----:B------:R-:W-:Y:S02]  /*183e0*/  UIMAD UR16, UR15, UR7, UR16 ;  /* 0x000000070f1072a4 */ /* 0x000fe4000f8e0210 */
[----:B------:R-:W-:Y:S02]  /*183f0*/  @UP2 USHF.R.U32.HI UR44, URZ, UR17, UR9 ;  /* 0x000000113f2c2299 */ /* 0x000fe40008011609 */
[----:B------:R-:W-:-:S02]  /*18400*/  @UP1 USHF.R.U32.HI UR12, URZ, UR18, UR11 ;  /* 0x000000123f0c1299 */ /* 0x000fc4000801160b */
[----:B------:R-:W-:Y:S02]  /*18410*/  UIADD3 UR36, -UR44, URZ, URZ ;  /* 0x0000003f2c247290 */ /* 0x000fe4000fffe13f */
[----:B------:R-:W-:Y:S02]  /*18420*/  UIADD3 UR12, UR16, UR12, URZ ;  /* 0x0000000c100c7290 */ /* 0x000fe4000fffe03f */
[----:B------:R-:W-:Y:S02]  /*18430*/  UIMAD UR36, UR14, UR36, UR13 ;  /* 0x000000240e2472a4 */ /* 0x000fe4000f8e020d */
[----:B------:R-:W-:Y:S01]  /*18440*/  UIADD3 UR4, UR12, UR4, URZ ;  /* 0x000000040c047290 */ /* 0x000fe2000fffe03f */
[----:B------:R-:W-:Y:S11]  /*18450*/  @!P1 BRA `(.L_x_893) ;  /* 0x0000000000449947 */ /* 0x000ff60003800000 */
        /* <DEDUP_REMOVED lines=10> */
.L_x_894:
[----:B------:R-:W-:-:S11]  /*18500*/  UISETP.NE.AND UP0, UPT, UR5, 0x1, UPT ;  /* 0x000000010500788c */ /* 0x000fd6000bf05270 */
[----:B------:R-:W-:Y:S02]  /*18510*/  @UP0 ULDC.64 UR12, c[0x0][0x9e8] ;  /* 0x00027a00000c0ab9 */ /* 0x000fe40000000a00 */
[----:B------:R-:W-:-:S04]  /*18520*/  UIMAD.WIDE.U32 UR8, UR10, UR12, URZ ;  /* 0x0000000c0a0872a5 */ /* 0x000fc8000f8e003f */
[----:B------:R-:W-:-:S12]  /*18530*/  @UP0 USHF.R.U32.HI UR10, URZ, UR13, UR9 ;  /* 0x0000000d3f0a0299 */ /* 0x000fd80008011609 */
.L_x_895:
[----:B------:R-:W-:-:S04]  /*18540*/  UIMAD UR10, UR10, UR5, UR5 ;  /* 0x000000050a0a72a4 */ /* 0x000fc8000f8e0205 */
[----:B------:R-:W-:-:S04]  /*18550*/  UISETP.LT.AND UP0, UPT, UR4, UR10, UPT ;  /* 0x0000000a0400728c */ /* 0x000fc8000bf01270 */
[----:B------:R-:W-:-:S12]  /*18560*/  USEL UR4, UR4, UR10, UP0 ;  /* 0x0000000a04047287 */ /* 0x000fd80008000000 */
.L_x_893:
[----:B------:R-:W-:Y:S02]  /*18570*/  UIMAD UR8, UR15, UR7, 0xbf ;  /* 0x000000bf0f0874a4 */ /* 0x000fe4000f8e0207 */
[----:B------:R-:W-:Y:S02]  /*18580*/  UIADD3 UR10, UR4, 0xbf, URZ ;  /* 0x000000bf040a7890 */ /* 0x000fe4000fffe03f */
[----:B------:R-:W-:Y:S02]  /*18590*/  UIMAD.WIDE UR8, UR8, 0x2aaaaaab, URZ ;  /* 0x2aaaaaab080878a5 */ /* 0x000fe4000f8e023f */
[----:B------:R-:W-:Y:S01]  /*185a0*/  UIMAD.WIDE UR10, UR10, 0x2aaaaaab, URZ ;  /* 0x2aaaaaab0a0a78a5 */ /* 0x000fe2000f8e023f */
[----:B------:R-:W-:Y:S01]  /*185b0*/  @UP1 ULDC UR12, c[0x0][0x44c] ;  /* 0x00011300000c1ab9 */ /* 0x000fe20000000800 */
[----:B------:R-:W-:Y:S02]  /*185c0*/  UIMAD UR7, UR15, UR7, -UR6 ;  /* 0x000000070f0772a4 */ /* 0x000fe4000f8e0a06 */
[----:B------:R-:W-:-:S02]  /*185d0*/  UIMAD.WIDE.U32 UR12, UR42, UR12, URZ ;  /* 0x0000000c2a0c72a5 */ /* 0x000fc4000f8e003f */
[----:B------:R-:W-:Y:S02]  /*185e0*/  USHF.R.U32.HI UR6, URZ, 0x1f, UR9 ;  /* 0x0000001f3f067899 */ /* 0x000fe40008011609 */
[----:B------:R-:W-:Y:S01]  /*185f0*/  USHF.R.U32.HI UR4, URZ, 0x1f, UR11 ;  /* 0x0000001f3f047899 */ /* 0x000fe2000801160b */
[----:B------:R-:W-:Y:S01]  /*18600*/  @UP1 ULDC UR16, c[0x0][0x450] ;  /* 0x0001140000101ab9 */ /* 0x000fe20000000800 */
[----:B------:R-:W-:Y:S01]  /*18610*/  UMOV UR14, UR42 ;  /* 0x0000002a000e7c82 */ /* 0x000fe20008000000 */
[----:B------:R-:W-:Y:S02]  /*18620*/  @UP1 USHF.R.U32.HI UR14, URZ, UR16, UR13 ;  /* 0x000000103f0e1299 */ /* 0x000fe4000801160d */
[----:B------:R-:W-:Y:S02]  /*18630*/  ULEA.HI.SX32 UR9, UR9, UR6, 0x1b ;  /* 0x0000000609097291 */ /* 0x000fe4000f8fda3f */
[----:B------:R-:W-:Y:S02]  /*18640*/  ULEA.HI.SX32 UR4, UR11, UR4, 0x1b ;  /* 0x000000040b047291 */ /* 0x000fe4000f8fda3f */
[----:B------:R-:W-:-:S02]  /*18650*/  UIADD3 UR6, UR7, UR14, URZ ;  /* 0x0000000e07067290 */ /* 0x000fc4000fffe03f */
[----:B------:R-:W-:Y:S01]  /*18660*/  UISETP.LT.AND UP0, UPT, UR9, UR4, UPT ;  /* 0x000000040900728c */ /* 0x000fe2000bf01270 */
[----:B------:R-:W-:Y:S02]  /*18670*/  ULDC UR8, c[0x0][0x9dc] ;  /* 0x0002770000087ab9 */ /* 0x000fe40000000800 */
[----:B------:R-:W-:Y:S02]  /*18680*/  UIADD3 UR8, UR6, -UR8, URZ ;  /* 0x8000000806087290 */ /* 0x000fe4000fffe03f */
[----:B------:R-:W-:Y:S01]  /*18690*/  USEL UR41, UR9, UR4, UP0 ;  /* 0x0000000409297287 */ /* 0x000fe20008000000 */
[----:B------:R-:W-:Y:S11]  /*186a0*/  @!P1 BRA `(.L_x_896) ;  /* 0x0000000000489947 */ /* 0x000ff60003800000 */
[----:B------:R-:W-:Y:S02]  /*186b0*/  UMOV UR4, UR6 ;  /* 0x0000000600047c82 */ /* 0x000fe40008000000 */
        /* <DEDUP_REMOVED lines=10> */
.L_x_897:
[----:B------:R-:W-:-:S11]  /*18760*/  UISETP.NE.AND UP0, UPT, UR5, 0x1, UPT ;  /* 0x000000010500788c */ /* 0x000fd6000bf05270 */
[----:B------:R-:W-:Y:S02]  /*18770*/  @UP0 ULDC.64 UR10, c[0x0][0x9e8] ;  /* 0x00027a00000a0ab9 */ /* 0x000fe40000000a00 */
[----:B------:R-:W-:-:S04]  /*18780*/  UIMAD.WIDE.U32 UR6, UR4, UR10, URZ ;  /* 0x0000000a040672a5 */ /* 0x000fc8000f8e003f */
[----:B------:R-:W-:-:S12]  /*18790*/  @UP0 USHF.R.U32.HI UR4, URZ, UR11, UR7 ;  /* 0x0000000b3f040299 */ /* 0x000fd80008011607 */
.L_x_898:
[----:B------:R-:W-:-:S04]  /*187a0*/  UIMAD UR4, UR4, UR5, URZ ;  /* 0x00000005040472a4 */ /* 0x000fc8000f8e023f */
[----:B------:R-:W-:-:S04]  /*187b0*/  UISETP.LT.AND UP0, UPT, UR8, UR4, UPT ;  /* 0x000000040800728c */ /* 0x000fc8000bf01270 */
[----:B------:R-:W-:-:S12]  /*187c0*/  USEL UR8, UR8, UR4, !UP0 ;  /* 0x0000000408087287 */ /* 0x000fd8000c000000 */
.L_x_896:
[----:B------:R-:W-:Y:S01]  /*187d0*/  UIMAD.WIDE UR4, UR8, 0x2aaaaaab, URZ ;  /* 0x2aaaaaab080478a5 */ /* 0x000fe2000f8e023f */
[----:B------:R-:W-:Y:S03]  /*187e0*/  BSSY B7, `(.L_x_899) ;  /* 0x000031e000077945 */ /* 0x000fe60003800000 */
[----:B------:R-:W-:-:S04]  /*187f0*/  USHF.R.U32.HI UR4, URZ, 0x1f, UR5 ;  /* 0x0000001f3f047899 */ /* 0x000fc80008011605 */
[----:B------:R-:W-:-:S04]  /*18800*/  ULEA.HI.SX32 UR4, UR5, UR4, 0x1b ;  /* 0x0000000405047291 */ /* 0x000fc8000f8fda3f */
[----:B------:R-:W-:-:S04]  /*18810*/  UISETP.LT.AND UP0, UPT, URZ, UR4, UPT ;  /* 0x000000043f00728c */ /* 0x000fc8000bf01270 */
[----:B------:R-:W-:-:S04]  /*18820*/  USEL UR40, URZ, UR4, !UP0 ;  /* 0x000000043f287287 */ /* 0x000fc8000c000000 */
[----:B------:R-:W-:-:S06]  /*18830*/  UISETP.GT.AND UP0, UPT, UR41, UR40, UPT ;  /* 0x000000282900728c */ /* 0x000fcc000bf04270 */
[----:B------:R-:W-:-:S13]  /*18840*/  PLOP3.LUT P0, PT, PT, PT, UP0, 0x80, 0x0 ;  /* 0x000000000000781c */ /* 0x000fda0003f0f008 */
[----:B------:R-:W-:Y:S05]  /*18850*/  @P0 BRA `(.L_x_900) ;  /* 0x0000000000480947 */ /* 0x000fea0003800000 */
[----:B------:R-:W0:Y:S02]  /*18860*/  S2R R0, SR_TID.X ;  /* 0x0000000000007919 */ /* 0x000e240000002100 */
[----:B0-----:R-:W-:-:S04]  /*18870*/  LOP3.LUT R0, R0, 0x7f, RZ, 0xc0, !PT ;  /* 0x0000007f00007812 */ /* 0x001fc800078ec0ff */
[----:B------:R-:W-:-:S13]  /*18880*/  ISETP.NE.AND P0, PT, R0, RZ, PT ;  /* 0x000000ff0000720c */ /* 0x000fda0003f05270 */
[----:B------:R-:W-:Y:S05]  /*18890*/  @P0 BRA `(.L_x_901) ;  /* 0x0000003000480947 */ /* 0x000fea0003800000 */
[----:B------:R-:W0:Y:S01]  /*188a0*/  S2R R3, SR_LANEID ;  /* 0x0000000000037919 */ /* 0x000e220000000000 */
[----:B------:R-:W-:Y:S02]  /*188b0*/  VOTEU.ANY UR4, UPT, PT ;  /* 0x0000000000047886 */ /* 0x000fe400038e0100 */
[----:B------:R-:W0:Y:S08]  /*188c0*/  FLO.U32 R0, UR4 ;  /* 0x0000000400007d00 */ /* 0x000e3000080e0000 */
[----:B------:R-:W1:Y:S01]  /*188d0*/  POPC R5, UR4 ;  /* 0x0000000400057d09 */ /* 0x000e620008000000 */
[----:B0-----:R-:W-:-:S02]  /*188e0*/  ISETP.EQ.U32.AND P1, PT, R0, R3, PT ;  /* 0x000000030000720c */ /* 0x001fc40003f22070 */
[----:B------:R-:W1:Y:S11]  /*188f0*/  LDC.64 R2, c[0x0][0xc80] ;  /* 0x00032000ff027b82 */ /* 0x000e760000000a00 */
        /* <DEDUP_REMOVED lines=8> */
.L_x_900:
[----:B------:R-:W2:Y:S01]  /*18980*/  LDL R18, [R1] ;  /* 0x0000000001127983 */ /* 0x000ea20000100800 */
[----:B------:R-:W-:Y:S01]  /*18990*/  BSSY B6, `(.L_x_902) ;  /* 0x0000014000067945 */ /* 0x000fe20003800000 */
[----:B--2---:R-:W-:-:S05]  /*189a0*/  VIADD R0, R18, 0x1c400 ;  /* 0x0001c40012007836 */ /* 0x004fca0000000000 */
        /* <DEDUP_REMOVED lines=18> */
.L_x_903:
[----:B------:R-:W-:Y:S05]  /*18ad0*/  BSYNC B6 ;  /* 0x0000000000067941 */ /* 0x000fea0003800000 */
.L_x_902:
[----:B------:R-:W-:Y:S01]  /*18ae0*/  VIADD R0, R18, 0xc400 ;  /* 0x0000c40012007836 */ /* 0x000fe20000000000 */
[----:B------:R-:W-:Y:S01]  /*18af0*/  LOP3.LUT R16, R16, 0xfffffffe, RZ, 0xc0, !PT ;  /* 0xfffffffe10107812 */ /* 0x000fe200078ec0ff */
[----:B------:R-:W-:Y:S03]  /*18b00*/  BSSY B6, `(.L_x_904) ;  /* 0x0000014000067945 */ /* 0x000fe60003800000 */
[----:B------:R-:W-:-:S13]  /*18b10*/  LOP3.LUT P0, RZ, R0, 0x3ff, RZ, 0xc0, !PT ;  /* 0x000003ff00ff7812 */ /* 0x000fda000780c0ff */
[----:B------:R-:W-:Y:S01]  /*18b20*/  @P0 LOP3.LUT R16, R16, 0x1, RZ, 0xfc, !PT ;  /* 0x0000000110100812 */ /* 0x000fe200078efcff */
[----:B------:R-:W-:Y:S06]  /*18b30*/  @!P0 BRA `(.L_x_905) ;  /* 0x0000000000408947 */ /* 0x000fec0003800000 */
        /* <DEDUP_REMOVED lines=16> */
.L_x_905:
[----:B------:R-:W-:Y:S05]  /*18c40*/  BSYNC B6 ;  /* 0x0000000000067941 */ /* 0x000fea0003800000 */
.L_x_904:
        /* <DEDUP_REMOVED lines=20> */
.L_x_907:
[----:B------:R-:W-:Y:S05]  /*18d90*/  BSYNC B6 ;  /* 0x0000000000067941 */ /* 0x000fea0003800000 */
.L_x_906:
        /* <DEDUP_REMOVED lines=19> */
.L_x_909:
[----:B------:R-:W-:Y:S05]  /*18ed0*/  BSYNC B6 ;  /* 0x0000000000067941 */ /* 0x000fea0003800000 */
.L_x_908:
[----:B------:R-:W-:Y:S01]  /*18ee0*/  ULDC.64 UR4, c[0x0][0x9f8] ;  /* 0x00027e0000047ab9 */ /* 0x000fe20000000a00 */
[----:B------:R-:W-:Y:S01]  /*18ef0*/  IMAD.U32 R8, RZ, RZ, UR44 ;  /* 0x0000002cff087e24 */ /* 0x000fe2000f8e00ff */
[----:B------:R-:W-:-:S04]  /*18f00*/  UISETP.NE.U32.AND UP0, UPT, UR4, URZ, UPT ;  /* 0x0000003f0400728c */ /* 0x000fc8000bf05070 */
[----:B------:R-:W-:-:S06]  /*18f10*/  UISETP.NE.AND.EX UP0, UPT, UR5, URZ, UPT, UP0 ;  /* 0x0000003f0500728c */ /* 0x000fcc000bf05300 */
[----:B------:R-:W-:-:S05]  /*18f20*/  PLOP3.LUT P0, PT, PT, PT, UP0, 0x80, 0x0 ;  /* 0x000000000000781c */ /* 0x000fca0003f0f008 */
[----:B------:R-:W-:Y:S02]  /*18f30*/  @UP0 ULDC.64 UR4, c[0x0][0x9f8] ;  /* 0x00027e0000040ab9 */ /* 0x000fe40000000a00 */
[----:B------:R-:W-:-:S06]  /*18f40*/  @UP0 UIMAD.WIDE UR4, UR44, 0x4, UR4 ;  /* 0x000000042c0408a5 */ /* 0x000fcc000f8e0204 */
[----:B------:R-:W-:Y:S02]  /*18f50*/  IMAD.U32 R2, RZ, RZ, UR4 ;  /* 0x00000004ff027e24 */ /* 0x000fe4000f8e00ff */
[----:B------:R-:W-:-:S05]  /*18f60*/  IMAD.U32 R3, RZ, RZ, UR5 ;  /* 0x00000005ff037e24 */ /* 0x000fca000f8e00ff */
[----:B------:R0:W2:Y:S01]  /*18f70*/  @P0 LDG.E R8, desc[UR48][R2.64] ;  /* 0x0000003002080981 */ /* 0x0000a2000c1e1900 */
[----:B------:R-:W-:Y:S01]  /*18f80*/  UMOV UR4, 0xffffffff ;  /* 0xffffffff00047882 */ /* 0x000fe20000000000 */
[----:B------:R-:W-:Y:S01]  /*18f90*/  LOP3.LUT R16, R16, 0xfffffffe, RZ, 0xc0, !PT ;  /* 0xfffffffe10107812 */ /* 0x000fe200078ec0ff */
[----:B------:R-:W1:Y:S01]  /*18fa0*/  S2R R19, SR_TID.X ;  /* 0x0000000000137919 */ /* 0x000e620000002100 */
[----:B0-----:R-:W0:Y:S02]  /*18fb0*/  LDC.64 R2, c[0x0][0x418] ;  /* 0x00010600ff027b82 */ /* 0x001e240000000a00 */
[----:B0-----:R-:W-:Y:S02]  /*18fc0*/  ISETP.NE.U32.AND P0, PT, R2, RZ, PT ;  /* 0x000000ff0200720c */ /* 0x001fe40003f05070 */
[----:B-1----:R-:W-:Y:S02]  /*18fd0*/  SHF.R.U32.HI R19, RZ, 0x5, R19 ;  /* 0x00000005ff137819 */ /* 0x002fe40000011613 */
[----:B------:R-:W-:-:S02]  /*18fe0*/  ISETP.NE.AND.EX P1, PT, R3, RZ, PT, P0 ;  /* 0x000000ff0300720c */ /* 0x000fc40003f25300 */
[----:B------:R-:W-:-:S11]  /*18ff0*/  LOP3.LUT R19, R19, 0x3, RZ, 0xc0, !PT ;  /* 0x0000000313137812 */ /* 0x000fd600078ec0ff */
[----:B------:R-:W-:Y:S02]  /*19000*/  @P1 LOP3.LUT R16, R16, 0x1, RZ, 0xfc, !PT ;  /* 0x0000000110101812 */ /* 0x000fe400078efcff */
[----:B--2---:R-:W-:Y:S01]  /*19010*/  SHF.R.S32.HI R9, RZ, 0x1f, R8 ;  /* 0x0000001fff097819 */ /* 0x004fe20000011408 */
[----:B------:R0:W-:Y:S01]  /*19020*/  STL [R1+0xc], R8 ;  /* 0x00000c0801007387 */ /* 0x0001e20000100800 */
[----:B------:R-:W-:-:S03]  /*19030*/  SEL R17, R8, RZ, !P1 ;  /* 0x000000ff08117207 */ /* 0x000fc60004800000 */
[----:B------:R0:W-:Y:S01]  /*19040*/  STL [R1+0x10], R9 ;  /* 0x0000100901007387 */ /* 0x0001e20000100800 */
[----:B------:R-:W-:Y:S05]  /*19050*/  BRA.DIV UR4, `(.L_x_910) ;  /* 0x0000003204b07947 */ /* 0x000fea000b800000 */
[----:B------:R1:W2:Y:S02]  /*19060*/  SHFL.IDX PT, R14, R19, RZ, 0x1f ;  /* 0x00001fff130e7589 */ /* 0x0002a400000e0000 */
.L_x_974:
[----:B--2---:R-:W-:Y:S02]  /*19070*/  ISETP.NE.AND P0, PT, R14, RZ, PT ;  /* 0x000000ff0e00720c */ /* 0x004fe40003f05270 */
[----:B------:R-:W-:Y:S02]  /*19080*/  PLOP3.LUT P2, PT, PT, PT, PT, 0x8, 0x0 ;  /* 0x000000000000781c */ /* 0x000fe40003f4e170 */
[----:B------:R-:W-:-:S11]  /*19090*/  LOP3.LUT R16, R16, 0xfffffffd, RZ, 0xc0, !PT ;  /* 0xfffffffd10107812 */ /* 0x000fd600078ec0ff */
[----:B------:R-:W-:Y:S01]  /*190a0*/  @P2 LOP3.LUT R16, R16, 0x2, RZ, 0xfc, !PT ;  /* 0x0000000210102812 */ /* 0x000fe200078efcff */
[----:B------:R-:W-:Y:S06]  /*190b0*/  @P0 BRA `(.L_x_911) ;  /* 0x0000000400540947 */ /* 0x000fec0003800000 */
[----:B------:R-:W-:-:S06]  /*190c0*/  UIADD3 UR4, UR41, -0x1, URZ ;  /* 0xffffffff29047890 */ /* 0x000fcc000fffe03f */
[----:B------:R-:W-:Y:S01]  /*190d0*/  IMAD.U32 R0, RZ, RZ, UR4 ;  /* 0x00000004ff007e24 */ /* 0x000fe2000f8e00ff */
[----:B------:R-:W-:-:S03]  /*190e0*/  UMOV UR4, 0xffffffff ;  /* 0xffffffff00047882 */ /* 0x000fc60000000000 */
[----:B------:R-:W-:Y:S05]  /*190f0*/  BRA.DIV UR4, `(.L_x_912) ;  /* 0x0000003204a87947 */ /* 0x000fea000b800000 */
[----:B------:R-:W-:-:S13]  /*19100*/  ELECT P6, URZ, PT ;  /* 0x00000000003f782f */ /* 0x000fda00038c0000 */
.L_x_977:
[----:B------:R-:W-:Y:S05]  /*19110*/  @!P6 BRA `(.L_x_911) ;  /* 0x00000004003ce947 */ /* 0x000fea0003800000 */
[----:B------:R-:W-:Y:S01]  /*19120*/  IMAD.MOV.U32 R17, RZ, RZ, R8 ;  /* 0x000000ffff117224 */ /* 0x000fe200078e0008 */
[----:B------:R-:W-:Y:S06]  /*19130*/  @!P1 BRA `(.L_x_913) ;  /* 0x0000000000449947 */ /* 0x000fec0003800000 */
[----:B------:R-:W2:Y:S01]  /*19140*/  LDC R7, c[0x0][0x43c] ;  /* 0x00010f00ff077b82 */ /* 0x000ea20000000800 */
[----:B------:R-:W-:Y:S01]  /*19150*/  ULDC.64 UR4, c[0x0][0x428] ;  /* 0x00010a0000047ab9 */ /* 0x000fe20000000a00 */
[----:B--2---:R-:W-:-:S13]  /*19160*/  ISETP.NE.AND P0, PT, R7, 0x1, PT ;  /* 0x000000010700780c */ /* 0x004fda0003f05270 */
[----:B------:R-:W2:Y:S02]  /*19170*/  @P0 LDC.64 R4, c[0x0][0x440] ;  /* 0x00011000ff040b82 */ /* 0x000ea40000000a00 */
[----:B--2---:R-:W-:-:S04]  /*19180*/  @P0 IMAD.HI.U32 R6, R0, R4, RZ ;  /* 0x0000000400060227 */ /* 0x004fc800078e00ff */
        /* <DEDUP_REMOVED lines=12> */
.L_x_913:
[----:B------:R-:W3:Y:S04]  /*19250*/  LDL R4, [R1+0x4] ;  /* 0x0000040001047983 */ /* 0x000ee80000100800 */
[----:B--2---:R-:W2:Y:S01]  /*19260*/  LDL R3, [R1+0x8] ;  /* 0x0000080001037983 */ /* 0x004ea20000100800 */
[----:B------:R-:W4:Y:S02]  /*19270*/  S2R R2, SR_TID.X ;  /* 0x0000000000027919 */ /* 0x000f240000002100 */
[----:B----4-:R-:W-:-:S04]  /*19280*/  LOP3.LUT R2, R2, 0x7f, RZ, 0xc0, !PT ;  /* 0x0000007f02027812 */ /* 0x010fc800078ec0ff */
[----:B------:R-:W-:Y:S01]  /*19290*/  ISETP.NE.AND P0, PT, R2, RZ, PT ;  /* 0x000000ff0200720c */ /* 0x000fe20003f05270 */
[----:B---3--:R-:W-:Y:S01]  /*192a0*/  IMAD R4, R4, 0x8, R18 ;  /* 0x0000000804047824 */ /* 0x008fe200078e0212 */
[----:B--2---:R-:W-:-:S04]  /*192b0*/  SHF.L.U32 R3, R3, 0x1f, RZ ;  /* 0x0000001f03037819 */ /* 0x004fc800000006ff */
[----:B------:R-:W2:Y:S02]  /*192c0*/  SYNCS.PHASECHK.TRANS64.TRYWAIT P1, [R4+URZ+0x28880], R3 ;  /* 0x02888003040075a7 */ /* 0x000ea4000802017f */
[----:B--2---:R-:W-:Y:S05]  /*192d0*/  @!P1 BRA `(.L_x_914) ;  /* 0x0000003000509947 */ /* 0x004fea0003800000 */
.L_x_978:
        /* <DEDUP_REMOVED lines=8> */
.L_x_915:
[----:B------:R-:W3:Y:S04]  /*19360*/  LDL R5, [R1] ;  /* 0x0000000001057983 */ /* 0x000ee80000100800 */
[----:B------:R-:W3:Y:S01]  /*19370*/  LDL R2, [R1+0x4] ;  /* 0x0000040001027983 */ /* 0x000ee20000100800 */
[----:B------:R-:W-:Y:S01]  /*19380*/  R2UR UR33, R4 ;  /* 0x00000000042172ca */ /* 0x000fe200000e0000 */
[----:B------:R-:W-:Y:S01]  /*19390*/  IMAD R0, R0, 0xc0, RZ ;  /* 0x000000c000007824 */ /* 0x000fe200078e02ff */
[----:B-----5:R-:W-:Y:S01]  /*193a0*/  R2UR UR37, R17 ;  /* 0x00000000112572ca */ /* 0x020fe200000e0000 */
[----:B------:R-:W-:Y:S01]  /*193b0*/  UIADD3 UR4, UP0, UR46, 0x470, URZ ;  /* 0x000004702e047890 */ /* 0x000fe2000ff1e03f */
[----:B------:R-:W-:Y:S02]  /*193c0*/  UMOV UR6, 0x0 ;  /* 0x0000000000067882 */ /* 0x000fe40000000000 */
[----:B------:R-:W-:Y:S01]  /*193d0*/  R2UR UR35, R0 ;  /* 0x00000000002372ca */ /* 0x000fe200000e0000 */
[----:B------:R-:W-:Y:S01]  /*193e0*/  UIADD3.X UR5, URZ, UR47, URZ, UP0, !UPT ;  /* 0x0000002f3f057290 */ /* 0x000fe200087fe43f */
[----:B------:R-:W-:Y:S01]  /*193f0*/  UMOV UR7, 0x14f00000 ;  /* 0x14f0000000077882 */ /* 0x000fe20000000000 */
[----:B------:R-:W-:-:S04]  /*19400*/  UMOV UR34, URZ ;  /* 0x0000003f00227c82 */ /* 0x000fc80008000000 */
[----:B------:R-:W-:Y:S01]  /*19410*/  UIADD3 UR33, UR33, 0x28870, URZ ;  /* 0x0002887021217890 */ /* 0x000fe2000fffe03f */
[----:B---3--:R-:W-:-:S05]  /*19420*/  IMAD R2, R2, 0x6000, R5 ;  /* 0x0000600002027824 */ /* 0x008fca00078e0205 */
[----:B------:R-:W-:-:S13]  /*19430*/  R2UR UR32, R2 ;  /* 0x00000000022072ca */ /* 0x000fda00000e0000 */
[----:B------:R-:W-:-:S09]  /*19440*/  UIADD3 UR32, UR32, 0xc400, URZ ;  /* 0x0000c40020207890 */ /* 0x000fd2000fffe03f */
[----:B------:R3:W-:Y:S01]  /*19450*/  UTMALDG.4D [UR32], [UR4], desc[UR6] ;  /* 0x00000620040075b4 */ /* 0x0007e20008019000 */
[----:B------:R-:W4:Y:S02]  /*19460*/  SYNCS.PHASECHK.TRANS64.TRYWAIT P1, [R4+URZ+0x28840], R3 ;  /* 0x02884003040075a7 */ /* 0x000f24000802017f */
[----:B---34-:R-:W-:Y:S05]  /*19470*/  @!P1 BRA `(.L_x_916) ;  /* 0x0000002c00fc9947 */ /* 0x018fea0003800000 */
.L_x_979:
        /* <DEDUP_REMOVED lines=8> */
.L_x_917:
[----:B------:R-:W-:Y:S01]  /*19500*/  R2UR UR8, R2 ;  /* 0x00000000020872ca */ /* 0x000fe200000e0000 */
[----:B------:R-:W-:Y:S01]  /*19510*/  UIADD3 UR4, UP0, UR46, 0x370, URZ ;  /* 0x000003702e047890 */ /* 0x000fe2000ff1e03f */
[----:B------:R-:W-:Y:S01]  /*19520*/  R2UR UR9, R4 ;  /* 0x00000000040972ca */ /* 0x000fe200000e0000 */
[----:B------:R-:W-:Y:S01]  /*19530*/  UMOV UR6, 0x0 ;  /* 0x0000000000067882 */ /* 0x000fe20000000000 */
[----:B------:R-:W-:Y:S01]  /*19540*/  R2UR UR11, R0 ;  /* 0x00000000000b72ca */ /* 0x000fe200000e0000 */
[----:B------:R-:W-:Y:S01]  /*19550*/  UIADD3.X UR5, URZ, UR47, URZ, UP0, !UPT ;  /* 0x0000002f3f057290 */ /* 0x000fe200087fe43f */
[----:B------:R-:W-:Y:S01]  /*19560*/  R2UR UR13, R17 ;  /* 0x00000000110d72ca */ /* 0x000fe200000e0000 */
[----:B------:R-:W-:Y:S01]  /*19570*/  UMOV UR7, 0x14f00000 ;  /* 0x14f0000000077882 */ /* 0x000fe20000000000 */
[----:B------:R-:W-:Y:S01]  /*19580*/  UMOV UR10, URZ ;  /* 0x0000003f000a7c82 */ /* 0x000fe20008000000 */
[----:B------:R-:W-:Y:S01]  /*19590*/  UMOV UR12, UR36 ;  /* 0x00000024000c7c82 */ /* 0x000fe20008000000 */
[----:B------:R-:W-:-:S02]  /*195a0*/  PLOP3.LUT P0, PT, PT, PT, PT, 0x80, 0x0 ;  /* 0x000000000000781c */ /* 0x000fc40003f0f070 */
[----:B------:R-:W-:Y:S01]  /*195b0*/  LOP3.LUT R16, R16, 0xfffffffd, RZ, 0xc0, !PT ;  /* 0xfffffffd10107812 */ /* 0x000fe200078ec0ff */
[----:B------:R-:W-:Y:S02]  /*195c0*/  UIADD3 UR8, UR8, 0x1c400, URZ ;  /* 0x0001c40008087890 */ /* 0x000fe4000fffe03f */
[----:B------:R-:W-:-:S08]  /*195d0*/  UIADD3 UR9, UR9, 0x28830, URZ ;  /* 0x0002883009097890 */ /* 0x000fd0000fffe03f */
[----:B------:R-:W-:Y:S01]  /*195e0*/  @P0 LOP3.LUT R16, R16, 0x2, RZ, 0xfc, !PT ;  /* 0x0000000210100812 */ /* 0x000fe200078efcff */
[----:B------:R4:W-:Y:S02]  /*195f0*/  UTMALDG.4D [UR8], [UR4], desc[UR6] ;  /* 0x00000608040075b4 */ /* 0x0009e40008019000 */
[----:B----4-:R-:W-:-:S04]  /*19600*/  NOP ;  /* 0x0000000000007918 */ /* 0x010fc80000000000 */
.L_x_911:
[----:B------:R-:W4:Y:S01]  /*19610*/  LDL R18, [R1] ;  /* 0x0000000001127983 */ /* 0x000f220000100800 */
[----:B------:R-:W-:Y:S05]  /*19620*/  WARPSYNC.ALL ;  /* 0x0000000000007948 */ /* 0x000fea0003800000 */
[----:B------:R-:W-:Y:S01]  /*19630*/  BSSY B6, `(.L_x_918) ;  /* 0x0000015000067945 */ /* 0x000fe20003800000 */
[----:B------:R-:W-:Y:S01]  /*19640*/  BAR.SYNC.DEFER_BLOCKING 0x8, 0x180 ;  /* 0x0206000000007b1d */ /* 0x000fe20000010000 */
[----:B----4-:R-:W-:-:S05]  /*19650*/  VIADD R0, R18, 0x18400 ;  /* 0x0001840012007836 */ /* 0x010fca0000000000 */
[----:B------:R-:W-:-:S13]  /*19660*/  LOP3.LUT P0, RZ, R0, 0x3ff, RZ, 0xc0, !PT ;  /* 0x000003ff00ff7812 */ /* 0x000fda000780c0ff */
[----:B------:R-:W-:Y:S05]  /*19670*/  @!P0 BRA `(.L_x_919) ;  /* 0x0000000000408947 */ /* 0x000fea0003800000 */
[----:B------:R-:W-:Y:S01]  /*19680*/  MOV R2, 0x0 ;  /* 0x0000000000027802 */ /* 0x000fe20000000f00 */
[----:B------:R-:W-:Y:S01]  /*19690*/  ULDC.64 UR6, c[0x4][0xc0] ;  /* 0x0100300000067ab9 */ /* 0x000fe20000000a00 */
[----:B------:R-:W-:Y:S01]  /*196a0*/  ULDC.64 UR8, c[0x4][0xc8] ;  /* 0x0100320000087ab9 */ /* 0x000fe20000000a00 */
[----:B------:R-:W-:Y:S01]  /*196b0*/  ULDC.64 UR4, c[0x4][0x28] ;  /* 0x01000a0000047ab9 */ /* 0x000fe20000000a00 */
[----:B--23--:R-:W-:Y:S02]  /*196c0*/  IMAD.U32 R4, RZ, RZ, UR6 ;  /* 0x00000006ff047e24 */ /* 0x00cfe4000f8e00ff */
[----:B------:R-:W2:Y:S01]  /*196d0*/  LDC.64 R2, c[0x4][R2] ;  /* 0x0100000002027b82 */ /* 0x000ea20000000a00 */
[----:B------:R-:W-:Y:S02]  /*196e0*/  IMAD.U32 R5, RZ, RZ, UR7 ;  /* 0x00000007ff057e24 */ /* 0x000fe4000f8e00ff */
[----:B------:R-:W-:Y:S02]  /*196f0*/  IMAD.U32 R6, RZ, RZ, UR8 ;  /* 0x00000008ff067e24 */ /* 0x000fe4000f8e00ff */
[----:B------:R-:W-:-:S02]  /*19700*/  IMAD.U32 R7, RZ, RZ, UR9 ;  /* 0x00000009ff077e24 */ /* 0x000fc4000f8e00ff */
[----:B------:R-:W-:Y:S02]  /*19710*/  IMAD.U32 R10, RZ, RZ, UR4 ;  /* 0x00000004ff0a7e24 */ /* 0x000fe4000f8e00ff */
[----:B------:R-:W-:Y:S02]  /*19720*/  IMAD.U32 R11, RZ, RZ, UR5 ;  /* 0x00000005ff0b7e24 */ /* 0x000fe4000f8e00ff */
[----:B0-----:R-:W-:Y:S02]  /*19730*/  IMAD.MOV.U32 R8, RZ, RZ, 0x70 ;  /* 0x00000070ff087424 */ /* 0x001fe400078e00ff */
[----:B------:R-:W-:Y:S02]  /*19740*/  IMAD.MOV.U32 R12, RZ, RZ, 0x1 ;  /* 0x00000001ff0c7424 */ /* 0x000fe400078e00ff */
[----:B------:R-:W-:-:S07]  /*19750*/  IMAD.MOV.U32 R13, RZ, RZ, RZ ;  /* 0x000000ffff0d7224 */ /* 0x000fce00078e00ff */
[----:B------:R-:W-:-:S07]  /*19760*/  LEPC R20, `(.L_x_919) ;  /* 0x000000001014794e */ /* 0x000fce0000000000 */
[----:B-12---:R-:W-:Y:S05]  /*19770*/  CALL.ABS.NOINC R2 ;  /* 0x0000000002007343 */ /* 0x006fea0003c00000 */
.L_x_919:
[----:B------:R-:W-:Y:S05]  /*19780*/  BSYNC B6 ;  /* 0x0000000000067941 */ /* 0x000fea0003800000 */
.L_x_918:
[----:B------:R4:W5:Y:S01]  /*19790*/  LDL R10, [R1+0x20] ;  /* 0x00002000010a7983 */ /* 0x0009620000100800 */
[----:B------:R-:W0:Y:S01]  /*197a0*/  LDC R7, c[0x0][0x448] ;  /* 0x00011200ff077b82 */ /* 0x000e220000000800 */
[----:B------:R-:W1:Y:S01]  /*197b0*/  S2R R2, SR_TID.X ;  /* 0x0000000000027919 */ /* 0x000e620000002100 */
[----:B------:R-:W-:Y:S01]  /*197c0*/  USHF.R.S32.HI UR4, URZ, 0x1f, UR36 ;  /* 0x0000001f3f047899 */ /* 0x000fe20008011424 */
[----:B------:R-:W-:Y:S01]  /*197d0*/  ULDC.64 UR8, c[0x0][0x2d8] ;  /* 0x0000b60000087ab9 */ /* 0x000fe20000000a00 */
[----:B0-----:R-:W-:Y:S02]  /*197e0*/  ISETP.NE.AND P0, PT, R7, 0x1, PT ;  /* 0x000000010700780c */ /* 0x001fe40003f05270 */
[C---:B-1----:R-:W-:Y:S01]  /*197f0*/  LOP3.LUT R19, R2.reuse, 0x7f, RZ, 0xc0, !PT ;  /* 0x0000007f02137812 */ /* 0x042fe200078ec0ff */
[----:B------:R-:W-:-:S10]  /*19800*/  IMAD.SHL.U32 R2, R2, 0x10, RZ ;  /* 0x0000001002027824 */ /* 0x000fd400078e00ff */
[----:B--23--:R-:W0:Y:S01]  /*19810*/  @P0 LDC R3, c[0x0][0x44c] ;  /* 0x00011300ff030b82 */ /* 0x00ce220000000800 */
[----:B------:R-:W-:Y:S01]  /*19820*/  SHF.R.U32.HI R19, RZ, 0x3, R19 ;  /* 0x00000003ff137819 */ /* 0x000fe20000011613 */
[----:B------:R-:W-:-:S03]  /*19830*/  UIMAD UR6, UR4, UR8, URZ ;  /* 0x00000008040672a4 */ /* 0x000fc6000f8e023f */
[----:B------:R-:W-:-:S03]  /*19840*/  LOP3.LUT R2, R19, 0x70, R2, 0xf8, !PT ;  /* 0x0000007013027812 */ /* 0x000fc600078ef802 */
[----:B------:R-:W1:Y:S01]  /*19850*/  @P0 LDC R0, c[0x0][0x450] ;  /* 0x00011400ff000b82 */ /* 0x000e620000000800 */
[----:B------:R-:W-:Y:S01]  /*19860*/  UIMAD.WIDE.U32 UR4, UR36, UR8, URZ ;  /* 0x00000008240472a5 */ /* 0x000fe2000f8e003f */
[----:B------:R-:W-:Y:S01]  /*19870*/  VIADD R2, R2, UR42 ;  /* 0x0000002a02027c36 */ /* 0x000fe20008000000 */
[----:B------:R-:W-:Y:S02]  /*19880*/  UIMAD UR6, UR36, UR9, UR6 ;  /* 0x00000009240672a4 */ /* 0x000fe4000f8e0206 */
[----:B------:R-:W-:Y:S02]  /*19890*/  USHF.R.S32.HI UR7, URZ, 0x1f, UR44 ;  /* 0x0000001f3f077899 */ /* 0x000fe4000801142c */
[----:B------:R-:W-:Y:S01]  /*198a0*/  UIADD3 UR5, UR5, UR6, URZ ;  /* 0x0000000605057290 */ /* 0x000fe2000fffe03f */
[----:B------:R-:W-:Y:S01]  /*198b0*/  IMAD.MOV.U32 R6, RZ, RZ, R2 ;  /* 0x000000ffff067224 */ /* 0x000fe200078e0002 */
[----:B------:R-:W-:Y:S01]  /*198c0*/  ULDC.64 UR8, c[0x0][0x2e0] ;  /* 0x0000b80000087ab9 */ /* 0x000fe20000000a00 */
[----:B------:R-:W2:Y:S01]  /*198d0*/  S2R R8, SR_TID.X ;  /* 0x0000000000087919 */ /* 0x000ea20000002100 */
[----:B0-----:R-:W-:Y:S01]  /*198e0*/  @P0 IMAD.HI.U32 R3, R2, R3, RZ ;  /* 0x0000000302030227 */ /* 0x001fe200078e00ff */
[----:B------:R-:W-:-:S02]  /*198f0*/  UIMAD.WIDE.U32 UR4, UR44, UR8, UR4 ;  /* 0x000000082c0472a5 */ /* 0x000fc4000f8e0004 */
[----:B------:R-:W-:Y:S02]  /*19900*/  UIMAD UR6, UR7, UR8, URZ ;  /* 0x00000008070672a4 */ /* 0x000fe4000f8e023f */
[----:B-1----:R-:W-:Y:S02]  /*19910*/  @P0 SHF.R.U32.HI R6, RZ, R0, R3 ;  /* 0x00000000ff060219 */ /* 0x002fe40000011603 */
[----:B------:R-:W-:Y:S01]  /*19920*/  UIMAD UR6, UR44, UR9, UR6 ;  /* 0x000000092c0672a4 */ /* 0x000fe2000f8e0206 */
[----:B------:R-:W-:Y:S02]  /*19930*/  IMAD.U32 R4, RZ, RZ, UR4 ;  /* 0x00000004ff047e24 */ /* 0x000fe4000f8e00ff */
[----:B------:R-:W-:Y:S01]  /*19940*/  IMAD.MOV R0, RZ, RZ, -R6 ;  /* 0x000000ffff007224 */ /* 0x000fe200078e0a06 */
[----:B------:R-:W-:-:S03]  /*19950*/  UIADD3 UR6, UR5, UR6, URZ ;  /* 0x0000000605067290 */ /* 0x000fc6000fffe03f */
[----:B------:R-:W-:Y:S02]  /*19960*/  IMAD R0, R7, R0, R2 ;  /* 0x0000000007007224 */ /* 0x000fe400078e0202 */
[----:B------:R-:W-:Y:S01]  /*19970*/  IMAD.MOV.U32 R2, RZ, RZ, R4 ;  /* 0x000000ffff027224 */ /* 0x000fe200078e0004 */
[----:B------:R-:W-:Y:S01]  /*19980*/  SHF.R.S32.HI R4, RZ, 0x1f, R6 ;  /* 0x0000001fff047819 */ /* 0x000fe20000011406 */
[----:B------:R-:W-:Y:S01]  /*19990*/  IMAD.U32 R5, RZ, RZ, UR5 ;  /* 0x00000005ff057e24 */ /* 0x000fe2000f8e00ff */
[----:B------:R-:W-:Y:S01]  /*199a0*/  ULDC.64 UR4, c[0x0][0x2d0] ;  /* 0x0000b40000047ab9 */ /* 0x000fe20000000a00 */
[----:B------:R-:W-:Y:S01]  /*199b0*/  IMAD.U32 R3, RZ, RZ, UR6 ;  /* 0x00000006ff037e24 */ /* 0x000fe2000f8e00ff */
[----:B------:R-:W-:Y:S01]  /*199c0*/  ULDC UR6, c[0x0][0x2b8] ;  /* 0x0000ae0000067ab9 */ /* 0x000fe20000000800 */
[----:B------:R-:W-:Y:S02]  /*199d0*/  IMAD R4, R4, UR4, RZ ;  /* 0x0000000404047c24 */ /* 0x000fe4000f8e02ff */
[----:B------:R-:W-:-:S04]  /*199e0*/  IMAD.WIDE.U32 R2, R6, UR4, R2 ;  /* 0x0000000406027c25 */ /* 0x000fc8000f8e0002 */
[----:B------:R-:W-:Y:S01]  /*199f0*/  IMAD R4, R6, UR5, R4 ;  /* 0x0000000506047c24 */ /* 0x000fe2000f8e0204 */
[----:B------:R-:W-:-:S03]  /*19a00*/  ULDC.64 UR4, c[0x0][0x2c8] ;  /* 0x0000b20000047ab9 */ /* 0x000fc60000000a00 */
[----:B------:R-:W-:Y:S01]  /*19a10*/  IMAD.IADD R3, R3, 0x1, R4 ;  /* 0x0000000103037824 */ /* 0x000fe200078e0204 */
[----:B------:R-:W-:Y:S01]  /*19a20*/  SHF.R.S32.HI R4, RZ, 0x1f, R0 ;  /* 0x0000001fff047819 */ /* 0x000fe20000011400 */
[----:B--2---:R-:W-:Y:S02]  /*19a30*/  IMAD.SHL.U32 R19, R8, 0x10, RZ ;  /* 0x0000001008137824 */ /* 0x004fe400078e00ff */
[----:B------:R-:W-:-:S04]  /*19a40*/  IMAD.WIDE.U32 R2, R0, UR4, R2 ;  /* 0x0000000400027c25 */ /* 0x000fc8000f8e0002 */
[----:B------:R-:W-:Y:S01]  /*19a50*/  IMAD R4, R4, UR4, RZ ;  /* 0x0000000404047c24 */ /* 0x000fe2000f8e02ff */
[----:B------:R-:W-:-:S03]  /*19a60*/  LOP3.LUT R19, R19, 0x70, RZ, 0xc0, !PT ;  /* 0x0000007013137812 */ /* 0x000fc600078ec0ff */
[----:B------:R-:W-:Y:S01]  /*19a70*/  IMAD R4, R0, UR5, R4 ;  /* 0x0000000500047c24 */ /* 0x000fe2000f8e0204 */
[----:B------:R-:W-:Y:S02]  /*19a80*/  ULDC.64 UR4, c[0x0][0x280] ;  /* 0x0000a00000047ab9 */ /* 0x000fe40000000a00 */
[----:B------:R-:W-:Y:S01]  /*19a90*/  IADD3 R0, P1, R2, UR4, RZ ;  /* 0x0000000402007c10 */ /* 0x000fe2000ff3e0ff */
[----:B------:R-:W-:Y:S01]  /*19aa0*/  UMOV UR4, 0xffffffff ;  /* 0xffffffff00047882 */ /* 0x000fe20000000000 */
[----:B------:R-:W-:Y:S02]  /*19ab0*/  ISETP.GE.AND P0, PT, R19, UR6, PT ;  /* 0x0000000613007c0c */ /* 0x000fe4000bf06270 */
[----:B------:R-:W-:Y:S01]  /*19ac0*/  IADD3.X R2, R3, UR5, R4, P1, !PT ;  /* 0x0000000503027c10 */ /* 0x000fe20008ffe404 */
[----:B----4-:R-:W-:Y:S10]  /*19ad0*/  BRA.DIV UR4, `(.L_x_920) ;  /* 0x0000002a04787947 */ /* 0x010ff4000b800000 */
[----:B------:R-:W0:Y:S01]  /*19ae0*/  S2R R6, SR_TID.X ;  /* 0x0000000000067919 */ /* 0x000e220000002100 */
[----:B------:R-:W-:Y:S02]  /*19af0*/  ULDC UR4, c[0x0][0x288] ;  /* 0x0000a20000047ab9 */ /* 0x000fe40000000800 */
[----:B------:R-:W-:Y:S01]  /*19b00*/  IMAD R3, R7, UR4, RZ ;  /* 0x0000000407037c24 */ /* 0x000fe2000f8e02ff */
[----:B------:R-:W-:Y:S04]  /*19b10*/  SHFL.IDX PT, R8, R0, 0x1, 0x181f ;  /* 0x00381f0000087f89 */ /* 0x000fe800000e0000 */
[----:B------:R-:W-:Y:S01]  /*19b20*/  SHFL.IDX PT, R9, R2, 0x1, 0x181f ;  /* 0x00381f0002097f89 */ /* 0x000fe200000e0000 */
[----:B0-----:R-:W-:-:S04]  /*19b30*/  LOP3.LUT R6, R6, 0x7f, RZ, 0xc0, !PT ;  /* 0x0000007f06067812 */ /* 0x001fc800078ec0ff */
[----:B------:R-:W-:-:S05]  /*19b40*/  SHF.R.U32.HI R6, RZ, 0x3, R6 ;  /* 0x00000003ff067819 */ /* 0x000fca0000011606 */
[----:B------:R-:W-:Y:S02]  /*19b50*/  VIADD R4, R6, UR42 ;  /* 0x0000002a06047c36 */ /* 0x000fe40008000000 */
[----:B------:R-:W0:Y:S02]  /*19b60*/  SHFL.IDX PT, R6, R0, RZ, 0x181f ;  /* 0x00181fff00067589 */ /* 0x000e2400000e0000 */
[C---:B------:R-:W-:Y:S01]  /*19b70*/  VIADD R5, R4.reuse, 0x10 ;  /* 0x0000001004057836 */ /* 0x040fe20000000000 */
[----:B------:R-:W-:-:S04]  /*19b80*/  ISETP.GE.AND P3, PT, R4, R3, PT ;  /* 0x000000030400720c */ /* 0x000fc80003f66270 */
[----:B------:R-:W-:Y:S02]  /*19b90*/  ISETP.GE.AND P1, PT, R5, R3, PT ;  /* 0x000000030500720c */ /* 0x000fe40003f26270 */
[----:B------:R-:W1:Y:S07]  /*19ba0*/  SHFL.IDX PT, R5, R2, RZ, 0x181f ;  /* 0x00181fff02057589 */ /* 0x000e6e00000e0000 */
[----:B0-----:R-:W-:-:S05]  /*19bb0*/  @!P3 IADD3 R6, P2, R19, R6, RZ ;  /* 0x000000061306b210 */ /* 0x001fca0007f5e0ff */
[----:B-1----:R-:W-:-:S04]  /*19bc0*/  @!P3 IMAD.X R5, RZ, RZ, R5, P2 ;  /* 0x000000ffff05b224 */ /* 0x002fc800010e0605 */
[----:B------:R-:W-:Y:S02]  /*19bd0*/  @!P3 IMAD.MOV.U32 R7, RZ, RZ, R5 ;  /* 0x000000ffff07b224 */ /* 0x000fe400078e0005 */
[----:B------:R-:W-:-:S03]  /*19be0*/  VIADD R5, R4, 0x20 ;  /* 0x0000002004057836 */ /* 0x000fc60000000000 */
[----:B-----5:R0:W-:Y:S02]  /*19bf0*/  @!P3 LDGSTS.E.BYPASS.LTC128B.128 [R10+0x18400], desc[UR48][R6.64], !P0 ;  /* 0x18400000060abfae */ /* 0x0201e4000c101d70 */
[----:B0-----:R-:W-:-:S05]  /*19c00*/  @!P1 IADD3 R6, P2, R19, R8, RZ ;  /* 0x0000000813069210 */ /* 0x001fca0007f5e0ff */
[----:B------:R-:W-:-:S05]  /*19c10*/  @!P1 IMAD.X R7, RZ, RZ, R9, P2 ;  /* 0x000000ffff079224 */ /* 0x000fca00010e0609 */
[----:B------:R0:W-:Y:S01]  /*19c20*/  @!P1 LDGSTS.E.BYPASS.LTC128B.128 [R10+0x18c00], desc[UR48][R6.64], !P0 ;  /* 0x18c00000060a9fae */ /* 0x0001e2000c101d70 */
[----:B------:R-:W-:-:S03]  /*19c30*/  ISETP.GE.AND P1, PT, R5, R3, PT ;  /* 0x000000030500720c */ /* 0x000fc60003f26270 */
[----:B------:R-:W-:Y:S04]  /*19c40*/  SHFL.IDX PT, R5, R2, 0x2, 0x181f ;  /* 0x00581f0002057f89 */ /* 0x000fe800000e0000 */
[----:B0-----:R-:W0:Y:S06]  /*19c50*/  SHFL.IDX PT, R6, R0, 0x2, 0x181f ;  /* 0x00581f0000067f89 */ /* 0x001e2c00000e0000 */
[----:B0-----:R-:W-:-:S05]  /*19c60*/  @!P1 IADD3 R6, P2, R19, R6, RZ ;  /* 0x0000000613069210 */ /* 0x001fca0007f5e0ff */
[----:B------:R-:W-:-:S04]  /*19c70*/  @!P1 IMAD.X R5, RZ, RZ, R5, P2 ;  /* 0x000000ffff059224 */ /* 0x000fc800010e0605 */
[----:B------:R-:W-:Y:S02]  /*19c80*/  @!P1 IMAD.MOV.U32 R7, RZ, RZ, R5 ;  /* 0x000000ffff079224 */ /* 0x000fe400078e0005 */
[----:B------:R-:W-:-:S03]  /*19c90*/  VIADD R5, R4, 0x30 ;  /* 0x0000003004057836 */ /* 0x000fc60000000000 */
[----:B------:R0:W-:Y:S02]  /*19ca0*/  @!P1 LDGSTS.E.BYPASS.LTC128B.128 [R10+0x19400], desc[UR48][R6.64], !P0 ;  /* 0x19400000060a9fae */ /* 0x0001e4000c101d70 */
[----:B------:R-:W-:Y:S02]  /*19cb0*/  ISETP.GE.AND P1, PT, R5, R3, PT ;  /* 0x000000030500720c */ /* 0x000fe40003f26270 */
[----:B------:R-:W-:Y:S04]  /*19cc0*/  SHFL.IDX PT, R5, R2, 0x3, 0x181f ;  /* 0x00781f0002057f89 */ /* 0x000fe800000e0000 */
[----:B0-----:R-:W0:Y:S07]  /*19cd0*/  SHFL.IDX PT, R6, R0, 0x3, 0x181f ;  /* 0x00781f0000067f89 */ /* 0x001e2e00000e0000 */
        /* <DEDUP_REMOVED lines=23> */
[----:B0-----:R-:W0:Y:S04]  /*19e50*/  SHFL.IDX PT, R6, R0, 0x6, 0x181f ;  /* 0x00d81f0000067f89 */ /* 0x001e2800000e0000 */
[----:B------:R-:W1:Y:S03]  /*19e60*/  SHFL.IDX PT, R0, R0, 0x7, 0x181f ;  /* 0x00f81f0000007f89 */ /* 0x000e6600000e0000 */
[----:B0-----:R-:W-:-:S05]  /*19e70*/  @!P1 IADD3 R6, P2, R19, R6, RZ ;  /* 0x0000000613069210 */ /* 0x001fca0007f5e0ff */
[----:B------:R-:W-:-:S04]  /*19e80*/  @!P1 IMAD.X R5, RZ, RZ, R5, P2 ;  /* 0x000000ffff059224 */ /* 0x000fc800010e0605 */
[----:B------:R-:W-:Y:S02]  /*19e90*/  @!P1 IMAD.MOV.U32 R7, RZ, RZ, R5 ;  /* 0x000000ffff079224 */ /* 0x000fe400078e0005 */
[----:B------:R0:W2:Y:S04]  /*19ea0*/  SHFL.IDX PT, R5, R2, 0x7, 0x181f ;  /* 0x00f81f0002057f89 */ /* 0x0000a800000e0000 */
[----:B-1----:R0:W-:Y:S02]  /*19eb0*/  @!P1 LDGSTS.E.BYPASS.LTC128B.128 [R10+0x1b400], desc[UR48][R6.64], !P0 ;  /* 0x1b400000060a9fae */ /* 0x0021e4000c101d70 */
.L_x_996:
[----:B------:R-:W-:-:S05]  /*19ec0*/  VIADD R4, R4, 0x70 ;  /* 0x0000007004047836 */ /* 0x000fca0000000000 */
[----:B------:R-:W-:-:S13]  /*19ed0*/  ISETP.GE.AND P1, PT, R4, R3, PT ;  /* 0x000000030400720c */ /* 0x000fda0003f26270 */
[----:B0-----:R-:W-:-:S05]  /*19ee0*/  @!P1 IADD3 R2, P2, R19, R0, RZ ;  /* 0x0000000013029210 */ /* 0x001fca0007f5e0ff */
[----:B--2---:R-:W-:-:S05]  /*19ef0*/  @!P1 IMAD.X R3, RZ, RZ, R5, P2 ;  /* 0x000000ffff039224 */ /* 0x004fca00010e0605 */
[----:B------:R-:W-:Y:S01]  /*19f00*/  @!PT LDS RZ, [RZ] ;  /* 0x00000000fffff984 */ /* 0x000fe20000000800 */
[----:B------:R-:W-:Y:S01]  /*19f10*/  @!PT LDS RZ, [RZ] ;  /* 0x00000000fffff984 */ /* 0x000fe20000000800 */
[----:B------:R-:W-:Y:S01]  /*19f20*/  @!PT LDS RZ, [RZ] ;  /* 0x00000000fffff984 */ /* 0x000fe20000000800 */
[----:B------:R0:W-:Y:S01]  /*19f30*/  @!P1 LDGSTS.E.BYPASS.LTC128B.128 [R10+0x1bc00], desc[UR48][R2.64], !P0 ;  /* 0x1bc00000020a9fae */ /* 0x0001e2000c101d70 */
[----:B------:R-:W-:Y:S01]  /*19f40*/  PLOP3.LUT P0, PT, PT, PT, PT, 0x80, 0x0 ;  /* 0x000000000000781c */ /* 0x000fe20003f0f070 */
[----:B------:R-:W-:-:S12]  /*19f50*/  NOP ;  /* 0x0000000000007918 */ /* 0x000fd80000000000 */
.L_x_921:
[----:B0-----:R-:W2:Y:S01]  /*19f60*/  LDL R2, [R1] ;  /* 0x0000000001027983 */ /* 0x001ea20000100800 */
        /* <DEDUP_REMOVED lines=16> */
[----:B------:R-:W1:Y:S03]  /*1a070*/  SYNCS.PHASECHK.TRANS64.TRYWAIT P0, [R2+URZ+0x28820], R0 ;  /* 0x02882000020075a7 */ /* 0x000e66000800017f */
[----:B01----:R-:W-:Y:S05]  /*1a080*/  @!P0 BRA `(.L_x_923) ;  /* 0x0000002c00808947 */ /* 0x003fea0003800000 */
.L_x_997:
[----:B------:R-:W-:Y:S05]  /*1a090*/  BSYNC B0 ;  /* 0x0000000000007941 */ /* 0x000fea0003800000 */
.L_x_922:
[----:B------:R-:W-:-:S04]  /*1a0a0*/  UIADD3 UR4, UR41, -0x2, URZ ;  /* 0xfffffffe29047890 */ /* 0x000fc8000fffe03f */
[----:B------:R-:W-:-:S06]  /*1a0b0*/  UISETP.GE.AND UP0, UPT, UR4, UR40, UPT ;  /* 0x000000280400728c */ /* 0x000fcc000bf06270 */
[----:B------:R-:W-:-:S13]  /*1a0c0*/  PLOP3.LUT P0, PT, PT, PT, UP0, 0x80, 0x0 ;  /* 0x000000000000781c */ /* 0x000fda0003f0f008 */
[----:B------:R-:W-:Y:S05]  /*1a0d0*/  @!P0 BRA `(.L_x_924) ;  /* 0x0000000c00d48947 */ /* 0x000fea0003800000 */
[----:B0-----:R0:W5:Y:S04]  /*1a0e0*/  LDL.LU R0, [R1+0x4] ;  /* 0x0000040001007983 */ /* 0x0011680000300800 */
[----:B------:R0:W5:Y:S01]  /*1a0f0*/  LDL.LU R6, [R1+0x8] ;  /* 0x0000080001067983 */ /* 0x0001620000300800 */
[----:B------:R-:W-:-:S07]  /*1a100*/  IMAD.U32 R19, RZ, RZ, UR4 ;  /* 0x00000004ff137e24 */ /* 0x000fce000f8e00ff */
.L_x_944:
[----:B--2--5:R-:W-:Y:S01]  /*1a110*/  VIADD R3, R0, 0x1 ;  /* 0x0000000100037836 */ /* 0x024fe20000000000 */
[----:B------:R-:W-:Y:S01]  /*1a120*/  LOP3.LUT P1, RZ, R16, 0x2, RZ, 0xc0, !PT ;  /* 0x0000000210ff7812 */ /* 0x000fe2000782c0ff */
[----:B------:R-:W-:Y:S05]  /*1a130*/  YIELD ;  /* 0x0000000000007946 */ /* 0x000fea0003800000 */
[----:B------:R-:W-:Y:S01]  /*1a140*/  ISETP.NE.AND P0, PT, R3, 0x2, PT ;  /* 0x000000020300780c */ /* 0x000fe20003f05270 */
[----:B------:R-:W-:Y:S03]  /*1a150*/  BSSY B0, `(.L_x_925) ;  /* 0x000006b000007945 */ /* 0x000fe60003800000 */
[----:B------:R-:W-:-:S02]  /*1a160*/  SEL R2, RZ, 0x1, P0 ;  /* 0x00000001ff027807 */ /* 0x000fc40000000000 */
[----:B------:R-:W-:Y:S02]  /*1a170*/  SEL R9, R3, RZ, P0 ;  /* 0x000000ff03097207 */ /* 0x000fe40000000000 */
[----:B------:R-:W-:-:S05]  /*1a180*/  LOP3.LUT R8, R6, R2, RZ, 0x3c, !PT ;  /* 0x0000000206087212 */ /* 0x000fca00078e3cff */
[----:B------:R1:W-:Y:S04]  /*1a190*/  STL [R1+0x8], R8 ;  /* 0x0000080801007387 */ /* 0x0003e80000100800 */
[----:B------:R1:W-:Y:S01]  /*1a1a0*/  STL [R1+0x4], R9 ;  /* 0x0000040901007387 */ /* 0x0003e20000100800 */
[----:B------:R-:W-:Y:S05]  /*1a1b0*/  @!P1 BRA `(.L_x_926) ;  /* 0x0000000400909947 */ /* 0x000fea0003800000 */
[----:B------:R-:W-:Y:S01]  /*1a1c0*/  LOP3.LUT P1, RZ, R16, 0x1, RZ, 0xc0, !PT ;  /* 0x0000000110ff7812 */ /* 0x000fe2000782c0ff */
[----:B------:R-:W-:-:S12]  /*1a1d0*/  IMAD.MOV.U32 R7, RZ, RZ, R19 ;  /* 0x000000ffff077224 */ /* 0x000fd800078e0013 */
[----:B------:R-:W-:Y:S05]  /*1a1e0*/  @!P1 BRA `(.L_x_927) ;  /* 0x0000000000509947 */ /* 0x000fea0003800000 */
[----:B------:R-:W2:Y:S01]  /*1a1f0*/  LDL R10, [R1+0x10] ;  /* 0x00001000010a7983 */ /* 0x000ea20000100800 */
[----:B------:R-:W3:Y:S01]  /*1a200*/  LDC R7, c[0x0][0x43c] ;  /* 0x00010f00ff077b82 */ /* 0x000ee20000000800 */
[----:B------:R-:W-:Y:S02]  /*1a210*/  ULDC.64 UR4, c[0x0][0x428] ;  /* 0x00010a0000047ab9 */ /* 0x000fe40000000a00 */
[----:B------:R-:W4:Y:S01]  /*1a220*/  LDL R5, [R1+0xc] ;  /* 0x00000c0001057983 */ /* 0x000f220000100800 */
[----:B---3--:R-:W-:-:S13]  /*1a230*/  ISETP.NE.AND P0, PT, R7, 0x1, PT ;  /* 0x000000010700780c */ /* 0x008fda0003f05270 */
[----:B------:R-:W3:Y:S02]  /*1a240*/  @P0 LDC.64 R2, c[0x0][0x440] ;  /* 0x00011000ff020b82 */ /* 0x000ee40000000a00 */
[----:B---3--:R-:W-:-:S04]  /*1a250*/  @P0 IMAD.HI.U32 R4, R19, R2, RZ ;  /* 0x0000000213040227 */ /* 0x008fc800078e00ff */
[----:B------:R-:W-:Y:S01]  /*1a260*/  IMAD.MOV.U32 R2, RZ, RZ, R19 ;  /* 0x000000ffff027224 */ /* 0x000fe200078e0013 */
[----:B------:R-:W-:-:S05]  /*1a270*/  @P0 SHF.R.U32.HI R2, RZ, R3, R4 ;  /* 0x00000003ff020219 */ /* 0x000fca0000011604 */
[----:B------:R-:W-:-:S04]  /*1a280*/  IMAD.MOV R3, RZ, RZ, -R2 ;  /* 0x000000ffff037224 */ /* 0x000fc800078e0a02 */
[----:B------:R-:W-:Y:S01]  /*1a290*/  IMAD R7, R7, R3, R19 ;  /* 0x0000000307077224 */ /* 0x000fe200078e0213 */
[----:B------:R-:W-:Y:S01]  /*1a2a0*/  SHF.R.S32.HI R3, RZ, 0x1f, R2 ;  /* 0x0000001fff037819 */ /* 0x000fe20000011402 */
[----:B--2---:R-:W-:-:S04]  /*1a2b0*/  IMAD R4, R10, UR4, RZ ;  /* 0x000000040a047c24 */ /* 0x004fc8000f8e02ff */
[C---:B----4-:R-:W-:Y:S02]  /*1a2c0*/  IMAD R4, R5.reuse, UR5, R4 ;  /* 0x0000000505047c24 */ /* 0x050fe4000f8e0204 */
[----:B------:R-:W-:Y:S01]  /*1a2d0*/  IMAD.WIDE.U32 R2, R5, UR4, R2 ;  /* 0x0000000405027c25 */ /* 0x000fe2000f8e0002 */
[----:B------:R-:W-:-:S03]  /*1a2e0*/  ULDC.64 UR4, c[0x0][0x418] ;  /* 0x0001060000047ab9 */ /* 0x000fc60000000a00 */
[----:B------:R-:W-:Y:S01]  /*1a2f0*/  IMAD.IADD R3, R4, 0x1, R3 ;  /* 0x0000000104037824 */ /* 0x000fe200078e0203 */
[----:B------:R-:W-:-:S04]  /*1a300*/  LEA R4, P0, R2, UR4, 0x2 ;  /* 0x0000000402047c11 */ /* 0x000fc8000f8010ff */
[----:B------:R-:W-:-:S05]  /*1a310*/  LEA.HI.X R5, R2, UR5, R3, 0x2, P0 ;  /* 0x0000000502057c11 */ /* 0x000fca00080f1403 */
[----:B------:R2:W5:Y:S04]  /*1a320*/  LDG.E R17, desc[UR48][R4.64] ;  /* 0x0000003004117981 */ /* 0x000568000c1e1900 */
.L_x_927:
[----:B------:R-:W2:Y:S01]  /*1a330*/  LDL R3, [R1] ;  /* 0x0000000001037983 */ /* 0x000ea20000100800 */
[----:B------:R-:W3:Y:S01]  /*1a340*/  S2R R2, SR_TID.X ;  /* 0x0000000000027919 */ /* 0x000ee20000002100 */
[----:B------:R-:W-:Y:S01]  /*1a350*/  BSSY B1, `(.L_x_928) ;  /* 0x0000007000017945 */ /* 0x000fe20003800000 */
[----:B---3--:R-:W-:-:S04]  /*1a360*/  LOP3.LUT R2, R2, 0x7f, RZ, 0xc0, !PT ;  /* 0x0000007f02027812 */ /* 0x008fc800078ec0ff */
[----:B------:R-:W-:Y:S01]  /*1a370*/  ISETP.NE.AND P1, PT, R2, RZ, PT ;  /* 0x000000ff0200720c */ /* 0x000fe20003f25270 */
[----:B--2---:R-:W-:Y:S01]  /*1a380*/  IMAD R4, R9, 0x8, R3 ;  /* 0x0000000809047824 */ /* 0x004fe200078e0203 */
[----:B------:R-:W-:-:S04]  /*1a390*/  SHF.L.U32 R3, R8, 0x1f, RZ ;  /* 0x0000001f08037819 */ /* 0x000fc800000006ff */
[----:B------:R-:W2:Y:S02]  /*1a3a0*/  SYNCS.PHASECHK.TRANS64.TRYWAIT P0, [R4+URZ+0x28880], R3 ;  /* 0x02888003040075a7 */ /* 0x000ea4000800017f */
[----:B--2---:R-:W-:Y:S05]  /*1a3b0*/  @!P0 BRA `(.L_x_929) ;  /* 0x0000002800cc8947 */ /* 0x004fea0003800000 */
.L_x_998:
[----:B------:R-:W-:Y:S05]  /*1a3c0*/  BSYNC B1 ;  /* 0x0000000000017941 */ /* 0x000fea0003800000 */
.L_x_928:
[----:B------:R-:W-:Y:S04]  /*1a3d0*/  BSSY B1, `(.L_x_930) ;  /* 0x0000009000017945 */ /* 0x000fe80003800000 */
        /* <DEDUP_REMOVED lines=8> */
.L_x_931:
[----:B------:R-:W-:Y:S05]  /*1a460*/  BSYNC B1 ;  /* 0x0000000000017941 */ /* 0x000fea0003800000 */
.L_x_930:
[----:B------:R-:W3:Y:S04]  /*1a470*/  LDL R5, [R1] ;  /* 0x0000000001057983 */ /* 0x000ee80000100800 */
[----:B------:R-:W3:Y:S01]  /*1a480*/  LDL R2, [R1+0x4] ;  /* 0x0000040001027983 */ /* 0x000ee20000100800 */
[----:B-1----:R-:W-:Y:S01]  /*1a490*/  IMAD.MOV.U32 R9, RZ, RZ, RZ ;  /* 0x000000ffff097224 */ /* 0x002fe200078e00ff */
[----:B------:R-:W-:Y:S01]  /*1a4a0*/  UIADD3 UR4, UP0, UR46, 0x470, URZ ;  /* 0x000004702e047890 */ /* 0x000fe2000ff1e03f */
[----:B------:R-:W-:Y:S01]  /*1a4b0*/  PLOP3.LUT P0, PT, PT, PT, PT, 0x80, 0x0 ;  /* 0x000000000000781c */ /* 0x000fe20003f0f070 */
[----:B------:R-:W-:Y:S01]  /*1a4c0*/  UMOV UR6, 0x0 ;  /* 0x0000000000067882 */ /* 0x000fe20000000000 */
[----:B------:R-:W-:Y:S01]  /*1a4d0*/  UMOV UR7, 0x14f00000 ;  /* 0x14f0000000077882 */ /* 0x000fe20000000000 */
[----:B------:R-:W-:Y:S01]  /*1a4e0*/  R2UR UR10, R9 ;  /* 0x00000000090a72ca */ /* 0x000fe200000e0000 */
[----:B------:R-:W-:Y:S01]  /*1a4f0*/  UIADD3.X UR5, URZ, UR47, URZ, UP0, !UPT ;  /* 0x0000002f3f057290 */ /* 0x000fe200087fe43f */
[----:B---3--:R-:W-:-:S02]  /*1a500*/  IMAD R2, R2, 0x6000, R5 ;  /* 0x0000600002027824 */ /* 0x008fc400078e0205 */
[----:B------:R-:W-:Y:S02]  /*1a510*/  IMAD R5, R7, 0xc0, RZ ;  /* 0x000000c007057824 */ /* 0x000fe400078e02ff */
[----:B------:R-:W-:Y:S02]  /*1a520*/  VIADD R7, R4, 0x28870 ;  /* 0x0002887004077836 */ /* 0x000fe40000000000 */
[----:B------:R-:W-:-:S07]  /*1a530*/  VIADD R8, R2, 0xc400 ;  /* 0x0000c40002087836 */ /* 0x000fce0000000000 */
.L_x_932:
        /* <DEDUP_REMOVED lines=13> */
.L_x_999:
[----:B------:R-:W-:Y:S05]  /*1a610*/  BSYNC B1 ;  /* 0x0000000000017941 */ /* 0x000fea0003800000 */
.L_x_933:
        /* <DEDUP_REMOVED lines=11> */
.L_x_936:
[----:B------:R-:W-:Y:S05]  /*1a6d0*/  BSYNC B1 ;  /* 0x0000000000017941 */ /* 0x000fea0003800000 */
.L_x_935:
        /* <DEDUP_REMOVED lines=8> */
.L_x_937:
        /* <DEDUP_REMOVED lines=10> */
.L_x_926:
[----:B------:R-:W-:Y:S05]  /*1a800*/  BSYNC B0 ;  /* 0x0000000000007941 */ /* 0x000fea0003800000 */
.L_x_925:
[----:B------:R-:W-:-:S06]  /*1a810*/  UISETP.NE.AND UP0, UPT, UR39, 0x3, UPT ;  /* 0x000000032700788c */ /* 0x000fcc000bf05270 */
[----:B------:R-:W-:-:S13]  /*1a820*/  PLOP3.LUT P0, PT, PT, PT, UP0, 0x80, 0x0 ;  /* 0x000000000000781c */ /* 0x000fda0003f0f008 */
[----:B------:R-:W-:Y:S05]  /*1a830*/  @!P0 BRA `(.L_x_938) ;  /* 0x0000000000048947 */ /* 0x000fea0003800000 */
[----:B------:R-:W-:Y:S01]  /*1a840*/  BPT.TRAP 0x1 ;  /* 0x000000040000795c */ /* 0x000fe20000300000 */
.L_x_938:
[----:B------:R-:W2:Y:S01]  /*1a850*/  LDL R3, [R1] ;  /* 0x0000000001037983 */ /* 0x000ea20000100800 */
        /* <DEDUP_REMOVED lines=8> */
.L_x_1000:
[----:B------:R-:W-:Y:S05]  /*1a8e0*/  BSYNC B0 ;  /* 0x0000000000007941 */ /* 0x000fea0003800000 */
.L_x_939:
[----:B------:R-:W-:Y:S05]  /*1a8f0*/  @!P0 BRA `(.L_x_941) ;  /* 0x0000000000048947 */ /* 0x000fea0003800000 */
[----:B------:R-:W-:Y:S01]  /*1a900*/  BPT.TRAP 0x1 ;  /* 0x000000040000795c */ /* 0x000fe20000300000 */
.L_x_941:
[----:B--2---:R-:W-:Y:S01]  /*1a910*/  SHF.L.U32 R2, R6, 0x1f, RZ ;  /* 0x0000001f06027819 */ /* 0x004fe200000006ff */
[----:B------:R-:W-:-:S03]  /*1a920*/  IMAD R0, R0, 0x6000, RZ ;  /* 0x0000600000007824 */ /* 0x000fc600078e02ff */
[----:B------:R-:W2:Y:S02]  /*1a930*/  SYNCS.PHASECHK.TRANS64.TRYWAIT P1, [R20+URZ+0x28860], R2 ;  /* 0x02886002140075a7 */ /* 0x000ea4000802017f */
[----:B--2---:R-:W-:Y:S05]  /*1a940*/  @!P1 BRA `(.L_x_942) ;  /* 0x0000002400a49947 */ /* 0x004fea0003800000 */
.L_x_1001:
[----:B------:R-:W2:Y:S04]  /*1a950*/  LDL R4, [R1+0x18] ;  /* 0x0000180001047983 */ /* 0x000ea80000100800 */
[----:B------:R-:W3:Y:S04]  /*1a960*/  LDL R3, [R1] ;  /* 0x0000000001037983 */ /* 0x000ee80000100800 */
[----:B------:R-:W4:Y:S01]  /*1a970*/  LDL R12, [R1+0x14] ;  /* 0x00001400010c7983 */ /* 0x000f220000100800 */
[----:B-1----:R-:W1:Y:S01]  /*1a980*/  S2R R9, SR_TID.X ;  /* 0x0000000000097919 */ /* 0x002e620000002100 */
[----:B------:R-:W-:Y:S05]  /*1a990*/  WARPSYNC.ALL ;  /* 0x0000000000007948 */ /* 0x000fea0003800000 */
[----:B------:R-:W-:Y:S01]  /*1a9a0*/  IMAD.MOV.U32 R13, RZ, RZ, 0x40 ;  /* 0x00000040ff0d7424 */ /* 0x000fe200078e00ff */
[----:B-1----:R-:W-:-:S04]  /*1a9b0*/  LOP3.LUT P1, RZ, R9, 0x4, RZ, 0xc0, !PT ;  /* 0x0000000409ff7812 */ /* 0x002fc8000782c0ff */
[----:B------:R-:W-:Y:S02]  /*1a9c0*/  SEL R13, R13, 0xffffffc0, !P1 ;  /* 0xffffffc00d0d7807 */ /* 0x000fe40004800000 */
[----:B--2---:R-:W-:-:S05]  /*1a9d0*/  LOP3.LUT R2, R0, R4, RZ, 0xfc, !PT ;  /* 0x0000000400027212 */ /* 0x004fca00078efcff */
[----:B---3--:R-:W-:-:S05]  /*1a9e0*/  IMAD.IADD R2, R3, 0x1, R2 ;  /* 0x0000000103027824 */ /* 0x008fca00078e0202 */
[----:B------:R-:W1:Y:S01]  /*1a9f0*/  LDSM.16.MT88.4 R4, [R2+0xc400] ;  /* 0x00c400000204783b */ /* 0x000e620000004200 */
[----:B------:R-:W-:Y:S01]  /*1aa00*/  IMAD.IADD R18, R13, 0x1, R2 ;  /* 0x000000010d127824 */ /* 0x000fe200078e0202 */
[----:B----4-:R-:W-:Y:S02]  /*1aa10*/  IADD3 R0, R3, R0, R12 ;  /* 0x0000000003007210 */ /* 0x010fe40007ffe00c */
[C-C-:B-1----:R-:W-:Y:S02]  /*1aa20*/  PRMT R8, R4.reuse, 0x6420, R5.reuse ;  /* 0x0000642004087816 */ /* 0x142fe40000000005 */
[----:B------:R-:W-:Y:S02]  /*1aa30*/  PRMT R9, R4, 0x7531, R5 ;  /* 0x0000753104097816 */ /* 0x000fe40000000005 */
[C-C-:B------:R-:W-:Y:S02]  /*1aa40*/  PRMT R10, R6.reuse, 0x6420, R7.reuse ;  /* 0x00006420060a7816 */ /* 0x140fe40000000007 */
[----:B------:R-:W-:-:S02]  /*1aa50*/  PRMT R11, R6, 0x7531, R7 ;  /* 0x00007531060b7816 */ /* 0x000fc40000000007 */
[----:B------:R-:W1:Y:S04]  /*1aa60*/  LDSM.16.MT88.4 R4, [R18+0xc400] ;  /* 0x00c400001204783b */ /* 0x000e680000004200 */
[----:B------:R1:W-:Y:S02]  /*1aa70*/  STSM.16.M88.4 [R0+0x400], R8 ;  /* 0x0004000800007844 */ /* 0x0003e40000000200 */
[C-C-:B-1----:R-:W-:Y:S02]  /*1aa80*/  PRMT R8, R4.reuse, 0x6420, R5.reuse ;  /* 0x0000642004087816 */ /* 0x142fe40000000005 */
[----:B------:R-:W-:Y:S02]  /*1aa90*/  PRMT R9, R4, 0x7531, R5 ;  /* 0x0000753104097816 */ /* 0x000fe40000000005 */
[----:B------:R-:W-:-:S02]  /*1aaa0*/  PRMT R10, R6, 0x6420, R7 ;  /* 0x00006420060a7816 */ /* 0x000fc40000000007 */
[----:B------:R-:W-:-:S05]  /*1aab0*/  PRMT R11, R6, 0x7531, R7 ;  /* 0x00007531060b7816 */ /* 0x000fca0000000007 */
[----:B------:R-:W-:Y:S04]  /*1aac0*/  STSM.16.M88.4 [R0+0x1400], R8 ;  /* 0x0014000800007844 */ /* 0x000fe80000000200 */
[----:B------:R-:W1:Y:S01]  /*1aad0*/  LDSM.16.MT88.4 R4, [R2+0xd400] ;  /* 0x00d400000204783b */ /* 0x000e620000004200 */
[----:B------:R-:W2:Y:S01]  /*1aae0*/  S2R R3, SR_TID.X ;  /* 0x0000000000037919 */ /* 0x000ea20000002100 */
[C-C-:B-1----:R-:W-:Y:S02]  /*1aaf0*/  PRMT R12, R4.reuse, 0x6420, R5.reuse ;  /* 0x00006420040c7816 */ /* 0x142fe40000000005 */
[----:B------:R-:W-:Y:S02]  /*1ab00*/  PRMT R13, R4, 0x7531, R5 ;  /* 0x00007531040d7816 */ /* 0x000fe40000000005 */
[----:B------:R-:W-:-:S02]  /*1ab10*/  PRMT R14, R6, 0x6420, R7 ;  /* 0x00006420060e7816 */ /* 0x000fc40000000007 */
[----:B------:R-:W-:Y:S02]  /*1ab20*/  PRMT R15, R6, 0x7531, R7 ;  /* 0x00007531060f7816 */ /* 0x000fe40000000007 */
[----:B------:R-:W1:Y:S01]  /*1ab30*/  LDSM.16.MT88.4 R4, [R18+0xd400] ;  /* 0x00d400001204783b */ /* 0x000e620000004200 */
[----:B--2---:R-:W-:Y:S01]  /*1ab40*/  LOP3.LUT P1, RZ, R3, 0x4, RZ, 0xc0, !PT ;  /* 0x0000000403ff7812 */ /* 0x004fe2000782c0ff */
[----:B------:R-:W-:-:S05]  /*1ab50*/  IMAD.MOV.U32 R3, RZ, RZ, 0x20 ;  /* 0x00000020ff037424 */ /* 0x000fca00078e00ff */
[----:B------:R-:W-:-:S04]  /*1ab60*/  SEL R3, R3, 0xffffffe0, !P1 ;  /* 0xffffffe003037807 */ /* 0x000fc80004800000 */
[----:B------:R-:W-:-:S05]  /*1ab70*/  IADD3 R3, R3, 0x400, R0 ;  /* 0x0000040003037810 */ /* 0x000fca0007ffe000 */
[----:B------:R-:W-:Y:S01]  /*1ab80*/  STSM.16.M88.4 [R3], R12 ;  /* 0x0000000c03007844 */ /* 0x000fe20000000200 */
        /* <DEDUP_REMOVED lines=61> */
.L_x_943:
        /* <DEDUP_REMOVED lines=10> */
[C---:B------:R-:W-:Y:S01]  /*1b000*/  ISETP.GT.AND P0, PT, R19.reuse, UR40, PT ;  /* 0x0000002813007c0c */ /* 0x040fe2000bf04270 */
[----:B------:R-:W-:-:S12]  /*1b010*/  VIADD R19, R19, 0xffffffff ;  /* 0xffffffff13137836 */ /* 0x000fd80000000000 */
[----:B----4-:R-:W-:Y:S05]  /*1b020*/  @P0 BRA `(.L_x_944) ;  /* 0xfffffff000380947 */ /* 0x010fea000383ffff */
.L_x_924:
[----:B0-----:R-:W0:Y:S01]  /*1b030*/  S2R R2, SR_TID.X ;  /* 0x0000000000027919 */ /* 0x001e220000002100 */
[----:B------:R-:W-:Y:S01]  /*1b040*/  BSSY B0, `(.L_x_945) ;  /* 0x0000011000007945 */ /* 0x000fe20003800000 */
[----:B0-----:R-:W-:-:S04]  /*1b050*/  LOP3.LUT R2, R2, 0x7f, RZ, 0xc0, !PT ;  /* 0x0000007f02027812 */ /* 0x001fc800078ec0ff */
[----:B------:R-:W-:-:S13]  /*1b060*/  ISETP.NE.AND P0, PT, R2, RZ, PT ;  /* 0x000000ff0200720c */ /* 0x000fda0003f05270 */
[----:B------:R-:W-:Y:S05]  /*1b070*/  @P0 BRA `(.L_x_946) ;  /* 0x0000000000340947 */ /* 0x000fea0003800000 */
[----:B--2---:R-:W0:Y:S01]  /*1b080*/  S2R R3, SR_LANEID ;  /* 0x0000000000037919 */ /* 0x004e220000000000 */
[----:B------:R-:W-:Y:S02]  /*1b090*/  VOTEU.ANY UR4, UPT, PT ;  /* 0x0000000000047886 */ /* 0x000fe400038e0100 */
[----:B-----5:R-:W0:Y:S08]  /*1b0a0*/  FLO.U32 R0, UR4 ;  /* 0x0000000400007d00 */ /* 0x020e3000080e0000 */
        /* <DEDUP_REMOVED lines=9> */
[----:B------:R0:W-:Y:S02]  /*1b140*/  STL [R1+0x1c], R0 ;  /* 0x00001c0001007387 */ /* 0x0001e40000100800 */
.L_x_946:
[----:B------:R-:W-:Y:S05]  /*1b150*/  BSYNC B0 ;  /* 0x0000000000007941 */ /* 0x000fea0003800000 */
.L_x_945:
[----:B------:R-:W-:-:S06]  /*1b160*/  UISETP.NE.AND UP0, UPT, UR39, 0x3, UPT ;  /* 0x000000032700788c */ /* 0x000fcc000bf05270 */
[----:B------:R-:W-:-:S13]  /*1b170*/  PLOP3.LUT P1, PT, PT, PT, UP0, 0x80, 0x0 ;  /* 0x000000000000781c */ /* 0x000fda0003f2f008 */
[----:B------:R-:W-:Y:S05]  /*1b180*/  @!P1 BRA `(.L_x_947) ;  /* 0x0000000000049947 */ /* 0x000fea0003800000 */
[----:B------:R-:W-:Y:S01]  /*1b190*/  BPT.TRAP 0x1 ;  /* 0x000000040000795c */ /* 0x000fe20000300000 */
.L_x_947:
[----:B--2---:R-:W2:Y:S04]  /*1b1a0*/  LDL R3, [R1+0x8] ;  /* 0x0000080001037983 */ /* 0x004ea80000100800 */
[----:B------:R-:W3:Y:S04]  /*1b1b0*/  LDL R4, [R1] ;  /* 0x0000000001047983 */ /* 0x000ee80000100800 */
[----:B------:R-:W3:Y:S01]  /*1b1c0*/  LDL R2, [R1+0x4] ;  /* 0x0000040001027983 */ /* 0x000ee20000100800 */
[----:B0----5:R-:W-:Y:S01]  /*1b1d0*/  IMAD.U32 R0, RZ, RZ, UR45 ;  /* 0x0000002dff007e24 */ /* 0x021fe2000f8e00ff */
[----:B------:R-:W-:Y:S04]  /*1b1e0*/  BSSY B0, `(.L_x_948) ;  /* 0x0000007000007945 */ /* 0x000fe80003800000 */
[----:B------:R-:W-:-:S02]  /*1b1f0*/  ISETP.NE.AND P2, PT, R0, 0x3, PT ;  /* 0x000000030000780c */ /* 0x000fc40003f45270 */
[----:B--2---:R-:W-:-:S04]  /*1b200*/  LOP3.LUT R3, R3, 0x1, RZ, 0x3c, !PT ;  /* 0x0000000103037812 */ /* 0x004fc800078e3cff */
[----:B------:R-:W-:Y:S01]  /*1b210*/  SHF.L.U32 R3, R3, 0x1f, RZ ;  /* 0x0000001f03037819 */ /* 0x000fe200000006ff */
[----:B---3--:R-:W-:-:S04]  /*1b220*/  IMAD R18, R2, 0x8, R4 ;  /* 0x0000000802127824 */ /* 0x008fc800078e0204 */
[----:B------:R-:W0:Y:S02]  /*1b230*/  SYNCS.PHASECHK.TRANS64.TRYWAIT P1, [R18+URZ+0x28870], R3 ;  /* 0x02887003120075a7 */ /* 0x000e24000802017f */
[----:B0-----:R-:W-:Y:S05]  /*1b240*/  @!P1 BRA `(.L_x_949) ;  /* 0x0000001c00789947 */ /* 0x001fea0003800000 */
.L_x_1002:
[----:B------:R-:W-:Y:S05]  /*1b250*/  BSYNC B0 ;  /* 0x0000000000007941 */ /* 0x000fea0003800000 */
.L_x_948:
[----:B------:R-:W-:Y:S05]  /*1b260*/  @!P2 BRA `(.L_x_950) ;  /* 0x000000000004a947 */ /* 0x000fea0003800000 */
[----:B------:R-:W-:Y:S01]  /*1b270*/  BPT.TRAP 0x1 ;  /* 0x000000040000795c */ /* 0x000fe20000300000 */
.L_x_950:
[----:B------:R-:W0:Y:S02]  /*1b280*/  LDL R0, [R1+0x8] ;  /* 0x0000080001007983 */ /* 0x000e240000100800 */
[----:B0-----:R-:W-:-:S04]  /*1b290*/  SHF.L.U32 R3, R0, 0x1f, RZ ;  /* 0x0000001f00037819 */ /* 0x001fc800000006ff */
[----:B------:R-:W0:Y:S02]  /*1b2a0*/  SYNCS.PHASECHK.TRANS64.TRYWAIT P1, [R18+URZ+0x28860], R3 ;  /* 0x02886003120075a7 */ /* 0x000e24000802017f */
[----:B0-----:R-:W-:Y:S05]  /*1b2b0*/  @!P1 BRA `(.L_x_951) ;  /* 0x0000001c00709947 */ /* 0x001fea0003800000 */
.L_x_1003:
[----:B------:R-:W2:Y:S04]  /*1b2c0*/  LDL R19, [R1+0x4] ;  /* 0x0000040001137983 */ /* 0x000ea80000100800 */
[----:B------:R-:W3:Y:S04]  /*1b2d0*/  LDL R2, [R1+0x18] ;  /* 0x0000180001027983 */ /* 0x000ee80000100800 */
[----:B------:R-:W4:Y:S04]  /*1b2e0*/  LDL R12, [R1] ;  /* 0x00000000010c7983 */ /* 0x000f280000100800 */
[----:B------:R-:W5:Y:S01]  /*1b2f0*/  LDL R13, [R1+0x14] ;  /* 0x00001400010d7983 */ /* 0x000f620000100800 */
[----:B------:R-:W1:Y:S01]  /*1b300*/  S2R R9, SR_TID.X ;  /* 0x0000000000097919 */ /* 0x000e620000002100 */
[----:B------:R-:W-:Y:S05]  /*1b310*/  WARPSYNC.ALL ;  /* 0x0000000000007948 */ /* 0x000fea0003800000 */
[----:B------:R-:W-:Y:S01]  /*1b320*/  IMAD.MOV.U32 R14, RZ, RZ, 0x40 ;  /* 0x00000040ff0e7424 */ /* 0x000fe200078e00ff */
[----:B-1----:R-:W-:-:S04]  /*1b330*/  LOP3.LUT P1, RZ, R9, 0x4, RZ, 0xc0, !PT ;  /* 0x0000000409ff7812 */ /* 0x002fc8000782c0ff */
[----:B------:R-:W-:Y:S01]  /*1b340*/  SEL R14, R14, 0xffffffc0, !P1 ;  /* 0xffffffc00e0e7807 */ /* 0x000fe20004800000 */
[----:B0-----:R-:W-:Y:S02]  /*1b350*/  IMAD.MOV.U32 R3, RZ, RZ, 0x20 ;  /* 0x00000020ff037424 */ /* 0x001fe400078e00ff */
[----:B--2---:R-:W-:-:S05]  /*1b360*/  IMAD R0, R19, 0x6000, RZ ;  /* 0x0000600013007824 */ /* 0x004fca00078e02ff */
[----:B---3--:R-:W-:-:S05]  /*1b370*/  LOP3.LUT R2, R0, R2, RZ, 0xfc, !PT ;  /* 0x0000000200027212 */ /* 0x008fca00078efcff */
[----:B----4-:R-:W-:-:S05]  /*1b380*/  IMAD.IADD R2, R12, 0x1, R2 ;  /* 0x000000010c027824 */ /* 0x010fca00078e0202 */
[----:B------:R-:W0:Y:S01]  /*1b390*/  LDSM.16.MT88.4 R4, [R2+0xc400] ;  /* 0x00c400000204783b */ /* 0x000e220000004200 */
[----:B------:R-:W-:Y:S01]  /*1b3a0*/  IMAD.IADD R17, R14, 0x1, R2 ;  /* 0x000000010e117824 */ /* 0x000fe200078e0202 */
[----:B-----5:R-:W-:Y:S02]  /*1b3b0*/  IADD3 R0, R12, R0, R13 ;  /* 0x000000000c007210 */ /* 0x020fe40007ffe00d */
[C-C-:B0-----:R-:W-:Y:S02]  /*1b3c0*/  PRMT R8, R4.reuse, 0x6420, R5.reuse ;  /* 0x0000642004087816 */ /* 0x141fe40000000005 */
[----:B------:R-:W-:Y:S02]  /*1b3d0*/  PRMT R9, R4, 0x7531, R5 ;  /* 0x0000753104097816 */ /* 0x000fe40000000005 */
[C-C-:B------:R-:W-:Y:S02]  /*1b3e0*/  PRMT R10, R6.reuse, 0x6420, R7.reuse ;  /* 0x00006420060a7816 */ /* 0x140fe40000000007 */
[----:B------:R-:W-:-:S02]  /*1b3f0*/  PRMT R11, R6, 0x7531, R7 ;  /* 0x00007531060b7816 */ /* 0x000fc40000000007 */
[----:B------:R-:W0:Y:S04]  /*1b400*/  LDSM.16.MT88.4 R4, [R17+0xc400] ;  /* 0x00c400001104783b */ /* 0x000e280000004200 */
[----:B------:R0:W-:Y:S01]  /*1b410*/  STSM.16.M88.4 [R0+0x400], R8 ;  /* 0x0004000800007844 */ /* 0x0001e20000000200 */
[----:B------:R-:W1:Y:S01]  /*1b420*/  S2R R14, SR_TID.X ;  /* 0x00000000000e7919 */ /* 0x000e620000002100 */
[C-C-:B0-----:R-:W-:Y:S02]  /*1b430*/  PRMT R8, R4.reuse, 0x6420, R5.reuse ;  /* 0x0000642004087816 */ /* 0x141fe40000000005 */
[----:B------:R-:W-:Y:S02]  /*1b440*/  PRMT R9, R4, 0x7531, R5 ;  /* 0x0000753104097816 */ /* 0x000fe40000000005 */
[----:B------:R-:W-:-:S02]  /*1b450*/  PRMT R10, R6, 0x6420, R7 ;  /* 0x00006420060a7816 */ /* 0x000fc40000000007 */
[----:B------:R-:W-:-:S05]  /*1b460*/  PRMT R11, R6, 0x7531, R7 ;  /* 0x00007531060b7816 */ /* 0x000fca0000000007 */
[----:B------:R-:W-:Y:S04]  /*1b470*/  STSM.16.M88.4 [R0+0x1400], R8 ;  /* 0x0014000800007844 */ /* 0x000fe80000000200 */
[----:B------:R-:W0:Y:S01]  /*1b480*/  LDSM.16.MT88.4 R4, [R2+0xd400] ;  /* 0x00d400000204783b */ /* 0x000e220000004200 */
[----:B-1----:R-:W-:Y:S02]  /*1b490*/  LOP3.LUT P1, RZ, R14, 0x4, RZ, 0xc0, !PT ;  /* 0x000000040eff7812 */ /* 0x002fe4000782c0ff */
[C-C-:B0-----:R-:W-:Y:S02]  /*1b4a0*/  PRMT R12, R4.reuse, 0x6420, R5.reuse ;  /* 0x00006420040c7816 */ /* 0x141fe40000000005 */
[----:B------:R-:W-:Y:S02]  /*1b4b0*/  PRMT R13, R4, 0x7531, R5 ;  /* 0x00007531040d7816 */ /* 0x000fe40000000005 */
[----:B------:R-:W-:-:S02]  /*1b4c0*/  PRMT R14, R6, 0x6420, R7 ;  /* 0x00006420060e7816 */ /* 0x000fc40000000007 */
[----:B------:R-:W-:Y:S02]  /*1b4d0*/  PRMT R15, R6, 0x7531, R7 ;  /* 0x00007531060f7816 */ /* 0x000fe40000000007 */
[----:B------:R-:W0:Y:S01]  /*1b4e0*/  LDSM.16.MT88.4 R4, [R17+0xd400] ;  /* 0x00d400001104783b */ /* 0x000e220000004200 */
[----:B------:R-:W-:-:S04]  /*1b4f0*/  SEL R3, R3, 0xffffffe0, !P1 ;  /* 0xffffffe003037807 */ /* 0x000fc80004800000 */
[----:B------:R-:W-:-:S05]  /*1b500*/  IADD3 R3, R3, 0x400, R0 ;  /* 0x0000040003037810 */ /* 0x000fca0007ffe000 */
[----:B------:R-:W-:Y:S01]  /*1b510*/  STSM.16.M88.4 [R3], R12 ;  /* 0x0000000c03007844 */ /* 0x000fe20000000200 */
[C-C-:B0-----:R-:W-:Y:S02]  /*1b520*/  PRMT R8, R4.reuse, 0x6420, R5.reuse ;  /* 0x0000642004087816 */ /* 0x141fe40000000005 */
        /* <DEDUP_REMOVED lines=60> */
.L_x_952:
[----:B-1----:R-:W2:Y:S01]  /*1b8f0*/  LDL.LU R3, [R1+0x8] ;  /* 0x0000080001037983 */ /* 0x002ea20000300800 */
[----:B0-----:R-:W-:Y:S01]  /*1b900*/  SYNCS.ARRIVE.TRANS64.A1T0 RZ, [R18+URZ+0x28850], RZ ;  /* 0x028850ff12ff79a7 */ /* 0x001fe2000810003f */
[----:B------:R-:W-:-:S05]  /*1b910*/  @!P0 VIADD R0, R18, 0x28880 ;  /* 0x0002888012008836 */ /* 0x000fca0000000000 */
[----:B------:R-:W-:Y:S01]  /*1b920*/  @!P0 PRMT R0, RZ, 0x654, R0 ;  /* 0x00000654ff008816 */ /* 0x000fe20000000000 */
[----:B------:R-:W-:Y:S06]  /*1b930*/  BAR.SYNC.DEFER_BLOCKING 0x2, 0x80 ;  /* 0x0082000000007b1d */ /* 0x000fec0000010000 */
[----:B------:R0:W-:Y:S02]  /*1b940*/  @!P0 SYNCS.ARRIVE.TRANS64.RED.A1T0 RZ, [R0+URZ], RZ ;  /* 0x000000ff00ff89a7 */ /* 0x0001e4000810043f */
[----:B0-----:R-:W-:-:S05]  /*1b950*/  VIADD R0, R19, 0x1 ;  /* 0x0000000113007836 */ /* 0x001fca0000000000 */
[----:B------:R-:W-:-:S04]  /*1b960*/  ISETP.NE.AND P1, PT, R0, 0x2, PT ;  /* 0x000000020000780c */ /* 0x000fc80003f25270 */
[----:B------:R-:W-:Y:S02]  /*1b970*/  SEL R2, RZ, 0x1, P1 ;  /* 0x00000001ff027807 */ /* 0x000fe40000800000 */
[----:B------:R-:W-:-:S05]  /*1b980*/  SEL R0, R0, RZ, P1 ;  /* 0x000000ff00007207 */ /* 0x000fca0000800000 */
[----:B------:R0:W-:Y:S01]  /*1b990*/  STL [R1+0x4], R0 ;  /* 0x0000040001007387 */ /* 0x0001e20000100800 */
[----:B--2---:R-:W-:-:S05]  /*1b9a0*/  LOP3.LUT R3, R3, R2, RZ, 0x3c, !PT ;  /* 0x0000000203037212 */ /* 0x004fca00078e3cff */
[----:B------:R0:W-:Y:S02]  /*1b9b0*/  STL [R1+0x8], R3 ;  /* 0x0000080301007387 */ /* 0x0001e40000100800 */
.L_x_901:
[----:B------:R-:W-:Y:S05]  /*1b9c0*/  BSYNC B7 ;  /* 0x0000000000077941 */ /* 0x000fea0003800000 */
.L_x_899:
[----:B01----:R0:W5:Y:S04]  /*1b9d0*/  LDL R0, [R1] ;  /* 0x0000000001007983 */ /* 0x0031680000100800 */
[----:B------:R0:W5:Y:S01]  /*1b9e0*/  LDL R2, [R1+0x1c] ;  /* 0x00001c0001027983 */ /* 0x0001620000100800 */
[----:B------:R-:W-:-:S13]  /*1b9f0*/  LOP3.LUT P1, RZ, R16, 0x4, RZ, 0xc0, !PT ;  /* 0x0000000410ff7812 */ /* 0x000fda000782c0ff */
[----:B0-----:R-:W-:Y:S05]  /*1ba00*/  @!P1 BRA `(.L_x_953) ;  /* 0x0000000000289947 */ /* 0x001fea0003800000 */
[----:B------:R-:W0:Y:S08]  /*1ba10*/  S2UR UR5, SR_CgaCtaId ;  /* 0x00000000000579c3 */ /* 0x000e300000008800 */
[----:B------:R-:W-:Y:S06]  /*1ba20*/  BAR.SYNC.DEFER_BLOCKING 0x5, 0x180 ;  /* 0x0146000000007b1d */ /* 0x000fec0000010000 */
[----:B------:R-:W-:-:S02]  /*1ba30*/  UMOV UR4, 0x400 ;  /* 0x0000040000047882 */ /* 0x000fc40000000000 */
[----:B0-----:R-:W-:-:S06]  /*1ba40*/  ULEA UR4, UR5, UR4, 0x18 ;  /* 0x0000000405047291 */ /* 0x001fcc000f8ec03f */
[----:B-----5:R-:W-:-:S05]  /*1ba50*/  IMAD.U32 R0, RZ, RZ, UR4 ;  /* 0x00000004ff007e24 */ /* 0x020fca000f8e00ff */
[----:B------:R-:W0:Y:S04]  /*1ba60*/  LDS R2, [R0+0x288d0] ;  /* 0x0288d00000027984 */ /* 0x000e280000000800 */
[----:B------:R1:W-:Y:S04]  /*1ba70*/  STL [R1], R0 ;  /* 0x0000000001007387 */ /* 0x0003e80000100800 */
[----:B0-----:R1:W-:Y:S01]  /*1ba80*/  STL [R1+0x1c], R2 ;  /* 0x00001c0201007387 */ /* 0x0013e20000100800 */
[----:B------:R-:W-:Y:S06]  /*1ba90*/  BAR.ARV 0x4, 0x180 ;  /* 0x0106000000007b1d */ /* 0x000fec0000002000 */
[----:B------:R-:W-:Y:S05]  /*1baa0*/  BRA `(.L_x_954) ;  /* 0x0000000000287947 */ /* 0x000fea0003800000 */
.L_x_953:
[----:B------:R-:W0:Y:S01]  /*1bab0*/  @!P0 S2R R3, SR_CgaCtaId ;  /* 0x0000000000038919 */ /* 0x000e220000008800 */
[----:B-----5:R-:W-:Y:S01]  /*1bac0*/  IMAD.MOV.U32 R4, RZ, RZ, R0 ;  /* 0x000000ffff047224 */ /* 0x020fe200078e0000 */
[----:B------:R-:W-:Y:S01]  /*1bad0*/  @!P0 MOV R0, 0x400 ;  /* 0x0000040000008802 */ /* 0x000fe20000000f00 */
[----:B------:R-:W-:Y:S03]  /*1bae0*/  BAR.SYNC.DEFER_BLOCKING 0x4, 0x180 ;  /* 0x0106000000007b1d */ /* 0x000fe60000010000 */
[----:B0-----:R-:W-:-:S03]  /*1baf0*/  @!P0 LEA R4, R3, R0, 0x18 ;  /* 0x0000000003048211 */ /* 0x001fc600078ec0ff */
[----:B------:R-:W0:Y:S04]  /*1bb00*/  SHFL.IDX PT, R0, R2, RZ, 0x1f ;  /* 0x00001fff02007589 */ /* 0x000e2800000e0000 */
[----:B------:R2:W-:Y:S04]  /*1bb10*/  @!P0 STL [R1], R4 ;  /* 0x0000000401008387 */ /* 0x0005e80000100800 */
[----:B------:R2:W-:Y:S04]  /*1bb20*/  @!P0 STS [R4+0x288d0], R2 ;  /* 0x0288d00204008388 */ /* 0x0005e80000000800 */
[----:B0-----:R2:W-:Y:S01]  /*1bb30*/  STL [R1+0x1c], R0 ;  /* 0x00001c0001007387 */ /* 0x0015e20000100800 */
[----:B------:R-:W-:Y:S06]  /*1bb40*/  BAR.ARV 0x5, 0x180 ;  /* 0x0146000000007b1d */ /* 0x000fec0000002000 */
.L_x_954:
[----:B-12---:R-:W2:Y:S01]  /*1bb50*/  LDL R0, [R1+0x1c] ;  /* 0x00001c0001007983 */ /* 0x006ea20000100800 */
[----:B------:R-:W-:Y:S02]  /*1bb60*/  ULDC UR4, c[0x0][0xc38] ;  /* 0x00030e0000047ab9 */ /* 0x000fe40000000800 */
[----:B--2---:R-:W-:-:S13]  /*1bb70*/  ISETP.GE.AND P0, PT, R0, UR4, PT ;  /* 0x0000000400007c0c */ /* 0x004fda000bf06270 */
[----:B------:R-:W-:Y:S05]  /*1bb80*/  @!P0 BRA `(.L_x_955) ;  /* 0xffffffc400248947 */ /* 0x000fea000383ffff */
.L_x_890:
[----:B--2---:R-:W2:Y:S01]  /*1bb90*/  LDL.LU R0, [R1+0x24] ;  /* 0x0000240001007983 */ /* 0x004ea20000300800 */
[----:B------:R-:W-:Y:S01]  /*1bba0*/  BSSY B0, `(.L_x_956) ;  /* 0x000000b000007945 */ /* 0x000fe20003800000 */
[----:B------:R-:W0:Y:S01]  /*1bbb0*/  S2R R5, SR_CgaCtaId ;  /* 0x0000000000057919 */ /* 0x000e220000008800 */
        /* <DEDUP_REMOVED lines=9> */
.L_x_1004:
[----:B------:R-:W-:Y:S05]  /*1bc50*/  BSYNC B0 ;  /* 0x0000000000007941 */ /* 0x000fea0003800000 */
.L_x_956:
[----:B------:R-:W-:-:S03]  /*1bc60*/  UMOV UR4, 0xffffffff ;  /* 0xffffffff00047882 */ /* 0x000fc60000000000 */
[----:B------:R-:W-:Y:S05]  /*1bc70*/  BRA.DIV UR4, `(.L_x_958) ;  /* 0x0000001604287947 */ /* 0x000fea000b800000 */
[----:B------:R-:W1:Y:S02]  /*1bc80*/  S2R R2, SR_TID.X ;  /* 0x0000000000027919 */ /* 0x000e640000002100 */
[----:B-1----:R-:W-:-:S04]  /*1bc90*/  SHF.R.U32.HI R2, RZ, 0x5, R2 ;  /* 0x00000005ff027819 */ /* 0x002fc80000011602 */
[----:B------:R-:W-:-:S05]  /*1bca0*/  LOP3.LUT R2, R2, 0x3, RZ, 0xc0, !PT ;  /* 0x0000000302027812 */ /* 0x000fca00078ec0ff */
[----:B------:R1:W2:Y:S02]  /*1bcb0*/  SHFL.IDX PT, R14, R2, RZ, 0x1f ;  /* 0x00001fff020e7589 */ /* 0x0002a400000e0000 */
.L_x_1007:
[----:B--2---:R-:W-:Y:S01]  /*1bcc0*/  ISETP.NE.AND P0, PT, R14, RZ, PT ;  /* 0x000000ff0e00720c */ /* 0x004fe20003f05270 */
[----:B------:R-:W-:-:S12]  /*1bcd0*/  BSSY B0, `(.L_x_959) ;  /* 0x000002e000007945 */ /* 0x000fd80003800000 */
[----:B------:R-:W-:Y:S05]  /*1bce0*/  @P0 BRA `(.L_x_960) ;  /* 0x0000000000b00947 */ /* 0x000fea0003800000 */
[----:B------:R-:W-:-:S03]  /*1bcf0*/  UMOV UR4, 0xffffffff ;  /* 0xffffffff00047882 */ /* 0x000fc60000000000 */
[----:B------:R-:W-:Y:S05]  /*1bd00*/  BRA.DIV UR4, `(.L_x_961) ;  /* 0x0000001604387947 */ /* 0x000fea000b800000 */
[----:B------:R-:W-:-:S13]  /*1bd10*/  ELECT P6, URZ, PT ;  /* 0x00000000003f782f */ /* 0x000fda00038c0000 */
.L_x_1010:
[----:B------:R-:W-:Y:S05]  /*1bd20*/  @!P6 BRA `(.L_x_960) ;  /* 0x0000000000a0e947 */ /* 0x000fea0003800000 */
[----:B------:R-:W-:-:S06]  /*1bd30*/  ULOP3.LUT UR4, UR38, 0x2, URZ, 0xfc, !UPT ;  /* 0x0000000226047892 */ /* 0x000fcc000f8efc3f */
[----:B-1----:R-:W-:-:S05]  /*1bd40*/  IMAD.U32 R2, RZ, RZ, UR4 ;  /* 0x00000004ff027e24 */ /* 0x002fca000f8e00ff */
[----:B------:R-:W-:-:S13]  /*1bd50*/  ISETP.NE.AND P0, PT, R2, 0x3, PT ;  /* 0x000000030200780c */ /* 0x000fda0003f05270 */
[----:B------:R-:W-:Y:S05]  /*1bd60*/  @!P0 BRA `(.L_x_962) ;  /* 0x0000000000048947 */ /* 0x000fea0003800000 */
[----:B------:R-:W-:Y:S01]  /*1bd70*/  BPT.TRAP 0x1 ;  /* 0x000000040000795c */ /* 0x000fe20000300000 */
.L_x_962:
[----:B0-----:R-:W2:Y:S04]  /*1bd80*/  LDL R3, [R1+0x4] ;  /* 0x0000040001037983 */ /* 0x001ea80000100800 */
[----:B------:R-:W3:Y:S01]  /*1bd90*/  LDL.LU R7, [R1+0x8] ;  /* 0x0000080001077983 */ /* 0x000ee20000300800 */
[----:B------:R-:W-:-:S04]  /*1bda0*/  VIADD R2, R0, 0x28840 ;  /* 0x0002884000027836 */ /* 0x000fc80000000000 */
[C---:B--2---:R-:W-:Y:S02]  /*1bdb0*/  IMAD R6, R3.reuse, 0x8, R2 ;  /* 0x0000000803067824 */ /* 0x044fe400078e0202 */
[----:B------:R-:W-:Y:S01]  /*1bdc0*/  VIADD R3, R3, 0x1 ;  /* 0x0000000103037836 */ /* 0x000fe20000000000 */
[----:B---3--:R-:W-:-:S04]  /*1bdd0*/  SHF.L.U32 R5, R7, 0x1f, RZ ;  /* 0x0000001f07057819 */ /* 0x008fc800000006ff */
        /* <DEDUP_REMOVED lines=8> */
.L_x_1011:
[----:B------:R-:W1:Y:S02]  /*1be60*/  SYNCS.PHASECHK.TRANS64.TRYWAIT P1, [R7+URZ], R2 ;  /* 0x00000002070075a7 */ /* 0x000e64000802017f */
[----:B-1----:R-:W-:Y:S05]  /*1be70*/  @!P1 BRA `(.L_x_964) ;  /* 0x0000001400109947 */ /* 0x002fea0003800000 */
.L_x_1012:
[----:B------:R-:W-:Y:S05]  /*1be80*/  @!P0 BRA `(.L_x_965) ;  /* 0x0000000000048947 */ /* 0x000fea0003800000 */
[----:B------:R-:W-:Y:S01]  /*1be90*/  BPT.TRAP 0x1 ;  /* 0x000000040000795c */ /* 0x000fe20000300000 */
.L_x_965:
[----:B------:R-:W2:Y:S02]  /*1bea0*/  LDL.LU R4, [R1+0x4] ;  /* 0x0000040001047983 */ /* 0x000ea40000300800 */
[----:B--2---:R-:W-:-:S04]  /*1beb0*/  IMAD R4, R4, 0x8, R0 ;  /* 0x0000000804047824 */ /* 0x004fc800078e0200 */
[----:B------:R-:W2:Y:S02]  /*1bec0*/  SYNCS.PHASECHK.TRANS64.TRYWAIT P1, [R4+URZ+0x28860], R5 ;  /* 0x02886005040075a7 */ /* 0x000ea4000802017f */
[----:B--2---:R-:W-:Y:S05]  /*1bed0*/  @!P1 BRA `(.L_x_966) ;  /* 0x00000014000c9947 */ /* 0x004fea0003800000 */
.L_x_1013:
[----:B------:R-:W-:Y:S05]  /*1bee0*/  @!P0 BRA `(.L_x_967) ;  /* 0x0000000000048947 */ /* 0x000fea0003800000 */
[----:B------:R-:W-:Y:S01]  /*1bef0*/  BPT.TRAP 0x1 ;  /* 0x000000040000795c */ /* 0x000fe20000300000 */
.L_x_967:
[----:B------:R-:W-:-:S04]  /*1bf00*/  IMAD R3, R3, 0x8, R0 ;  /* 0x0000000803037824 */ /* 0x000fc800078e0200 */
[----:B------:R-:W3:Y:S02]  /*1bf10*/  SYNCS.PHASECHK.TRANS64.TRYWAIT P1, [R3+URZ+0x28860], R2 ;  /* 0x02886002030075a7 */ /* 0x000ee4000802017f */
[----:B---3--:R-:W-:Y:S05]  /*1bf20*/  @!P1 BRA `(.L_x_968) ;  /* 0x00000014000c9947 */ /* 0x008fea0003800000 */
.L_x_1014:
[----:B------:R-:W-:Y:S05]  /*1bf30*/  @!P0 BRA `(.L_x_969) ;  /* 0x0000000000048947 */ /* 0x000fea0003800000 */
[----:B------:R-:W-:Y:S01]  /*1bf40*/  BPT.TRAP 0x1 ;  /* 0x000000040000795c */ /* 0x000fe20000300000 */
.L_x_969:
[----:B------:R-:W4:Y:S02]  /*1bf50*/  SYNCS.PHASECHK.TRANS64.TRYWAIT P0, [R4+URZ+0x28880], R5 ;  /* 0x02888005040075a7 */ /* 0x000f24000800017f */
[----:B----4-:R-:W-:Y:S05]  /*1bf60*/  @!P0 BRA `(.L_x_970) ;  /* 0x0000001400108947 */ /* 0x010fea0003800000 */
.L_x_971:
[----:B------:R0:W0:Y:S02]  /*1bf70*/  SYNCS.PHASECHK.TRANS64.TRYWAIT P0, [R3+URZ+0x28880], R2 ;  /* 0x02888002030075a7 */ /* 0x000024000800017f */
[----:B0-----:R-:W-:Y:S05]  /*1bf80*/  @!P0 NANOSLEEP.SYNCS 0x989680 ;  /* 0x009896800000895d */ /* 0x001fea0003900000 */
[----:B------:R-:W0:Y:S02]  /*1bf90*/  @!P0 SYNCS.PHASECHK.TRANS64 P0, [R3+URZ+0x28880], R2 ;  /* 0x02888002030085a7 */ /* 0x000e24000800007f */
[----:B0-----:R-:W-:Y:S05]  /*1bfa0*/  @!P0 BRA `(.L_x_971) ;  /* 0xfffffffc00f08947 */ /* 0x001fea000383ffff */
.L_x_960:
[----:B------:R-:W-:Y:S05]  /*1bfb0*/  BSYNC B0 ;  /* 0x0000000000007941 */ /* 0x000fea0003800000 */
.L_x_959:
[----:B------:R-:W-:Y:S05]  /*1bfc0*/  EXIT ;  /* 0x000000000000794d */ /* 0x000fea0003800000 */
.L_x_799:
[----:B0-----:R-:W-:-:S04]  /*1bfd0*/  IMAD.U32 R3, RZ, RZ, UR45 ;  /* 0x0000002dff037e24 */ /* 0x001fc8000f8e00ff */
[----:B------:R0:W1:Y:S03]  /*1bfe0*/  SYNCS.PHASECHK.TRANS64.TRYWAIT P1, [R3+URZ+0x28800], R8 ;  /* 0x02880008030075a7 */ /* 0x000066000802017f */
[----:B-1----:R-:W-:Y:S05]  /*1bff0*/  @!P1 NANOSLEEP.SYNCS 0x989680 ;  /* 0x009896800000995d */ /* 0x002fea0003900000 */
[----:B------:R-:W1:Y:S02]  /*1c000*/  @!P1 SYNCS.PHASECHK.TRANS64 P1, [R3+URZ+0x28800], R8 ;  /* 0x02880008030095a7 */ /* 0x000e64000802007f */
[----:B-1----:R-:W-:Y:S05]  /*1c010*/  @!P1 BRA `(.L_x_799) ;  /* 0xfffffffc00ec9947 */ /* 0x002fea000383ffff */
[----:B------:R-:W-:Y:S05]  /*1c020*/  BRA `(.L_x_972) ;  /* 0xfffffe5c00407947 */ /* 0x000fea000383ffff */
.L_x_803:
[----:B0-----:R0:W2:Y:S02]  /*1c030*/  SYNCS.PHASECHK.TRANS64.TRYWAIT P1, [R123+URZ+0x28830], R4 ;  /* 0x028830047b0075a7 */ /* 0x0010a4000802017f */
[----:B--2---:R-:W-:Y:S05]  /*1c040*/  @!P1 NANOSLEEP.SYNCS 0x989680 ;  /* 0x009896800000995d */ /* 0x004fea0003900000 */
[----:B------:R-:W2:Y:S02]  /*1c050*/  @!P1 SYNCS.PHASECHK.TRANS64 P1, [R123+URZ+0x28830], R4 ;  /* 0x028830047b0095a7 */ /* 0x000ea4000802007f */
[----:B--2---:R-:W-:Y:S05]  /*1c060*/  @!P1 BRA `(.L_x_803) ;  /* 0xfffffffc00f09947 */ /* 0x004fea000383ffff */
[----:B------:R-:W-:Y:S05]  /*1c070*/  BRA `(.L_x_802) ;  /* 0xfffffe5c006c7947 */ /* 0x000fea000383ffff */
.L_x_819:
[----:B-1----:R-:W-:-:S04]  /*1c080*/  IMAD.U32 R9, RZ, RZ, UR6 ;  /* 0x00000006ff097e24 */ /* 0x002fc8000f8e00ff */
[----:B------:R1:W2:Y:S03]  /*1c090*/  SYNCS.PHASECHK.TRANS64.TRYWAIT P1, [R9+URZ+0x28830], R8 ;  /* 0x02883008090075a7 */ /* 0x0002a6000802017f */
[----:B--2---:R-:W-:Y:S05]  /*1c0a0*/  @!P1 NANOSLEEP.SYNCS 0x989680 ;  /* 0x009896800000995d */ /* 0x004fea0003900000 */
[----:B------:R-:W2:Y:S02]  /*1c0b0*/  @!P1 SYNCS.PHASECHK.TRANS64 P1, [R9+URZ+0x28830], R8 ;  /* 0x02883008090095a7 */ /* 0x000ea4000802007f */
[----:B--2---:R-:W-:Y:S05]  /*1c0c0*/  @!P1 BRA `(.L_x_819) ;  /* 0xfffffffc00ec9947 */ /* 0x004fea000383ffff */
[----:B------:R-:W-:Y:S05]  /*1c0d0*/  BRA `(.L_x_816) ;  /* 0xfffffeac00187947 */ /* 0x000fea000383ffff */
.L_x_823:
[----:B-1----:R-:W-:-:S04]  /*1c0e0*/  IMAD.U32 R9, RZ, RZ, UR6 ;  /* 0x00000006ff097e24 */ /* 0x002fc8000f8e00ff */
[----:B------:R1:W2:Y:S03]  /*1c0f0*/  SYNCS.PHASECHK.TRANS64.TRYWAIT P1, [R9+URZ+0x28850], R8 ;  /* 0x02885008090075a7 */ /* 0x0002a6000802017f */
[----:B--2---:R-:W-:Y:S05]  /*1c100*/  @!P1 NANOSLEEP.SYNCS 0x989680 ;  /* 0x009896800000995d */ /* 0x004fea0003900000 */
[----:B------:R-:W2:Y:S02]  /*1c110*/  @!P1 SYNCS.PHASECHK.TRANS64 P1, [R9+URZ+0x28850], R8 ;  /* 0x02885008090095a7 */ /* 0x000ea4000802007f */
[----:B--2---:R-:W-:Y:S05]  /*1c120*/  @!P1 BRA `(.L_x_823) ;  /* 0xfffffffc00ec9947 */ /* 0x004fea000383ffff */
[----:B------:R-:W-:Y:S05]  /*1c130*/  BRA `(.L_x_820) ;  /* 0xfffffeac00907947 */ /* 0x000fea000383ffff */
.L_x_841:
[----:B-1----:R-:W-:-:S04]  /*1c140*/  IMAD.U32 R7, RZ, RZ, UR6 ;  /* 0x00000006ff077e24 */ /* 0x002fc8000f8e00ff */
[----:B------:R1:W2:Y:S03]  /*1c150*/  SYNCS.PHASECHK.TRANS64.TRYWAIT P1, [R7+URZ+0x28830], R6 ;  /* 0x02883006070075a7 */ /* 0x0002a6000802017f */
[----:B--2---:R-:W-:Y:S05]  /*1c160*/  @!P1 NANOSLEEP.SYNCS 0x989680 ;  /* 0x009896800000995d */ /* 0x004fea0003900000 */
[----:B------:R-:W2:Y:S02]  /*1c170*/  @!P1 SYNCS.PHASECHK.TRANS64 P1, [R7+URZ+0x28830], R6 ;  /* 0x02883006070095a7 */ /* 0x000ea4000802007f */
[----:B--2---:R-:W-:Y:S05]  /*1c180*/  @!P1 BRA `(.L_x_841) ;  /* 0xfffffffc00ec9947 */ /* 0x004fea000383ffff */
[----:B------:R-:W-:Y:S05]  /*1c190*/  BRA `(.L_x_838) ;  /* 0xffffff0000e47947 */ /* 0x000fea000383ffff */
.L_x_845:
[----:B-1----:R-:W-:-:S04]  /*1c1a0*/  IMAD.U32 R7, RZ, RZ, UR6 ;  /* 0x00000006ff077e24 */ /* 0x002fc8000f8e00ff */
[----:B------:R1:W2:Y:S03]  /*1c1b0*/  SYNCS.PHASECHK.TRANS64.TRYWAIT P1, [R7+URZ+0x28850], R6 ;  /* 0x02885006070075a7 */ /* 0x0002a6000802017f */
[----:B--2---:R-:W-:Y:S05]  /*1c1c0*/  @!P1 NANOSLEEP.SYNCS 0x989680 ;  /* 0x009896800000995d */ /* 0x004fea0003900000 */
[----:B------:R-:W2:Y:S02]  /*1c1d0*/  @!P1 SYNCS.PHASECHK.TRANS64 P1, [R7+URZ+0x28850], R6 ;  /* 0x02885006070095a7 */ /* 0x000ea4000802007f */
[----:B--2---:R-:W-:Y:S05]  /*1c1e0*/  @!P1 BRA `(.L_x_845) ;  /* 0xfffffffc00ec9947 */ /* 0x004fea000383ffff */
[----:B------:R-:W-:Y:S05]  /*1c1f0*/  BRA `(.L_x_842) ;  /* 0xffffff0400687947 */ /* 0x000fea000383ffff */
.L_x_852:
[----:B-1----:R-:W-:-:S04]  /*1c200*/  IMAD.U32 R7, RZ, RZ, UR6 ;  /* 0x00000006ff077e24 */ /* 0x002fc8000f8e00ff */
[----:B------:R1:W2:Y:S03]  /*1c210*/  SYNCS.PHASECHK.TRANS64.TRYWAIT P1, [R7+URZ+0x28830], R6 ;  /* 0x02883006070075a7 */ /* 0x0002a6000802017f */
[----:B--2---:R-:W-:Y:S05]  /*1c220*/  @!P1 NANOSLEEP.SYNCS 0x989680 ;  /* 0x009896800000995d */ /* 0x004fea0003900000 */
[----:B------:R-:W2:Y:S02]  /*1c230*/  @!P1 SYNCS.PHASECHK.TRANS64 P1, [R7+URZ+0x28830], R6 ;  /* 0x02883006070095a7 */ /* 0x000ea4000802007f */
[----:B--2---:R-:W-:Y:S05]  /*1c240*/  @!P1 BRA `(.L_x_852) ;  /* 0xfffffffc00ec9947 */ /* 0x004fea000383ffff */
[----:B------:R-:W-:Y:S05]  /*1c250*/  BRA `(.L_x_849) ;  /* 0xffffff3400bc7947 */ /* 0x000fea000383ffff */
.L_x_856:
[----:B-1----:R-:W-:-:S04]  /*1c260*/  IMAD.U32 R7, RZ, RZ, UR6 ;  /* 0x00000006ff077e24 */ /* 0x002fc8000f8e00ff */
[----:B------:R1:W2:Y:S03]  /*1c270*/  SYNCS.PHASECHK.TRANS64.TRYWAIT P1, [R7+URZ+0x28850], R6 ;  /* 0x02885006070075a7 */ /* 0x0002a6000802017f */
[----:B--2---:R-:W-:Y:S05]  /*1c280*/  @!P1 NANOSLEEP.SYNCS 0x989680 ;  /* 0x009896800000995d */ /* 0x004fea0003900000 */
[----:B------:R-:W2:Y:S02]  /*1c290*/  @!P1 SYNCS.PHASECHK.TRANS64 P1, [R7+URZ+0x28850], R6 ;  /* 0x02885006070095a7 */ /* 0x000ea4000802007f */
[----:B--2---:R-:W-:Y:S05]  /*1c2a0*/  @!P1 BRA `(.L_x_856) ;  /* 0xfffffffc00ec9947 */ /* 0x004fea000383ffff */
[----:B------:R-:W-:Y:S05]  /*1c2b0*/  BRA `(.L_x_853) ;  /* 0xffffff3800407947 */ /* 0x000fea000383ffff */
.L_x_870:
[----:B-1----:R-:W-:-:S04]  /*1c2c0*/  IMAD.U32 R3, RZ, RZ, UR9 ;  /* 0x00000009ff037e24 */ /* 0x002fc8000f8e00ff */
[----:B------:R1:W2:Y:S03]  /*1c2d0*/  SYNCS.PHASECHK.TRANS64.TRYWAIT P1, [R3+URZ+0x28850], R0 ;  /* 0x02885000030075a7 */ /* 0x0002a6000802017f */
[----:B--2---:R-:W-:Y:S05]  /*1c2e0*/  @!P1 NANOSLEEP.SYNCS 0x989680 ;  /* 0x009896800000995d */ /* 0x004fea0003900000 */
[----:B------:R-:W2:Y:S02]  /*1c2f0*/  @!P1 SYNCS.PHASECHK.TRANS64 P1, [R3+URZ+0x28850], R0 ;  /* 0x02885000030095a7 */ /* 0x000ea4000802007f */
[----:B--2---:R-:W-:Y:S05]  /*1c300*/  @!P1 BRA `(.L_x_870) ;  /* 0xfffffffc00ec9947 */ /* 0x004fea000383ffff */
[----:B------:R-:W-:Y:S05]  /*1c310*/  BRA `(.L_x_869) ;  /* 0xffffff8800b47947 */ /* 0x000fea000383ffff */
.L_x_910:
[----:B------:R-:W-:Y:S02]  /*1c320*/  IMAD.MOV.U32 R13, RZ, RZ, R19 ;  /* 0x000000ffff0d7224 */ /* 0x000fe400078e0013 */
[----:B------:R-:W-:Y:S02]  /*1c330*/  IMAD.MOV.U32 R12, RZ, RZ, RZ ;  /* 0x000000ffff0c7224 */ /* 0x000fe400078e00ff */
[----:B------:R-:W-:Y:S02]  /*1c340*/  IMAD.MOV.U32 R11, RZ, RZ, 0x1f ;  /* 0x0000001fff0b7424 */ /* 0x000fe400078e00ff */
[----:B------:R-:W-:-:S07]  /*1c350*/  IMAD.MOV.U32 R15, RZ, RZ, -0x1 ;  /* 0xffffffffff0f7424 */ /* 0x000fce00078e00ff */
[----:B0-----:R-:W-:Y:S05]  /*1c360*/  WARPSYNC.COLLECTIVE R15, `(.L_x_973) ;  /* 0x000000000f087348 */ /* 0x001fea0003c00000 */
[----:B------:R1:W2:Y:S02]  /*1c370*/  SHFL.IDX P6, R14, R13, R12, R11 ;  /* 0x0000000c0d0e7389 */ /* 0x0002a400000c000b */
[----:B012---:R-:W-:Y:S01]  /*1c380*/  ENDCOLLECTIVE ;  /* 0x000000000000791b */ /* 0x007fe20003800000 */
.L_x_973:
[----:B------:R-:W-:Y:S05]  /*1c390*/  BRA `(.L_x_974) ;  /* 0xffffffcc00347947 */ /* 0x000fea000383ffff */
.L_x_912:
[----:B------:R-:W-:Y:S01]  /*1c3a0*/  BSSY B0, `(.L_x_975) ;  /* 0x0000006000007945 */ /* 0x000fe20003800000 */
[----:B------:R-:W-:-:S07]  /*1c3b0*/  IMAD.MOV.U32 R15, RZ, RZ, -0x1 ;  /* 0xffffffffff0f7424 */ /* 0x000fce00078e00ff */
[----:B01----:R-:W-:Y:S05]  /*1c3c0*/  WARPSYNC.COLLECTIVE R15, `(.L_x_976) ;  /* 0x000000000f0c7348 */ /* 0x003fea0003c00000 */
[----:B------:R-:W-:Y:S02]  /*1c3d0*/  ELECT P6, UR62, PT ;  /* 0x00000000003e782f */ /* 0x000fe400038c0000 */
[----:B------:R-:W-:Y:S01]  /*1c3e0*/  MOV R14, UR62 ;  /* 0x0000003e000e7c02 */ /* 0x000fe20008000f00 */
[----:B01----:R-:W-:Y:S10]  /*1c3f0*/  ENDCOLLECTIVE ;  /* 0x000000000000791b */ /* 0x003ff40003800000 */
.L_x_976:
[----:B------:R-:W-:Y:S05]  /*1c400*/  BSYNC B0 ;  /* 0x0000000000007941 */ /* 0x000fea0003800000 */
.L_x_975:
[----:B------:R-:W-:Y:S05]  /*1c410*/  BRA `(.L_x_977) ;  /* 0xffffffcc003c7947 */ /* 0x000fea000383ffff */
.L_x_914:
[----:B--2---:R2:W3:Y:S02]  /*1c420*/  SYNCS.PHASECHK.TRANS64.TRYWAIT P1, [R4+URZ+0x28880], R3 ;  /* 0x02888003040075a7 */ /* 0x0044e4000802017f */
[----:B---3--:R-:W-:Y:S05]  /*1c430*/  @!P1 NANOSLEEP.SYNCS 0x989680 ;  /* 0x009896800000995d */ /* 0x008fea0003900000 */
[----:B------:R-:W3:Y:S02]  /*1c440*/  @!P1 SYNCS.PHASECHK.TRANS64 P1, [R4+URZ+0x28880], R3 ;  /* 0x02888003040095a7 */ /* 0x000ee4000802007f */
[----:B---3--:R-:W-:Y:S05]  /*1c450*/  @!P1 BRA `(.L_x_914) ;  /* 0xfffffffc00f09947 */ /* 0x008fea000383ffff */
[----:B------:R-:W-:Y:S05]  /*1c460*/  BRA `(.L_x_978) ;  /* 0xffffffcc009c7947 */ /* 0x000fea000383ffff */
.L_x_916:
[----:B---3--:R3:W4:Y:S02]  /*1c470*/  SYNCS.PHASECHK.TRANS64.TRYWAIT P1, [R4+URZ+0x28840], R3 ;  /* 0x02884003040075a7 */ /* 0x008724000802017f */
[----:B----4-:R-:W-:Y:S05]  /*1c480*/  @!P1 NANOSLEEP.SYNCS 0x989680 ;  /* 0x009896800000995d */ /* 0x010fea0003900000 */
[----:B------:R-:W4:Y:S02]  /*1c490*/  @!P1 SYNCS.PHASECHK.TRANS64 P1, [R4+URZ+0x28840], R3 ;  /* 0x02884003040095a7 */ /* 0x000f24000802007f */
[----:B----4-:R-:W-:Y:S05]  /*1c4a0*/  @!P1 BRA `(.L_x_916) ;  /* 0xfffffffc00f09947 */ /* 0x010fea000383ffff */
[----:B------:R-:W-:Y:S05]  /*1c4b0*/  BRA `(.L_x_979) ;  /* 0xffffffcc00f07947 */ /* 0x000fea000383ffff */
.L_x_920:
[----:B------:R-:W-:Y:S01]  /*1c4c0*/  IMAD.MOV.U32 R13, RZ, RZ, R2 ;  /* 0x000000ffff0d7224 */ /* 0x000fe200078e0002 */
[----:B------:R-:W-:Y:S01]  /*1c4d0*/  LOP3.LUT R8, R8, 0x7f, RZ, 0xc0, !PT ;  /* 0x0000007f08087812 */ /* 0x000fe200078ec0ff */
[----:B------:R-:W-:Y:S02]  /*1c4e0*/  IMAD.MOV.U32 R12, RZ, RZ, RZ ;  /* 0x000000ffff0c7224 */ /* 0x000fe400078e00ff */
[----:B------:R-:W-:Y:S01]  /*1c4f0*/  IMAD.MOV.U32 R11, RZ, RZ, 0x181f ;  /* 0x0000181fff0b7424 */ /* 0x000fe200078e00ff */
[----:B------:R-:W-:Y:S01]  /*1c500*/  SHF.R.U32.HI R8, RZ, 0x3, R8 ;  /* 0x00000003ff087819 */ /* 0x000fe20000011608 */
[----:B------:R-:W-:-:S04]  /*1c510*/  IMAD.MOV.U32 R15, RZ, RZ, -0x1 ;  /* 0xffffffffff0f7424 */ /* 0x000fc800078e00ff */
[----:B------:R-:W-:-:S07]  /*1c520*/  VIADD R4, R8, UR42 ;  /* 0x0000002a08047c36 */ /* 0x000fce0008000000 */
[----:B-----5:R-:W-:Y:S05]  /*1c530*/  WARPSYNC.COLLECTIVE R15, `(.L_x_980) ;  /* 0x000000000f087348 */ /* 0x020fea0003c00000 */
[----:B------:R0:W1:Y:S02]  /*1c540*/  SHFL.IDX P6, R14, R13, R12, R11 ;  /* 0x0000000c0d0e7389 */ /* 0x00006400000c000b */
[----:B01---5:R-:W-:Y:S01]  /*1c550*/  ENDCOLLECTIVE ;  /* 0x000000000000791b */ /* 0x023fe20003800000 */
.L_x_980:
[----:B------:R-:W-:Y:S02]  /*1c560*/  IMAD.MOV.U32 R13, RZ, RZ, R0 ;  /* 0x000000ffff0d7224 */ /* 0x000fe400078e0000 */
[----:B------:R-:W-:-:S07]  /*1c570*/  IMAD.MOV.U32 R5, RZ, RZ, R14 ;  /* 0x000000ffff057224 */ /* 0x000fce00078e000e */
[----:B------:R-:W-:Y:S05]  /*1c580*/  WARPSYNC.COLLECTIVE R15, `(.L_x_981) ;  /* 0x000000000f087348 */ /* 0x000fea0003c00000 */
[----:B------:R0:W1:Y:S02]  /*1c590*/  SHFL.IDX P6, R14, R13, R12, R11 ;  /* 0x0000000c0d0e7389 */ /* 0x00006400000c000b */
[----:B01----:R-:W-:Y:S01]  /*1c5a0*/  ENDCOLLECTIVE ;  /* 0x000000000000791b */ /* 0x003fe20003800000 */
.L_x_981:
[----:B------:R-:W-:Y:S02]  /*1c5b0*/  ULDC UR4, c[0x0][0x288] ;  /* 0x0000a20000047ab9 */ /* 0x000fe40000000800 */
[----:B------:R-:W-:-:S05]  /*1c5c0*/  IMAD R3, R7, UR4, RZ ;  /* 0x0000000407037c24 */ /* 0x000fca000f8e02ff */
[----:B------:R-:W-:Y:S01]  /*1c5d0*/  ISETP.GE.AND P1, PT, R4, R3, PT ;  /* 0x000000030400720c */ /* 0x000fe20003f26270 */
[----:B------:R-:W-:Y:S02]  /*1c5e0*/  IMAD.MOV.U32 R13, RZ, RZ, R2 ;  /* 0x000000ffff0d7224 */ /* 0x000fe400078e0002 */
[----:B------:R-:W-:Y:S02]  /*1c5f0*/  IMAD.MOV.U32 R12, RZ, RZ, 0x1 ;  /* 0x00000001ff0c7424 */ /* 0x000fe400078e00ff */
[----:B------:R-:W-:-:S08]  /*1c600*/  IMAD.MOV.U32 R6, RZ, RZ, R14 ;  /* 0x000000ffff067224 */ /* 0x000fd000078e000e */
[----:B------:R-:W-:Y:S05]  /*1c610*/  WARPSYNC.COLLECTIVE R15, `(.L_x_982) ;  /* 0x000000000f087348 */ /* 0x000fea0003c00000 */
[----:B------:R0:W1:Y:S02]  /*1c620*/  SHFL.IDX P6, R14, R13, R12, R11 ;  /* 0x0000000c0d0e7389 */ /* 0x00006400000c000b */
[----:B01----:R-:W-:Y:S01]  /*1c630*/  ENDCOLLECTIVE ;  /* 0x000000000000791b */ /* 0x003fe20003800000 */
.L_x_982:
[----:B------:R-:W-:-:S05]  /*1c640*/  @!P1 IADD3 R6, P2, R19, R6, RZ ;  /* 0x0000000613069210 */ /* 0x000fca0007f5e0ff */
[----:B------:R-:W-:-:S04]  /*1c650*/  @!P1 IMAD.X R5, RZ, RZ, R5, P2 ;  /* 0x000000ffff059224 */ /* 0x000fc800010e0605 */
[----:B------:R-:W-:Y:S02]  /*1c660*/  @!P1 IMAD.MOV.U32 R7, RZ, RZ, R5 ;  /* 0x000000ffff079224 */ /* 0x000fe400078e0005 */
[----:B------:R-:W-:Y:S02]  /*1c670*/  IMAD.MOV.U32 R13, RZ, RZ, R0 ;  /* 0x000000ffff0d7224 */ /* 0x000fe400078e0000 */
[C---:B------:R-:W-:Y:S01]  /*1c680*/  VIADD R5, R4.reuse, 0x10 ;  /* 0x0000001004057836 */ /* 0x040fe20000000000 */
[----:B------:R-:W-:Y:S01]  /*1c690*/  @!PT LDS RZ, [RZ] ;  /* 0x00000000fffff984 */ /* 0x000fe20000000800 */
[----:B------:R-:W-:Y:S01]  /*1c6a0*/  @!PT LDS RZ, [RZ] ;  /* 0x00000000fffff984 */ /* 0x000fe20000000800 */
[----:B------:R-:W-:Y:S01]  /*1c6b0*/  @!PT LDS RZ, [RZ] ;  /* 0x00000000fffff984 */ /* 0x000fe20000000800 */
[----:B------:R0:W-:Y:S04]  /*1c6c0*/  @!P1 LDGSTS.E.BYPASS.LTC128B.128 [R10+0x18400], desc[UR48][R6.64], !P0 ;  /* 0x18400000060a9fae */ /* 0x0001e8000c101d70 */
[----:B------:R-:W-:Y:S01]  /*1c6d0*/  ISETP.GE.AND P1, PT, R5, R3, PT ;  /* 0x000000030500720c */ /* 0x000fe20003f26270 */
[----:B------:R-:W-:-:S02]  /*1c6e0*/  VIADD R5, R4, 0x20 ;  /* 0x0000002004057836 */ /* 0x000fc40000000000 */
[----:B------:R-:W-:-:S10]  /*1c6f0*/  IMAD.MOV.U32 R9, RZ, RZ, R14 ;  /* 0x000000ffff097224 */ /* 0x000fd400078e000e */
[----:B0-----:R-:W-:Y:S05]  /*1c700*/  WARPSYNC.COLLECTIVE R15, `(.L_x_983) ;  /* 0x000000000f087348 */ /* 0x001fea0003c00000 */
[----:B------:R1:W2:Y:S02]  /*1c710*/  SHFL.IDX P6, R14, R13, R12, R11 ;  /* 0x0000000c0d0e7389 */ /* 0x0002a400000c000b */
[----:B012---:R-:W-:Y:S01]  /*1c720*/  ENDCOLLECTIVE ;  /* 0x000000000000791b */ /* 0x007fe20003800000 */
.L_x_983:
[----:B------:R-:W-:Y:S02]  /*1c730*/  IMAD.MOV.U32 R13, RZ, RZ, R2 ;  /* 0x000000ffff0d7224 */ /* 0x000fe400078e0002 */
[----:B------:R-:W-:Y:S02]  /*1c740*/  IMAD.MOV.U32 R12, RZ, RZ, 0x2 ;  /* 0x00000002ff0c7424 */ /* 0x000fe400078e00ff */
[----:B------:R-:W-:-:S07]  /*1c750*/  IMAD.MOV.U32 R8, RZ, RZ, R14 ;  /* 0x000000ffff087224 */ /* 0x000fce00078e000e */
[----:B------:R-:W-:Y:S05]  /*1c760*/  WARPSYNC.COLLECTIVE R15, `(.L_x_984) ;  /* 0x000000000f087348 */ /* 0x000fea0003c00000 */
[----:B------:R0:W1:Y:S02]  /*1c770*/  SHFL.IDX P6, R14, R13, R12, R11 ;  /* 0x0000000c0d0e7389 */ /* 0x00006400000c000b */
[----:B01----:R-:W-:Y:S01]  /*1c780*/  ENDCOLLECTIVE ;  /* 0x000000000000791b */ /* 0x003fe20003800000 */
.L_x_984:
[----:B------:R-:W-:Y:S01]  /*1c790*/  @!P1 IADD3 R6, P2, R19, R8, RZ ;  /* 0x0000000813069210 */ /* 0x000fe20007f5e0ff */
[----:B------:R-:W-:-:S04]  /*1c7a0*/  VIADD R8, R4, 0x60 ;  /* 0x0000006004087836 */ /* 0x000fc80000000000 */
[----:B------:R-:W-:-:S05]  /*1c7b0*/  @!P1 IMAD.X R7, RZ, RZ, R9, P2 ;  /* 0x000000ffff079224 */ /* 0x000fca00010e0609 */
[----:B------:R-:W-:Y:S01]  /*1c7c0*/  @!PT LDS RZ, [RZ] ;  /* 0x00000000fffff984 */ /* 0x000fe20000000800 */
[----:B------:R-:W-:Y:S01]  /*1c7d0*/  @!PT LDS RZ, [RZ] ;  /* 0x00000000fffff984 */ /* 0x000fe20000000800 */
[----:B------:R-:W-:Y:S01]  /*1c7e0*/  @!PT LDS RZ, [RZ] ;  /* 0x00000000fffff984 */ /* 0x000fe20000000800 */
[----:B------:R0:W-:Y:S01]  /*1c7f0*/  @!P1 LDGSTS.E.BYPASS.LTC128B.128 [R10+0x18c00], desc[UR48][R6.64], !P0 ;  /* 0x18c00000060a9fae */ /* 0x0001e2000c101d70 */
[----:B------:R-:W-:Y:S01]  /*1c800*/  IMAD.MOV.U32 R13, RZ, RZ, R0 ;  /* 0x000000ffff0d7224 */ /* 0x000fe200078e0000 */
[----:B------:R-:W-:Y:S01]  /*1c810*/  ISETP.GE.AND P1, PT, R5, R3, PT ;  /* 0x000000030500720c */ /* 0x000fe20003f26270 */
[----:B------:R-:W-:-:S12]  /*1c820*/  IMAD.MOV.U32 R5, RZ, RZ, R14 ;  /* 0x000000ffff057224 */ /* 0x000fd800078e000e */
[----:B0-----:R-:W-:Y:S05]  /*1c830*/  WARPSYNC.COLLECTIVE R15, `(.L_x_985) ;  /* 0x000000000f087348 */ /* 0x001fea0003c00000 */
[----:B------:R1:W2:Y:S02]  /*1c840*/  SHFL.IDX P6, R14, R13, R12, R11 ;  /* 0x0000000c0d0e7389 */ /* 0x0002a400000c000b */
[----:B012---:R-:W-:Y:S01]  /*1c850*/  ENDCOLLECTIVE ;  /* 0x000000000000791b */ /* 0x007fe20003800000 */
.L_x_985:
[----:B------:R-:W-:Y:S02]  /*1c860*/  IMAD.MOV.U32 R13, RZ, RZ, R2 ;  /* 0x000000ffff0d7224 */ /* 0x000fe400078e0002 */
[----:B------:R-:W-:Y:S02]  /*1c870*/  IMAD.MOV.U32 R12, RZ, RZ, 0x3 ;  /* 0x00000003ff0c7424 */ /* 0x000fe400078e00ff */
[----:B------:R-:W-:-:S07]  /*1c880*/  IMAD.MOV.U32 R6, RZ, RZ, R14 ;  /* 0x000000ffff067224 */ /* 0x000fce00078e000e */
[----:B------:R-:W-:Y:S05]  /*1c890*/  WARPSYNC.COLLECTIVE R15, `(.L_x_986) ;  /* 0x000000000f087348 */ /* 0x000fea0003c00000 */
[----:B------:R0:W1:Y:S02]  /*1c8a0*/  SHFL.IDX P6, R14, R13, R12, R11 ;  /* 0x0000000c0d0e7389 */ /* 0x00006400000c000b */
[----:B01----:R-:W-:Y:S01]  /*1c8b0*/  ENDCOLLECTIVE ;  /* 0x000000000000791b */ /* 0x003fe20003800000 */
.L_x_986:
[----:B------:R-:W-:-:S05]  /*1c8c0*/  @!P1 IADD3 R6, P2, R19, R6, RZ ;  /* 0x0000000613069210 */ /* 0x000fca0007f5e0ff */
[----:B------:R-:W-:-:S04]  /*1c8d0*/  @!P1 IMAD.X R5, RZ, RZ, R5, P2 ;  /* 0x000000ffff059224 */ /* 0x000fc800010e0605 */
[----:B------:R-:W-:Y:S02]  /*1c8e0*/  @!P1 IMAD.MOV.U32 R7, RZ, RZ, R5 ;  /* 0x000000ffff079224 */ /* 0x000fe400078e0005 */
[----:B------:R-:W-:Y:S02]  /*1c8f0*/  VIADD R5, R4, 0x30 ;  /* 0x0000003004057836 */ /* 0x000fe40000000000 */
[----:B------:R-:W-:Y:S01]  /*1c900*/  IMAD.MOV.U32 R13, RZ, RZ, R0 ;  /* 0x000000ffff0d7224 */ /* 0x000fe200078e0000 */
[----:B------:R-:W-:Y:S01]  /*1c910*/  @!PT LDS RZ, [RZ] ;  /* 0x00000000fffff984 */ /* 0x000fe20000000800 */
[----:B------:R-:W-:Y:S01]  /*1c920*/  @!PT LDS RZ, [RZ] ;  /* 0x00000000fffff984 */ /* 0x000fe20000000800 */
[----:B------:R-:W-:Y:S01]  /*1c930*/  @!PT LDS RZ, [RZ] ;  /* 0x00000000fffff984 */ /* 0x000fe20000000800 */
[----:B------:R0:W-:Y:S02]  /*1c940*/  @!P1 LDGSTS.E.BYPASS.LTC128B.128 [R10+0x19400], desc[UR48][R6.64], !P0 ;  /* 0x19400000060a9fae */ /* 0x0001e4000c101d70 */
[----:B------:R-:W-:Y:S01]  /*1c950*/  ISETP.GE.AND P1, PT, R5, R3, PT ;  /* 0x000000030500720c */ /* 0x000fe20003f26270 */
[----:B------:R-:W-:-:S12]  /*1c960*/  IMAD.MOV.U32 R5, RZ, RZ, R14 ;  /* 0x000000ffff057224 */ /* 0x000fd800078e000e */
[----:B0-----:R-:W-:Y:S05]  /*1c970*/  WARPSYNC.COLLECTIVE R15, `(.L_x_987) ;  /* 0x000000000f087348 */ /* 0x001fea0003c00000 */
[----:B------:R1:W2:Y:S02]  /*1c980*/  SHFL.IDX P6, R14, R13, R12, R11 ;  /* 0x0000000c0d0e7389 */ /* 0x0002a400000c000b */
[----:B012---:R-:W-:Y:S01]  /*1c990*/  ENDCOLLECTIVE ;  /* 0x000000000000791b */ /* 0x007fe20003800000 */
.L_x_987:
[----:B------:R-:W-:Y:S02]  /*1c9a0*/  IMAD.MOV.U32 R13, RZ, RZ, R2 ;  /* 0x000000ffff0d7224 */ /* 0x000fe400078e0002 */
[----:B------:R-:W-:Y:S02]  /*1c9b0*/  IMAD.MOV.U32 R12, RZ, RZ, 0x4 ;  /* 0x00000004ff0c7424 */ /* 0x000fe400078e00ff */
[----:B------:R-:W-:-:S07]  /*1c9c0*/  IMAD.MOV.U32 R6, RZ, RZ, R14 ;  /* 0x000000ffff067224 */ /* 0x000fce00078e000e */
[----:B------:R-:W-:Y:S05]  /*1c9d0*/  WARPSYNC.COLLECTIVE R15, `(.L_x_988) ;  /* 0x000000000f087348 */ /* 0x000fea0003c00000 */
[----:B------:R0:W1:Y:S02]  /*1c9e0*/  SHFL.IDX P6, R14, R13, R12, R11 ;  /* 0x0000000c0d0e7389 */ /* 0x00006400000c000b */
[----:B01----:R-:W-:Y:S01]  /*1c9f0*/  ENDCOLLECTIVE ;  /* 0x000000000000791b */ /* 0x003fe20003800000 */
.L_x_988:
        /* <DEDUP_REMOVED lines=14> */
.L_x_989:
[----:B------:R-:W-:Y:S02]  /*1cae0*/  IMAD.MOV.U32 R13, RZ, RZ, R2 ;  /* 0x000000ffff0d7224 */ /* 0x000fe400078e0002 */
[----:B------:R-:W-:Y:S02]  /*1caf0*/  IMAD.MOV.U32 R12, RZ, RZ, 0x5 ;  /* 0x00000005ff0c7424 */ /* 0x000fe400078e00ff */
[----:B------:R-:W-:-:S07]  /*1cb00*/  IMAD.MOV.U32 R6, RZ, RZ, R14 ;  /* 0x000000ffff067224 */ /* 0x000fce00078e000e */
[----:B------:R-:W-:Y:S05]  /*1cb10*/  WARPSYNC.COLLECTIVE R15, `(.L_x_990) ;  /* 0x000000000f087348 */ /* 0x000fea0003c00000 */
[----:B------:R0:W1:Y:S02]  /*1cb20*/  SHFL.IDX P6, R14, R13, R12, R11 ;  /* 0x0000000c0d0e7389 */ /* 0x00006400000c000b */
[----:B01----:R-:W-:Y:S01]  /*1cb30*/  ENDCOLLECTIVE ;  /* 0x000000000000791b */ /* 0x003fe20003800000 */
.L_x_990:
        /* <DEDUP_REMOVED lines=14> */
.L_x_991:
[----:B------:R-:W-:Y:S02]  /*1cc20*/  IMAD.MOV.U32 R13, RZ, RZ, R2 ;  /* 0x000000ffff0d7224 */ /* 0x000fe400078e0002 */
[----:B------:R-:W-:Y:S02]  /*1cc30*/  IMAD.MOV.U32 R12, RZ, RZ, 0x6 ;  /* 0x00000006ff0c7424 */ /* 0x000fe400078e00ff */
[----:B------:R-:W-:-:S07]  /*1cc40*/  IMAD.MOV.U32 R6, RZ, RZ, R14 ;  /* 0x000000ffff067224 */ /* 0x000fce00078e000e */
[----:B------:R-:W-:Y:S05]  /*1cc50*/  WARPSYNC.COLLECTIVE R15, `(.L_x_992) ;  /* 0x000000000f087348 */ /* 0x000fea0003c00000 */
[----:B------:R0:W1:Y:S02]  /*1cc60*/  SHFL.IDX P6, R14, R13, R12, R11 ;  /* 0x0000000c0d0e7389 */ /* 0x00006400000c000b */
[----:B01----:R-:W-:Y:S01]  /*1cc70*/  ENDCOLLECTIVE ;  /* 0x000000000000791b */ /* 0x003fe20003800000 */
.L_x_992:
[----:B------:R-:W-:-:S05]  /*1cc80*/  @!P1 IADD3 R6, P2, R19, R6, RZ ;  /* 0x0000000613069210 */ /* 0x000fca0007f5e0ff */
[----:B------:R-:W-:-:S04]  /*1cc90*/  @!P1 IMAD.X R5, RZ, RZ, R5, P2 ;  /* 0x000000ffff059224 */ /* 0x000fc800010e0605 */
[----:B------:R-:W-:Y:S02]  /*1cca0*/  @!P1 IMAD.MOV.U32 R7, RZ, RZ, R5 ;  /* 0x000000ffff079224 */ /* 0x000fe400078e0005 */
[----:B------:R-:W-:-:S03]  /*1ccb0*/  IMAD.MOV.U32 R13, RZ, RZ, R0 ;  /* 0x000000ffff0d7224 */ /* 0x000fc600078e0000 */
[----:B------:R-:W-:Y:S01]  /*1ccc0*/  @!PT LDS RZ, [RZ] ;  /* 0x00000000fffff984 */ /* 0x000fe20000000800 */
[----:B------:R-:W-:Y:S01]  /*1ccd0*/  @!PT LDS RZ, [RZ] ;  /* 0x00000000fffff984 */ /* 0x000fe20000000800 */
[----:B------:R-:W-:Y:S01]  /*1cce0*/  @!PT LDS RZ, [RZ] ;  /* 0x00000000fffff984 */ /* 0x000fe20000000800 */
[----:B------:R0:W-:Y:S01]  /*1ccf0*/  @!P1 LDGSTS.E.BYPASS.LTC128B.128 [R10+0x1ac00], desc[UR48][R6.64], !P0 ;  /* 0x1ac00000060a9fae */ /* 0x0001e2000c101d70 */
[----:B------:R-:W-:Y:S01]  /*1cd00*/  ISETP.GE.AND P1, PT, R8, R3, PT ;  /* 0x000000030800720c */ /* 0x000fe20003f26270 */
[----:B------:R-:W-:-:S12]  /*1cd10*/  IMAD.MOV.U32 R5, RZ, RZ, R14 ;  /* 0x000000ffff057224 */ /* 0x000fd800078e000e */
[----:B0-----:R-:W-:Y:S05]  /*1cd20*/  WARPSYNC.COLLECTIVE R15, `(.L_x_993) ;  /* 0x000000000f087348 */ /* 0x001fea0003c00000 */
[----:B------:R1:W2:Y:S02]  /*1cd30*/  SHFL.IDX P6, R14, R13, R12, R11 ;  /* 0x0000000c0d0e7389 */ /* 0x0002a400000c000b */
[----:B012---:R-:W-:Y:S01]  /*1cd40*/  ENDCOLLECTIVE ;  /* 0x000000000000791b */ /* 0x007fe20003800000 */
.L_x_993:
[----:B------:R-:W-:Y:S02]  /*1cd50*/  IMAD.MOV.U32 R13, RZ, RZ, R2 ;  /* 0x000000ffff0d7224 */ /* 0x000fe400078e0002 */
[----:B------:R-:W-:Y:S02]  /*1cd60*/  IMAD.MOV.U32 R12, RZ, RZ, 0x7 ;  /* 0x00000007ff0c7424 */ /* 0x000fe400078e00ff */
[----:B------:R-:W-:-:S07]  /*1cd70*/  IMAD.MOV.U32 R6, RZ, RZ, R14 ;  /* 0x000000ffff067224 */ /* 0x000fce00078e000e */
[----:B------:R-:W-:Y:S05]  /*1cd80*/  WARPSYNC.COLLECTIVE R15, `(.L_x_994) ;  /* 0x000000000f087348 */ /* 0x000fea0003c00000 */
[----:B------:R0:W1:Y:S02]  /*1cd90*/  SHFL.IDX P6, R14, R13, R12, R11 ;  /* 0x0000000c0d0e7389 */ /* 0x00006400000c000b */
[----:B01----:R-:W-:Y:S01]  /*1cda0*/  ENDCOLLECTIVE ;  /* 0x000000000000791b */ /* 0x003fe20003800000 */
.L_x_994:
        /* <DEDUP_REMOVED lines=12> */
.L_x_995:
[----:B------:R-:W-:Y:S01]  /*1ce70*/  IMAD.MOV.U32 R0, RZ, RZ, R14 ;  /* 0x000000ffff007224 */ /* 0x000fe200078e000e */
[----:B------:R-:W-:Y:S06]  /*1ce80*/  BRA `(.L_x_996) ;  /* 0xffffffd0000c7947 */ /* 0x000fec000383ffff */
.L_x_923:
[----:B0-----:R-:W2:Y:S02]  /*1ce90*/  LDL R2, [R1] ;  /* 0x0000000001027983 */ /* 0x001ea40000100800 */
[----:B--2---:R0:W1:Y:S02]  /*1cea0*/  SYNCS.PHASECHK.TRANS64.TRYWAIT P0, [R2+URZ+0x28820], R0 ;  /* 0x02882000020075a7 */ /* 0x004064000800017f */
[----:B-1----:R-:W-:Y:S05]  /*1ceb0*/  @!P0 NANOSLEEP.SYNCS 0x989680 ;  /* 0x009896800000895d */ /* 0x002fea0003900000 */
[----:B------:R-:W1:Y:S02]  /*1cec0*/  @!P0 SYNCS.PHASECHK.TRANS64 P0, [R2+URZ+0x28820], R0 ;  /* 0x02882000020085a7 */ /* 0x000e64000800007f */
[----:B-1----:R-:W-:Y:S05]  /*1ced0*/  @!P0 BRA `(.L_x_923) ;  /* 0xfffffffc00ec8947 */ /* 0x002fea000383ffff */
[----:B------:R-:W-:Y:S05]  /*1cee0*/  BRA `(.L_x_997) ;  /* 0xffffffd000687947 */ /* 0x000fea000383ffff */
.L_x_929:
[----:B--2---:R2:W3:Y:S02]  /*1cef0*/  SYNCS.PHASECHK.TRANS64.TRYWAIT P0, [R4+URZ+0x28880], R3 ;  /* 0x02888003040075a7 */ /* 0x0044e4000800017f */
[----:B---3--:R-:W-:Y:S05]  /*1cf00*/  @!P0 NANOSLEEP.SYNCS 0x989680 ;  /* 0x009896800000895d */ /* 0x008fea0003900000 */
[----:B------:R-:W3:Y:S02]  /*1cf10*/  @!P0 SYNCS.PHASECHK.TRANS64 P0, [R4+URZ+0x28880], R3 ;  /* 0x02888003040085a7 */ /* 0x000ee4000800007f */
[----:B---3--:R-:W-:Y:S05]  /*1cf20*/  @!P0 BRA `(.L_x_929) ;  /* 0xfffffffc00f08947 */ /* 0x008fea000383ffff */
[----:B------:R-:W-:Y:S05]  /*1cf30*/  BRA `(.L_x_998) ;  /* 0xffffffd400207947 */ /* 0x000fea000383ffff */
.L_x_934:
[----:B-1----:R1:W3:Y:S02]  /*1cf40*/  SYNCS.PHASECHK.TRANS64.TRYWAIT P0, [R4+URZ+0x28840], R3 ;  /* 0x02884003040075a7 */ /* 0x0022e4000800017f */
[----:B---3--:R-:W-:Y:S05]  /*1cf50*/  @!P0 NANOSLEEP.SYNCS 0x989680 ;  /* 0x009896800000895d */ /* 0x008fea0003900000 */
[----:B------:R-:W3:Y:S02]  /*1cf60*/  @!P0 SYNCS.PHASECHK.TRANS64 P0, [R4+URZ+0x28840], R3 ;  /* 0x02884003040085a7 */ /* 0x000ee4000800007f */
[----:B---3--:R-:W-:Y:S05]  /*1cf70*/  @!P0 BRA `(.L_x_934) ;  /* 0xfffffffc00f08947 */ /* 0x008fea000383ffff */
[----:B------:R-:W-:Y:S05]  /*1cf80*/  BRA `(.L_x_999) ;  /* 0xffffffd400a07947 */ /* 0x000fea000383ffff */
.L_x_940:
[----:B--2---:R2:W3:Y:S02]  /*1cf90*/  SYNCS.PHASECHK.TRANS64.TRYWAIT P1, [R20+URZ+0x28870], R2 ;  /* 0x02887002140075a7 */ /* 0x0044e4000802017f */
[----:B---3--:R-:W-:Y:S05]  /*1cfa0*/  @!P1 NANOSLEEP.SYNCS 0x989680 ;  /* 0x009896800000995d */ /* 0x008fea0003900000 */
[----:B------:R-:W3:Y:S02]  /*1cfb0*/  @!P1 SYNCS.PHASECHK.TRANS64 P1, [R20+URZ+0x28870], R2 ;  /* 0x02887002140095a7 */ /* 0x000ee4000802007f */
[----:B---3--:R-:W-:Y:S05]  /*1cfc0*/  @!P1 BRA `(.L_x_940) ;  /* 0xfffffffc00f09947 */ /* 0x008fea000383ffff */
[----:B------:R-:W-:Y:S05]  /*1cfd0*/  BRA `(.L_x_1000) ;  /* 0xffffffd800407947 */ /* 0x000fea000383ffff */
.L_x_942:
[----:B--2---:R2:W3:Y:S02]  /*1cfe0*/  SYNCS.PHASECHK.TRANS64.TRYWAIT P1, [R20+URZ+0x28860], R2 ;  /* 0x02886002140075a7 */ /* 0x0044e4000802017f */
[----:B---3--:R-:W-:Y:S05]  /*1cff0*/  @!P1 NANOSLEEP.SYNCS 0x989680 ;  /* 0x009896800000995d */ /* 0x008fea0003900000 */
[----:B------:R-:W3:Y:S02]  /*1d000*/  @!P1 SYNCS.PHASECHK.TRANS64 P1, [R20+URZ+0x28860], R2 ;  /* 0x02886002140095a7 */ /* 0x000ee4000802007f */
[----:B---3--:R-:W-:Y:S05]  /*1d010*/  @!P1 BRA `(.L_x_942) ;  /* 0xfffffffc00f09947 */ /* 0x008fea000383ffff */
[----:B------:R-:W-:Y:S05]  /*1d020*/  BRA `(.L_x_1001) ;  /* 0xffffffd800487947 */ /* 0x000fea000383ffff */
.L_x_949:
[----:B0-----:R0:W1:Y:S02]  /*1d030*/  SYNCS.PHASECHK.TRANS64.TRYWAIT P1, [R18+URZ+0x28870], R3 ;  /* 0x02887003120075a7 */ /* 0x001064000802017f */
[----:B-1----:R-:W-:Y:S05]  /*1d040*/  @!P1 NANOSLEEP.SYNCS 0x989680 ;  /* 0x009896800000995d */ /* 0x002fea0003900000 */
[----:B------:R-:W1:Y:S02]  /*1d050*/  @!P1 SYNCS.PHASECHK.TRANS64 P1, [R18+URZ+0x28870], R3 ;  /* 0x02887003120095a7 */ /* 0x000e64000802007f */
[----:B-1----:R-:W-:Y:S05]  /*1d060*/  @!P1 BRA `(.L_x_949) ;  /* 0xfffffffc00f09947 */ /* 0x002fea000383ffff */
[----:B------:R-:W-:Y:S05]  /*1d070*/  BRA `(.L_x_1002) ;  /* 0xffffffe000747947 */ /* 0x000fea000383ffff */
.L_x_951:
[----:B0-----:R0:W1:Y:S02]  /*1d080*/  SYNCS.PHASECHK.TRANS64.TRYWAIT P1, [R18+URZ+0x28860], R3 ;  /* 0x02886003120075a7 */ /* 0x001064000802017f */
[----:B-1----:R-:W-:Y:S05]  /*1d090*/  @!P1 NANOSLEEP.SYNCS 0x989680 ;  /* 0x009896800000995d */ /* 0x002fea0003900000 */
[----:B------:R-:W1:Y:S02]  /*1d0a0*/  @!P1 SYNCS.PHASECHK.TRANS64 P1, [R18+URZ+0x28860], R3 ;  /* 0x02886003120095a7 */ /* 0x000e64000802007f */
[----:B-1----:R-:W-:Y:S05]  /*1d0b0*/  @!P1 BRA `(.L_x_951) ;  /* 0xfffffffc00f09947 */ /* 0x002fea000383ffff */
[----:B------:R-:W-:Y:S05]  /*1d0c0*/  BRA `(.L_x_1003) ;  /* 0xffffffe0007c7947 */ /* 0x000fea000383ffff */
.L_x_957:
[----:B0-----:R0:W1:Y:S02]  /*1d0d0*/  SYNCS.PHASECHK.TRANS64.TRYWAIT P0, [R0+URZ+0x28820], R3 ;  /* 0x02882003000075a7 */ /* 0x001064000800017f */
[----:B-1----:R-:W-:Y:S05]  /*1d0e0*/  @!P0 NANOSLEEP.SYNCS 0x989680 ;  /* 0x009896800000895d */ /* 0x002fea0003900000 */
[----:B------:R-:W1:Y:S02]  /*1d0f0*/  @!P0 SYNCS.PHASECHK.TRANS64 P0, [R0+URZ+0x28820], R3 ;  /* 0x02882003000085a7 */ /* 0x000e64000800007f */
[----:B-1----:R-:W-:Y:S05]  /*1d100*/  @!P0 BRA `(.L_x_957) ;  /* 0xfffffffc00f08947 */ /* 0x002fea000383ffff */
[----:B------:R-:W-:Y:S05]  /*1d110*/  BRA `(.L_x_1004) ;  /* 0xffffffe800cc7947 */ /* 0x000fea000383ffff */
.L_x_958:
        /* <DEDUP_REMOVED lines=8> */
[----:B0-----:R-:W-:Y:S05]  /*1d1a0*/  WARPSYNC.COLLECTIVE R15, `(.L_x_1006) ;  /* 0x000000000f087348 */ /* 0x001fea0003c00000 */
[----:B------:R1:W2:Y:S02]  /*1d1b0*/  SHFL.IDX P6, R14, R13, R12, R11 ;  /* 0x0000000c0d0e7389 */ /* 0x0002a400000c000b */
[----:B012---:R-:W-:Y:S01]  /*1d1c0*/  ENDCOLLECTIVE ;  /* 0x000000000000791b */ /* 0x007fe20003800000 */
.L_x_1006:
[----:B------:R-:W-:Y:S05]  /*1d1d0*/  BSYNC B0 ;  /* 0x0000000000007941 */ /* 0x000fea0003800000 */
.L_x_1005:
[----:B------:R-:W-:Y:S05]  /*1d1e0*/  BRA `(.L_x_1007) ;  /* 0xffffffe800b47947 */ /* 0x000fea000383ffff */
.L_x_961:
[----:B------:R-:W-:Y:S01]  /*1d1f0*/  BSSY B1, `(.L_x_1008) ;  /* 0x0000006000017945 */ /* 0x000fe20003800000 */
[----:B------:R-:W-:-:S07]  /*1d200*/  IMAD.MOV.U32 R15, RZ, RZ, -0x1 ;  /* 0xffffffffff0f7424 */ /* 0x000fce00078e00ff */
[----:B01----:R-:W-:Y:S05]  /*1d210*/  WARPSYNC.COLLECTIVE R15, `(.L_x_1009) ;  /* 0x000000000f0c7348 */ /* 0x003fea0003c00000 */
[----:B------:R-:W-:Y:S02]  /*1d220*/  ELECT P6, UR62, PT ;  /* 0x00000000003e782f */ /* 0x000fe400038c0000 */
[----:B------:R-:W-:Y:S01]  /*1d230*/  MOV R14, UR62 ;  /* 0x0000003e000e7c02 */ /* 0x000fe20008000f00 */
[----:B01----:R-:W-:Y:S10]  /*1d240*/  ENDCOLLECTIVE ;  /* 0x000000000000791b */ /* 0x003ff40003800000 */
.L_x_1009:
[----:B------:R-:W-:Y:S05]  /*1d250*/  BSYNC B1 ;  /* 0x0000000000017941 */ /* 0x000fea0003800000 */
.L_x_1008:
[----:B------:R-:W-:Y:S05]  /*1d260*/  BRA `(.L_x_1010) ;  /* 0xffffffe800ac7947 */ /* 0x000fea000383ffff */
.L_x_963:
[----:B0-----:R0:W1:Y:S02]  /*1d270*/  SYNCS.PHASECHK.TRANS64.TRYWAIT P1, [R6+URZ], R5 ;  /* 0x00000005060075a7 */ /* 0x001064000802017f */
[----:B-1----:R-:W-:Y:S05]  /*1d280*/  @!P1 NANOSLEEP.SYNCS 0x989680 ;  /* 0x009896800000995d */ /* 0x002fea0003900000 */
[----:B------:R-:W1:Y:S02]  /*1d290*/  @!P1 SYNCS.PHASECHK.TRANS64 P1, [R6+URZ], R5 ;  /* 0x00000005060095a7 */ /* 0x000e64000802007f */
[----:B-1----:R-:W-:Y:S05]  /*1d2a0*/  @!P1 BRA `(.L_x_963) ;  /* 0xfffffffc00f09947 */ /* 0x002fea000383ffff */
[----:B------:R-:W-:Y:S05]  /*1d2b0*/  BRA `(.L_x_1011) ;  /* 0xffffffe800e87947 */ /* 0x000fea000383ffff */
.L_x_964:
[----:B-1----:R1:W2:Y:S02]  /*1d2c0*/  SYNCS.PHASECHK.TRANS64.TRYWAIT P1, [R7+URZ], R2 ;  /* 0x00000002070075a7 */ /* 0x0022a4000802017f */
[----:B--2---:R-:W-:Y:S05]  /*1d2d0*/  @!P1 NANOSLEEP.SYNCS 0x989680 ;  /* 0x009896800000995d */ /* 0x004fea0003900000 */
[----:B------:R-:W2:Y:S02]  /*1d2e0*/  @!P1 SYNCS.PHASECHK.TRANS64 P1, [R7+URZ], R2 ;  /* 0x00000002070095a7 */ /* 0x000ea4000802007f */
[----:B--2---:R-:W-:Y:S05]  /*1d2f0*/  @!P1 BRA `(.L_x_964) ;  /* 0xfffffffc00f09947 */ /* 0x004fea000383ffff */
[----:B------:R-:W-:Y:S05]  /*1d300*/  BRA `(.L_x_1012) ;  /* 0xffffffe800dc7947 */ /* 0x000fea000383ffff */
.L_x_966:
[----:B--2---:R2:W3:Y:S02]  /*1d310*/  SYNCS.PHASECHK.TRANS64.TRYWAIT P1, [R4+URZ+0x28860], R5 ;  /* 0x02886005040075a7 */ /* 0x0044e4000802017f */
[----:B---3--:R-:W-:Y:S05]  /*1d320*/  @!P1 NANOSLEEP.SYNCS 0x989680 ;  /* 0x009896800000995d */ /* 0x008fea0003900000 */
[----:B------:R-:W3:Y:S02]  /*1d330*/  @!P1 SYNCS.PHASECHK.TRANS64 P1, [R4+URZ+0x28860], R5 ;  /* 0x02886005040095a7 */ /* 0x000ee4000802007f */
[----:B---3--:R-:W-:Y:S05]  /*1d340*/  @!P1 BRA `(.L_x_966) ;  /* 0xfffffffc00f09947 */ /* 0x008fea000383ffff */
[----:B------:R-:W-:Y:S05]  /*1d350*/  BRA `(.L_x_1013) ;  /* 0xffffffe800e07947 */ /* 0x000fea000383ffff */
.L_x_968:
[----:B---3--:R3:W4:Y:S02]  /*1d360*/  SYNCS.PHASECHK.TRANS64.TRYWAIT P1, [R3+URZ+0x28860], R2 ;  /* 0x02886002030075a7 */ /* 0x008724000802017f */
[----:B----4-:R-:W-:Y:S05]  /*1d370*/  @!P1 NANOSLEEP.SYNCS 0x989680 ;  /* 0x009896800000995d */ /* 0x010fea0003900000 */
[----:B------:R-:W4:Y:S02]  /*1d380*/  @!P1 SYNCS.PHASECHK.TRANS64 P1, [R3+URZ+0x28860], R2 ;  /* 0x02886002030095a7 */ /* 0x000f24000802007f */
[----:B----4-:R-:W-:Y:S05]  /*1d390*/  @!P1 BRA `(.L_x_968) ;  /* 0xfffffffc00f09947 */ /* 0x010fea000383ffff */
[----:B------:R-:W-:Y:S05]  /*1d3a0*/  BRA `(.L_x_1014) ;  /* 0xffffffe800e07947 */ /* 0x000fea000383ffff */
.L_x_970:
[----:B----4-:R4:W0:Y:S02]  /*1d3b0*/  SYNCS.PHASECHK.TRANS64.TRYWAIT P0, [R4+URZ+0x28880], R5 ;  /* 0x02888005040075a7 */ /* 0x010824000800017f */
[----:B0-----:R-:W-:Y:S05]  /*1d3c0*/  @!P0 NANOSLEEP.SYNCS 0x989680 ;  /* 0x009896800000895d */ /* 0x001fea0003900000 */
[----:B------:R-:W0:Y:S02]  /*1d3d0*/  @!P0 SYNCS.PHASECHK.TRANS64 P0, [R4+URZ+0x28880], R5 ;  /* 0x02888005040085a7 */ /* 0x000e24000800007f */
[----:B0-----:R-:W-:Y:S05]  /*1d3e0*/  @!P0 BRA `(.L_x_970) ;  /* 0xfffffffc00f08947 */ /* 0x001fea000383ffff */
[----:B------:R-:W-:Y:S05]  /*1d3f0*/  BRA `(.L_x_971) ;  /* 0xffffffe800dc7947 */ /* 0x000fea000383ffff */
.L_x_1015:
        /* <DEDUP_REMOVED lines=16> */
.L_x_2680:


//--------------------- .text._ZN7cutlass13device_kernelIN5flash11enable_sm90INS1_16FlashAttnFwdSm90INS1_25CollectiveMainloopFwdSm90ILi2EN4cute5tupleIJNS5_1CILi1EEES8_S8_EEENS6_IJNS7_ILi128EEENS7_ILi192EEESA_EEELi128ENS_12float_e4m3_tEfNS_4arch4Sm90ELb0ELb1ELb1ELb1ELb0ELb0ELb0ELb1ELb1ELb1ELb0ELb0EEENS1_21CollectiveEpilogueFwdINS6_IJSA_SA_SB_EEES9_NS_10bfloat16_tESF_Li256ELb1ELb1ELb0ELb1EEENS1_36VarlenDynamicPersistentTileSchedulerILi128ELi192ELi256ELi128ELb0ELb1ELb1ELb1ELb0ELb1EEEEEEEEEvNT_6ParamsE --------------------------
	.section	.text._ZN7cutlass13device_kernelIN5flash11enable_sm90INS1_16FlashAttnFwdSm90INS1_25CollectiveMainloopFwdSm90ILi2EN4cute5tupleIJNS5_1CILi1EEES8_S8_EEENS6_IJNS7_ILi128EEENS7_ILi192EEESA_EEELi128ENS_12float_e4m3_tEfNS_4arch4Sm90ELb0ELb1ELb1ELb1ELb0ELb0ELb0ELb1ELb1ELb1ELb0ELb0EEENS1_21CollectiveEpilogueFwdINS6_IJSA_SA_SB_EEES9_NS_10bfloat16_tESF_Li256ELb1ELb1ELb0ELb1EEENS1_36VarlenDynamicPersistentTileSchedulerILi128ELi192ELi256ELi128ELb0ELb1ELb1ELb1ELb0ELb1EEEEEEEEEvNT_6ParamsE,"ax",@progbits
	.align	128
.text._ZN7cutlass13device_kernelIN5flash11enable_sm90INS1_16FlashAttnFwdSm90INS1_25CollectiveMainloopFwdSm90ILi2EN4cute5tupleIJNS5_1CILi1EEES8_S8_EEENS6_IJNS7_ILi128EEENS7_ILi192EEESA_EEELi128ENS_12float_e4m3_tEfNS_4arch4Sm90ELb0ELb1ELb1ELb1ELb0ELb0ELb0ELb1ELb1ELb1ELb0ELb0EEENS1_21CollectiveEpilogueFwdINS6_IJSA_SA_SB_EEES9_NS_10bfloat16_tESF_Li256ELb1ELb1ELb0ELb1EEENS1_36VarlenDynamicPersistentTileSchedulerILi128ELi192ELi256ELi128ELb0ELb1ELb1ELb1ELb0ELb1EEEEEEEEEvNT_6ParamsE:
        .type           _ZN7cutlass13device_kernelIN5flash11enable_sm90INS1_16FlashAttnFwdSm90INS1_25CollectiveMainloopFwdSm90ILi2EN4cute5tupleIJNS5_1CILi1EEES8_S8_EEENS6_IJNS7_ILi128EEENS7_ILi192EEESA_EEELi128ENS_12float_e4m3_tEfNS_4arch4Sm90ELb0ELb1ELb1ELb1ELb0ELb0ELb0ELb1ELb1ELb1ELb0ELb0EEENS1_21CollectiveEpilogueFwdINS6_IJSA_SA_SB_EEES9_NS_10bfloat16_tESF_Li256ELb1ELb1ELb0ELb1EEENS1_36VarlenDynamicPersistentTileSchedulerILi128ELi192ELi256ELi128ELb0ELb1ELb1ELb1ELb0ELb1EEEEEEEEEvNT_6ParamsE,@function
        .size           _ZN7cutlass13device_kernelIN5flash11enable_sm90INS1_16FlashAttnFwdSm90INS1_25CollectiveMainloopFwdSm90ILi2EN4cute5tupleIJNS5_1CILi1EEES8_S8_EEENS6_IJNS7_ILi128EEENS7_ILi192EEESA_EEELi128ENS_12float_e4m3_tEfNS_4arch4Sm90ELb0ELb1ELb1ELb1ELb0ELb0ELb0ELb1ELb1ELb1ELb0ELb0EEENS1_21CollectiveEpilogueFwdINS6_IJSA_SA_SB_EEES9_NS_10bfloat16_tESF_Li256ELb1ELb1ELb0ELb1EEENS1_36VarlenDynamicPersistentTileSchedulerILi128ELi192ELi256ELi128ELb0ELb1ELb1ELb1ELb0ELb1EEEEEEEEEvNT_6ParamsE,(.L_x_2681 - _ZN7cutlass13device_kernelIN5flash11enable_sm90INS1_16FlashAttnFwdSm90INS1_25CollectiveMainloopFwdSm90ILi2EN4cute5tupleIJNS5_1CILi1EEES8_S8_EEENS6_IJNS7_ILi128EEENS7_ILi192EEESA_EEELi128ENS_12float_e4m3_tEfNS_4arch4Sm90ELb0ELb1ELb1ELb1ELb0ELb0ELb0ELb1ELb1ELb1ELb0ELb0EEENS1_21CollectiveEpilogueFwdINS6_IJSA_SA_SB_EEES9_NS_10bfloat16_tESF_Li256ELb1ELb1ELb0ELb1EEENS1_36VarlenDynamicPersistentTileSchedulerILi128ELi192ELi256ELi128ELb0ELb1ELb1ELb1ELb0ELb1EEEEEEEEEvNT_6ParamsE)
        .other          _ZN7cutlass13device_kernelIN5flash11enable_sm90INS1_16FlashAttnFwdSm90INS1_25CollectiveMainloopFwdSm90ILi2EN4cute5tupleIJNS5_1CILi1EEES8_S8_EEENS6_IJNS7_ILi128EEENS7_ILi192EEESA_EEELi128ENS_12float_e4m3_tEfNS_4arch4Sm90ELb0ELb1ELb1ELb1ELb0ELb0ELb0ELb1ELb1ELb1ELb0ELb0EEENS1_21CollectiveEpilogueFwdINS6_IJSA_SA_SB_EEES9_NS_10bfloat16_tESF_Li256ELb1ELb1ELb0ELb1EEENS1_36VarlenDynamicPersistentTileSchedulerILi128ELi192ELi256ELi128ELb0ELb1ELb1ELb1ELb0ELb1EEEEEEEEEvNT_6ParamsE,@"STO_CUDA_ENTRY STV_DEFAULT"
_ZN7cutlass13device_kernelIN5flash11enable_sm90INS1_16FlashAttnFwdSm90INS1_25CollectiveMainloopFwdSm90ILi2EN4cute5tupleIJNS5_1CILi1EEES8_S8_EEENS6_IJNS7_ILi128EEENS7_ILi192EEESA_EEELi128ENS_12float_e4m3_tEfNS_4arch4Sm90ELb0ELb1ELb1ELb1ELb0ELb0ELb0ELb1ELb1ELb1ELb0ELb0EEENS1_21CollectiveEpilogueFwdINS6_IJSA_SA_SB_EEES9_NS_10bfloat16_tESF_Li256ELb1ELb1ELb0ELb1EEENS1_36VarlenDynamicPersistentTileSchedulerILi128ELi192ELi256ELi128ELb0ELb1ELb1ELb1ELb0ELb1EEEEEEEEEvNT_6ParamsE:
        /* <DEDUP_REMOVED lines=18> */
.L_x_1017:
[----:B------:R-:W-:Y:S05]  /*0120*/  BSYNC B0 ;  /* 0x0000000000007941 */ /* 0x000fea0003800000 */
.L_x_1016:
        /* <DEDUP_REMOVED lines=41> */
.L_x_1018:
        /* <DEDUP_REMOVED lines=22> */
.L_x_1019:
        /* <DEDUP_REMOVED lines=18> */
.L_x_1020:
        /* <DEDUP_REMOVED lines=22> */
.L_x_1021:
        /* <DEDUP_REMOVED lines=22> */
.L_x_1022:
[----:B------:R-:W-:Y:S01]  /*0900*/  PLOP3.LUT P0, PT, PT, PT, UP0, 0x80, 0x0 ;  /* 0x000000000000781c */ /* 0x000fe20003f0f008 */
[----:B------:R-:W-:Y:S01]  /*0910*/  UMOV UR38, 0x1 ;  /* 0x0000000100267882 */ /* 0x000fe20000000000 */
[----:B------:R-:W-:Y:S01]  /*0920*/  NOP ;  /* 0x0000000000007918 */ /* 0x000fe20000000000 */
[----:B------:R-:W-:Y:S01]  /*0930*/  USEL UR38, UR38, 0x2, !UP0 ;  /* 0x0000000226267887 */ /* 0x000fe2000c000000 */
[----:B------:R-:W-:Y:S01]  /*0940*/  ULDC.64 UR50, c[0x0][0x208] ;  /* 0x0000820000327ab9 */ /* 0x000fe20000000a00 */
[----:B012-4-:R-:W-:Y:S08]  /*0950*/  BAR.SYNC.DEFER_BLOCKING 0x0 ;  /* 0x0000000000007b1d */ /* 0x017ff00000010000 */
[----:B------:R-:W-:Y:S05]  /*0960*/  @!P0 BRA `(.L_x_1023) ;  /* 0x0000017400ec8947 */ /* 0x000fea0003800000 */
.L_x_1024:
        /* <DEDUP_REMOVED lines=20> */
[----:B------:R-:W-:Y:S01]  /*0ab0*/  ULOP3.LUT UR46, UR38, 0x1, URZ, 0xfc, !UPT ;  /* 0x00000001262e7892 */ /* 0x000fe2000f8efc3f */
[----:B------:R-:W-:Y:S01]  /*0ac0*/  R2UR UR5, R5 ;  /* 0x00000000050572ca */ /* 0x000fe200000e0000 */
[----:B------:R-:W-:Y:S01]  /*0ad0*/  UMOV UR36, URZ ;  /* 0x0000003f00247c82 */ /* 0x000fe20008000000 */
[----:B------:R-:W-:Y:S01]  /*0ae0*/  SHF.R.S32.HI R0, RZ, 0x1f, R217 ;  /* 0x0000001fff007819 */ /* 0x000fe200000114d9 */
[----:B------:R-:W-:Y:S01]  /*0af0*/  UMOV UR37, URZ ;  /* 0x0000003f00257c82 */ /* 0x000fe20008000000 */
[----:B------:R-:W-:Y:S01]  /*0b00*/  R2UR UR47, R7 ;  /* 0x00000000072f72ca */ /* 0x000fe200000e0000 */
[----:B------:R-:W-:Y:S01]  /*0b10*/  UMOV UR49, URZ ;  /* 0x0000003f00317c82 */ /* 0x000fe20008000000 */
[CC--:B------:R-:W-:Y:S02]  /*0b20*/  LEA.HI R3, R0.reuse, R217.reuse, RZ, 0x7 ;  /* 0x000000d900037211 */ /* 0x0c0fe400078f38ff */
[----:B------:R-:W-:-:S02]  /*0b30*/  LEA.HI R4, R0, R217, RZ, 0x5 ;  /* 0x000000d900047211 */ /* 0x000fc400078f28ff */
[----:B------:R-:W-:Y:S02]  /*0b40*/  LOP3.LUT R2, R3, 0xffffff80, RZ, 0xc0, !PT ;  /* 0xffffff8003027812 */ /* 0x000fe400078ec0ff */
[----:B------:R-:W-:Y:S01]  /*0b50*/  SHF.R.S32.HI R212, RZ, 0x7, R3 ;  /* 0x00000007ffd47819 */ /* 0x000fe20000011403 */
[----:B------:R-:W-:Y:S02]  /*0b60*/  IMAD.SHL.U32 R6, R4, 0x20, RZ ;  /* 0x0000002004067824 */ /* 0x000fe400078e00ff */
[----:B------:R-:W-:Y:S01]  /*0b70*/  IMAD.IADD R211, R217, 0x1, -R2 ;  /* 0x00000001d9d37824 */ /* 0x000fe200078e0a02 */
[----:B------:R-:W-:Y:S02]  /*0b80*/  LEA.HI R2, R0, R217, RZ, 0x4 ;  /* 0x000000d900027211 */ /* 0x000fe400078f20ff */
[----:B------:R-:W-:Y:S02]  /*0b90*/  LOP3.LUT R7, R6, 0xfffffc00, RZ, 0xc0, !PT ;  /* 0xfffffc0006077812 */ /* 0x000fe400078ec0ff */
[----:B------:R-:W-:-:S02]  /*0ba0*/  SHF.R.S32.HI R8, RZ, 0x1f, R211 ;  /* 0x0000001fff087819 */ /* 0x000fc400000114d3 */
[----:B------:R-:W-:Y:S02]  /*0bb0*/  SHF.R.S32.HI R5, RZ, 0x4, R2 ;  /* 0x00000004ff057819 */ /* 0x000fe40000011402 */
[----:B------:R-:W-:Y:S02]  /*0bc0*/  LEA.HI R9, R8, R211, RZ, 0x2 ;  /* 0x000000d308097211 */ /* 0x000fe400078f10ff */
[C---:B------:R-:W-:Y:S02]  /*0bd0*/  LOP3.LUT R4, R2.reuse, 0x3fffff0, RZ, 0xc0, !PT ;  /* 0x03fffff002047812 */ /* 0x040fe400078ec0ff */
[----:B------:R-:W-:Y:S02]  /*0be0*/  LEA.HI R2, R2, R5, RZ, 0x1 ;  /* 0x0000000502027211 */ /* 0x000fe400078f08ff */
[----:B------:R-:W-:Y:S01]  /*0bf0*/  LEA.HI R6, R0, R217, RZ, 0x2 ;  /* 0x000000d900067211 */ /* 0x000fe200078f10ff */
[----:B------:R-:W-:Y:S01]  /*0c00*/  IMAD.IADD R4, R217, 0x1, -R4 ;  /* 0x00000001d9047824 */ /* 0x000fe200078e0a04 */
[----:B------:R-:W-:-:S02]  /*0c10*/  SHF.R.S32.HI R10, RZ, 0x2, R9 ;  /* 0x00000002ff0a7819 */ /* 0x000fc40000011409 */
[----:B------:R-:W-:Y:S01]  /*0c20*/  SHF.R.S32.HI R11, RZ, 0x1f, R9 ;  /* 0x0000001fff0b7819 */ /* 0x000fe20000011409 */
[----:B------:R-:W-:Y:S01]  /*0c30*/  IMAD R7, R4, 0x40, R7 ;  /* 0x0000004004077824 */ /* 0x000fe200078e0207 */
[----:B------:R-:W-:Y:S02]  /*0c40*/  LOP3.LUT R2, R2, 0x1ffffffe, RZ, 0xc0, !PT ;  /* 0x1ffffffe02027812 */ /* 0x000fe400078ec0ff */
[----:B------:R-:W-:Y:S02]  /*0c50*/  LOP3.LUT R6, R6, 0xfffffffc, RZ, 0xc0, !PT ;  /* 0xfffffffc06067812 */ /* 0x000fe400078ec0ff */
[----:B------:R-:W-:Y:S01]  /*0c60*/  LEA.HI R0, R0, R217, RZ, 0x3 ;  /* 0x000000d900007211 */ /* 0x000fe200078f18ff */
[----:B------:R-:W-:Y:S01]  /*0c70*/  IMAD.IADD R214, R5, 0x1, -R2 ;  /* 0x0000000105d67824 */ /* 0x000fe200078e0a02 */
[----:B------:R-:W-:Y:S01]  /*0c80*/  LEA.HI R11, R11, R10, RZ, 0x3 ;  /* 0x0000000a0b0b7211 */ /* 0x000fe200078f18ff */
        /* <DEDUP_REMOVED lines=8> */
[----:B------:R-:W-:Y:S01]  /*0d10*/  SHF.R.S32.HI R8, RZ, 0x5, R8 ;  /* 0x00000005ff087819 */ /* 0x000fe20000011408 */
[----:B------:R-:W-:Y:S01]  /*0d20*/  IMAD.SHL.U32 R23, R209, 0x8, RZ ;  /* 0x00000008d1177824 */ /* 0x000fe200078e00ff */
[----:B------:R-:W-:Y:S02]  /*0d30*/  LEA.HI R4, R6, R6, RZ, 0x1 ;  /* 0x0000000606047211 */ /* 0x000fe400078f08ff */
[----:B------:R-:W-:Y:S01]  /*0d40*/  LOP3.LUT R3, R3, 0x3fffffe, RZ, 0xc0, !PT ;  /* 0x03fffffe03037812 */ /* 0x000fe200078ec0ff */
[----:B------:R-:W-:Y:S01]  /*0d50*/  IMAD R8, R8, 0x10, R11 ;  /* 0x0000001008087824 */ /* 0x000fe200078e020b */
[----:B------:R-:W-:Y:S01]  /*0d60*/  LOP3.LUT R5, R4, 0x1ffffffe, RZ, 0xc0, !PT ;  /* 0x1ffffffe04057812 */ /* 0x000fe200078ec0ff */
[----:B------:R-:W-:Y:S01]  /*0d70*/  VIADD R208, R23, 0x40 ;  /* 0x0000004017d07836 */ /* 0x000fe20000000000 */
        /* <DEDUP_REMOVED lines=9> */
.L_x_1128:
[----:B------:R-:W-:Y:S01]  /*0e10*/  ULDC.64 UR6, c[0x0][0xa28] ;  /* 0x00028a0000067ab9 */ /* 0x000fe20000000a00 */
[----:B------:R-:W-:Y:S01]  /*0e20*/  IMAD.MOV.U32 R0, RZ, RZ, RZ ;  /* 0x000000ffff007224 */ /* 0x000fe200078e00ff */
[----:B------:R-:W-:-:S04]  /*0e30*/  UISETP.NE.U32.AND UP0, UPT, UR6, URZ, UPT ;  /* 0x0000003f0600728c */ /* 0x000fc8000bf05070 */
[----:B------:R-:W-:-:S03]  /*0e40*/  UISETP.NE.AND.EX UP0, UPT, UR7, URZ, UPT, UP0 ;  /* 0x0000003f0700728c */ /* 0x000fc6000bf05300 */
[----:B------:R-:W-:Y:S02]  /*0e50*/  ULDC.64 UR6, c[0x0][0xa18] ;  /* 0x0002860000067ab9 */ /* 0x000fe40000000a00 */
[----:B------:R-:W-:Y:S01]  /*0e60*/  UISETP.NE.U32.AND UP1, UPT, UR6, URZ, UPT ;  /* 0x0000003f0600728c */ /* 0x000fe2000bf25070 */
[----:B------:R-:W-:-:S03]  /*0e70*/  PLOP3.LUT P0, PT, PT, PT, UP0, 0x80, 0x0 ;  /* 0x000000000000781c */ /* 0x000fc60003f0f008 */
[----:B------:R-:W-:-:S03]  /*0e80*/  UISETP.NE.AND.EX UP1, UPT, UR7, URZ, UPT, UP1 ;  /* 0x0000003f0700728c */ /* 0x000fc6000bf25310 */
[----:B------:R-:W-:Y:S02]  /*0e90*/  @UP0 ULDC.64 UR6, c[0x0][0xa28] ;  /* 0x00028a0000060ab9 */ /* 0x000fe40000000a00 */
[----:B------:R-:W-:Y:S01]  /*0ea0*/  @UP0 UIMAD.WIDE UR6, UR47, 0x4, UR6 ;  /* 0x000000042f0608a5 */ /* 0x000fe2000f8e0206 */
[----:B------:R-:W-:-:S05]  /*0eb0*/  PLOP3.LUT P2, PT, PT, PT, UP1, 0x80, 0x0 ;  /* 0x000000000000781c */ /* 0x000fca0003f4f018 */
[----:B------:R-:W-:Y:S01]  /*0ec0*/  @UP1 ULDC.64 UR8, c[0x0][0xa18] ;  /* 0x0002860000081ab9 */ /* 0x000fe20000000a00 */
[----:B0-234-:R-:W-:Y:S02]  /*0ed0*/  IMAD.U32 R4, RZ, RZ, UR6 ;  /* 0x00000006ff047e24 */ /* 0x01dfe4000f8e00ff */
[----:B------:R-:W-:Y:S01]  /*0ee0*/  IMAD.U32 R5, RZ, RZ, UR7 ;  /* 0x00000007ff057e24 */ /* 0x000fe2000f8e00ff */
[----:B------:R-:W-:Y:S01]  /*0ef0*/  @UP1 UIMAD.WIDE UR6, UR47, 0x4, UR8 ;  /* 0x000000042f0618a5 */ /* 0x000fe2000f8e0208 */
[----:B------:R-:W-:Y:S02]  /*0f00*/  ULDC UR4, c[0x0][0x288] ;  /* 0x0000a20000047ab9 */ /* 0x000fe40000000800 */
[----:B------:R-:W-:Y:S01]  /*0f10*/  IMAD.U32 R18, RZ, RZ, UR4 ;  /* 0x00000004ff127e24 */ /* 0x000fe2000f8e00ff */
[----:B-----5:R0:W5:Y:S02]  /*0f20*/  @P0 LDG.E R0, desc[UR50][R4.64] ;  /* 0x0000003204000981 */ /* 0x020164000c1e1900 */
[----:B-1----:R-:W-:Y:S01]  /*0f30*/  IMAD.U32 R6, RZ, RZ, UR6 ;  /* 0x00000006ff067e24 */ /* 0x002fe2000f8e00ff */
[----:B------:R-:W-:Y:S01]  /*0f40*/  ULDC UR4, c[0x0][0x424] ;  /* 0x0001090000047ab9 */ /* 0x000fe20000000800 */
[----:B------:R-:W-:Y:S01]  /*0f50*/  IMAD.U32 R7, RZ, RZ, UR7 ;  /* 0x00000007ff077e24 */ /* 0x000fe2000f8e00ff */
[----:B------:R-:W-:-:S04]  /*0f60*/  ULDC.64 UR6, c[0x0][0x418] ;  /* 0x0001060000067ab9 */ /* 0x000fc80000000a00 */
[----:B------:R0:W5:Y:S01]  /*0f70*/  @P2 LDG.E R18, desc[UR50][R6.64] ;  /* 0x0000003206122981 */ /* 0x000162000c1e1900 */
[----:B------:R-:W-:-:S04]  /*0f80*/  UISETP.NE.U32.AND UP0, UPT, UR6, URZ, UPT ;  /* 0x0000003f0600728c */ /* 0x000fc8000bf05070 */
[----:B------:R-:W-:-:S03]  /*0f90*/  UISETP.NE.AND.EX UP0, UPT, UR7, URZ, UPT, UP0 ;  /* 0x0000003f0700728c */ /* 0x000fc6000bf05300 */
[----:B------:R-:W-:Y:S01]  /*0fa0*/  ULDC.64 UR6, c[0x0][0xa20] ;  /* 0x0002880000067ab9 */ /* 0x000fe20000000a00 */
[----:B------:R-:W-:Y:S01]  /*0fb0*/  USEL UR4, UR4, 0x1, UP0 ;  /* 0x0000000104047887 */ /* 0x000fe20008000000 */
[----:B------:R-:W-:Y:S01]  /*0fc0*/  ISETP.NE.U32.AND P1, PT, RZ, UR6, PT ;  /* 0x00000006ff007c0c */ /* 0x000fe2000bf25070 */
[----:B------:R-:W-:Y:S02]  /*0fd0*/  ULDC UR6, c[0x0][0x2f0] ;  /* 0x0000bc0000067ab9 */ /* 0x000fe40000000800 */
[----:B------:R-:W-:Y:S01]  /*0fe0*/  UIMAD UR4, UR4, UR6, URZ ;  /* 0x00000006040472a4 */ /* 0x000fe2000f8e023f */
[----:B------:R-:W-:Y:S01]  /*0ff0*/  ISETP.NE.AND.EX P1, PT, RZ, UR7, PT, P1 ;  /* 0x00000007ff007c0c */ /* 0x000fe2000bf25310 */
[----:B0-----:R-:W-:-:S12]  /*1000*/  @P2 BRA `(.L_x_1025) ;  /* 0x00000000002c2947 */ /* 0x001fd80003800000 */
        /* <DEDUP_REMOVED lines=8> */
[----:B-----5:R-:W2:Y:S04]  /*1090*/  LDG.E R18, desc[UR50][R4.64] ;  /* 0x0000003204127981 */ /* 0x020ea8000c1e1900 */
[----:B------:R-:W2:Y:S02]  /*10a0*/  LDG.E R3, desc[UR50][R4.64+0x4] ;  /* 0x0000043204037981 */ /* 0x000ea4000c1e1900 */
[----:B--2---:R-:W-:-:S07]  /*10b0*/  IMAD.IADD R18, R3, 0x1, -R18 ;  /* 0x0000000103127824 */ /* 0x004fce00078e0a12 */
.L_x_1025:
[----:B------:R-:W-:Y:S01]  /*10c0*/  IMAD.U32 R17, RZ, RZ, UR4 ;  /* 0x00000004ff117e24 */ /* 0x000fe2000f8e00ff */
[----:B------:R-:W-:Y:S01]  /*10d0*/  UMOV UR39, UR48 ;  /* 0x0000003000277c82 */ /* 0x000fe20008000000 */
[----:B------:R-:W-:Y:S01]  /*10e0*/  UMOV UR40, UR47 ;  /* 0x0000002f00287c82 */ /* 0x000fe20008000000 */
[----:B------:R-:W-:Y:S05]  /*10f0*/  @!P1 BRA `(.L_x_1026) ;  /* 0x0000000000189947 */ /* 0x000fea0003800000 */
[----:B------:R-:W-:Y:S02]  /*1100*/  ULDC.64 UR6, c[0x0][0xa20] ;  /* 0x0002880000067ab9 */ /* 0x000fe40000000a00 */
[----:B------:R-:W-:-:S06]  /*1110*/  UIMAD.WIDE UR6, UR47, 0x4, UR6 ;  /* 0x000000042f0678a5 */ /* 0x000fcc000f8e0206 */
[----:B------:R-:W-:Y:S02]  /*1120*/  IMAD.U32 R4, RZ, RZ, UR6 ;  /* 0x00000006ff047e24 */ /* 0x000fe4000f8e00ff */
[----:B------:R-:W-:-:S05]  /*1130*/  IMAD.U32 R5, RZ, RZ, UR7 ;  /* 0x00000007ff057e24 */ /* 0x000fca000f8e00ff */
[----:B------:R0:W5:Y:S01]  /*1140*/  LDG.E R17, desc[UR50][R4.64] ;  /* 0x0000003204117981 */ /* 0x000162000c1e1900 */
[----:B------:R-:W-:Y:S05]  /*1150*/  BRA `(.L_x_1027) ;  /* 0x00000000002c7947 */ /* 0x000fea0003800000 */
.L_x_1026:
        /* <DEDUP_REMOVED lines=9> */
[----:B------:R-:W2:Y:S02]  /*11f0*/  LDG.E R6, desc[UR50][R4.64+0x4] ;  /* 0x0000043204067981 */ /* 0x000ea4000c1e1900 */
[----:B--2---:R-:W-:-:S07]  /*1200*/  IMAD.IADD R17, R6, 0x1, -R17 ;  /* 0x0000000106117824 */ /* 0x004fce00078e0a11 */
.L_x_1027:
[----:B------:R-:W1:Y:S01]  /*1210*/  LDC R3, c[0x0][0x448] ;  /* 0x00011200ff037b82 */ /* 0x000e620000000800 */
[----:B------:R-:W-:Y:S01]  /*1220*/  USHF.L.U32 UR41, UR5, 0x7, URZ ;  /* 0x0000000705297899 */ /* 0x000fe2000800063f */
[----:B-----5:R-:W-:-:S03]  /*1230*/  IMAD.IADD R17, R17, 0x1, -R0 ;  /* 0x0000000111117824 */ /* 0x020fc600078e0a00 */
[----:B------:R-:W-:Y:S02]  /*1240*/  UIADD3 UR4, UR41, 0x7f, URZ ;  /* 0x0000007f29047890 */ /* 0x000fe4000fffe03f */
[----:B0-----:R-:W-:Y:S01]  /*1250*/  IADD3 R5, R17, 0x1, -R18 ;  /* 0x0000000111057810 */ /* 0x001fe20007ffe812 */
[----:B------:R-:W0:Y:S03]  /*1260*/  LDC.64 R6, c[0x0][0x9e0] ;  /* 0x00027800ff067b82 */ /* 0x000e260000000a00 */
[----:B------:R-:W-:Y:S01]  /*1270*/  IMAD.U32 R0, RZ, RZ, UR4 ;  /* 0x00000004ff007e24 */ /* 0x000fe2000f8e00ff */
[----:B-1----:R-:W-:Y:S02]  /*1280*/  ISETP.NE.AND P1, PT, R3, 0x1, PT ;  /* 0x000000010300780c */ /* 0x002fe40003f25270 */
[----:B0-----:R-:W-:-:S11]  /*1290*/  ISETP.GE.AND P2, PT, R7, 0x1, PT ;  /* 0x000000010700780c */ /* 0x001fd60003f46270 */
[----:B------:R-:W0:Y:S08]  /*12a0*/  @P1 LDC R3, c[0x0][0x44c] ;  /* 0x00011300ff031b82 */ /* 0x000e300000000800 */
[----:B------:R-:W1:Y:S01]  /*12b0*/  @P1 LDC R4, c[0x0][0x450] ;  /* 0x00011400ff041b82 */ /* 0x000e620000000800 */
[----:B0-----:R-:W-:-:S05]  /*12c0*/  @P1 IMAD.HI.U32 R3, R3, UR4, RZ ;  /* 0x0000000403031c27 */ /* 0x001fca000f8e00ff */
[----:B-1----:R-:W-:-:S05]  /*12d0*/  @P1 SHF.R.U32.HI R0, RZ, R4, R3 ;  /* 0x00000004ff001219 */ /* 0x002fca0000011603 */
        /* <DEDUP_REMOVED lines=13> */
.L_x_1029:
[----:B------:R-:W-:-:S13]  /*13b0*/  ISETP.NE.AND P0, PT, R7, 0x1, PT ;  /* 0x000000010700780c */ /* 0x000fda0003f05270 */
[----:B------:R-:W0:Y:S02]  /*13c0*/  @P0 LDC.64 R4, c[0x0][0x9e8] ;  /* 0x00027a00ff040b82 */ /* 0x000e240000000a00 */
[----:B0-----:R-:W-:-:S05]  /*13d0*/  @P0 IMAD.HI.U32 R4, R3, R4, RZ ;  /* 0x0000000403040227 */ /* 0x001fca00078e00ff */
[----:B------:R-:W-:-:S07]  /*13e0*/  @P0 SHF.R.U32.HI R3, RZ, R5, R4 ;  /* 0x00000005ff030219 */ /* 0x000fce0000011604 */
.L_x_1030:
[----:B------:R-:W-:-:S05]  /*13f0*/  IMAD R3, R3, R7, R7 ;  /* 0x0000000703037224 */ /* 0x000fca00078e0207 */
[----:B------:R-:W-:-:S07]  /*1400*/  VIMNMX R0, R0, R3, PT ;  /* 0x0000000300007248 */ /* 0x000fce0003fe0100 */
.L_x_1028:
[----:B------:R-:W0:Y:S01]  /*1410*/  @P1 LDC R5, c[0x0][0x44c] ;  /* 0x00011300ff051b82 */ /* 0x000e220000000800 */
[----:B------:R-:W-:Y:S01]  /*1420*/  IMAD.U32 R4, RZ, RZ, UR41 ;  /* 0x00000029ff047e24 */ /* 0x000fe2000f8e00ff */
[----:B------:R-:W-:Y:S01]  /*1430*/  ULDC UR4, c[0x0][0x9dc] ;  /* 0x0002770000047ab9 */ /* 0x000fe20000000800 */
[----:B------:R-:W-:Y:S02]  /*1440*/  VIADD R3, R0, 0xbf ;  /* 0x000000bf00037836 */ /* 0x000fe40000000000 */
[C---:B------:R-:W-:Y:S02]  /*1450*/  IMAD.IADD R121, R17.reuse, 0x1, -R18 ;  /* 0x0000000111797824 */ /* 0x040fe400078e0a12 */
[----:B------:R-:W-:Y:S01]  /*1460*/  VIADD R0, R17, 0xbf ;  /* 0x000000bf11007836 */ /* 0x000fe20000000000 */
        /* <DEDUP_REMOVED lines=23> */
.L_x_1032:
[----:B------:R-:W-:-:S13]  /*15e0*/  ISETP.NE.AND P0, PT, R7, 0x1, PT ;  /* 0x000000010700780c */ /* 0x000fda0003f05270 */
[----:B------:R-:W0:Y:S02]  /*15f0*/  @P0 LDC.64 R4, c[0x0][0x9e8] ;  /* 0x00027a00ff040b82 */ /* 0x000e240000000a00 */
[----:B0-----:R-:W-:-:S05]  /*1600*/  @P0 IMAD.HI.U32 R0, R6, R4, RZ ;  /* 0x0000000406000227 */ /* 0x001fca00078e00ff */
[----:B------:R-:W-:-:S07]  /*1610*/  @P0 SHF.R.U32.HI R6, RZ, R5, R0 ;  /* 0x00000005ff060219 */ /* 0x000fce0000011600 */
.L_x_1033:
[----:B------:R-:W-:-:S05]  /*1620*/  IMAD R6, R6, R7, RZ ;  /* 0x0000000706067224 */ /* 0x000fca00078e02ff */
[----:B------:R-:W-:-:S13]  /*1630*/  R2UR UR5, R6 ;  /* 0x00000000060572ca */ /* 0x000fda00000e0000 */
[----:B------:R-:W-:-:S04]  /*1640*/  UISETP.LT.AND UP0, UPT, UR4, UR5, UPT ;  /* 0x000000050400728c */ /* 0x000fc8000bf01270 */
[----:B------:R-:W-:-:S12]  /*1650*/  USEL UR4, UR4, UR5, !UP0 ;  /* 0x0000000504047287 */ /* 0x000fd8000c000000 */
.L_x_1031:
        /* <DEDUP_REMOVED lines=9> */
[----:B------:R-:W-:Y:S01]  /*16f0*/  CS2R R10, SRZ ;  /* 0x00000000000a7805 */ /* 0x000fe2000001ff00 */
[----:B------:R-:W-:Y:S01]  /*1700*/  IMAD.MOV.U32 R5, RZ, RZ, RZ ;  /* 0x000000ffff057224 */ /* 0x000fe200078e00ff */
[----:B------:R-:W-:Y:S01]  /*1710*/  CS2R R174, SRZ ;  /* 0x0000000000ae7805 */ /* 0x000fe2000001ff00 */
[----:B------:R-:W-:Y:S01]  /*1720*/  UISETP.LT.AND UP0, UPT, URZ, UR4, UPT ;  /* 0x000000043f00728c */ /* 0x000fe2000bf01270 */
[----:B------:R-:W-:-:S02]  /*1730*/  CS2R R12, SRZ ;  /* 0x00000000000c7805 */ /* 0x000fc4000001ff00 */
[----:B------:R-:W-:Y:S02]  /*1740*/  CS2R R172, SRZ ;  /* 0x0000000000ac7805 */ /* 0x000fe4000001ff00 */
[----:B------:R-:W-:Y:S01]  /*1750*/  CS2R R14, SRZ ;  /* 0x00000000000e7805 */ /* 0x000fe2000001ff00 */
[----:B------:R-:W-:Y:S01]  /*1760*/  USEL UR42, URZ, UR4, !UP0 ;  /* 0x000000043f2a7287 */ /* 0x000fe2000c000000 */
[----:B------:R-:W-:Y:S02]  /*1770*/  CS2R R166, SRZ ;  /* 0x0000000000a67805 */ /* 0x000fe4000001ff00 */
[----:B------:R-:W-:Y:S02]  /*1780*/  CS2R R20, SRZ ;  /* 0x0000000000147805 */ /* 0x000fe4000001ff00 */
[----:B------:R-:W-:Y:S02]  /*1790*/  CS2R R164, SRZ ;  /* 0x0000000000a47805 */ /* 0x000fe4000001ff00 */
[----:B------:R-:W-:-:S02]  /*17a0*/  CS2R R24, SRZ ;  /* 0x0000000000187805 */ /* 0x000fc4000001ff00 */
[----:B------:R-:W-:Y:S02]  /*17b0*/  CS2R R158, SRZ ;  /* 0x00000000009e7805 */ /* 0x000fe4000001ff00 */
[----:B------:R-:W-:Y:S02]  /*17c0*/  ISETP.GT.AND P1, PT, R120, UR42, PT ;  /* 0x0000002a78007c0c */ /* 0x000fe4000bf24270 */
        /* <DEDUP_REMOVED lines=18> */
[----:B------:R-:W-:Y:S01]  /*18f0*/  IMAD.MOV.U32 R48, RZ, RZ, RZ ;  /* 0x000000ffff307224 */ /* 0x000fe200078e00ff */
        /* <DEDUP_REMOVED lines=32> */
.L_x_1035:
        /* <DEDUP_REMOVED lines=16> */
[----:B------:R-:W-:Y:S02]  /*1c00*/  @UP0 UIMAD.WIDE.U32 UR8, UR47, UR16, URZ ;  /* 0x000000102f0802a5 */ /* 0x000fe4000f8e003f */
[----:B------:R-:W-:-:S02]  /*1c10*/  @UP0 UIMAD UR17, UR47, UR17, UR10 ;  /* 0x000000112f1102a4 */ /* 0x000fc4000f8e020a */
[----:B------:R-:W-:Y:S02]  /*1c20*/  @UP0 USHF.R.S32.HI UR16, URZ, 0x1f, UR48 ;  /* 0x0000001f3f100899 */ /* 0x000fe40008011430 */
[----:B------:R-:W-:Y:S02]  /*1c30*/  @UP1 UIMAD.WIDE.U32 UR10, UR47, UR14, URZ ;  /* 0x0000000e2f0a12a5 */ /* 0x000fe4000f8e003f */
[----:B------:R-:W-:Y:S02]  /*1c40*/  @UP1 UIMAD UR18, UR47, UR15, UR12 ;  /* 0x0000000f2f1212a4 */ /* 0x000fe4000f8e020c */
[----:B------:R-:W-:Y:S01]  /*1c50*/  @UP1 USHF.R.S32.HI UR19, URZ, 0x1f, UR48 ;  /* 0x0000001f3f131899 */ /* 0x000fe20008011430 */
[----:B------:R-:W-:Y:S01]  /*1c60*/  @UP0 ULDC.64 UR14, c[0x0][0x9b0] ;  /* 0x00026c00000e0ab9 */ /* 0x000fe20000000a00 */
[----:B------:R-:W-:Y:S01]  /*1c70*/  @UP1 ULDC.64 UR12, c[0x0][0x9c0] ;  /* 0x00027000000c1ab9 */ /* 0x000fe20000000a00 */
[----:B------:R-:W-:Y:S02]  /*1c80*/  @UP0 UIMAD UR16, UR16, UR14, URZ ;  /* 0x0000000e101002a4 */ /* 0x000fe4000f8e023f */
[----:B------:R-:W-:-:S02]  /*1c90*/  @UP0 UIADD3 UR9, UR9, UR17, URZ ;  /* 0x0000001109090290 */ /* 0x000fc4000fffe03f */
[----:B------:R-:W-:Y:S02]  /*1ca0*/  @UP1 UIMAD UR17, UR19, UR12, URZ ;  /* 0x0000000c131112a4 */ /* 0x000fe4000f8e023f */
[----:B------:R-:W-:Y:S02]  /*1cb0*/  @UP1 UIADD3 UR11, UR11, UR18, URZ ;  /* 0x000000120b0b1290 */ /* 0x000fe4000fffe03f */
[----:B------:R-:W-:Y:S02]  /*1cc0*/  @UP0 UIMAD UR16, UR48, UR15, UR16 ;  /* 0x0000000f301002a4 */ /* 0x000fe4000f8e0210 */
[----:B------:R-:W-:Y:S02]  /*1cd0*/  @UP0 UIMAD.WIDE.U32 UR14, UR48, UR14, UR8 ;  /* 0x0000000e300e02a5 */ /* 0x000fe4000f8e0008 */
[----:B------:R-:W-:Y:S02]  /*1ce0*/  @UP1 UIMAD UR8, UR48, UR13, UR17 ;  /* 0x0000000d300812a4 */ /* 0x000fe4000f8e0211 */
        /* <DEDUP_REMOVED lines=25> */
.L_x_1228:
[----:B------:R-:W-:Y:S05]  /*1e80*/  @!P0 BRA `(.L_x_1037) ;  /* 0x0000000000048947 */ /* 0x000fea0003800000 */
[----:B------:R-:W-:Y:S01]  /*1e90*/  BPT.TRAP 0x1 ;  /* 0x000000040000795c */ /* 0x000fe20000300000 */
.L_x_1037:
[----:B------:R-:W-:Y:S02]  /*1ea0*/  IMAD.U32 R123, RZ, RZ, UR49 ;  /* 0x00000031ff7b7e24 */ /* 0x000fe4000f8e00ff */
[----:B------:R-:W-:-:S03]  /*1eb0*/  IMAD.U32 R4, RZ, RZ, UR37 ;  /* 0x00000025ff047e24 */ /* 0x000fc6000f8e00ff */
[----:B------:R-:W-:Y:S02]  /*1ec0*/  LEA R123, R123, UR45, 0x3 ;  /* 0x0000002d7b7b7c11 */ /* 0x000fe4000f8e18ff */
[----:B------:R-:W-:-:S04]  /*1ed0*/  SHF.L.U32 R4, R4, 0x1f, RZ ;  /* 0x0000001f04047819 */ /* 0x000fc800000006ff */
[----:B------:R1:W2:Y:S01]  /*1ee0*/  SYNCS.PHASECHK.TRANS64.TRYWAIT P1, [R123+URZ+0x28830], R4 ;  /* 0x028830047b0075a7 */ /* 0x0002a2000802017f */
[----:B------:R-:W-:Y:S05]  /*1ef0*/  @!P0 BRA `(.L_x_1038) ;  /* 0x0000000000048947 */ /* 0x000fea0003800000 */
[----:B------:R-:W-:Y:S01]  /*1f00*/  BPT.TRAP 0x1 ;  /* 0x000000040000795c */ /* 0x000fe20000300000 */
.L_x_1038:
[----:B0-----:R-:W0:Y:S01]  /*1f10*/  S2R R3, SR_TID.X ;  /* 0x0000000000037919 */ /* 0x001e220000002100 */
[----:B------:R-:W-:Y:S02]  /*1f20*/  LOP3.LUT R2, R2, 0xfffff7ff, RZ, 0xc0, !PT ;  /* 0xfffff7ff02027812 */ /* 0x000fe400078ec0ff */
[----:B0-----:R-:W-:-:S13]  /*1f30*/  LOP3.LUT P2, RZ, R3, 0x7f, RZ, 0xc0, !PT ;  /* 0x0000007f03ff7812 */ /* 0x001fda000784c0ff */
[----:B------:R-:W-:Y:S01]  /*1f40*/  @P2 LOP3.LUT R2, R2, 0x800, RZ, 0xfc, !PT ;  /* 0x0000080002022812 */ /* 0x000fe200078efcff */
[----:B--2---:R-:W-:Y:S06]  /*1f50*/  @P1 BRA `(.L_x_1039) ;  /* 0x0000000000081947 */ /* 0x004fec0003800000 */
[----:B------:R-:W0:Y:S02]  /*1f60*/  SYNCS.PHASECHK.TRANS64.TRYWAIT P1, [R123+URZ+0x28830], R4 ;  /* 0x028830047b0075a7 */ /* 0x000e24000802017f */
[----:B0-----:R-:W-:Y:S05]  /*1f70*/  @!P1 BRA `(.L_x_1040) ;  /* 0x000001bc00d89947 */ /* 0x001fea0003800000 */
.L_x_1039:
        /* <DEDUP_REMOVED lines=47> */
[----:B------:R-:W-:Y:S01]  /*2270*/  FMUL.FTZ R73, R0, R107 ;  /* 0x0000006b00497220 */ /* 0x000fe20000410000 */
[----:B------:R-:W-:Y:S02]  /*2280*/  VIADD R107, R22, UR41 ;  /* 0x00000029166b7c36 */ /* 0x000fe40008000000 */
[C---:B------:R-:W-:Y:S01]  /*2290*/  FMUL.FTZ R122, R0.reuse, R25 ;  /* 0x00000019007a7220 */ /* 0x040fe20000410000 */
[C---:B------:R-:W-:Y:S01]  /*22a0*/  FMUL.FTZ R130, R0.reuse, R40 ;  /* 0x0000002800827220 */ /* 0x040fe20000410000 */
[----:B------:R-:W-:Y:S01]  /*22b0*/  FMUL.FTZ R40, R0, R75 ;  /* 0x0000004b00287220 */ /* 0x000fe20000410000 */
[----:B------:R-:W-:Y:S01]  /*22c0*/  @P1 IMAD.HI.U32 R25, R107, UR6, RZ ;  /* 0x000000066b191c27 */ /* 0x000fe2000f8e00ff */
[----:B------:R-:W-:-:S03]  /*22d0*/  @UP0 ULDC UR6, c[0x0][0x450] ;  /* 0x0001140000060ab9 */ /* 0x000fc60000000800 */
[C---:B------:R-:W-:Y:S01]  /*22e0*/  FMUL.FTZ R132, R0.reuse, R84 ;  /* 0x0000005400847220 */ /* 0x040fe20000410000 */
[C---:B------:R-:W-:Y:S01]  /*22f0*/  FMUL.FTZ R8, R0.reuse, R35 ;  /* 0x0000002300087220 */ /* 0x040fe20000410000 */
[C---:B------:R-:W-:Y:S01]  /*2300*/  FMUL.FTZ R75, R0.reuse, R77 ;  /* 0x0000004d004b7220 */ /* 0x040fe20000410000 */
[----:B------:R-:W-:Y:S01]  /*2310*/  @P2 SHF.R.U32.HI R107, RZ, UR6, R25 ;  /* 0x00000006ff6b2c19 */ /* 0x000fe20008011619 */
[C---:B------:R-:W-:Y:S01]  /*2320*/  FMUL.FTZ R5, R0.reuse, R24 ;  /* 0x0000001800057220 */ /* 0x040fe20000410000 */
[C---:B------:R-:W-:Y:S01]  /*2330*/  FMUL.FTZ R128, R0.reuse, R36 ;  /* 0x0000002400807220 */ /* 0x040fe20000410000 */
[C---:B------:R-:W-:Y:S01]  /*2340*/  FMUL.FTZ R35, R0.reuse, R67 ;  /* 0x0000004300237220 */ /* 0x040fe20000410000 */
[----:B------:R-:W-:Y:S01]  /*2350*/  IMAD.MOV.U32 R77, RZ, RZ, -0xc0 ;  /* 0xffffff40ff4d7424 */ /* 0x000fe200078e00ff */
[----:B------:R-:W0:Y:S01]  /*2360*/  SHFL.IDX PT, R84, R107, RZ, 0x1c1f ;  /* 0x001c1fff6b547589 */ /* 0x000e2200000e0000 */
        /* <DEDUP_REMOVED lines=86> */
[--C-:B------:R-:W-:Y:S01]  /*28d0*/  IMAD R77, R120, -0xc0, R17.reuse ;  /* 0xffffff40784d7824 */ /* 0x100fe200078e0211 */
[----:B------:R-:W-:Y:S01]  /*28e0*/  PLOP3.LUT P1, PT, PT, PT, UP1, 0x40, 0x0 ;  /* 0x000000000000781c */ /* 0x000fe20003f2e818 */
[----:B------:R-:W-:Y:S01]  /*28f0*/  IMAD R79, R19, -0x2, R82 ;  /* 0xfffffffe134f7824 */ /* 0x000fe200078e0252 */
[----:B------:R-:W1:Y:S01]  /*2900*/  MUFU.TANH R5, R5 ;  /* 0x0000000500057308 */ /* 0x000e620000002400 */
[----:B------:R-:W-:Y:S01]  /*2910*/  VIADD R78, R77, 0xc0 ;  /* 0x000000c04d4e7836 */ /* 0x000fe20000000000 */
[----:B------:R2:W-:Y:S01]  /*2920*/  @!P3 SYNCS.ARRIVE.TRANS64.RED.A1T0 RZ, [R123+URZ], RZ ;  /* 0x000000ff7bffb9a7 */ /* 0x0005e2000810043f */
[----:B------:R-:W-:Y:S01]  /*2930*/  VIADD R114, R82, 0xffffffff ;  /* 0xffffffff52727836 */ /* 0x000fe20000000000 */
[----:B------:R-:W-:Y:S01]  /*2940*/  IADD3 R77, -R18, R79, R17 ;  /* 0x0000004f124d7210 */ /* 0x000fe20007ffe111 */
[----:B------:R-:W-:-:S02]  /*2950*/  IMAD R111, R19, -0x2, R78 ;  /* 0xfffffffe136f7824 */ /* 0x000fc400078e024e */
[----:B------:R-:W-:Y:S01]  /*2960*/  VIADD R118, R79, 0xffffffff ;  /* 0xffffffff4f767836 */ /* 0x000fe20000000000 */
[----:B------:R-:W3:Y:S01]  /*2970*/  MUFU.TANH R122, R122 ;  /* 0x0000007a007a7308 */ /* 0x000ee20000002400 */
[C---:B------:R-:W-:Y:S02]  /*2980*/  VIADD R112, R77.reuse, UR6 ;  /* 0x000000064d707c36 */ /* 0x040fe40008000000 */
[----:B------:R-:W-:-:S03]  /*2990*/  VIADD R113, R77, UR21 ;  /* 0x000000154d717c36 */ /* 0x000fc60008000000 */
[----:B0-----:R-:W-:Y:S01]  /*29a0*/  VIADDMNMX R109, R84, R112, R111, PT ;  /* 0x00000070546d7246 */ /* 0x001fe2000380016f */
[----:B------:R-:W-:Y:S01]  /*29b0*/  IMAD.IADD R110, R113, 0x1, R84 ;  /* 0x00000001716e7824 */ /* 0x000fe200078e0254 */
[----:B------:R-:W0:Y:S08]  /*29c0*/  MUFU.TANH R3, R3 ;  /* 0x0000000300037308 */ /* 0x000e300000002400 */
        /* <DEDUP_REMOVED lines=94> */
[----:B------:R-:W-:Y:S01]  /*2fb0*/  IADD3 R77, -R18, R17, R84 ;  /* 0x00000011124d7210 */ /* 0x000fe20007ffe154 */
        /* <DEDUP_REMOVED lines=11> */
.L_x_1043:
[----:B------:R-:W-:-:S06]  /*3070*/  UISETP.NE.AND UP2, UPT, UR7, 0x1, UPT ;  /* 0x000000010700788c */ /* 0x000fcc000bf45270 */
[----:B------:R-:W-:-:S05]  /*3080*/  PLOP3.LUT P1, PT, PT, PT, UP2, 0x80, 0x0 ;  /* 0x000000000000781c */ /* 0x000fca0003f2f028 */
[----:B------:R-:W-:-:S08]  /*3090*/  @UP2 ULDC.64 UR10, c[0x0][0x9e8] ;  /* 0x00027a00000a2ab9 */ /* 0x000fd00000000a00 */
[----:B------:R-:W-:-:S05]  /*30a0*/  @P1 IMAD.HI.U32 R78, R77, UR10, RZ ;  /* 0x0000000a4d4e1c27 */ /* 0x000fca000f8e00ff */
[----:B------:R-:W-:-:S07]  /*30b0*/  @P1 SHF.R.U32.HI R77, RZ, UR11, R78 ;  /* 0x0000000bff4d1c19 */ /* 0x000fce000801164e */
.L_x_1044:
[----:B------:R-:W-:Y:S05]  /*30c0*/  BSYNC B0 ;  /* 0x0000000000007941 */ /* 0x000fea0003800000 */
.L_x_1042:
[----:B------:R-:W-:-:S05]  /*30d0*/  IMAD R77, R77, UR7, R118 ;  /* 0x000000074d4d7c24 */ /* 0x000fca000f8e0276 */
[----:B------:R-:W-:Y:S02]  /*30e0*/  VIMNMX R110, R110, R77, !PT ;  /* 0x0000004d6e6e7248 */ /* 0x000fe40007fe0100 */
[----:B------:R-:W-:-:S07]  /*30f0*/  VIADDMNMX R109, R77, UR7, R109, PT ;  /* 0x000000074d6d7c46 */ /* 0x000fce000b80016d */
.L_x_1041:
[C---:B------:R-:W-:Y:S02]  /*3100*/  ISETP.GE.AND P1, PT, R114.reuse, 0x2, PT ;  /* 0x000000027200780c */ /* 0x040fe40003f26270 */
[----:B------:R-:W-:Y:S02]  /*3110*/  ISETP.GE.AND P5, PT, R114, 0x9, PT ;  /* 0x000000097200780c */ /* 0x000fe40003fa6270 */
[----:B------:R-:W-:Y:S02]  /*3120*/  ISETP.GT.AND P2, PT, R110, 0x1, !P1 ;  /* 0x000000016e00780c */ /* 0x000fe40004f44270 */
[----:B------:R-:W-:Y:S02]  /*3130*/  ISETP.GE.AND P4, PT, R114, 0xa, PT ;  /* 0x0000000a7200780c */ /* 0x000fe40003f86270 */
[----:B------:R-:W-:Y:S02]  /*3140*/  ISETP.LT.OR P3, PT, R109, 0x2, P2 ;  /* 0x000000026d00780c */ /* 0x000fe40001761670 */
[----:B------:R-:W-:-:S02]  /*3150*/  ISETP.GT.AND P2, PT, R110, 0x8, !P5 ;  /* 0x000000086e00780c */ /* 0x000fc40006f44270 */
[----:B------:R-:W-:Y:S02]  /*3160*/  FSEL R122, R122, -INF , !P3 ;  /* 0xff8000007a7a7808 */ /* 0x000fe40005800000 */
[----:B------:R-:W-:Y:S02]  /*3170*/  ISETP.GT.AND P3, PT, R110, 0x9, !P4 ;  /* 0x000000096e00780c */ /* 0x000fe40006764270 */
[C---:B------:R-:W-:Y:S02]  /*3180*/  ISETP.LT.OR P2, PT, R109.reuse, 0x9, P2 ;  /* 0x000000096d00780c */ /* 0x040fe40001741670 */
[----:B------:R-:W-:Y:S02]  /*3190*/  ISETP.LT.OR P3, PT, R109, 0xa, P3 ;  /* 0x0000000a6d00780c */ /* 0x000fe40001f61670 */
[----:B0-----:R-:W-:Y:S02]  /*31a0*/  FSEL R124, R124, -INF , !P2 ;  /* 0xff8000007c7c7808 */ /* 0x001fe40005000000 */
        /* <DEDUP_REMOVED lines=167> */
[----:B------:R-:W-:Y:S01]  /*3c20*/  FSEL R46, R95, -INF , !P3 ;  /* 0xff8000005f2e7808 */ /* 0x000fe20005800000 */
[----:B0-----:R-:W-:Y:S01]  /*3c30*/  IMAD.IADD R95, R113, 0x1, R70 ;  /* 0x00000001715f7824 */ /* 0x001fe200078e0246 */
        /* <DEDUP_REMOVED lines=73> */
.L_x_1047:
[----:B------:R-:W-:-:S06]  /*40d0*/  UISETP.NE.AND UP2, UPT, UR7, 0x1, UPT ;  /* 0x000000010700788c */ /* 0x000fcc000bf45270 */
[----:B------:R-:W-:-:S05]  /*40e0*/  PLOP3.LUT P6, PT, PT, PT, UP2, 0x80, 0x0 ;  /* 0x000000000000781c */ /* 0x000fca0003fcf028 */
[----:B------:R-:W-:-:S08]  /*40f0*/  @UP2 ULDC.64 UR10, c[0x0][0x9e8] ;  /* 0x00027a00000a2ab9 */ /* 0x000fd00000000a00 */
[----:B------:R-:W-:Y:S01]  /*4100*/  @P6 IMAD.HI.U32 R70, R67, UR10, RZ ;  /* 0x0000000a43466c27 */ /* 0x000fe2000f8e00ff */
[----:B------:R-:W-:-:S13]  /*4110*/  PLOP3.LUT P6, PT, PT, PT, UP2, 0x80, 0x0 ;  /* 0x000000000000781c */ /* 0x000fda0003fcf028 */
[----:B------:R-:W-:-:S07]  /*4120*/  @P6 SHF.R.U32.HI R67, RZ, UR11, R70 ;  /* 0x0000000bff436c19 */ /* 0x000fce0008011646 */
.L_x_1048:
[----:B------:R-:W-:Y:S05]  /*4130*/  BSYNC B0 ;  /* 0x0000000000007941 */ /* 0x000fea0003800000 */
.L_x_1046:
[----:B------:R-:W-:-:S05]  /*4140*/  IMAD R70, R67, UR7, R118 ;  /* 0x0000000743467c24 */ /* 0x000fca000f8e0276 */
[----:B------:R-:W-:Y:S02]  /*4150*/  VIMNMX R95, R95, R70, !PT ;  /* 0x000000465f5f7248 */ /* 0x000fe40007fe0100 */
[----:B------:R-:W-:-:S07]  /*4160*/  VIADDMNMX R93, R70, UR7, R93, PT ;  /* 0x00000007465d7c46 */ /* 0x000fce000b80015d */
.L_x_1045:
[C---:B------:R-:W-:Y:S01]  /*4170*/  ISETP.GT.AND P1, PT, R95.reuse, 0x1, !P1 ;  /* 0x000000015f00780c */ /* 0x040fe20004f24270 */
[----:B------:R-:W-:Y:S01]  /*4180*/  ULDC UR23, c[0x0][0x988] ;  /* 0x0002620000177ab9 */ /* 0x000fe20000000800 */
[----:B------:R-:W-:Y:S01]  /*4190*/  ISETP.GT.AND P2, PT, R95, 0x10, !P2 ;  /* 0x000000105f00780c */ /* 0x000fe20005744270 */
[----:B------:R-:W-:Y:S01]  /*41a0*/  IMAD.U32 R111, RZ, RZ, UR23 ;  /* 0x00000017ff6f7e24 */ /* 0x000fe2000f8e00ff */
[C---:B------:R-:W-:Y:S01]  /*41b0*/  ISETP.LT.OR P1, PT, R93.reuse, 0x2, P1 ;  /* 0x000000025d00780c */ /* 0x040fe20000f21670 */
[----:B------:R-:W-:Y:S01]  /*41c0*/  @UP0 ULDC UR10, c[0x0][0x44c] ;  /* 0x00011300000a0ab9 */ /* 0x000fe20000000800 */
[----:B------:R-:W-:Y:S01]  /*41d0*/  ISETP.LT.OR P2, PT, R93, 0x11, P2 ;  /* 0x000000115d00780c */ /* 0x000fe20001741670 */
[----:B------:R-:W-:Y:S01]  /*41e0*/  UIMAD.WIDE.U32 UR10, UR41, UR10, URZ ;  /* 0x0000000a290a72a5 */ /* 0x000fe2000f8e003f */
[----:B------:R-:W-:Y:S01]  /*41f0*/  FSEL R70, R4, -INF , !P1 ;  /* 0xff80000004467808 */ /* 0x000fe20004800000 */
[----:B------:R-:W-:Y:S01]  /*4200*/  @UP0 ULDC UR18, c[0x0][0x450] ;  /* 0x0001140000120ab9 */ /* 0x000fe20000000800 */
[----:B------:R-:W-:Y:S01]  /*4210*/  ISETP.NE.AND P1, PT, R115, RZ, PT ;  /* 0x000000ff7300720c */ /* 0x000fe20003f25270 */
[----:B------:R-:W-:Y:S01]  /*4220*/  UMOV UR14, UR41 ;  /* 0x00000029000e7c82 */ /* 0x000fe20008000000 */
[----:B------:R-:W-:Y:S01]  /*4230*/  FSEL R9, R9, -INF , !P2 ;  /* 0xff80000009097808 */ /* 0x000fe20005000000 */
[----:B------:R-:W-:Y:S01]  /*4240*/  @UP0 USHF.R.U32.HI UR14, URZ, UR18, UR11 ;  /* 0x000000123f0e0299 */ /* 0x000fe2000801160b */
[----:B------:R-:W-:-:S02]  /*4250*/  ISETP.GT.AND P1, PT, R95, 0x8, !P1 ;  /* 0x000000085f00780c */ /* 0x000fc40004f24270 */
[----:B------:R-:W-:Y:S02]  /*4260*/  ISETP.NE.AND P2, PT, R140, RZ, PT ;  /* 0x000000ff8c00720c */ /* 0x000fe40003f45270 */
[----:B------:R-:W-:Y:S02]  /*4270*/  ISETP.LT.OR P1, PT, R93, 0x9, P1 ;  /* 0x000000095d00780c */ /* 0x000fe40000f21670 */
[----:B------:R-:W-:Y:S02]  /*4280*/  ISETP.NE.AND P6, PT, R141, RZ, PT ;  /* 0x000000ff8d00720c */ /* 0x000fe40003fc5270 */
[----:B------:R-:W-:Y:S02]  /*4290*/  FSEL R67, R7, -INF , !P1 ;  /* 0xff80000007437808 */ /* 0x000fe40004800000 */
[----:B------:R-:W-:Y:S02]  /*42a0*/  ISETP.NE.AND P1, PT, R119, RZ, PT ;  /* 0x000000ff7700720c */ /* 0x000fe40003f25270 */
[----:B------:R-:W-:-:S02]  /*42b0*/  FMNMX.FTZ R7, R100, R122, !PT ;  /* 0x0000007a64077209 */ /* 0x000fc40007810000 */
[C---:B------:R-:W-:Y:S02]  /*42c0*/  ISETP.GT.AND P1, PT, R95.reuse, 0x9, !P1 ;  /* 0x000000095f00780c */ /* 0x040fe40004f24270 */
[----:B------:R-:W-:Y:S02]  /*42d0*/  ISETP.GT.AND P3, PT, R95, 0xb0, !P3 ;  /* 0x000000b05f00780c */ /* 0x000fe40005f64270 */
[----:B------:R-:W-:Y:S02]  /*42e0*/  ISETP.LT.OR P1, PT, R93, 0xa, P1 ;  /* 0x0000000a5d00780c */ /* 0x000fe40000f21670 */
[----:B------:R-:W-:Y:S02]  /*42f0*/  ISETP.GT.AND P4, PT, R95, 0xb1, !P4 ;  /* 0x000000b15f00780c */ /* 0x000fe40006784270 */
        /* <DEDUP_REMOVED lines=27> */
[----:B------:R-:W-:Y:S02]  /*44b0*/  ISETP.GT.AND P1, PT, R95, 0x21, !P6 ;  /* 0x000000215f00780c */ /* 0x000fe40007724270 */
[----:B------:R-:W-:Y:S02]  /*44c0*/  ISETP.NE.AND P6, PT, R152, RZ, PT ;  /* 0x000000ff9800720c */ /* 0x000fe40003fc5270 */
        /* <DEDUP_REMOVED lines=90> */
[----:B------:R-:W-:Y:S01]  /*4a70*/  ISETP.NE.AND P1, PT, R155, RZ, PT ;  /* 0x000000ff9b00720c */ /* 0x000fe20003f25270 */
[----:B------:R-:W0:Y:S01]  /*4a80*/  SHFL.BFLY PT, R6, R7, 0x2, 0x1f ;  /* 0x0c401f0007067f89 */ /* 0x000e2200000e0000 */
[----:B------:R-:W-:Y:S02]  /*4a90*/  ISETP.LT.OR P3, PT, R93, 0xb1, P3 ;  /* 0x000000b15d00780c */ /* 0x000fe40001f61670 */
[----:B------:R-:W-:-:S02]  /*4aa0*/  ISETP.GT.AND P1, PT, R95, 0x59, !P1 ;  /* 0x000000595f00780c */ /* 0x000fc40004f24270 */
[----:B------:R-:W-:Y:S02]  /*4ab0*/  ISETP.GT.AND P5, PT, R95, 0xb8, !P5 ;  /* 0x000000b85f00780c */ /* 0x000fe40006fa4270 */
[C---:B------:R-:W-:Y:S02]  /*4ac0*/  ISETP.LT.OR P1, PT, R93.reuse, 0x5a, P1 ;  /* 0x0000005a5d00780c */ /* 0x040fe40000f21670 */
[----:B------:R-:W-:Y:S02]  /*4ad0*/  ISETP.LT.OR P4, PT, R93, 0xb2, P4 ;  /* 0x000000b25d00780c */ /* 0x000fe40002781670 */
[----:B------:R-:W-:Y:S02]  /*4ae0*/  FSEL R37, R37, -INF , !P1 ;  /* 0xff80000025257808 */ /* 0x000fe40004800000 */
[----:B------:R-:W-:Y:S02]  /*4af0*/  ISETP.NE.AND P1, PT, R156, RZ, PT ;  /* 0x000000ff9c00720c */ /* 0x000fe40003f25270 */
[----:B------:R-:W-:-:S02]  /*4b00*/  FSEL R20, R20, -INF , !P3 ;  /* 0xff80000014147808 */ /* 0x000fc40005800000 */
[----:B------:R-:W-:Y:S02]  /*4b10*/  ISETP.GT.AND P1, PT, R95, 0x60, !P1 ;  /* 0x000000605f00780c */ /* 0x000fe40004f24270 */
[C---:B------:R-:W-:Y:S02]  /*4b20*/  ISETP.LT.OR P5, PT, R93.reuse, 0xb9, P5 ;  /* 0x000000b95d00780c */ /* 0x040fe40002fa1670 */
[----:B------:R-:W-:Y:S02]  /*4b30*/  ISETP.LT.OR P1, PT, R93, 0x61, P1 ;  /* 0x000000615d00780c */ /* 0x000fe40000f21670 */
[----:B------:R-:W-:Y:S02]  /*4b40*/  FSEL R13, R13, -INF , !P4 ;  /* 0xff8000000d0d7808 */ /* 0x000fe40006000000 */
[----:B------:R-:W-:Y:S02]  /*4b50*/  FSEL R39, R39, -INF , !P1 ;  /* 0xff80000027277808 */ /* 0x000fe40004800000 */
[----:B------:R-:W-:-:S02]  /*4b60*/  ISETP.NE.AND P1, PT, R157, RZ, PT ;  /* 0x000000ff9d00720c */ /* 0x000fc40003f25270 */
        /* <DEDUP_REMOVED lines=77> */
[----:B0-----:R-:W-:-:S04]  /*5040*/  FMNMX.FTZ R6, R101, R6, !PT ;  /* 0x0000000665067209 */ /* 0x001fc80007810000 */
        /* <DEDUP_REMOVED lines=71> */
[----:B------:R-:W1:Y:S01]  /*54c0*/  MUFU.EX2 R108, R108 ;  /* 0x0000006c006c7308 */ /* 0x000e620000000800 */
        /* <DEDUP_REMOVED lines=9> */
[----:B------:R-:W-:Y:S01]  /*5560*/  FFMA.FTZ R41, R41, UR23, -R111 ;  /* 0x0000001729297c23 */ /* 0x000fe2000801086f */
[----:B------:R-:W-:-:S02]  /*5570*/  FMNMX.FTZ R94, R34, R7, !PT ;  /* 0x00000007225e7209 */ /* 0x000fc40007810000 */
[----:B0-----:R-:W-:Y:S02]  /*5580*/  F2FP.SATFINITE.E4M3.F32.PACK_AB_MERGE_C R204, R102, R101, RZ ;  /* 0x0000006566cc723e */ /* 0x001fe400048070ff */
[----:B------:R-:W-:Y:S01]  /*5590*/  FMNMX.FTZ R7, R33, R94, !PT ;  /* 0x0000005e21077209 */ /* 0x000fe20007810000 */
[----:B------:R-:W-:Y:S01]  /*55a0*/  MUFU.EX2 R99, R99 ;  /* 0x0000006300637308 */ /* 0x000fe20000000800 */
[----:B------:R-:W-:Y:S02]  /*55b0*/  F2FP.SATFINITE.E4M3.F32.PACK_AB_MERGE_C R204, R100, R3, R204 ;  /* 0x0000000364cc723e */ /* 0x000fe400048070cc */
[----:B------:R-:W-:Y:S02]  /*55c0*/  FMNMX.FTZ R94, R36, R7, !PT ;  /* 0x00000007245e7209 */ /* 0x000fe40007810000 */
[----:B-1----:R-:W-:Y:S02]  /*55d0*/  F2FP.SATFINITE.E4M3.F32.PACK_AB_MERGE_C R206, R108, R105, RZ ;  /* 0x000000696cce723e */ /* 0x002fe400048070ff */
[----:B------:R-:W-:Y:S01]  /*55e0*/  FMNMX.FTZ R7, R35, R94, !PT ;  /* 0x0000005e23077209 */ /* 0x000fe20007810000 */
[----:B------:R-:W-:Y:S01]  /*55f0*/  MUFU.EX2 R98, R98 ;  /* 0x0000006200627308 */ /* 0x000fe20000000800 */
[----:B------:R-:W-:-:S02]  /*5600*/  F2FP.SATFINITE.E4M3.F32.PACK_AB_MERGE_C R206, R104, R103, R206 ;  /* 0x0000006768ce723e */ /* 0x000fc400048070ce */
        /* <DEDUP_REMOVED lines=8> */
[----:B------:R-:W-:-:S01]  /*5690*/  FFMA.FTZ R84, R83, UR23, -R111 ;  /* 0x0000001753547c23 */ /* 0x000fc2000801086f */
[--C-:B------:R-:W-:Y:S01]  /*56a0*/  FFMA.FTZ R83, R89, UR23, -R111.reuse ;  /* 0x0000001759537c23 */ /* 0x100fe2000801086f */
[----:B------:R-:W-:-:S01]  /*56b0*/  FFMA.FTZ R89, R62, UR23, -R111 ;  /* 0x000000173e597c23 */ /* 0x000fc2000801086f */
[----:B------:R-:W-:Y:S01]  /*56c0*/  FMNMX.FTZ R94, R48, R7, !PT ;  /* 0x00000007305e7209 */ /* 0x000fe20007810000 */
[----:B------:R-:W-:-:S01]  /*56d0*/  FFMA.FTZ R62, R55, UR23, -R111 ;  /* 0x00000017373e7c23 */ /* 0x000fc2000801086f */
[----:B------:R-:W-:Y:S01]  /*56e0*/  MUFU.EX2 R107, R107 ;  /* 0x0000006b006b7308 */ /* 0x000fe20000000800 */
[----:B0-----:R-:W-:Y:S02]  /*56f0*/  F2FP.SATFINITE.E4M3.F32.PACK_AB_MERGE_C R200, R97, R98, RZ ;  /* 0x0000006261c8723e */ /* 0x001fe400048070ff */
[----:B------:R-:W-:Y:S02]  /*5700*/  FMNMX.FTZ R7, R49, R94, !PT ;  /* 0x0000005e31077209 */ /* 0x000fe40007810000 */
[----:B------:R-:W-:-:S02]  /*5710*/  F2FP.SATFINITE.E4M3.F32.PACK_AB_MERGE_C R200, R99, R106, R200 ;  /* 0x0000006a63c8723e */ /* 0x000fc400048070c8 */
        /* <DEDUP_REMOVED lines=30> */
[----:B------:R-:W-:Y:S08]  /*5900*/  MUFU.EX2 R87, R87 ;  /* 0x0000005700577308 */ /* 0x000ff00000000800 */
[----:B------:R-:W-:Y:S08]  /*5910*/  MUFU.EX2 R79, R79 ;  /* 0x0000004f004f7308 */ /* 0x000ff00000000800 */
[----:B------:R-:W-:Y:S01]  /*5920*/  MUFU.EX2 R84, R84 ;  /* 0x0000005400547308 */ /* 0x000fe20000000800 */
[----:B0-----:R-:W-:-:S07]  /*5930*/  FMNMX.FTZ R93, R94, R7, !PT ;  /* 0x000000075e5d7209 */ /* 0x001fce0007810000 */
[----:B------:R-:W-:Y:S01]  /*5940*/  MUFU.EX2 R77, R77 ;  /* 0x0000004d004d7308 */ /* 0x000fe20000000800 */
[----:B------:R-:W0:Y:S07]  /*5950*/  SHFL.BFLY PT, R94, R93, 0x1, 0x1f ;  /* 0x0c201f005d5e7f89 */ /* 0x000e2e00000e0000 */
[----:B------:R-:W1:Y:S08]  /*5960*/  MUFU.EX2 R88, R88 ;  /* 0x0000005800587308 */ /* 0x000e700000000800 */
[----:B------:R-:W-:Y:S08]  /*5970*/  MUFU.EX2 R74, R74 ;  /* 0x0000004a004a7308 */ /* 0x000ff00000000800 */
[----:B------:R-:W-:Y:S01]  /*5980*/  MUFU.EX2 R83, R83 ;  /* 0x0000005300537308 */ /* 0x000fe20000000800 */
[----:B-1----:R-:W-:-:S02]  /*5990*/  F2FP.SATFINITE.E4M3.F32.PACK_AB_MERGE_C R196, R88, R77, RZ ;  /* 0x0000004d58c4723e */ /* 0x002fc400048070ff */
[----:B0-----:R-:W-:Y:S01]  /*59a0*/  FMNMX.FTZ R7, R93, R94, !PT ;  /* 0x0000005e5d077209 */ /* 0x001fe20007810000 */
[----:B------:R-:W-:Y:S01]  /*59b0*/  IMAD.U32 R94, RZ, RZ, UR23 ;  /* 0x00000017ff5e7e24 */ /* 0x000fe2000f8e00ff */
[----:B------:R-:W-:Y:S02]  /*59c0*/  F2FP.SATFINITE.E4M3.F32.PACK_AB_MERGE_C R196, R87, R90, R196 ;  /* 0x0000005a57c4723e */ /* 0x000fe400048070c4 */
[C---:B------:R-:W-:Y:S01]  /*59d0*/  FSETP.NEU.FTZ.AND P1, PT, R7.reuse, -INF , PT ;  /* 0xff8000000700780b */ /* 0x040fe20003f3d000 */
[----:B------:R-:W-:Y:S01]  /*59e0*/  FFMA.FTZ R55, R7, R94, -8 ;  /* 0xc100000007377423 */ /* 0x000fe2000001005e */
[----:B------:R-:W-:-:S01]  /*59f0*/  FFMA.FTZ R94, R5, UR23, -R111 ;  /* 0x00000017055e7c23 */ /* 0x000fc2000801086f */
[----:B------:R-:W-:Y:S03]  /*5a00*/  MUFU.EX2 R81, R81 ;  /* 0x0000005100517308 */ /* 0x000fe60000000800 */
[----:B------:R-:W-:-:S02]  /*5a10*/  FSEL R55, R55, RZ, P1 ;  /* 0x000000ff37377208 */ /* 0x000fc40000800000 */
        /* <DEDUP_REMOVED lines=20> */
[----:B------:R-:W-:Y:S01]  /*5b60*/  MUFU.EX2 R5, R5 ;  /* 0x0000000500057308 */ /* 0x000fe20000000800 */
[----:B------:R-:W-:-:S01]  /*5b70*/  FFMA.FTZ R30, R29, UR23, -R55 ;  /* 0x000000171d1e7c23 */ /* 0x000fc20008010837 */
[----:B------:R-:W-:Y:S01]  /*5b80*/  FADD.FTZ R35, R101, R34 ;  /* 0x0000002265237221 */ /* 0x000fe20000010000 */
[----:B------:R-:W-:-:S01]  /*5b90*/  FFMA.FTZ R29, R31, UR23, -R55 ;  /* 0x000000171f1d7c23 */ /* 0x000fc20008010837 */
[--C-:B------:R-:W-:Y:S01]  /*5ba0*/  FFMA.FTZ R31, R36, UR23, -R55.reuse ;  /* 0x00000017241f7c23 */ /* 0x100fe20008010837 */
[----:B------:R-:W-:-:S01]  /*5bb0*/  FFMA.FTZ R36, R38, UR23, -R55 ;  /* 0x0000001726247c23 */ /* 0x000fc20008010837 */
[----:B------:R-:W-:Y:S01]  /*5bc0*/  FADD.FTZ R38, R102, R35 ;  /* 0x0000002366267221 */ /* 0x000fe20000010000 */
[----:B------:R-:W-:-:S01]  /*5bd0*/  FFMA.FTZ R112, R33, UR23, -R55 ;  /* 0x0000001721707c23 */ /* 0x000fc20008010837 */
[----:B------:R-:W0:Y:S01]  /*5be0*/  MUFU.EX2 R70, R70 ;  /* 0x0000004600467308 */ /* 0x000e220000000800 */
[----:B------:R-:W-:-:S01]  /*5bf0*/  FFMA.FTZ R33, R39, UR23, -R55 ;  /* 0x0000001727217c23 */ /* 0x000fc20008010837 */
[----:B------:R-:W-:Y:S01]  /*5c00*/  FADD.FTZ R35, R103, R38 ;  /* 0x0000002667237221 */ /* 0x000fe20000010000 */
[----:B------:R-:W-:-:S01]  /*5c10*/  FFMA.FTZ R39, R44, UR23, -R55 ;  /* 0x000000172c277c23 */ /* 0x000fc20008010837 */
[--C-:B------:R-:W-:Y:S01]  /*5c20*/  FFMA.FTZ R45, R45, UR23, -R55.reuse ;  /* 0x000000172d2d7c23 */ /* 0x100fe20008010837 */
[----:B------:R-:W-:-:S01]  /*5c30*/  FFMA.FTZ R34, R40, UR23, -R55 ;  /* 0x0000001728227c23 */ /* 0x000fc20008010837 */
[----:B------:R-:W-:Y:S01]  /*5c40*/  FADD.FTZ R38, R104, R35 ;  /* 0x0000002368267221 */ /* 0x000fe20000010000 */
[----:B------:R-:W-:-:S01]  /*5c50*/  FFMA.FTZ R37, R37, UR23, -R55 ;  /* 0x0000001725257c23 */ /* 0x000fc20008010837 */
[----:B------:R-:W1:Y:S01]  /*5c60*/  MUFU.EX2 R67, R67 ;  /* 0x0000004300437308 */ /* 0x000e620000000800 */
[----:B------:R-:W-:-:S01]  /*5c70*/  FFMA.FTZ R52, R52, UR23, -R55 ;  /* 0x0000001734347c23 */ /* 0x000fc20008010837 */
        /* <DEDUP_REMOVED lines=9> */
[----:B------:R-:W-:-:S01]  /*5d10*/  FFMA.FTZ R35, R48, UR23, -R55 ;  /* 0x0000001730237c23 */ /* 0x000fc20008010837 */
[--C-:B------:R-:W-:Y:S01]  /*5d20*/  FFMA.FTZ R61, R61, UR23, -R55.reuse ;  /* 0x000000173d3d7c23 */ /* 0x100fe20008010837 */
[----:B------:R-:W-:-:S01]  /*5d30*/  FFMA.FTZ R64, R64, UR23, -R55 ;  /* 0x0000001740407c23 */ /* 0x000fc20008010837 */
[----:B------:R-:W-:Y:S01]  /*5d40*/  FADD.FTZ R111, R99, R44 ;  /* 0x0000002c636f7221 */ /* 0x000fe20000010000 */
        /* <DEDUP_REMOVED lines=13> */
[--C-:B------:R-:W-:Y:S01]  /*5e20*/  FFMA.FTZ R73, R73, UR23, -R55.reuse ;  /* 0x0000001749497c23 */ /* 0x100fe20008010837 */
[----:B------:R-:W-:-:S01]  /*5e30*/  FFMA.FTZ R76, R76, UR23, -R55 ;  /* 0x000000174c4c7c23 */ /* 0x000fc20008010837 */
[----:B------:R-:W-:Y:S01]  /*5e40*/  FADD.FTZ R49, R107, R48 ;  /* 0x000000306b317221 */ /* 0x000fe20000010000 */
[----:B------:R-:W-:Y:S01]  /*5e50*/  F2FP.SATFINITE.E4M3.F32.PACK_AB_MERGE_C R205, R70, R5, R67 ;  /* 0x0000000546cd723e */ /* 0x000fe20004807043 */
        /* <DEDUP_REMOVED lines=10> */
[----:B------:R-:W-:-:S04]  /*5f00*/  FADD.FTZ R48, R90, R91 ;  /* 0x0000005b5a307221 */ /* 0x000fc80000010000 */
[----:B------:R-:W-:Y:S02]  /*5f10*/  FADD.FTZ R48, R87, R48 ;  /* 0x0000003057307221 */ /* 0x000fe40000010000 */
        /* <DEDUP_REMOVED lines=13> */
[----:B----4-:R-:W-:-:S01]  /*5ff0*/  FADD.FTZ R44, R11, R44 ;  /* 0x0000002c0b2c7221 */ /* 0x010fc20000010000 */
[----:B------:R-:W-:-:S03]  /*6000*/  FADD.FTZ R45, R88, R45 ;  /* 0x0000002d582d7221 */ /* 0x000fc60000010000 */
[----:B-----5:R-:W-:Y:S01]  /*6010*/  FADD.FTZ R3, R15, R44 ;  /* 0x0000002c0f037221 */ /* 0x020fe20000010000 */
[----:B------:R-:W-:-:S02]  /*6020*/  FADD.FTZ R48, R86, R45 ;  /* 0x0000002d56307221 */ /* 0x000fc40000010000 */
[----:B------:R-:W2:Y:S01]  /*6030*/  MUFU.EX2 R21, R21 ;  /* 0x0000001500157308 */ /* 0x000ea20000000800 */
[----:B-1----:R-:W-:-:S01]  /*6040*/  FADD.FTZ R3, R24, R3 ;  /* 0x0000000318037221 */ /* 0x002fc20000010000 */
[----:B------:R-:W-:Y:S01]  /*6050*/  FADD.FTZ R45, R85, R48 ;  /* 0x00000030552d7221 */ /* 0x000fe20000010000 */
[----:B------:R-:W-:-:S04]  /*6060*/  F2FP.SATFINITE.E4M3.F32.PACK_AB_MERGE_C R15, R24, R15, RZ ;  /* 0x0000000f180f723e */ /* 0x000fc800048070ff */
[----:B------:R-:W-:Y:S01]  /*6070*/  F2FP.SATFINITE.E4M3.F32.PACK_AB_MERGE_C R201, R11, R10, R15 ;  /* 0x0000000a0bc9723e */ /* 0x000fe2000480700f */
[----:B------:R-:W1:Y:S01]  /*6080*/  MUFU.EX2 R27, R27 ;  /* 0x0000001b001b7308 */ /* 0x000e620000000800 */
[----:B0-----:R-:W-:-:S07]  /*6090*/  FADD.FTZ R44, R14, R3 ;  /* 0x000000030e2c7221 */ /* 0x001fce0000010000 */
        /* <DEDUP_REMOVED lines=15> */
[----:B--2---:R-:W-:-:S01]  /*6190*/  FADD.FTZ R44, R26, R3 ;  /* 0x000000031a2c7221 */ /* 0x004fc20000010000 */
[----:B------:R-:W-:Y:S01]  /*61a0*/  F2FP.SATFINITE.E4M3.F32.PACK_AB_MERGE_C R3, R75, R82, RZ ;  /* 0x000000524b03723e */ /* 0x000fe200048070ff */
[----:B------:R-:W-:-:S01]  /*61b0*/  FADD.FTZ R82, R82, R45 ;  /* 0x0000002d52527221 */ /* 0x000fc20000010000 */
[----:B------:R-:W-:Y:S02]  /*61c0*/  F2FP.SATFINITE.E4M3.F32.PACK_AB_MERGE_C R45, R83, R74, RZ ;  /* 0x0000004a532d723e */ /* 0x000fe400048070ff */
[----:B------:R-:W-:Y:S01]  /*61d0*/  F2FP.SATFINITE.E4M3.F32.PACK_AB_MERGE_C R192, R84, R79, R3 ;  /* 0x0000004f54c0723e */ /* 0x000fe20004807003 */
        /* <DEDUP_REMOVED lines=134> */
.L_x_1050:
[----:B------:R-:W-:-:S11]  /*6a40*/  UISETP.NE.AND UP2, UPT, UR7, 0x1, UPT ;  /* 0x000000010700788c */ /* 0x000fd6000bf45270 */
[----:B------:R-:W-:Y:S02]  /*6a50*/  @UP2 ULDC.64 UR18, c[0x0][0x9e8] ;  /* 0x00027a0000122ab9 */ /* 0x000fe40000000a00 */
[----:B------:R-:W-:-:S04]  /*6a60*/  UIMAD.WIDE.U32 UR10, UR14, UR18, URZ ;  /* 0x000000120e0a72a5 */ /* 0x000fc8000f8e003f */
[----:B------:R-:W-:-:S12]  /*6a70*/  @UP2 USHF.R.U32.HI UR14, URZ, UR19, UR11 ;  /* 0x000000133f0e2299 */ /* 0x000fd8000801160b */
.L_x_1051:
[----:B------:R-:W-:-:S04]  /*6a80*/  UIMAD UR7, UR14, UR7, UR7 ;  /* 0x000000070e0772a4 */ /* 0x000fc8000f8e0207 */
[----:B------:R-:W-:-:S04]  /*6a90*/  UISETP.LT.AND UP2, UPT, UR6, UR7, UPT ;  /* 0x000000070600728c */ /* 0x000fc8000bf41270 */
[----:B------:R-:W-:-:S12]  /*6aa0*/  USEL UR6, UR6, UR7, UP2 ;  /* 0x0000000706067287 */ /* 0x000fd80009000000 */
.L_x_1049:
        /* <DEDUP_REMOVED lines=43> */
.L_x_1070:
        /* <DEDUP_REMOVED lines=9> */
.L_x_1054:
[----:B------:R-:W-:Y:S01]  /*6df0*/  ULEA UR6, UR26, UR45, 0x3 ;  /* 0x0000002d1a067291 */ /* 0x000fe2000f8e183f */
[----:B------:R-:W-:-:S05]  /*6e00*/  IMAD.U32 R8, RZ, RZ, UR25 ;  /* 0x00000019ff087e24 */ /* 0x000fca000f8e00ff */
[----:B------:R-:W-:-:S04]  /*6e10*/  SHF.L.U32 R8, R8, 0x1f, RZ ;  /* 0x0000001f08087819 */ /* 0x000fc800000006ff */
[----:B------:R0:W1:Y:S01]  /*6e20*/  SYNCS.PHASECHK.TRANS64.TRYWAIT P1, [UR6+0x28830], R8 ;  /* 0x02883008ff0075a7 */ /* 0x0000620008020146 */
[----:B------:R-:W-:Y:S05]  /*6e30*/  @!P0 BRA `(.L_x_1055) ;  /* 0x0000000000048947 */ /* 0x000fea0003800000 */
[----:B------:R-:W-:Y:S01]  /*6e40*/  BPT.TRAP 0x1 ;  /* 0x000000040000795c */ /* 0x000fe20000300000 */
.L_x_1055:
[----:B-1----:R-:W-:Y:S05]  /*6e50*/  @P1 BRA `(.L_x_1053) ;  /* 0x0000000000081947 */ /* 0x002fea0003800000 */
[----:B------:R-:W1:Y:S02]  /*6e60*/  SYNCS.PHASECHK.TRANS64.TRYWAIT P1, [UR6+0x28830], R8 ;  /* 0x02883008ff0075a7 */ /* 0x000e640008020146 */
[----:B-1----:R-:W-:Y:S05]  /*6e70*/  @!P1 BRA `(.L_x_1056) ;  /* 0x00000170002c9947 */ /* 0x002fea0003800000 */
.L_x_1053:
        /* <DEDUP_REMOVED lines=27> */
.L_x_1058:
[----:B------:R-:W-:Y:S01]  /*7030*/  ULEA UR6, UR49, UR45, 0x3 ;  /* 0x0000002d31067291 */ /* 0x000fe2000f8e183f */
[----:B------:R-:W-:-:S05]  /*7040*/  IMAD.U32 R8, RZ, RZ, UR37 ;  /* 0x00000025ff087e24 */ /* 0x000fca000f8e00ff */
[----:B------:R-:W-:-:S04]  /*7050*/  SHF.L.U32 R8, R8, 0x1f, RZ ;  /* 0x0000001f08087819 */ /* 0x000fc800000006ff */
[----:B------:R0:W1:Y:S01]  /*7060*/  SYNCS.PHASECHK.TRANS64.TRYWAIT P1, [UR6+0x28850], R8 ;  /* 0x02885008ff0075a7 */ /* 0x0000620008020146 */
[----:B------:R-:W-:Y:S05]  /*7070*/  @!P0 BRA `(.L_x_1059) ;  /* 0x0000000000048947 */ /* 0x000fea0003800000 */
[----:B------:R-:W-:Y:S01]  /*7080*/  BPT.TRAP 0x1 ;  /* 0x000000040000795c */ /* 0x000fe20000300000 */
.L_x_1059:
[----:B-1----:R-:W-:Y:S05]  /*7090*/  @P1 BRA `(.L_x_1057) ;  /* 0x0000000000081947 */ /* 0x002fea0003800000 */
[----:B------:R-:W1:Y:S02]  /*70a0*/  SYNCS.PHASECHK.TRANS64.TRYWAIT P1, [UR6+0x28850], R8 ;  /* 0x02885008ff0075a7 */ /* 0x000e640008020146 */
[----:B-1----:R-:W-:Y:S05]  /*70b0*/  @!P1 BRA `(.L_x_1060) ;  /* 0x0000016c00b49947 */ /* 0x002fea0003800000 */
.L_x_1057:
        /* <DEDUP_REMOVED lines=30> */
[C---:B------:R-:W-:Y:S01]  /*72a0*/  FMUL.FTZ R43, R0.reuse, R51 ;  /* 0x00000033002b7220 */ /* 0x040fe20000410000 */
[C---:B-1----:R-:W-:Y:S01]  /*72b0*/  FMUL.FTZ R9, R0.reuse, R25 ;  /* 0x0000001900097220 */ /* 0x042fe20000410000 */
[C---:B------:R-:W-:Y:S01]  /*72c0*/  FMUL.FTZ R51, R0.reuse, R59 ;  /* 0x0000003b00337220 */ /* 0x040fe20000410000 */
[C---:B------:R-:W-:Y:S01]  /*72d0*/  FMUL.FTZ R25, R0.reuse, R35 ;  /* 0x0000002300197220 */ /* 0x040fe20000410000 */
[----:B------:R-:W-:Y:S01]  /*72e0*/  FMUL.FTZ R59, R0, R65 ;  /* 0x00000041003b7220 */ /* 0x000fe20000410000 */
[----:B--2---:R-:W-:Y:S01]  /*72f0*/  LOP3.LUT P3, RZ, R218, 0x7f, RZ, 0xc0, !PT ;  /* 0x0000007fdaff7812 */ /* 0x004fe2000786c0ff */
[C---:B------:R-:W-:Y:S01]  /*7300*/  FMUL.FTZ R10, R0.reuse, R26 ;  /* 0x0000001a000a7220 */ /* 0x040fe20000410000 */
[C---:B------:R-:W-:Y:S01]  /*7310*/  FMUL.FTZ R11, R0.reuse, R27 ;  /* 0x0000001b000b7220 */ /* 0x040fe20000410000 */
[C---:B------:R-:W-:Y:S01]  /*7320*/  FMUL.FTZ R13, R0.reuse, R29 ;  /* 0x0000001d000d7220 */ /* 0x040fe20000410000 */
[C---:B------:R-:W-:Y:S01]  /*7330*/  FMUL.FTZ R35, R0.reuse, R45 ;  /* 0x0000002d00237220 */ /* 0x040fe20000410000 */
[C---:B------:R-:W-:Y:S01]  /*7340*/  FMUL.FTZ R65, R0.reuse, R75 ;  /* 0x0000004b00417220 */ /* 0x040fe20000410000 */
[C---:B0-----:R-:W-:Y:S01]  /*7350*/  FMUL.FTZ R8, R0.reuse, R24 ;  /* 0x0000001800087220 */ /* 0x041fe20000410000 */
        /* <DEDUP_REMOVED lines=71> */
[C---:B------:R-:W-:Y:S01]  /*77d0*/  FMUL.FTZ R108, R0.reuse, R118 ;  /* 0x00000076006c7220 */ /* 0x040fe20000410000 */
[----:B------:R-:W-:Y:S01]  /*77e0*/  FMUL.FTZ R110, R0, R119 ;  /* 0x00000077006e7220 */ /* 0x000fe20000410000 */
[----:B------:R-:W-:Y:S01]  /*77f0*/  @!P3 LEA R41, R41, UR45, 0x3 ;  /* 0x0000002d2929bc11 */ /* 0x000fe2000f8e18ff */
[----:B------:R-:W-:Y:S01]  /*7800*/  IMAD R116, R19, -0x2, R116 ;  /* 0xfffffffe13747824 */ /* 0x000fe200078e0274 */
[----:B------:R-:W-:Y:S01]  /*7810*/  SHF.R.U32.HI R218, RZ, 0x7, R218 ;  /* 0x00000007ffda7819 */ /* 0x000fe200000116da */
[----:B------:R-:W0:Y:S02]  /*7820*/  MUFU.TANH R8, R8 ;  /* 0x0000000800087308 */ /* 0x000e240000002400 */
[----:B------:R-:W-:Y:S01]  /*7830*/  @!P3 VIADD R41, R41, 0x28840 ;  /* 0x000288402929b836 */ /* 0x000fe20000000000 */
[----:B------:R-:W-:Y:S01]  /*7840*/  IADD3 R117, -R18, R116, R17 ;  /* 0x0000007412757210 */ /* 0x000fe20007ffe111 */
[----:B------:R-:W-:-:S03]  /*7850*/  VIADD R109, R116, 0xffffffff ;  /* 0xffffffff746d7836 */ /* 0x000fc60000000000 */
[----:B------:R-:W-:Y:S01]  /*7860*/  @!P3 PRMT R41, RZ, 0x654, R41 ;  /* 0x00000654ff29b816 */ /* 0x000fe20000000029 */
[----:B------:R-:W1:Y:S01]  /*7870*/  MUFU.TANH R9, R9 ;  /* 0x0000000900097308 */ /* 0x000e620000002400 */
[C---:B------:R-:W-:Y:S02]  /*7880*/  VIADD R118, R117.reuse, UR22 ;  /* 0x0000001675767c36 */ /* 0x040fe40008000000 */
[----:B------:R-:W-:-:S05]  /*7890*/  VIADD R117, R117, UR21 ;  /* 0x0000001575757c36 */ /* 0x000fca0008000000 */
        /* <DEDUP_REMOVED lines=130> */
[----:B------:R-:W-:Y:S01]  /*80c0*/  IADD3 R119, -R18, R17, R184 ;  /* 0x0000001112777210 */ /* 0x000fe20007ffe1b8 */
        /* <DEDUP_REMOVED lines=11> */
.L_x_1063:
[----:B------:R-:W-:-:S05]  /*8180*/  IMAD.U32 R184, RZ, RZ, UR24 ;  /* 0x00000018ffb87e24 */ /* 0x000fca000f8e00ff */
[----:B------:R-:W-:-:S13]  /*8190*/  ISETP.NE.AND P1, PT, R184, 0x1, PT ;  /* 0x00000001b800780c */ /* 0x000fda0003f25270 */
[----:B------:R-:W0:Y:S02]  /*81a0*/  @P1 LDC.64 R40, c[0x0][0x9e8] ;  /* 0x00027a00ff281b82 */ /* 0x000e240000000a00 */
[----:B0-----:R-:W-:-:S05]  /*81b0*/  @P1 IMAD.HI.U32 R40, R119, R40, RZ ;  /* 0x0000002877281227 */ /* 0x001fca00078e00ff */
[----:B------:R-:W-:-:S07]  /*81c0*/  @P1 SHF.R.U32.HI R119, RZ, R41, R40 ;  /* 0x00000029ff771219 */ /* 0x000fce0000011628 */
.L_x_1064:
[----:B------:R-:W-:Y:S05]  /*81d0*/  BSYNC B0 ;  /* 0x0000000000007941 */ /* 0x000fea0003800000 */
.L_x_1062:
[----:B------:R-:W-:-:S05]  /*81e0*/  IMAD R119, R119, R184, R109 ;  /* 0x000000b877777224 */ /* 0x000fca00078e026d */
[----:B------:R-:W-:Y:S02]  /*81f0*/  VIADDMNMX R116, R119, R184, R116, PT ;  /* 0x000000b877747246 */ /* 0x000fe40003800174 */
[----:B------:R-:W-:-:S07]  /*8200*/  VIMNMX R115, R115, R119, !PT ;  /* 0x0000007773737248 */ /* 0x000fce0007fe0100 */
.L_x_1061:
        /* <DEDUP_REMOVED lines=295> */
.L_x_1067:
[----:B------:R-:W-:-:S05]  /*9480*/  IMAD.U32 R114, RZ, RZ, UR24 ;  /* 0x00000018ff727e24 */ /* 0x000fca000f8e00ff */
[----:B------:R-:W-:-:S13]  /*9490*/  ISETP.NE.AND P6, PT, R114, 0x1, PT ;  /* 0x000000017200780c */ /* 0x000fda0003fc5270 */
[----:B------:R-:W0:Y:S02]  /*94a0*/  @P6 LDC.64 R8, c[0x0][0x9e8] ;  /* 0x00027a00ff086b82 */ /* 0x000e240000000a00 */
[----:B0-----:R-:W-:-:S05]  /*94b0*/  @P6 IMAD.HI.U32 R8, R112, R8, RZ ;  /* 0x0000000870086227 */ /* 0x001fca00078e00ff */
[----:B------:R-:W-:-:S07]  /*94c0*/  @P6 SHF.R.U32.HI R112, RZ, R9, R8 ;  /* 0x00000009ff706219 */ /* 0x000fce0000011608 */
.L_x_1068:
[----:B------:R-:W-:Y:S05]  /*94d0*/  BSYNC B0 ;  /* 0x0000000000007941 */ /* 0x000fea0003800000 */
.L_x_1066:
[----:B------:R-:W-:-:S05]  /*94e0*/  IMAD R109, R112, R114, R109 ;  /* 0x00000072706d7224 */ /* 0x000fca00078e026d */
[----:B------:R-:W-:Y:S02]  /*94f0*/  VIADDMNMX R118, R109, R114, R118, PT ;  /* 0x000000726d767246 */ /* 0x000fe40003800176 */
[----:B------:R-:W-:-:S07]  /*9500*/  VIMNMX R117, R117, R109, !PT ;  /* 0x0000006d75757248 */ /* 0x000fce0007fe0100 */
.L_x_1065:
[----:B------:R-:W-:Y:S01]  /*9510*/  ISETP.GT.AND P1, PT, R117, 0x1, !P1 ;  /* 0x000000017500780c */ /* 0x000fe20004f24270 */
[----:B------:R-:W-:Y:S01]  /*9520*/  IMAD.U32 R115, RZ, RZ, UR23 ;  /* 0x00000017ff737e24 */ /* 0x000fe2000f8e00ff */
        /* <DEDUP_REMOVED lines=268> */
[----:B------:R-:W-:Y:S02]  /*a5f0*/  MUFU.EX2 R112, R112 ;  /* 0x0000007000707308 */ /* 0x000fe40000000800 */
[----:B------:R-:W-:-:S04]  /*a600*/  FMNMX.FTZ R45, R29, R44, !PT ;  /* 0x0000002c1d2d7209 */ /* 0x000fc80007810000 */
[----:B------:R-:W-:Y:S01]  /*a610*/  FMNMX.FTZ R48, R32, R45, !PT ;  /* 0x0000002d20307209 */ /* 0x000fe20007810000 */
[----:B------:R-:W-:-:S01]  /*a620*/  FFMA.FTZ R45, R49, UR23, -R114 ;  /* 0x00000017312d7c23 */ /* 0x000fc20008010872 */
[----:B------:R0:W-:Y:S02]  /*a630*/  MUFU.EX2 R44, R115 ;  /* 0x00000073002c7308 */ /* 0x0001e40000000800 */
[----:B------:R-:W-:-:S04]  /*a640*/  FMNMX.FTZ R49, R33, R48, !PT ;  /* 0x0000003021317209 */ /* 0x000fc80007810000 */
[----:B------:R-:W-:Y:S02]  /*a650*/  FMNMX.FTZ R48, R36, R49, !PT ;  /* 0x0000003124307209 */ /* 0x000fe40007810000 */
[----:B------:R-:W-:Y:S01]  /*a660*/  MUFU.EX2 R9, R9 ;  /* 0x0000000900097308 */ /* 0x000fe20000000800 */
[----:B0-----:R-:W-:-:S01]  /*a670*/  FFMA.FTZ R115, R58, UR23, -R114 ;  /* 0x000000173a737c23 */ /* 0x001fc20008010872 */
        /* <DEDUP_REMOVED lines=21> */
[----:B------:R-:W-:Y:S01]  /*a7d0*/  FMNMX.FTZ R63, R61, R60, !PT ;  /* 0x0000003c3d3f7209 */ /* 0x000fe20007810000 */
[----:B------:R-:W-:-:S01]  /*a7e0*/  FFMA.FTZ R60, R66, UR23, -R114 ;  /* 0x00000017423c7c23 */ /* 0x000fc20008010872 */
[----:B------:R-:W-:Y:S01]  /*a7f0*/  MUFU.EX2 R20, R20 ;  /* 0x0000001400147308 */ /* 0x000fe20000000800 */
[----:B0-----:R-:W-:-:S01]  /*a800*/  FFMA.FTZ R109, R70, UR23, -R114 ;  /* 0x00000017466d7c23 */ /* 0x001fc20008010872 */
[----:B------:R-:W-:-:S04]  /*a810*/  FMNMX.FTZ R63, R62, R63, !PT ;  /* 0x0000003f3e3f7209 */ /* 0x000fc80007810000 */
[----:B------:R-:W-:Y:S01]  /*a820*/  FMNMX.FTZ R66, R64, R63, !PT ;  /* 0x0000003f40427209 */ /* 0x000fe20007810000 */
[----:B------:R-:W-:-:S01]  /*a830*/  FFMA.FTZ R63, R67, UR23, -R114 ;  /* 0x00000017433f7c23 */ /* 0x000fc20008010872 */
[----:B------:R-:W-:Y:S02]  /*a840*/  MUFU.EX2 R21, R21 ;  /* 0x0000001500157308 */ /* 0x000fe40000000800 */
[----:B------:R-:W-:-:S04]  /*a850*/  FMNMX.FTZ R67, R65, R66, !PT ;  /* 0x0000004241437209 */ /* 0x000fc80007810000 */
[----:B------:R-:W-:Y:S02]  /*a860*/  FMNMX.FTZ R66, R68, R67, !PT ;  /* 0x0000004344427209 */ /* 0x000fe40007810000 */
[----:B------:R-:W-:Y:S02]  /*a870*/  MUFU.EX2 R26, R26 ;  /* 0x0000001a001a7308 */ /* 0x000fe40000000800 */
        /* <DEDUP_REMOVED lines=10> */
[----:B------:R0:W-:Y:S02]  /*a920*/  MUFU.EX2 R70, R115 ;  /* 0x0000007300467308 */ /* 0x0001e40000000800 */
[----:B------:R-:W-:-:S04]  /*a930*/  FMNMX.FTZ R75, R81, R74, !PT ;  /* 0x0000004a514b7209 */ /* 0x000fc80007810000 */
        /* <DEDUP_REMOVED lines=19> */
[----:B------:R-:W-:Y:S01]  /*aa70*/  FSEL R111, R8, RZ, P1 ;  /* 0x000000ff086f7208 */ /* 0x000fe20000800000 */
[----:B------:R-:W-:Y:S01]  /*aa80*/  MUFU.EX2 R30, R30 ;  /* 0x0000001e001e7308 */ /* 0x000fe20000000800 */
[----:B------:R-:W-:-:S03]  /*aa90*/  FMNMX.FTZ R109, R93, R74, !PT ;  /* 0x0000004a5d6d7209 */ /* 0x000fc60007810000 */
[----:B------:R-:W-:Y:S01]  /*aaa0*/  FADD.FTZ R111, -R111, R6 ;  /* 0x000000066f6f7221 */ /* 0x000fe20000010100 */
[----:B------:R-:W-:-:S03]  /*aab0*/  FMNMX.FTZ R74, R96, R109, !PT ;  /* 0x0000006d604a7209 */ /* 0x000fc60007810000 */
[----:B------:R-:W-:Y:S01]  /*aac0*/  FMUL.FTZ R111, R111, UR23 ;  /* 0x000000176f6f7c20 */ /* 0x000fe20008410000 */
[----:B------:R-:W-:Y:S01]  /*aad0*/  FMNMX.FTZ R83, R99, R74, !PT ;  /* 0x0000004a63537209 */ /* 0x000fe20007810000 */
[----:B------:R-:W-:Y:S03]  /*aae0*/  MUFU.EX2 R31, R31 ;  /* 0x0000001f001f7308 */ /* 0x000fe60000000800 */
[----:B------:R-:W-:Y:S01]  /*aaf0*/  FMNMX.FTZ R74, R100, R83, !PT ;  /* 0x00000053644a7209 */ /* 0x000fe20007810000 */
[--C-:B------:R-:W-:Y:S01]  /*ab00*/  FFMA.FTZ R83, R86, UR23, -R114.reuse ;  /* 0x0000001756537c23 */ /* 0x100fe20008010872 */
[----:B------:R-:W-:-:S01]  /*ab10*/  FFMA.FTZ R86, R87, UR23, -R114 ;  /* 0x0000001757567c23 */ /* 0x000fc20008010872 */
[----:B------:R-:W-:Y:S01]  /*ab20*/  FFMA.FTZ R114, R113, UR23, -R114 ;  /* 0x0000001771727c23 */ /* 0x000fe20008010872 */
[----:B------:R-:W-:Y:S01]  /*ab30*/  FMNMX.FTZ R109, R101, R74, !PT ;  /* 0x0000004a656d7209 */ /* 0x000fe20007810000 */
[----:B------:R-:W0:Y:S03]  /*ab40*/  MUFU.EX2 R111, R111 ;  /* 0x0000006f006f7308 */ /* 0x000e260000000800 */
[----:B------:R-:W-:-:S04]  /*ab50*/  FMNMX.FTZ R74, R104, R109, !PT ;  /* 0x0000006d684a7209 */ /* 0x000fc80007810000 */
[----:B------:R-:W-:Y:S01]  /*ab60*/  FMNMX.FTZ R87, R105, R74, !PT ;  /* 0x0000004a69577209 */ /* 0x000fe20007810000 */
[----:B------:R1:W-:Y:S03]  /*ab70*/  MUFU.EX2 R6, R114 ;  /* 0x0000007200067308 */ /* 0x0003e60000000800 */
[----:B------:R-:W-:-:S04]  /*ab80*/  FMNMX.FTZ R87, R108, R87, !PT ;  /* 0x000000576c577209 */ /* 0x000fc80007810000 */
[----:B------:R-:W-:Y:S01]  /*ab90*/  FMNMX.FTZ R74, R110, R87, !PT ;  /* 0x000000576e4a7209 */ /* 0x000fe20007810000 */
[----:B------:R-:W-:Y:S04]  /*aba0*/  MUFU.EX2 R34, R34 ;  /* 0x0000002200227308 */ /* 0x000fe80000000800 */
[----:B------:R-:W2:Y:S04]  /*abb0*/  SHFL.BFLY PT, R109, R74, 0x2, 0x1f ;  /* 0x0c401f004a6d7f89 */ /* 0x000ea800000e0000 */
[----:B------:R3:W-:Y:S08]  /*abc0*/  MUFU.EX2 R87, R115 ;  /* 0x0000007300577308 */ /* 0x0007f00000000800 */
[----:B------:R-:W-:Y:S08]  /*abd0*/  MUFU.EX2 R35, R35 ;  /* 0x0000002300237308 */ /* 0x000ff00000000800 */
[----:B------:R-:W-:Y:S01]  /*abe0*/  MUFU.EX2 R38, R38 ;  /* 0x0000002600267308 */ /* 0x000fe20000000800 */
[----:B--2---:R-:W-:-:S07]  /*abf0*/  FMNMX.FTZ R109, R74, R109, !PT ;  /* 0x0000006d4a6d7209 */ /* 0x004fce0007810000 */
[----:B------:R-:W-:Y:S01]  /*ac00*/  MUFU.EX2 R39, R39 ;  /* 0x0000002700277308 */ /* 0x000fe20000000800 */
[----:B------:R-:W2:Y:S07]  /*ac10*/  SHFL.BFLY PT, R74, R109, 0x1, 0x1f ;  /* 0x0c201f006d4a7f89 */ /* 0x000eae00000e0000 */
[----:B------:R-:W-:Y:S08]  /*ac20*/  MUFU.EX2 R41, R41 ;  /* 0x0000002900297308 */ /* 0x000ff00000000800 */
[----:B------:R-:W-:Y:S08]  /*ac30*/  MUFU.EX2 R45, R45 ;  /* 0x0000002d002d7308 */ /* 0x000ff00000000800 */
[----:B------:R-:W-:Y:S01]  /*ac40*/  MUFU.EX2 R49, R49 ;  /* 0x0000003100317308 */ /* 0x000fe20000000800 */
[----:B--2---:R-:W-:Y:S01]  /*ac50*/  FMNMX.FTZ R74, R109, R74, !PT ;  /* 0x0000004a6d4a7209 */ /* 0x004fe20007810000 */
[----:B------:R-:W-:-:S03]  /*ac60*/  IMAD.U32 R109, RZ, RZ, UR23 ;  /* 0x00000017ff6d7e24 */ /* 0x000fc6000f8e00ff */
[C---:B------:R-:W-:Y:S01]  /*ac70*/  FSETP.NEU.FTZ.AND P1, PT, R74.reuse, -INF , PT ;  /* 0xff8000004a00780b */ /* 0x040fe20003f3d000 */
[----:B------:R-:W-:-:S02]  /*ac80*/  FFMA.FTZ R109, R74, R109, -8 ;  /* 0xc10000004a6d7423 */ /* 0x000fc4000001006d */
[----:B------:R-:W-:Y:S01]  /*ac90*/  MUFU.EX2 R55, R55 ;  /* 0x0000003700377308 */ /* 0x000fe20000000800 */
[----:B-1----:R-:W-:Y:S02]  /*aca0*/  FSEL R114, R74, RZ, P1 ;  /* 0x000000ff4a727208 */ /* 0x002fe40000800000 */
[----:B------:R-:W-:-:S03]  /*acb0*/  FSEL R109, R109, RZ, P1 ;  /* 0x000000ff6d6d7208 */ /* 0x000fc60000800000 */
[----:B------:R-:W-:Y:S02]  /*acc0*/  FADD.FTZ R114, -R114, R7 ;  /* 0x0000000772727221 */ /* 0x000fe40000010100 */
[----:B------:R-:W-:-:S01]  /*acd0*/  FFMA.FTZ R113, R10, UR23, -R109 ;  /* 0x000000170a717c23 */ /* 0x000fc2000801086d */
[--C-:B------:R-:W-:Y:S01]  /*ace0*/  FFMA.FTZ R10, R11, UR23, -R109.reuse ;  /* 0x000000170b0a7c23 */ /* 0x100fe2000801086d */
[----:B------:R-:W-:-:S01]  /*acf0*/  FFMA.FTZ R11, R14, UR23, -R109 ;  /* 0x000000170e0b7c23 */ /* 0x000fc2000801086d */
[--C-:B------:R-:W-:Y:S01]  /*ad00*/  FFMA.FTZ R14, R15, UR23, -R109.reuse ;  /* 0x000000170f0e7c23 */ /* 0x100fe2000801086d */
[----:B------:R-:W-:Y:S01]  /*ad10*/  FMUL.FTZ R114, R114, UR23 ;  /* 0x0000001772727c20 */ /* 0x000fe20008410000 */
[--C-:B------:R-:W-:Y:S01]  /*ad20*/  FFMA.FTZ R15, R24, UR23, -R109.reuse ;  /* 0x00000017180f7c23 */ /* 0x100fe2000801086d */
[----:B------:R-:W-:-:S01]  /*ad30*/  FFMA.FTZ R24, R25, UR23, -R109 ;  /* 0x0000001719187c23 */ /* 0x000fc2000801086d */
[--C-:B------:R-:W-:Y:S01]  /*ad40*/  FFMA.FTZ R25, R28, UR23, -R109.reuse ;  /* 0x000000171c197c23 */ /* 0x100fe2000801086d */
[----:B------:R-:W-:-:S01]  /*ad50*/  FFMA.FTZ R28, R29, UR23, -R109 ;  /* 0x000000171d1c7c23 */ /* 0x000fc2000801086d */
[--C-:B------:R-:W-:Y:S01]  /*ad60*/  FFMA.FTZ R29, R32, UR23, -R109.reuse ;  /* 0x00000017201d7c23 */ /* 0x100fe2000801086d */
        /* <DEDUP_REMOVED lines=18> */
[----:B------:R-:W-:Y:S01]  /*ae90*/  FFMA.FTZ R65, R68, UR23, -R109 ;  /* 0x0000001744417c23 */ /* 0x000fe2000801086d */
[----:B0-----:R-:W-:-:S01]  /*aea0*/  FFMA.FTZ R68, R111, R5, R112 ;  /* 0x000000056f447223 */ /* 0x001fc20000010070 */
[--C-:B------:R-:W-:Y:S01]  /*aeb0*/  FFMA.FTZ R61, R61, UR23, -R109.reuse ;  /* 0x000000173d3d7c23 */ /* 0x100fe2000801086d */
[----:B------:R-:W-:-:S01]  /*aec0*/  FFMA.FTZ R62, R62, UR23, -R109 ;  /* 0x000000173e3e7c23 */ /* 0x000fc2000801086d */
[----:B------:R-:W-:Y:S01]  /*aed0*/  FFMA.FTZ R108, R108, UR23, -R109 ;  /* 0x000000176c6c7c23 */ /* 0x000fe2000801086d */
[----:B---3--:R-:W-:-:S01]  /*aee0*/  FADD.FTZ R115, R9, R68 ;  /* 0x0000004409737221 */ /* 0x008fc20000010000 */
[----:B------:R-:W0:Y:S01]  /*aef0*/  MUFU.EX2 R11, R11 ;  /* 0x0000000b000b7308 */ /* 0x000e220000000800 */
[----:B-1----:R-:W-:-:S01]  /*af00*/  FFMA.FTZ R5, R114, R4, R113 ;  /* 0x0000000472057223 */ /* 0x002fc20000010071 */
[----:B------:R-:W-:Y:S01]  /*af10*/  FFMA.FTZ R68, R69, UR23, -R109 ;  /* 0x0000001745447c23 */ /* 0x000fe2000801086d */
[----:B------:R-:W-:-:S04]  /*af20*/  FADD.FTZ R116, R12, R115 ;  /* 0x000000730c747221 */ /* 0x000fc80000010000 */
[----:B------:R-:W-:Y:S01]  /*af30*/  FADD.FTZ R69, R13, R116 ;  /* 0x000000740d457221 */ /* 0x000fe20000010000 */
[----:B------:R-:W1:Y:S01]  /*af40*/  MUFU.EX2 R14, R14 ;  /* 0x0000000e000e7308 */ /* 0x000e620000000800 */
[----:B--2---:R-:W-:-:S07]  /*af50*/  FADD.FTZ R4, R10, R5 ;  /* 0x000000050a047221 */ /* 0x004fce0000010000 */
[----:B------:R-:W2:Y:S01]  /*af60*/  MUFU.EX2 R15, R15 ;  /* 0x0000000f000f7308 */ /* 0x000ea20000000800 */
[----:B0-----:R-:W-:-:S01]  /*af70*/  FADD.FTZ R5, R11, R4 ;  /* 0x000000040b057221 */ /* 0x001fc20000010000 */
[----:B------:R-:W-:Y:S01]  /*af80*/  FFMA.FTZ R4, R72, UR23, -R109 ;  /* 0x0000001748047c23 */ /* 0x000fe2000801086d */
[----:B------:R-:W-:-:S04]  /*af90*/  FADD.FTZ R72, R20, R69 ;  /* 0x0000004514487221 */ /* 0x000fc80000010000 */
[----:B------:R-:W-:Y:S01]  /*afa0*/  FADD.FTZ R69, R21, R72 ;  /* 0x0000004815457221 */ /* 0x000fe20000010000 */
[----:B------:R-:W0:Y:S01]  /*afb0*/  MUFU.EX2 R24, R24 ;  /* 0x0000001800187308 */ /* 0x000e220000000800 */
[----:B-1----:R-:W-:-:S01]  /*afc0*/  FADD.FTZ R116, R14, R5 ;  /* 0x000000050e747221 */ /* 0x002fc20000010000 */
[----:B------:R-:W-:Y:S01]  /*afd0*/  FFMA.FTZ R72, R73, UR23, -R109 ;  /* 0x0000001749487c23 */ /* 0x000fe2000801086d */
[----:B------:R-:W-:-:S01]  /*afe0*/  FADD.FTZ R118, R26, R69 ;  /* 0x000000451a767221 */ /* 0x000fc20000010000 */
[----:B------:R-:W-:-:S03]  /*aff0*/  FFMA.FTZ R69, R76, UR23, -R109 ;  /* 0x000000174c457c23 */ /* 0x000fc6000801086d */
[----:B------:R-:W-:Y:S01]  /*b000*/  FADD.FTZ R73, R27, R118 ;  /* 0x000000761b497221 */ /* 0x000fe20000010000 */
[----:B------:R-:W1:Y:S01]  /*b010*/  MUFU.EX2 R25, R25 ;  /* 0x0000001900197308 */ /* 0x000e620000000800 */
[----:B--2---:R-:W-:-:S02]  /*b020*/  FADD.FTZ R5, R15, R116 ;  /* 0x000000740f057221 */ /* 0x004fc40000010000 */
[----:B------:R-:W-:-:S04]  /*b030*/  FADD.FTZ R76, R30, R73 ;  /* 0x000000491e4c7221 */ /* 0x000fc80000010000 */
[----:B------:R-:W-:Y:S01]  /*b040*/  FADD.FTZ R73, R31, R76 ;  /* 0x0000004c1f497221 */ /* 0x000fe20000010000 */
        /* <DEDUP_REMOVED lines=8> */
[----:B0-----:R-:W-:-:S01]  /*b0d0*/  FADD.FTZ R5, R29, R116 ;  /* 0x000000741d057221 */ /* 0x001fc20000010000 */
[----:B------:R-:W-:Y:S01]  /*b0e0*/  FADD.FTZ R116, R34, R73 ;  /* 0x0000004922747221 */ /* 0x000fe20000010000 */
[----:B------:R-:W-:-:S03]  /*b0f0*/  FFMA.FTZ R73, R80, UR23, -R109 ;  /* 0x0000001750497c23 */ /* 0x000fc6000801086d */
[----:B------:R-:W-:Y:S02]  /*b100*/  FADD.FTZ R77, R35, R116 ;  /* 0x00000074234d7221 */ /* 0x000fe40000010000 */
[----:B------:R-:W0:Y:S02]  /*b110*/  MUFU.EX2 R36, R36 ;  /* 0x0000002400247308 */ /* 0x000e240000000800 */
        /* <DEDUP_REMOVED lines=17> */
[----:B------:R-:W-:Y:S01]  /*b230*/  FADD.FTZ R85, R55, R88 ;  /* 0x0000005837557221 */ /* 0x000fe20000010000 */
[----:B------:R-:W-:-:S01]  /*b240*/  FFMA.FTZ R88, R89, UR23, -R109 ;  /* 0x0000001759587c23 */ /* 0x000fc2000801086d */
[----:B------:R1:W-:Y:S02]  /*b250*/  MUFU.EX2 R65, R4 ;  /* 0x0000000400417308 */ /* 0x0003e40000000800 */
[----:B------:R-:W-:-:S01]  /*b260*/  FADD.FTZ R116, R58, R85 ;  /* 0x000000553a747221 */ /* 0x000fc20000010000 */
[----:B------:R-:W-:-:S05]  /*b270*/  FFMA.FTZ R85, R92, UR23, -R109 ;  /* 0x000000175c557c23 */ /* 0x000fca000801086d */
[----:B------:R-:W5:Y:S01]  /*b280*/  MUFU.EX2 R43, R43 ;  /* 0x0000002b002b7308 */ /* 0x000f620000000800 */
[----:B-1----:R-:W-:-:S04]  /*b290*/  FADD.FTZ R4, R32, R5 ;  /* 0x0000000520047221 */ /* 0x002fc80000010000 */
[----:B--2---:R-:W-:-:S03]  /*b2a0*/  FADD.FTZ R5, R33, R4 ;  /* 0x0000000421057221 */ /* 0x004fc60000010000 */
[----:B------:R-:W1:Y:S01]  /*b2b0*/  MUFU.EX2 R46, R46 ;  /* 0x0000002e002e7308 */ /* 0x000e620000000800 */
[----:B0-----:R-:W-:-:S04]  /*b2c0*/  FADD.FTZ R4, R36, R5 ;  /* 0x0000000524047221 */ /* 0x001fc80000010000 */
[----:B---3--:R-:W-:-:S03]  /*b2d0*/  FADD.FTZ R5, R37, R4 ;  /* 0x0000000425057221 */ /* 0x008fc60000010000 */
[----:B------:R-:W0:Y:S01]  /*b2e0*/  MUFU.EX2 R47, R47 ;  /* 0x0000002f002f7308 */ /* 0x000e220000000800 */
[----:B----4-:R-:W-:-:S04]  /*b2f0*/  FADD.FTZ R4, R42, R5 ;  /* 0x000000052a047221 */ /* 0x010fc80000010000 */
[----:B-----5:R-:W-:-:S03]  /*b300*/  FADD.FTZ R5, R43, R4 ;  /* 0x000000042b057221 */ /* 0x020fc60000010000 */
        /* <DEDUP_REMOVED lines=13> */
[----:B-1----:R-:W-:-:S04]  /*b3e0*/  FADD.FTZ R4, R56, R5 ;  /* 0x0000000538047221 */ /* 0x002fc80000010000 */
[----:B------:R-:W-:-:S03]  /*b3f0*/  FADD.FTZ R5, R7, R4 ;  /* 0x0000000407057221 */ /* 0x000fc60000010000 */
        /* <DEDUP_REMOVED lines=10> */
[----:B------:R-:W-:-:S03]  /*b4a0*/  FFMA.FTZ R92, R93, UR23, -R109 ;  /* 0x000000175d5c7c23 */ /* 0x000fc6000801086d */
[----:B------:R-:W-:Y:S01]  /*b4b0*/  FADD.FTZ R116, R66, R89 ;  /* 0x0000005942747221 */ /* 0x000fe20000010000 */
[----:B------:R-:W-:-:S02]  /*b4c0*/  FFMA.FTZ R89, R96, UR23, -R109 ;  /* 0x0000001760597c23 */ /* 0x000fc4000801086d */
[----:B------:R-:W2:Y:S01]  /*b4d0*/  MUFU.EX2 R68, R68 ;  /* 0x0000004400447308 */ /* 0x000ea20000000800 */
[----:B-1----:R-:W-:-:S04]  /*b4e0*/  FADD.FTZ R4, R64, R5 ;  /* 0x0000000540047221 */ /* 0x002fc80000010000 */
[----:B------:R-:W-:-:S03]  /*b4f0*/  FADD.FTZ R5, R61, R4 ;  /* 0x000000043d057221 */ /* 0x000fc60000010000 */
[----:B------:R-:W1:Y:S01]  /*b500*/  MUFU.EX2 R71, R71 ;  /* 0x0000004700477308 */ /* 0x000e620000000800 */
[----:B0-----:R-:W-:-:S04]  /*b510*/  FADD.FTZ R93, R67, R116 ;  /* 0x00000074435d7221 */ /* 0x001fc80000010000 */
[----:B------:R-:W-:-:S03]  /*b520*/  FADD.FTZ R96, R70, R93 ;  /* 0x0000005d46607221 */ /* 0x000fc60000010000 */
[----:B------:R-:W0:Y:S01]  /*b530*/  MUFU.EX2 R72, R72 ;  /* 0x0000004800487308 */ /* 0x000e220000000800 */
[----:B--2---:R-:W-:-:S04]  /*b540*/  FADD.FTZ R4, R68, R5 ;  /* 0x0000000544047221 */ /* 0x004fc80000010000 */
[----:B------:R-:W-:-:S03]  /*b550*/  FADD.FTZ R5, R65, R4 ;  /* 0x0000000441057221 */ /* 0x000fc60000010000 */
[----:B------:R-:W2:Y:S01]  /*b560*/  MUFU.EX2 R75, R75 ;  /* 0x0000004b004b7308 */ /* 0x000ea20000000800 */
[----:B-1----:R-:W-:-:S01]  /*b570*/  FADD.FTZ R4, R71, R96 ;  /* 0x0000006047047221 */ /* 0x002fc20000010000 */
[----:B------:R-:W-:-:S06]  /*b580*/  FFMA.FTZ R96, R99, UR23, -R109 ;  /* 0x0000001763607c23 */ /* 0x000fcc000801086d */
        /* <DEDUP_REMOVED lines=10> */
[----:B------:R-:W-:-:S06]  /*b630*/  FFMA.FTZ R93, R100, UR23, -R109 ;  /* 0x00000017645d7c23 */ /* 0x000fcc000801086d */
[----:B------:R-:W2:Y:S01]  /*b640*/  MUFU.EX2 R82, R82 ;  /* 0x0000005200527308 */ /* 0x000ea20000000800 */
[----:B-1----:R-:W-:-:S07]  /*b650*/  FADD.FTZ R5, R79, R4 ;  /* 0x000000044f057221 */ /* 0x002fce0000010000 */
[----:B------:R-:W1:Y:S01]  /*b660*/  MUFU.EX2 R80, R80 ;  /* 0x0000005000507308 */ /* 0x000e620000000800 */
[----:B0-----:R-:W-:-:S01]  /*b670*/  FADD.FTZ R99, R73, R116 ;  /* 0x0000007449637221 */ /* 0x001fc20000010000 */
[----:B------:R-:W-:-:S06]  /*b680*/  FFMA.FTZ R116, R101, UR23, -R109 ;  /* 0x0000001765747c23 */ /* 0x000fcc000801086d */
        /* <DEDUP_REMOVED lines=12> */
[----:B0-----:R-:W-:-:S01]  /*b750*/  FADD.FTZ R100, R84, R99 ;  /* 0x0000006354647221 */ /* 0x001fc20000010000 */
[----:B------:R-:W-:-:S06]  /*b760*/  FFMA.FTZ R99, R104, UR23, -R109 ;  /* 0x0000001768637c23 */ /* 0x000fcc000801086d */
[----:B------:R-:W0:Y:S01]  /*b770*/  MUFU.EX2 R88, R88 ;  /* 0x0000005800587308 */ /* 0x000e220000000800 */
[----:B--2---:R-:W-:-:S01]  /*b780*/  FADD.FTZ R101, R81, R100 ;  /* 0x0000006451657221 */ /* 0x004fc20000010000 */
[--C-:B------:R-:W-:Y:S01]  /*b790*/  FFMA.FTZ R100, R105, UR23, -R109.reuse ;  /* 0x0000001769647c23 */ /* 0x100fe2000801086d */
[----:B------:R-:W-:-:S05]  /*b7a0*/  FFMA.FTZ R109, R110, UR23, -R109 ;  /* 0x000000176e6d7c23 */ /* 0x000fca000801086d */
        /* <DEDUP_REMOVED lines=38> */
[----:B------:R-:W-:Y:S01]  /*ba10*/  FADD.FTZ R5, R6, R5 ;  /* 0x0000000506057221 */ /* 0x000fe20000010000 */
[----:B0-----:R-:W-:-:S04]  /*ba20*/  FADD.FTZ R101, R108, R101 ;  /* 0x000000656c657221 */ /* 0x001fc80000010000 */
[----:B--2---:R-:W-:Y:S01]  /*ba30*/  FADD.FTZ R4, R109, R101 ;  /* 0x000000656d047221 */ /* 0x004fe20000010000 */
[----:B------:R-:W-:Y:S06]  /*ba40*/  @!P0 BRA `(.L_x_1069) ;  /* 0x0000000000048947 */ /* 0x000fec0003800000 */
[----:B------:R-:W-:Y:S01]  /*ba50*/  BPT.TRAP 0x1 ;  /* 0x000000040000795c */ /* 0x000fe20000300000 */
.L_x_1069:
        /* <DEDUP_REMOVED lines=127> */
.L_x_1052:
        /* <DEDUP_REMOVED lines=26> */
.L_x_1072:
[----:B------:R-:W-:-:S11]  /*c3f0*/  UISETP.NE.AND UP2, UPT, UR14, 0x1, UPT ;  /* 0x000000010e00788c */ /* 0x000fd6000bf45270 */
[----:B------:R-:W-:Y:S02]  /*c400*/  @UP2 ULDC.64 UR18, c[0x0][0x9e8] ;  /* 0x00027a0000122ab9 */ /* 0x000fe40000000a00 */
[----:B------:R-:W-:-:S04]  /*c410*/  UIMAD.WIDE.U32 UR6, UR10, UR18, URZ ;  /* 0x000000120a0672a5 */ /* 0x000fc8000f8e003f */
[----:B------:R-:W-:-:S12]  /*c420*/  @UP2 USHF.R.U32.HI UR10, URZ, UR19, UR7 ;  /* 0x000000133f0a2299 */ /* 0x000fd80008011607 */
.L_x_1073:
[----:B------:R-:W-:-:S04]  /*c430*/  UIMAD UR10, UR10, UR14, URZ ;  /* 0x0000000e0a0a72a4 */ /* 0x000fc8000f8e023f */
[----:B------:R-:W-:-:S04]  /*c440*/  UISETP.LT.AND UP2, UPT, UR11, UR10, UPT ;  /* 0x0000000a0b00728c */ /* 0x000fc8000bf41270 */
[----:B------:R-:W-:-:S12]  /*c450*/  USEL UR11, UR11, UR10, !UP2 ;  /* 0x0000000a0b0b7287 */ /* 0x000fd8000d000000 */
.L_x_1071:
        /* <DEDUP_REMOVED lines=12> */
.L_x_1084:
[----:B------:R-:W-:Y:S01]  /*c520*/  ISETP.NE.AND P2, PT, RZ, UR44, PT ;  /* 0x0000002cff007c0c */ /* 0x000fe2000bf45270 */
[----:B------:R-:W-:-:S04]  /*c530*/  UISETP.NE.AND UP2, UPT, UR49, 0x1, UPT ;  /* 0x000000013100788c */ /* 0x000fc8000bf45270 */
[----:B------:R-:W-:-:S04]  /*c540*/  USEL UR37, URZ, 0x1, UP2 ;  /* 0x000000013f257887 */ /* 0x000fc80009000000 */
[----:B------:R-:W-:-:S04]  /*c550*/  ULOP3.LUT UR37, UR25, UR37, URZ, 0x3c, !UPT ;  /* 0x0000002519257292 */ /* 0x000fc8000f8e3c3f */
[----:B------:R-:W-:Y:S08]  /*c560*/  @P2 BRA `(.L_x_1075) ;  /* 0x0000000000382947 */ /* 0x000ff00003800000 */
[----:B------:R-:W-:Y:S05]  /*c570*/  @!P0 BRA `(.L_x_1076) ;  /* 0x0000000000048947 */ /* 0x000fea0003800000 */
[----:B------:R-:W-:Y:S01]  /*c580*/  BPT.TRAP 0x1 ;  /* 0x000000040000795c */ /* 0x000fe20000300000 */
.L_x_1076:
        /* <DEDUP_REMOVED lines=9> */
.L_x_1077:
[----:B-1----:R-:W-:Y:S05]  /*c620*/  @P1 BRA `(.L_x_1075) ;  /* 0x0000000000081947 */ /* 0x002fea0003800000 */
[----:B------:R-:W1:Y:S02]  /*c630*/  SYNCS.PHASECHK.TRANS64.TRYWAIT P1, [UR6+0x28830], R6 ;  /* 0x02883006ff0075a7 */ /* 0x000e640008020146 */
[----:B-1----:R-:W-:Y:S05]  /*c640*/  @!P1 BRA `(.L_x_1078) ;  /* 0x0000011800689947 */ /* 0x002fea0003800000 */
.L_x_1075:
        /* <DEDUP_REMOVED lines=30> */
.L_x_1080:
[----:B------:R-:W-:Y:S01]  /*c830*/  ULEA UR6, UR49, UR45, 0x3 ;  /* 0x0000002d31067291 */ /* 0x000fe2000f8e183f */
[----:B------:R-:W-:-:S05]  /*c840*/  IMAD.U32 R6, RZ, RZ, UR25 ;  /* 0x00000019ff067e24 */ /* 0x000fca000f8e00ff */
[----:B------:R-:W-:-:S04]  /*c850*/  SHF.L.U32 R6, R6, 0x1f, RZ ;  /* 0x0000001f06067819 */ /* 0x000fc800000006ff */
[----:B------:R0:W1:Y:S01]  /*c860*/  SYNCS.PHASECHK.TRANS64.TRYWAIT P1, [UR6+0x28850], R6 ;  /* 0x02885006ff0075a7 */ /* 0x0000620008020146 */
[----:B------:R-:W-:Y:S05]  /*c870*/  @!P0 BRA `(.L_x_1081) ;  /* 0x0000000000048947 */ /* 0x000fea0003800000 */
[----:B------:R-:W-:Y:S01]  /*c880*/  BPT.TRAP 0x1 ;  /* 0x000000040000795c */ /* 0x000fe20000300000 */
.L_x_1081:
[----:B-1----:R-:W-:Y:S05]  /*c890*/  @P1 BRA `(.L_x_1079) ;  /* 0x0000000000081947 */ /* 0x002fea0003800000 */
[----:B------:R-:W1:Y:S02]  /*c8a0*/  SYNCS.PHASECHK.TRANS64.TRYWAIT P1, [UR6+0x28850], R6 ;  /* 0x02885006ff0075a7 */ /* 0x000e640008020146 */
[----:B-1----:R-:W-:Y:S05]  /*c8b0*/  @!P1 BRA `(.L_x_1082) ;  /* 0x0000011400e49947 */ /* 0x002fea0003800000 */
.L_x_1079:
        /* <DEDUP_REMOVED lines=113> */
[----:B------:R-:W1:Y:S02]  /*cfd0*/  S2R R218, SR_TID.X ;  /* 0x0000000000da7919 */ /* 0x000e640000002100 */
        /* <DEDUP_REMOVED lines=528> */
.L_x_1083:
        /* <DEDUP_REMOVED lines=124> */
.L_x_1074:
[----:B------:R-:W-:-:S13]  /*f8a0*/  ISETP.GE.AND P1, PT, R3, UR42, PT ;  /* 0x0000002a03007c0c */ /* 0x000fda000bf26270 */
[----:B------:R-:W-:Y:S05]  /*f8b0*/  @!P1 BRA `(.L_x_1085) ;  /* 0x0000005400589947 */ /* 0x000fea0003800000 */
[----:B------:R-:W-:Y:S01]  /*f8c0*/  IMAD.MOV.U32 R8, RZ, RZ, R7 ;  /* 0x000000ffff087224 */ /* 0x000fe200078e0007 */
[----:B------:R-:W-:Y:S01]  /*f8d0*/  UMOV UR26, UR37 ;  /* 0x00000025001a7c82 */ /* 0x000fe20008000000 */
[----:B------:R-:W-:Y:S01]  /*f8e0*/  IMAD.MOV.U32 R9, RZ, RZ, R6 ;  /* 0x000000ffff097224 */ /* 0x000fe200078e0006 */
[----:B------:R-:W-:Y:S01]  /*f8f0*/  ULDC UR24, c[0x0][0x9e4] ;  /* 0x0002790000187ab9 */ /* 0x000fe20000000800 */
[----:B------:R-:W-:Y:S01]  /*f900*/  ULDC UR23, c[0x0][0x988] ;  /* 0x0002620000177ab9 */ /* 0x000fe20000000800 */
[----:B------:R-:W-:-:S05]  /*f910*/  ULDC UR25, c[0x0][0x9e0] ;  /* 0x0002780000197ab9 */ /* 0x000fca0000000800 */
.L_x_1103:
[----:B------:R-:W-:Y:S01]  /*f920*/  ISETP.NE.AND P2, PT, RZ, UR44, PT ;  /* 0x0000002cff007c0c */ /* 0x000fe2000bf45270 */
[----:B------:R-:W-:-:S04]  /*f930*/  UISETP.NE.AND UP2, UPT, UR49, 0x1, UPT ;  /* 0x000000013100788c */ /* 0x000fc8000bf45270 */
[----:B------:R-:W-:-:S04]  /*f940*/  USEL UR37, URZ, 0x1, UP2 ;  /* 0x000000013f257887 */ /* 0x000fc80009000000 */
[----:B------:R-:W-:-:S04]  /*f950*/  ULOP3.LUT UR37, UR26, UR37, URZ, 0x3c, !UPT ;  /* 0x000000251a257292 */ /* 0x000fc8000f8e3c3f */
[----:B------:R-:W-:Y:S08]  /*f960*/  @P2 BRA `(.L_x_1086) ;  /* 0x0000000000382947 */ /* 0x000ff00003800000 */
[----:B------:R-:W-:Y:S05]  /*f970*/  @!P0 BRA `(.L_x_1087) ;  /* 0x0000000000048947 */ /* 0x000fea0003800000 */
[----:B------:R-:W-:Y:S01]  /*f980*/  BPT.TRAP 0x1 ;  /* 0x000000040000795c */ /* 0x000fe20000300000 */
.L_x_1087:
        /* <DEDUP_REMOVED lines=9> */
.L_x_1088:
[----:B-1----:R-:W-:Y:S05]  /*fa20*/  @P1 BRA `(.L_x_1086) ;  /* 0x0000000000081947 */ /* 0x002fea0003800000 */
[----:B------:R-:W1:Y:S02]  /*fa30*/  SYNCS.PHASECHK.TRANS64.TRYWAIT P1, [UR6+0x28830], R6 ;  /* 0x02883006ff0075a7 */ /* 0x000e640008020146 */
[----:B-1----:R-:W-:Y:S05]  /*fa40*/  @!P1 BRA `(.L_x_1089) ;  /* 0x000000e400989947 */ /* 0x002fea0003800000 */
.L_x_1086:
        /* <DEDUP_REMOVED lines=30> */
.L_x_1091:
[----:B------:R-:W-:Y:S01]  /*fc30*/  ULEA UR6, UR49, UR45, 0x3 ;  /* 0x0000002d31067291 */ /* 0x000fe2000f8e183f */
[----:B------:R-:W-:-:S05]  /*fc40*/  IMAD.U32 R6, RZ, RZ, UR26 ;  /* 0x0000001aff067e24 */ /* 0x000fca000f8e00ff */
[----:B------:R-:W-:-:S04]  /*fc50*/  SHF.L.U32 R6, R6, 0x1f, RZ ;  /* 0x0000001f06067819 */ /* 0x000fc800000006ff */
[----:B------:R0:W1:Y:S01]  /*fc60*/  SYNCS.PHASECHK.TRANS64.TRYWAIT P1, [UR6+0x28850], R6 ;  /* 0x02885006ff0075a7 */ /* 0x0000620008020146 */
[----:B------:R-:W-:Y:S05]  /*fc70*/  @!P0 BRA `(.L_x_1092) ;  /* 0x0000000000048947 */ /* 0x000fea0003800000 */
[----:B------:R-:W-:Y:S01]  /*fc80*/  BPT.TRAP 0x1 ;  /* 0x000000040000795c */ /* 0x000fe20000300000 */
.L_x_1092:
[----:B-1----:R-:W-:Y:S05]  /*fc90*/  @P1 BRA `(.L_x_1090) ;  /* 0x0000000000081947 */ /* 0x002fea0003800000 */
[----:B------:R-:W1:Y:S02]  /*fca0*/  SYNCS.PHASECHK.TRANS64.TRYWAIT P1, [UR6+0x28850], R6 ;  /* 0x02885006ff0075a7 */ /* 0x000e640008020146 */
[----:B-1----:R-:W-:Y:S05]  /*fcb0*/  @!P1 BRA `(.L_x_1093) ;  /* 0x000000e400149947 */ /* 0x002fea0003800000 */
.L_x_1090:
        /* <DEDUP_REMOVED lines=121> */
[----:B------:R-:W-:Y:S01]  /*10450*/  VIADD R110, R110, 0xffffffff ;  /* 0xffffffff6e6e7836 */ /* 0x000fe20000000000 */
[----:B------:R-:W-:-:S02]  /*10460*/  IADD3 R115, -R218, 0xb, RZ ;  /* 0x0000000bda737810 */ /* 0x000fc40007ffe1ff */
        /* <DEDUP_REMOVED lines=112> */
[----:B------:R-:W-:-:S05]  /*10b70*/  @P2 SHF.R.U32.HI R112, RZ, UR6, R41 ;  /* 0x00000006ff702c19 */ /* 0x000fca0008011629 */
[----:B------:R-:W5:Y:S02]  /*10b80*/  SHFL.IDX PT, R41, R112, RZ, 0x1c1f ;  /* 0x001c1fff70297589 */ /* 0x000f6400000e0000 */
[----:B------:R-:W0:Y:S08]  /*10b90*/  MUFU.TANH R99, R99 ;  /* 0x0000006300637308 */ /* 0x000e300000002400 */
[----:B------:R-:W0:Y:S08]  /*10ba0*/  MUFU.TANH R102, R102 ;  /* 0x0000006600667308 */ /* 0x000e300000002400 */
[----:B------:R-:W0:Y:S01]  /*10bb0*/  MUFU.TANH R104, R104 ;  /* 0x0000006800687308 */ /* 0x000e220000002400 */
[----:B-----5:R-:W-:-:S07]  /*10bc0*/  IMAD.IADD R116, R118, 0x1, R41 ;  /* 0x0000000176747824 */ /* 0x020fce00078e0229 */
        /* <DEDUP_REMOVED lines=11> */
[----:B------:R5:W-:Y:S06]  /*10c80*/  BAR.ARV R115, 0x100 ;  /* 0x000400730000751d */ /* 0x000bec0000002000 */
[----:B------:R0:W-:Y:S01]  /*10c90*/  @!P3 SYNCS.ARRIVE.TRANS64.RED.A1T0 RZ, [R40+URZ], RZ ;  /* 0x000000ff28ffb9a7 */ /* 0x0001e2000810043f */
[----:B-----5:R-:W-:Y:S01]  /*10ca0*/  IMAD.IADD R115, R117, 0x1, R41 ;  /* 0x0000000175737824 */ /* 0x020fe200078e0229 */
[----:B-1234-:R-:W-:Y:S06]  /*10cb0*/  @P1 BRA `(.L_x_1094) ;  /* 0x0000000000541947 */ /* 0x01efec0003800000 */
[----:B------:R-:W-:Y:S01]  /*10cc0*/  IADD3 R119, -R18, R17, R41 ;  /* 0x0000001112777210 */ /* 0x000fe20007ffe129 */
[----:B------:R-:W-:Y:S03]  /*10cd0*/  BSSY B0, `(.L_x_1095) ;  /* 0x0000010000007945 */ /* 0x000fe60003800000 */
[----:B------:R-:W-:-:S13]  /*10ce0*/  ISETP.GT.AND P1, PT, R119, -0x1, PT ;  /* 0xffffffff7700780c */ /* 0x000fda0003f24270 */
[----:B------:R-:W-:Y:S05]  /*10cf0*/  @P1 BRA `(.L_x_1096) ;  /* 0x0000000000201947 */ /* 0x000fea0003800000 */
[----:B------:R-:W-:Y:S01]  /*10d00*/  IMAD.U32 R184, RZ, RZ, UR24 ;  /* 0x00000018ffb87e24 */ /* 0x000fe2000f8e00ff */
[----:B------:R-:W-:-:S04]  /*10d10*/  LOP3.LUT R119, RZ, R119, RZ, 0x33, !PT ;  /* 0x00000077ff777212 */ /* 0x000fc800078e33ff */
[----:B------:R-:W-:-:S13]  /*10d20*/  ISETP.NE.AND P1, PT, R184, 0x1, PT ;  /* 0x00000001b800780c */ /* 0x000fda0003f25270 */
[----:B0-----:R-:W0:Y:S02]  /*10d30*/  @P1 LDC.64 R40, c[0x0][0x9e8] ;  /* 0x00027a00ff281b82 */ /* 0x001e240000000a00 */
[----:B0-----:R-:W-:-:S05]  /*10d40*/  @P1 IMAD.HI.U32 R40, R119, R40, RZ ;  /* 0x0000002877281227 */ /* 0x001fca00078e00ff */
[----:B------:R-:W-:-:S04]  /*10d50*/  @P1 SHF.R.U32.HI R119, RZ, R41, R40 ;  /* 0x00000029ff771219 */ /* 0x000fc80000011628 */
[----:B------:R-:W-:Y:S01]  /*10d60*/  LOP3.LUT R119, RZ, R119, RZ, 0x33, !PT ;  /* 0x00000077ff777212 */ /* 0x000fe200078e33ff */
[----:B------:R-:W-:Y:S06]  /*10d70*/  BRA `(.L_x_1097) ;  /* 0x0000000000147947 */ /* 0x000fec0003800000 */
.L_x_1096:
[----:B------:R-:W-:-:S05]  /*10d80*/  IMAD.U32 R184, RZ, RZ, UR24 ;  /* 0x00000018ffb87e24 */ /* 0x000fca000f8e00ff */
[----:B------:R-:W-:-:S13]  /*10d90*/  ISETP.NE.AND P1, PT, R184, 0x1, PT ;  /* 0x00000001b800780c */ /* 0x000fda0003f25270 */
[----:B0-----:R-:W0:Y:S02]  /*10da0*/  @P1 LDC.64 R40, c[0x0][0x9e8] ;  /* 0x00027a00ff281b82 */ /* 0x001e240000000a00 */
[----:B0-----:R-:W-:-:S05]  /*10db0*/  @P1 IMAD.HI.U32 R40, R119, R40, RZ ;  /* 0x0000002877281227 */ /* 0x001fca00078e00ff */
[----:B------:R-:W-:-:S07]  /*10dc0*/  @P1 SHF.R.U32.HI R119, RZ, R41, R40 ;  /* 0x00000029ff771219 */ /* 0x000fce0000011628 */
.L_x_1097:
[----:B------:R-:W-:Y:S05]  /*10dd0*/  BSYNC B0 ;  /* 0x0000000000007941 */ /* 0x000fea0003800000 */
.L_x_1095:
[----:B------:R-:W-:-:S05]  /*10de0*/  IMAD R119, R119, R184, R110 ;  /* 0x000000b877777224 */ /* 0x000fca00078e026e */
[----:B------:R-:W-:Y:S02]  /*10df0*/  VIADDMNMX R116, R119, R184, R116, PT ;  /* 0x000000b877747246 */ /* 0x000fe40003800174 */
[----:B------:R-:W-:-:S07]  /*10e00*/  VIMNMX R115, R115, R119, !PT ;  /* 0x0000007773737248 */ /* 0x000fce0007fe0100 */
.L_x_1094:
[C---:B------:R-:W-:Y:S01]  /*10e10*/  ISETP.GE.AND P3, PT, R114.reuse, 0x9, PT ;  /* 0x000000097200780c */ /* 0x040fe20003f66270 */
[----:B------:R-:W1:Y:S01]  /*10e20*/  SHFL.IDX PT, R112, R112, 0x1, 0x1c1f ;  /* 0x003c1f0070707f89 */ /* 0x000e6200000e0000 */
        /* <DEDUP_REMOVED lines=12> */
[--C-:B-1----:R-:W-:Y:S01]  /*10ef0*/  IMAD.IADD R118, R118, 0x1, R112.reuse ;  /* 0x0000000176767824 */ /* 0x102fe200078e0270 */
[----:B------:R-:W-:Y:S01]  /*10f00*/  ISETP.GE.AND P4, PT, R114, 0x11, PT ;  /* 0x000000117200780c */ /* 0x000fe20003f86270 */
[----:B------:R-:W-:Y:S01]  /*10f10*/  IMAD.IADD R117, R117, 0x1, R112 ;  /* 0x0000000175757824 */ /* 0x000fe200078e0270 */
[C---:B------:R-:W-:Y:S02]  /*10f20*/  ISETP.LT.OR P3, PT, R116.reuse, 0x9, P3 ;  /* 0x000000097400780c */ /* 0x040fe40001f61670 */
[----:B------:R-:W-:Y:S02]  /*10f30*/  ISETP.LT.OR P2, PT, R116, 0xa, P2 ;  /* 0x0000000a7400780c */ /* 0x000fe40001741670 */
[----:B0-----:R-:W-:Y:S02]  /*10f40*/  FSEL R40, R12, -INF , !P3 ;  /* 0xff8000000c287808 */ /* 0x001fe40005800000 */
        /* <DEDUP_REMOVED lines=275> */
.L_x_1100:
[----:B------:R-:W-:-:S05]  /*12080*/  IMAD.U32 R119, RZ, RZ, UR24 ;  /* 0x00000018ff777e24 */ /* 0x000fca000f8e00ff */
[----:B------:R-:W-:-:S13]  /*12090*/  ISETP.NE.AND P6, PT, R119, 0x1, PT ;  /* 0x000000017700780c */ /* 0x000fda0003fc5270 */
[----:B------:R-:W0:Y:S02]  /*120a0*/  @P6 LDC.64 R12, c[0x0][0x9e8] ;  /* 0x00027a00ff0c6b82 */ /* 0x000e240000000a00 */
[----:B0-----:R-:W-:-:S05]  /*120b0*/  @P6 IMAD.HI.U32 R12, R115, R12, RZ ;  /* 0x0000000c730c6227 */ /* 0x001fca00078e00ff */
[----:B------:R-:W-:-:S07]  /*120c0*/  @P6 SHF.R.U32.HI R115, RZ, R13, R12 ;  /* 0x0000000dff736219 */ /* 0x000fce000001160c */
.L_x_1101:
[----:B------:R-:W-:Y:S05]  /*120d0*/  BSYNC B0 ;  /* 0x0000000000007941 */ /* 0x000fea0003800000 */
.L_x_1099:
[----:B------:R-:W-:-:S05]  /*120e0*/  IMAD R110, R115, R119, R110 ;  /* 0x00000077736e7224 */ /* 0x000fca00078e026e */
[----:B------:R-:W-:Y:S02]  /*120f0*/  VIADDMNMX R118, R110, R119, R118, PT ;  /* 0x000000776e767246 */ /* 0x000fe40003800176 */
[----:B------:R-:W-:-:S07]  /*12100*/  VIMNMX R117, R117, R110, !PT ;  /* 0x0000006e75757248 */ /* 0x000fce0007fe0100 */
.L_x_1098:
        /* <DEDUP_REMOVED lines=597> */
.L_x_1102:
        /* <DEDUP_REMOVED lines=124> */
.L_x_1085:
[----:B------:R-:W-:Y:S06]  /*14e20*/  BAR.ARV 0x8, 0x180 ;  /* 0x0206000000007b1d */ /* 0x000fec0000002000 */
[----:B------:R-:W-:Y:S05]  /*14e30*/  @!P0 BRA `(.L_x_1104) ;  /* 0x0000000000048947 */ /* 0x000fea0003800000 */
[----:B------:R-:W-:Y:S01]  /*14e40*/  BPT.TRAP 0x1 ;  /* 0x000000040000795c */ /* 0x000fe20000300000 */
.L_x_1104:
[----:B------:R-:W-:Y:S01]  /*14e50*/  ULEA UR4, UR49, UR45, 0x3 ;  /* 0x0000002d31047291 */ /* 0x000fe2000f8e183f */
[----:B------:R-:W-:-:S05]  /*14e60*/  IMAD.U32 R0, RZ, RZ, UR37 ;  /* 0x00000025ff007e24 */ /* 0x000fca000f8e00ff */
[----:B------:R-:W-:-:S04]  /*14e70*/  SHF.L.U32 R0, R0, 0x1f, RZ ;  /* 0x0000001f00007819 */ /* 0x000fc800000006ff */
[----:B------:R0:W1:Y:S01]  /*14e80*/  SYNCS.PHASECHK.TRANS64.TRYWAIT P1, [UR4+0x28850], R0 ;  /* 0x02885000ff0075a7 */ /* 0x0000620008020144 */
[----:B------:R-:W-:Y:S05]  /*14e90*/  @!P0 BRA `(.L_x_1105) ;  /* 0x0000000000048947 */ /* 0x000fea0003800000 */
[----:B------:R-:W-:Y:S01]  /*14ea0*/  BPT.TRAP 0x1 ;  /* 0x000000040000795c */ /* 0x000fe20000300000 */
.L_x_1105:
[----:B-1----:R-:W-:Y:S05]  /*14eb0*/  @P1 BRA `(.L_x_1106) ;  /* 0x0000000000081947 */ /* 0x002fea0003800000 */
[----:B------:R-:W1:Y:S02]  /*14ec0*/  SYNCS.PHASECHK.TRANS64.TRYWAIT P1, [UR4+0x28850], R0 ;  /* 0x02885000ff0075a7 */ /* 0x000e640008020144 */
[----:B-1----:R-:W-:Y:S05]  /*14ed0*/  @!P1 BRA `(.L_x_1107) ;  /* 0x0000009000a49947 */ /* 0x002fea0003800000 */
.L_x_1106:
        /* <DEDUP_REMOVED lines=11> */
[----:B------:R-:W-:-:S04]  /*14f90*/  PLOP3.LUT P1, PT, PT, PT, UP0, 0x80, 0x0 ;  /* 0x000000000000781c */ /* 0x000fc80003f2f008 */
[----:B------:R-:W-:Y:S02]  /*14fa0*/  @UP0 USHF.R.S32.HI UR8, URZ, 0x1f, UR47 ;  /* 0x0000001f3f080899 */ /* 0x000fe4000801142f */
[----:B------:R-:W-:Y:S01]  /*14fb0*/  UMOV UR6, UR5 ;  /* 0x0000000500067c82 */ /* 0x000fe20008000000 */
[----:B------:R-:W-:Y:S01]  /*14fc0*/  @UP0 ULDC.64 UR12, c[0x0][0x9c8] ;  /* 0x00027200000c0ab9 */ /* 0x000fe20000000a00 */
[----:B------:R-:W-:Y:S01]  /*14fd0*/  QGMMA.64x128x32.F32.E4M3.E4M3 R120, R204, gdesc[UR4], R120, gsb0 ;  /* 0x01e00004cc787df3 */ /* 0x000fe20008000878 */
[----:B------:R-:W-:Y:S01]  /*14fe0*/  UIADD3 UR6, UR5, 0x2, URZ ;  /* 0x0000000205067890 */ /* 0x000fe2000fffe03f */
[----:B------:R-:W-:Y:S01]  /*14ff0*/  UMOV UR7, 0x80000020 ;  /* 0x8000002000077882 */ /* 0x000fe20000000000 */
[----:B------:R-:W-:Y:S02]  /*15000*/  @UP0 UIMAD UR8, UR8, UR12, URZ ;  /* 0x0000000c080802a4 */ /* 0x000fe4000f8e023f */
[----:B------:R-:W-:Y:S02]  /*15010*/  @UP0 USHF.R.S32.HI UR9, URZ, 0x1f, UR48 ;  /* 0x0000001f3f090899 */ /* 0x000fe40008011430 */
[----:B------:R-:W-:Y:S01]  /*15020*/  @UP0 UIMAD UR8, UR47, UR13, UR8 ;  /* 0x0000000d2f0802a4 */ /* 0x000fe2000f8e0208 */
[----:B------:R-:W-:-:S02]  /*15030*/  WARPGROUP.DEPBAR.LE gsb0, 0x0 ;  /* 0x00008000000079c5 */ /* 0x000fc40000010000 */
[----:B------:R-:W-:-:S06]  /*15040*/  WARPGROUP.ARRIVE ;  /* 0x00000000000079c5 */ /* 0x000fcc0000000000 */
[----:B------:R-:W-:Y:S01]  /*15050*/  QGMMA.64x128x32.F32.E4M3.E4M3 R120, R200, gdesc[UR4], R120, gsb0 ;  /* 0x01e00004c8787df3 */ /* 0x000fe20008000878 */
[----:B------:R-:W-:Y:S01]  /*15060*/  UIADD3 UR6, UR5, 0x200, URZ ;  /* 0x0000020005067890 */ /* 0x000fe2000fffe03f */
[----:B------:R-:W-:Y:S01]  /*15070*/  UMOV UR7, 0x80000020 ;  /* 0x8000002000077882 */ /* 0x000fe20000000000 */
[----:B------:R-:W-:Y:S02]  /*15080*/  WARPGROUP.DEPBAR.LE gsb0, 0x0 ;  /* 0x00008000000079c5 */ /* 0x000fe40000010000 */
[----:B------:R-:W-:-:S07]  /*15090*/  WARPGROUP.ARRIVE ;  /* 0x00000000000079c5 */ /* 0x000fce0000000000 */
[----:B------:R-:W-:Y:S01]  /*150a0*/  QGMMA.64x128x32.F32.E4M3.E4M3 R120, R196, gdesc[UR4], R120, gsb0 ;  /* 0x01e00004c4787df3 */ /* 0x000fe20008000878 */
[----:B------:R-:W-:-:S03]  /*150b0*/  @UP0 UIMAD.WIDE.U32 UR6, UR47, UR12, URZ ;  /* 0x0000000c2f0602a5 */ /* 0x000fc6000f8e003f */
        /* <DEDUP_REMOVED lines=9> */
[----:B------:R-:W-:Y:S01]  /*15150*/  IMAD.U32 R8, RZ, RZ, UR8 ;  /* 0x00000008ff087e24 */ /* 0x000fe2000f8e00ff */
[----:B------:R-:W-:Y:S02]  /*15160*/  UMOV UR7, 0x80000020 ;  /* 0x8000002000077882 */ /* 0x000fe40000000000 */
[----:B------:R-:W-:-:S05]  /*15170*/  IMAD.U32 R9, RZ, RZ, UR9 ;  /* 0x00000009ff097e24 */ /* 0x000fca000f8e00ff */
[----:B------:R2:W3:Y:S01]  /*15180*/  @P1 LDG.E R10, desc[UR50][R8.64] ;  /* 0x00000032080a1981 */ /* 0x0004e2000c1e1900 */
[----:B------:R-:W-:Y:S02]  /*15190*/  WARPGROUP.DEPBAR.LE gsb0, 0x0 ;  /* 0x00008000000079c5 */ /* 0x000fe40000010000 */
[----:B------:R-:W-:-:S06]  /*151a0*/  WARPGROUP.ARRIVE ;  /* 0x00000000000079c5 */ /* 0x000fcc0000000000 */
[----:B------:R-:W-:Y:S01]  /*151b0*/  QGMMA.64x128x32.F32.E4M3.E4M3 R120, R192, gdesc[UR4], R120, gsb0 ;  /* 0x01e00004c0787df3 */ /* 0x000fe20008000878 */
[----:B------:R-:W-:Y:S01]  /*151c0*/  UIADD3 UR6, UR5, 0x400, URZ ;  /* 0x0000040005067890 */ /* 0x000fe2000fffe03f */
[----:B------:R-:W-:Y:S01]  /*151d0*/  UMOV UR7, 0x80000020 ;  /* 0x8000002000077882 */ /* 0x000fe20000000000 */
[----:B01----:R-:W0:Y:S04]  /*151e0*/  SHFL.BFLY PT, R0, R5, 0x2, 0x1f ;  /* 0x0c401f0005007f89 */ /* 0x003e2800000e0000 */
[----:B------:R-:W1:Y:S01]  /*151f0*/  SHFL.BFLY PT, R11, R4, 0x2, 0x1f ;  /* 0x0c401f00040b7f89 */ /* 0x000e6200000e0000 */
[----:B------:R-:W-:Y:S02]  /*15200*/  WARPGROUP.DEPBAR.LE gsb0, 0x0 ;  /* 0x00008000000079c5 */ /* 0x000fe40000010000 */
[----:B------:R-:W-:-:S06]  /*15210*/  WARPGROUP.ARRIVE ;  /* 0x00000000000079c5 */ /* 0x000fcc0000000000 */
[----:B------:R-:W-:Y:S01]  /*15220*/  QGMMA.64x128x32.F32.E4M3.E4M3 R120, R188, gdesc[UR4], R120, gsb0 ;  /* 0x01e00004bc787df3 */ /* 0x000fe20008000878 */
[----:B------:R-:W-:Y:S01]  /*15230*/  UIADD3 UR6, UR5, 0x402, URZ ;  /* 0x0000040205067890 */ /* 0x000fe2000fffe03f */
        /* <DEDUP_REMOVED lines=37> */
.L_x_1108:
        /* <DEDUP_REMOVED lines=74> */
.L_x_1034:
[----:B------:R-:W0:Y:S01]  /*15930*/  S2R R7, SR_CgaCtaId ;  /* 0x0000000000077919 */ /* 0x000e220000008800 */
[----:B------:R-:W-:Y:S01]  /*15940*/  MOV R4, 0x400 ;  /* 0x0000040000047802 */ /* 0x000fe20000000f00 */
[----:B------:R-:W-:Y:S01]  /*15950*/  BSSY B0, `(.L_x_1109) ;  /* 0x0000277000007945 */ /* 0x000fe20003800000 */
[----:B------:R-:W-:Y:S02]  /*15960*/  BAR.SYNC.DEFER_BLOCKING 0x5, 0x180 ;  /* 0x0146000000007b1d */ /* 0x000fe40000010000 */
[----:B0-----:R-:W-:-:S05]  /*15970*/  LEA R4, R7, R4, 0x18 ;  /* 0x0000000407047211 */ /* 0x001fca00078ec0ff */
[----:B------:R-:W0:Y:S02]  /*15980*/  LDS.128 R36, [R4+0x288d0] ;  /* 0x0288d00004247984 */ /* 0x000e240000000c00 */
[----:B0-----:R-:W-:Y:S02]  /*15990*/  R2UR UR5, R37 ;  /* 0x00000000250572ca */ /* 0x001fe400000e0000 */
[----:B------:R-:W-:Y:S02]  /*159a0*/  R2UR UR48, R38 ;  /* 0x00000000263072ca */ /* 0x000fe400000e0000 */
        /* <DEDUP_REMOVED lines=9> */
[----:B------:R-:W0:Y:S01]  /*15a40*/  S2R R37, SR_SWINHI ;  /* 0x0000000000257919 */ /* 0x000e220000002f00 */
[----:B------:R-:W-:Y:S01]  /*15a50*/  F2FP.BF16.F32.PACK_AB R9, R180, R9 ;  /* 0x00000009b409723e */ /* 0x000fe200000010ff */
[----:B------:R-:W-:Y:S02]  /*15a60*/  ULDC.64 UR6, c[0x0][0xc00] ;  /* 0x0003000000067ab9 */ /* 0x000fe40000000a00 */
[----:B------:R1:W2:Y:S01]  /*15a70*/  LDG.E.CONSTANT R17, desc[UR50][R6.64] ;  /* 0x0000003206117981 */ /* 0x0002a2000c1e9900 */
[----:B------:R-:W-:Y:S01]  /*15a80*/  F2FP.BF16.F32.PACK_AB R10, R181, R10 ;  /* 0x0000000ab50a723e */ /* 0x000fe200000010ff */
[----:B------:R-:W-:Y:S01]  /*15a90*/  UISETP.NE.U32.AND UP0, UPT, UR6, URZ, UPT ;  /* 0x0000003f0600728c */ /* 0x000fe2000bf05070 */
[----:B------:R-:W-:Y:S02]  /*15aa0*/  F2FP.BF16.F32.PACK_AB R5, R182, R5 ;  /* 0x00000005b605723e */ /* 0x000fe400000010ff */
[----:B------:R-:W-:Y:S01]  /*15ab0*/  F2FP.BF16.F32.PACK_AB R31, R148, R31 ;  /* 0x0000001f941f723e */ /* 0x000fe200000010ff */
[----:B------:R-:W-:Y:S01]  /*15ac0*/  UISETP.NE.AND.EX UP0, UPT, UR7, URZ, UPT, UP0 ;  /* 0x0000003f0700728c */ /* 0x000fe2000bf05300 */
[----:B------:R-:W-:-:S02]  /*15ad0*/  F2FP.BF16.F32.PACK_AB R32, R149, R32 ;  /* 0x000000209520723e */ /* 0x000fc400000010ff */
[----:B------:R-:W-:Y:S01]  /*15ae0*/  F2FP.BF16.F32.PACK_AB R11, R174, R11 ;  /* 0x0000000bae0b723e */ /* 0x000fe200000010ff */
[----:B------:R-:W-:Y:S01]  /*15af0*/  ULDC.64 UR6, c[0x0][0xc00] ;  /* 0x0003000000067ab9 */ /* 0x000fe20000000a00 */
[----:B-1----:R-:W-:Y:S01]  /*15b00*/  LOP3.LUT P0, R6, R18, 0x3, RZ, 0xc0, !PT ;  /* 0x0000000312067812 */ /* 0x002fe2000780c0ff */
[----:B------:R-:W-:Y:S01]  /*15b10*/  UIMAD.WIDE UR6, UR40, 0x4, UR6 ;  /* 0x00000004280678a5 */ /* 0x000fe2000f8e0206 */
[----:B------:R-:W-:Y:S02]  /*15b20*/  F2FP.BF16.F32.PACK_AB R18, R183, R8 ;  /* 0x00000008b712723e */ /* 0x000fe400000010ff */
[----:B------:R-:W-:Y:S02]  /*15b30*/  ISETP.EQ.OR P0, PT, R6, 0x3, !P0 ;  /* 0x000000030600780c */ /* 0x000fe40004702670 */
[----:B------:R-:W-:Y:S02]  /*15b40*/  F2FP.BF16.F32.PACK_AB R12, R175, R12 ;  /* 0x0000000caf0c723e */ /* 0x000fe400000010ff */
[----:B------:R-:W-:-:S02]  /*15b50*/  SEL R66, R9, R10, P0 ;  /* 0x0000000a09427207 */ /* 0x000fc40000000000 */
[----:B------:R-:W-:Y:S02]  /*15b60*/  SEL R68, R10, R9, P0 ;  /* 0x000000090a447207 */ /* 0x000fe40000000000 */
[----:B------:R-:W-:Y:S02]  /*15b70*/  SEL R90, R5, R18, P0 ;  /* 0x00000012055a7207 */ /* 0x000fe40000000000 */
[----:B------:R-:W-:Y:S02]  /*15b80*/  SEL R18, R18, R5, P0 ;  /* 0x0000000512127207 */ /* 0x000fe40000000000 */
[----:B------:R-:W-:Y:S02]  /*15b90*/  F2FP.BF16.F32.PACK_AB R29, R150, R29 ;  /* 0x0000001d961d723e */ /* 0x000fe400000010ff */
[----:B------:R-:W-:Y:S02]  /*15ba0*/  MOV R6, R4 ;  /* 0x0000000400067202 */ /* 0x000fe40000000f00 */
[----:B0-----:R-:W-:-:S02]  /*15bb0*/  MOV R7, R37 ;  /* 0x0000002500077202 */ /* 0x001fc40000000f00 */
[----:B------:R-:W-:Y:S02]  /*15bc0*/  F2FP.BF16.F32.PACK_AB R30, R151, R30 ;  /* 0x0000001e971e723e */ /* 0x000fe400000010ff */
[----:B------:R-:W-:Y:S01]  /*15bd0*/  SEL R52, R31, R32, P0 ;  /* 0x000000201f347207 */ /* 0x000fe20000000000 */
[----:B------:R-:W-:Y:S01]  /*15be0*/  IMAD.WIDE R8, R214, 0x2, R6 ;  /* 0x00000002d6087825 */ /* 0x000fe200078e0206 */
[----:B------:R-:W-:Y:S02]  /*15bf0*/  SEL R86, R11, R12, P0 ;  /* 0x0000000c0b567207 */ /* 0x000fe40000000000 */
[----:B------:R-:W-:Y:S02]  /*15c00*/  SEL R88, R12, R11, P0 ;  /* 0x0000000b0c587207 */ /* 0x000fe40000000000 */
[----:B------:R-:W-:Y:S02]  /*15c10*/  LOP3.LUT R5, R8, 0x380, RZ, 0xc0, !PT ;  /* 0x0000038008057812 */ /* 0x000fe400078ec0ff */
[----:B------:R-:W-:-:S02]  /*15c20*/  F2FP.BF16.F32.PACK_AB R35, R140, R35 ;  /* 0x000000238c23723e */ /* 0x000fc400000010ff */
[----:B------:R-:W-:Y:S02]  /*15c30*/  F2FP.BF16.F32.PACK_AB R33, R142, R33 ;  /* 0x000000218e21723e */ /* 0x000fe400000010ff */
[----:B------:R-:W-:Y:S02]  /*15c40*/  F2FP.BF16.F32.PACK_AB R40, R141, R40 ;  /* 0x000000288d28723e */ /* 0x000fe400000010ff */
[----:B------:R-:W-:Y:S02]  /*15c50*/  F2FP.BF16.F32.PACK_AB R34, R143, R34 ;  /* 0x000000228f22723e */ /* 0x000fe400000010ff */
[----:B------:R-:W-:Y:S02]  /*15c60*/  F2FP.BF16.F32.PACK_AB R13, R172, R13 ;  /* 0x0000000dac0d723e */ /* 0x000fe400000010ff */
[----:B------:R-:W-:Y:S02]  /*15c70*/  F2FP.BF16.F32.PACK_AB R14, R173, R14 ;  /* 0x0000000ead0e723e */ /* 0x000fe400000010ff */
[----:B------:R-:W-:-:S02]  /*15c80*/  SEL R32, R32, R31, P0 ;  /* 0x0000001f20207207 */ /* 0x000fc40000000000 */
[C---:B------:R-:W-:Y:S02]  /*15c90*/  IADD3 R12, P6, R8.reuse, 0x20, RZ ;  /* 0x00000020080c7810 */ /* 0x040fe40007fde0ff */
[----:B------:R-:W-:Y:S02]  /*15ca0*/  IADD3 R31, P1, R8, 0x40, RZ ;  /* 0x00000040081f7810 */ /* 0x000fe40007f3e0ff */
[----:B------:R-:W-:Y:S02]  /*15cb0*/  SEL R76, R29, R30, P0 ;  /* 0x0000001e1d4c7207 */ /* 0x000fe40000000000 */
[----:B------:R-:W-:Y:S02]  /*15cc0*/  SHF.R.U64 R5, R5, 0x3, RZ ;  /* 0x0000000305057819 */ /* 0x000fe400000012ff */
[----:B------:R-:W-:Y:S02]  /*15cd0*/  SEL R50, R35, R40, P0 ;  /* 0x0000002823327207 */ /* 0x000fe40000000000 */
[----:B------:R-:W-:-:S02]  /*15ce0*/  SEL R62, R13, R14, P0 ;  /* 0x0000000e0d3e7207 */ /* 0x000fc40000000000 */
[----:B------:R-:W-:Y:S02]  /*15cf0*/  SEL R64, R14, R13, P0 ;  /* 0x0000000d0e407207 */ /* 0x000fe40000000000 */
[----:B------:R-:W-:Y:S02]  /*15d00*/  SEL R74, R33, R34, P0 ;  /* 0x00000022214a7207 */ /* 0x000fe40000000000 */
[----:B------:R-:W-:Y:S01]  /*15d10*/  SEL R30, R30, R29, P0 ;  /* 0x0000001d1e1e7207 */ /* 0x000fe20000000000 */
[----:B------:R-:W-:Y:S01]  /*15d20*/  IMAD.X R29, RZ, RZ, R9, P6 ;  /* 0x000000ffff1d7224 */ /* 0x000fe200030e0609 */
[----:B------:R-:W-:Y:S02]  /*15d30*/  LOP3.LUT R10, R12, 0x380, RZ, 0xc0, !PT ;  /* 0x000003800c0a7812 */ /* 0x000fe400078ec0ff */
[----:B------:R-:W-:Y:S02]  /*15d40*/  SEL R40, R40, R35, P0 ;  /* 0x0000002328287207 */ /* 0x000fe40000000000 */
[----:B------:R-:W-:-:S02]  /*15d50*/  SEL R34, R34, R33, P0 ;  /* 0x0000002122227207 */ /* 0x000fc40000000000 */
[----:B------:R-:W-:Y:S02]  /*15d60*/  LOP3.LUT R14, R31, 0x380, RZ, 0xc0, !PT ;  /* 0x000003801f0e7812 */ /* 0x000fe400078ec0ff */
[C---:B------:R-:W-:Y:S02]  /*15d70*/  IADD3 R33, P2, R8.reuse, 0x60, RZ ;  /* 0x0000006008217810 */ /* 0x040fe40007f5e0ff */
[C---:B------:R-:W-:Y:S02]  /*15d80*/  IADD3 R92, P3, R8.reuse, 0x4000, RZ ;  /* 0x00004000085c7810 */ /* 0x040fe40007f7e0ff */
[C---:B------:R-:W-:Y:S02]  /*15d90*/  IADD3 R35, P4, R8.reuse, 0x4020, RZ ;  /* 0x0000402008237810 */ /* 0x040fe40007f9e0ff */
[C---:B------:R-:W-:Y:S02]  /*15da0*/  IADD3 R37, P5, R8.reuse, 0x4040, RZ ;  /* 0x0000404008257810 */ /* 0x040fe40007fbe0ff */
[----:B------:R-:W-:-:S02]  /*15db0*/  IADD3 R94, P6, R8, 0x4060, RZ ;  /* 0x00004060085e7810 */ /* 0x000fc40007fde0ff */
[----:B------:R-:W-:Y:S01]  /*15dc0*/  LOP3.LUT R8, R5, R8, RZ, 0x3c, !PT ;  /* 0x0000000805087212 */ /* 0x000fe200078e3cff */
[--C-:B------:R-:W-:Y:S01]  /*15dd0*/  IMAD.X R13, RZ, RZ, R9.reuse, P5 ;  /* 0x000000ffff0d7224 */ /* 0x100fe200028e0609 */
[----:B------:R-:W-:Y:S01]  /*15de0*/  F2FP.BF16.F32.PACK_AB R27, R156, R27 ;  /* 0x0000001b9c1b723e */ /* 0x000fe200000010ff */
[----:B------:R-:W-:Y:S01]  /*15df0*/  IMAD.X R11, RZ, RZ, R9, P6 ;  /* 0x000000ffff0b7224 */ /* 0x000fe200030e0609 */
[----:B------:R-:W-:Y:S02]  /*15e00*/  F2FP.BF16.F32.PACK_AB R25, R158, R25 ;  /* 0x000000199e19723e */ /* 0x000fe400000010ff */
[----:B------:R-:W-:Y:S02]  /*15e10*/  F2FP.BF16.F32.PACK_AB R28, R157, R28 ;  /* 0x0000001c9d1c723e */ /* 0x000fe400000010ff */
[----:B------:R-:W-:Y:S02]  /*15e20*/  F2FP.BF16.F32.PACK_AB R26, R159, R26 ;  /* 0x0000001a9f1a723e */ /* 0x000fe400000010ff */
[----:B------:R-:W-:-:S02]  /*15e30*/  F2FP.BF16.F32.PACK_AB R15, R166, R15 ;  /* 0x0000000fa60f723e */ /* 0x000fc400000010ff */
[----:B------:R-:W-:Y:S02]  /*15e40*/  F2FP.BF16.F32.PACK_AB R20, R167, R20 ;  /* 0x00000014a714723e */ /* 0x000fe400000010ff */
[----:B------:R-:W-:Y:S02]  /*15e50*/  SHF.R.U64 R5, R10, 0x3, RZ ;  /* 0x000000030a057819 */ /* 0x000fe400000012ff */
[----:B------:R-:W-:Y:S02]  /*15e60*/  SHF.R.U64 R10, R14, 0x3, RZ ;  /* 0x000000030e0a7819 */ /* 0x000fe400000012ff */
[----:B------:R-:W-:Y:S02]  /*15e70*/  SEL R54, R27, R28, P0 ;  /* 0x0000001c1b367207 */ /* 0x000fe40000000000 */
[----:B------:R-:W-:Y:S01]  /*15e80*/  SEL R56, R28, R27, P0 ;  /* 0x0000001b1c387207 */ /* 0x000fe20000000000 */
[----:B------:R-:W-:Y:S01]  /*15e90*/  IMAD.X R27, RZ, RZ, R9, P1 ;  /* 0x000000ffff1b7224 */ /* 0x000fe200008e0609 */
[----:B------:R-:W-:-:S02]  /*15ea0*/  SEL R78, R25, R26, P0 ;  /* 0x0000001a194e7207 */ /* 0x000fc40000000000 */
[----:B------:R-:W-:Y:S01]  /*15eb0*/  SEL R80, R26, R25, P0 ;  /* 0x000000191a507207 */ /* 0x000fe20000000000 */
[--C-:B------:R-:W-:Y:S01]  /*15ec0*/  IMAD.X R25, RZ, RZ, R9.reuse, P2 ;  /* 0x000000ffff197224 */ /* 0x100fe200010e0609 */
[----:B------:R-:W-:Y:S02]  /*15ed0*/  SEL R82, R15, R20, P0 ;  /* 0x000000140f527207 */ /* 0x000fe40000000000 */
[----:B------:R-:W-:Y:S01]  /*15ee0*/  SEL R84, R20, R15, P0 ;  /* 0x0000000f14547207 */ /* 0x000fe20000000000 */
[----:B------:R-:W-:Y:S01]  /*15ef0*/  IMAD.X R15, RZ, RZ, R9, P4 ;  /* 0x000000ffff0f7224 */ /* 0x000fe200020e0609 */
[----:B------:R-:W-:Y:S02]  /*15f00*/  LOP3.LUT R20, R33, 0x380, RZ, 0xc0, !PT ;  /* 0x0000038021147812 */ /* 0x000fe400078ec0ff */
[----:B------:R-:W-:Y:S02]  /*15f10*/  LOP3.LUT R28, R5, R12, RZ, 0x3c, !PT ;  /* 0x0000000c051c7212 */ /* 0x000fe400078e3cff */
[----:B------:R-:W-:-:S02]  /*15f20*/  LOP3.LUT R26, R10, R31, RZ, 0x3c, !PT ;  /* 0x0000001f0a1a7212 */ /* 0x000fc400078e3cff */
[----:B------:R-:W-:Y:S02]  /*15f30*/  LOP3.LUT R5, R92, 0x380, RZ, 0xc0, !PT ;  /* 0x000003805c057812 */ /* 0x000fe400078ec0ff */
[----:B------:R-:W-:Y:S02]  /*15f40*/  LOP3.LUT R10, R35, 0x380, RZ, 0xc0, !PT ;  /* 0x00000380230a7812 */ /* 0x000fe400078ec0ff */
[----:B------:R-:W-:Y:S02]  /*15f50*/  LOP3.LUT R12, R37, 0x380, RZ, 0xc0, !PT ;  /* 0x00000380250c7812 */ /* 0x000fe400078ec0ff */
[----:B------:R-:W-:Y:S02]  /*15f60*/  LOP3.LUT R31, R94, 0x380, RZ, 0xc0, !PT ;  /* 0x000003805e1f7812 */ /* 0x000fe400078ec0ff */
[----:B------:R-:W-:Y:S02]  /*15f70*/  F2FP.BF16.F32.PACK_AB R21, R164, R21 ;  /* 0x00000015a415723e */ /* 0x000fe400000010ff */
[----:B------:R-:W-:-:S02]  /*15f80*/  F2FP.BF16.F32.PACK_AB R24, R165, R24 ;  /* 0x00000018a518723e */ /* 0x000fc400000010ff */
[----:B------:R-:W-:Y:S02]  /*15f90*/  SHF.R.U64 R14, R20, 0x3, RZ ;  /* 0x00000003140e7819 */ /* 0x000fe400000012ff */
[----:B------:R-:W-:Y:S02]  /*15fa0*/  F2FP.BF16.F32.PACK_AB R47, R124, R47 ;  /* 0x0000002f7c2f723e */ /* 0x000fe400000010ff */
[----:B------:R-:W-:Y:S02]  /*15fb0*/  F2FP.BF16.F32.PACK_AB R48, R125, R48 ;  /* 0x000000307d30723e */ /* 0x000fe400000010ff */
[----:B------:R-:W-:Y:S02]  /*15fc0*/  F2FP.BF16.F32.PACK_AB R43, R132, R43 ;  /* 0x0000002b842b723e */ /* 0x000fe400000010ff */
[----:B------:R-:W-:Y:S02]  /*15fd0*/  F2FP.BF16.F32.PACK_AB R44, R133, R44 ;  /* 0x0000002c852c723e */ /* 0x000fe400000010ff */
[----:B------:R-:W-:-:S02]  /*15fe0*/  SHF.R.U64 R5, R5, 0x3, RZ ;  /* 0x0000000305057819 */ /* 0x000fc400000012ff */
[----:B------:R-:W-:Y:S02]  /*15ff0*/  SHF.R.U64 R10, R10, 0x3, RZ ;  /* 0x000000030a0a7819 */ /* 0x000fe400000012ff */
[----:B------:R-:W-:Y:S02]  /*16000*/  F2FP.BF16.F32.PACK_AB R45, R126, R45 ;  /* 0x0000002d7e2d723e */ /* 0x000fe400000010ff */
[----:B------:R-:W-:Y:S02]  /*16010*/  F2FP.BF16.F32.PACK_AB R46, R127, R46 ;  /* 0x0000002e7f2e723e */ /* 0x000fe400000010ff */
[----:B------:R-:W-:Y:S02]  /*16020*/  F2FP.BF16.F32.PACK_AB R41, R134, R41 ;  /* 0x000000298629723e */ /* 0x000fe400000010ff */
[----:B------:R-:W-:Y:S02]  /*16030*/  F2FP.BF16.F32.PACK_AB R42, R135, R42 ;  /* 0x0000002a872a723e */ /* 0x000fe400000010ff */
[----:B------:R-:W-:-:S02]  /*16040*/  SHF.R.U64 R12, R12, 0x3, RZ ;  /* 0x000000030c0c7819 */ /* 0x000fc400000012ff */
[----:B------:R-:W-:Y:S02]  /*16050*/  SHF.R.U64 R31, R31, 0x3, RZ ;  /* 0x000000031f1f7819 */ /* 0x000fe400000012ff */
[----:B------:R-:W-:Y:S02]  /*16060*/  SEL R58, R21, R24, P0 ;  /* 0x00000018153a7207 */ /* 0x000fe40000000000 */
[----:B------:R-:W-:Y:S01]  /*16070*/  SEL R60, R24, R21, P0 ;  /* 0x00000015183c7207 */ /* 0x000fe20000000000 */
[----:B------:R-:W-:Y:S01]  /*16080*/  IMAD.X R21, RZ, RZ, R9, P3 ;  /* 0x000000ffff157224 */ /* 0x000fe200018e0609 */
[----:B------:R-:W-:Y:S02]  /*16090*/  LOP3.LUT R24, R14, R33, RZ, 0x3c, !PT ;  /* 0x000000210e187212 */ /* 0x000fe400078e3cff */
[----:B------:R-:W-:Y:S02]  /*160a0*/  SEL R36, R47, R48, P0 ;  /* 0x000000302f247207 */ /* 0x000fe40000000000 */
[----:B------:R-:W-:-:S02]  /*160b0*/  SEL R38, R43, R44, P0 ;  /* 0x0000002c2b267207 */ /* 0x000fc40000000000 */
[----:B------:R-:W-:Y:S02]  /*160c0*/  LOP3.LUT R20, R5, R92, RZ, 0x3c, !PT ;  /* 0x0000005c05147212 */ /* 0x000fe400078e3cff */
[----:B------:R-:W-:Y:S02]  /*160d0*/  LOP3.LUT R14, R10, R35, RZ, 0x3c, !PT ;  /* 0x000000230a0e7212 */ /* 0x000fe400078e3cff */
[----:B------:R-:W-:Y:S02]  /*160e0*/  SEL R48, R48, R47, P0 ;  /* 0x0000002f30307207 */ /* 0x000fe40000000000 */
[----:B------:R-:W-:Y:S02]  /*160f0*/  SEL R44, R44, R43, P0 ;  /* 0x0000002b2c2c7207 */ /* 0x000fe40000000000 */
[----:B------:R-:W-:Y:S02]  /*16100*/  SEL R70, R45, R46, P0 ;  /* 0x0000002e2d467207 */ /* 0x000fe40000000000 */
[----:B------:R-:W-:-:S02]  /*16110*/  SEL R72, R41, R42, P0 ;  /* 0x0000002a29487207 */ /* 0x000fc40000000000 */
[----:B------:R-:W-:Y:S02]  /*16120*/  LOP3.LUT R12, R12, R37, RZ, 0x3c, !PT ;  /* 0x000000250c0c7212 */ /* 0x000fe400078e3cff */
[----:B------:R-:W-:Y:S02]  /*16130*/  LOP3.LUT R10, R31, R94, RZ, 0x3c, !PT ;  /* 0x0000005e1f0a7212 */ /* 0x000fe400078e3cff */
[----:B------:R-:W-:Y:S02]  /*16140*/  SEL R46, R46, R45, P0 ;  /* 0x0000002d2e2e7207 */ /* 0x000fe40000000000 */
[----:B------:R-:W-:Y:S02]  /*16150*/  SEL R42, R42, R41, P0 ;  /* 0x000000292a2a7207 */ /* 0x000fe40000000000 */
[----:B------:R-:W-:Y:S02]  /*16160*/  MOV R43, R20 ;  /* 0x00000014002b7202 */ /* 0x000fe40000000f00 */
[----:B------:R-:W-:-:S02]  /*16170*/  MOV R51, R8 ;  /* 0x0000000800337202 */ /* 0x000fc40000000f00 */
[----:B------:R-:W-:Y:S02]  /*16180*/  MOV R41, R14 ;  /* 0x0000000e00297202 */ /* 0x000fe40000000f00 */
[----:B------:R-:W-:Y:S02]  /*16190*/  MOV R39, R12 ;  /* 0x0000000c00277202 */ /* 0x000fe40000000f00 */
[----:B------:R-:W-:Y:S02]  /*161a0*/  MOV R20, R10 ;  /* 0x0000000a00147202 */ /* 0x000fe40000000f00 */
[----:B------:R-:W-:Y:S02]  /*161b0*/  MOV R47, R26 ;  /* 0x0000001a002f7202 */ /* 0x000fe40000000f00 */
[----:B------:R-:W-:Y:S02]  /*161c0*/  MOV R45, R24 ;  /* 0x00000018002d7202 */ /* 0x000fe40000000f00 */
[----:B------:R-:W-:-:S02]  /*161d0*/  MOV R49, R28 ;  /* 0x0000001c00317202 */ /* 0x000fc40000000f00 */
[----:B------:R-:W-:Y:S02]  /*161e0*/  PLOP3.LUT P2, PT, PT, PT, UP0, 0x80, 0x0 ;  /* 0x000000000000781c */ /* 0x000fe40003f4f008 */
[----:B--2---:R-:W-:Y:S01]  /*161f0*/  LOP3.LUT R5, R17, 0x2, RZ, 0x3c, !PT ;  /* 0x0000000211057812 */ /* 0x004fe200078e3cff */
[----:B------:R-:W-:Y:S04]  /*16200*/  SHFL.IDX PT, R36, R36, R17, 0x1c1f ;  /* 0x001c1f1124247589 */ /* 0x000fe800000e0000 */
[----:B------:R-:W-:Y:S04]  /*16210*/  SHFL.IDX PT, R38, R38, R17, 0x1c1f ;  /* 0x001c1f1126267589 */ /* 0x000fe800000e0000 */
[----:B------:R-:W-:Y:S04]  /*16220*/  SHFL.IDX PT, R50, R50, R17, 0x1c1f ;  /* 0x001c1f1132327589 */ /* 0x000fe800000e0000 */
[----:B------:R-:W-:Y:S04]  /*16230*/  SHFL.IDX PT, R52, R52, R17, 0x1c1f ;  /* 0x001c1f1134347589 */ /* 0x000fe800000e0000 */
[----:B------:R-:W0:Y:S04]  /*16240*/  SHFL.IDX PT, R9, R48, R5, 0x1c1f ;  /* 0x001c1f0530097589 */ /* 0x000e2800000e0000 */
[----:B------:R-:W1:Y:S04]  /*16250*/  SHFL.IDX PT, R11, R44, R5, 0x1c1f ;  /* 0x001c1f052c0b7589 */ /* 0x000e6800000e0000 */
[----:B------:R-:W2:Y:S04]  /*16260*/  SHFL.IDX PT, R13, R40, R5, 0x1c1f ;  /* 0x001c1f05280d7589 */ /* 0x000ea800000e0000 */
[----:B------:R-:W3:Y:S04]  /*16270*/  SHFL.IDX PT, R15, R32, R5, 0x1c1f ;  /* 0x001c1f05200f7589 */ /* 0x000ee800000e0000 */
[----:B------:R-:W-:Y:S04]  /*16280*/  SHFL.IDX PT, R70, R70, R17, 0x1c1f ;  /* 0x001c1f1146467589 */ /* 0x000fe800000e0000 */
[----:B------:R-:W-:Y:S04]  /*16290*/  SHFL.IDX PT, R72, R72, R17, 0x1c1f ;  /* 0x001c1f1148487589 */ /* 0x000fe800000e0000 */
[----:B------:R-:W4:Y:S01]  /*162a0*/  SHFL.IDX PT, R25, R46, R5, 0x1c1f ;  /* 0x001c1f052e197589 */ /* 0x000f2200000e0000 */
[----:B0-----:R-:W-:-:S02]  /*162b0*/  SEL R8, R36, R9, P0 ;  /* 0x0000000924087207 */ /* 0x001fc40000000000 */
[----:B------:R-:W-:Y:S01]  /*162c0*/  SEL R10, R9, R36, P0 ;  /* 0x00000024090a7207 */ /* 0x000fe20000000000 */
[----:B------:R-:W0:Y:S01]  /*162d0*/  SHFL.IDX PT, R27, R42, R5, 0x1c1f ;  /* 0x001c1f052a1b7589 */ /* 0x000e2200000e0000 */
[----:B-1----:R-:W-:Y:S02]  /*162e0*/  SEL R12, R38, R11, P0 ;  /* 0x0000000b260c7207 */ /* 0x002fe40000000000 */
[----:B------:R-:W-:Y:S01]  /*162f0*/  SEL R14, R11, R38, P0 ;  /* 0x000000260b0e7207 */ /* 0x000fe20000000000 */
[----:B------:R-:W-:Y:S01]  /*16300*/  SHFL.IDX PT, R74, R74, R17, 0x1c1f ;  /* 0x001c1f114a4a7589 */ /* 0x000fe200000e0000 */
[----:B--2---:R-:W-:Y:S02]  /*16310*/  SEL R24, R50, R13, P0 ;  /* 0x0000000d32187207 */ /* 0x004fe40000000000 */
[----:B------:R-:W-:Y:S01]  /*16320*/  SEL R26, R13, R50, P0 ;  /* 0x000000320d1a7207 */ /* 0x000fe20000000000 */
[----:B------:R-:W1:Y:S01]  /*16330*/  SHFL.IDX PT, R29, R34, R5, 0x1c1f ;  /* 0x001c1f05221d7589 */ /* 0x000e6200000e0000 */
[----:B---3--:R-:W-:-:S03]  /*16340*/  SEL R28, R52, R15, P0 ;  /* 0x0000000f341c7207 */ /* 0x008fc60000000000 */
[----:B------:R-:W-:Y:S04]  /*16350*/  SHFL.IDX PT, R76, R76, R17, 0x1c1f ;  /* 0x001c1f114c4c7589 */ /* 0x000fe800000e0000 */
[----:B------:R2:W3:Y:S04]  /*16360*/  SHFL.IDX PT, R31, R30, R5, 0x1c1f ;  /* 0x001c1f051e1f7589 */ /* 0x0004e800000e0000 */
[----:B------:R-:W-:Y:S01]  /*16370*/  SHFL.IDX PT, R54, R54, R17, 0x1c1f ;  /* 0x001c1f1136367589 */ /* 0x000fe200000e0000 */
[----:B----4-:R-:W-:Y:S02]  /*16380*/  SEL R9, R70, R25, P0 ;  /* 0x0000001946097207 */ /* 0x010fe40000000000 */
[----:B------:R-:W-:Y:S01]  /*16390*/  SEL R11, R25, R70, P0 ;  /* 0x00000046190b7207 */ /* 0x000fe20000000000 */
[----:B------:R-:W-:Y:S01]  /*163a0*/  SHFL.IDX PT, R78, R78, R17, 0x1c1f ;  /* 0x001c1f114e4e7589 */ /* 0x000fe200000e0000 */
[----:B0-----:R-:W-:-:S02]  /*163b0*/  SEL R13, R72, R27, P0 ;  /* 0x0000001b480d7207 */ /* 0x001fc40000000000 */
[----:B--2---:R-:W-:Y:S01]  /*163c0*/  SEL R30, R15, R52, P0 ;  /* 0x000000340f1e7207 */ /* 0x004fe20000000000 */
[----:B------:R-:W0:Y:S01]  /*163d0*/  SHFL.IDX PT, R21, R56, R5, 0x1c1f ;  /* 0x001c1f0538157589 */ /* 0x000e2200000e0000 */
[----:B------:R-:W-:-:S03]  /*163e0*/  SEL R15, R27, R72, P0 ;  /* 0x000000481b0f7207 */ /* 0x000fc60000000000 */
[----:B------:R-:W2:Y:S01]  /*163f0*/  SHFL.IDX PT, R55, R80, R5, 0x1c1f ;  /* 0x001c1f0550377589 */ /* 0x000ea200000e0000 */
[----:B-1----:R-:W-:Y:S02]  /*16400*/  SEL R25, R74, R29, P0 ;  /* 0x0000001d4a197207 */ /* 0x002fe40000000000 */
[----:B------:R-:W-:Y:S01]  /*16410*/  SEL R27, R29, R74, P0 ;  /* 0x0000004a1d1b7207 */ /* 0x000fe20000000000 */
[----:B------:R-:W-:Y:S04]  /*16420*/  SHFL.IDX PT, R58, R58, R17, 0x1c1f ;  /* 0x001c1f113a3a7589 */ /* 0x000fe800000e0000 */
[----:B------:R-:W-:Y:S01]  /*16430*/  SHFL.IDX PT, R82, R82, R17, 0x1c1f ;  /* 0x001c1f1152527589 */ /* 0x000fe200000e0000 */
[----:B---3--:R-:W-:Y:S02]  /*16440*/  SEL R29, R76, R31, P0 ;  /* 0x0000001f4c1d7207 */ /* 0x008fe40000000000 */
[----:B------:R-:W-:Y:S01]  /*16450*/  SEL R31, R31, R76, P0 ;  /* 0x0000004c1f1f7207 */ /* 0x000fe20000000000 */
[----:B------:R-:W1:Y:S04]  /*16460*/  SHFL.IDX PT, R33, R60, R5, 0x1c1f ;  /* 0x001c1f053c217589 */ /* 0x000e6800000e0000 */
[----:B------:R-:W3:Y:S04]  /*16470*/  SHFL.IDX PT, R59, R84, R5, 0x1c1f ;  /* 0x001c1f05543b7589 */ /* 0x000ee800000e0000 */
[----:B------:R-:W-:Y:S01]  /*16480*/  SHFL.IDX PT, R62, R62, R17, 0x1c1f ;  /* 0x001c1f113e3e7589 */ /* 0x000fe200000e0000 */
[----:B0-----:R-:W-:-:S02]  /*16490*/  SEL R52, R54, R21, P0 ;  /* 0x0000001536347207 */ /* 0x001fc40000000000 */
[----:B------:R-:W-:Y:S01]  /*164a0*/  SEL R54, R21, R54, P0 ;  /* 0x0000003615367207 */ /* 0x000fe20000000000 */
[----:B------:R-:W-:Y:S01]  /*164b0*/  SHFL.IDX PT, R86, R86, R17, 0x1c1f ;  /* 0x001c1f1156567589 */ /* 0x000fe200000e0000 */
[----:B--2---:R-:W-:Y:S02]  /*164c0*/  SEL R53, R78, R55, P0 ;  /* 0x000000374e357207 */ /* 0x004fe40000000000 */
[----:B------:R-:W-:Y:S01]  /*164d0*/  SEL R55, R55, R78, P0 ;  /* 0x0000004e37377207 */ /* 0x000fe20000000000 */
[----:B------:R-:W0:Y:S04]  /*164e0*/  SHFL.IDX PT, R35, R64, R5, 0x1c1f ;  /* 0x001c1f0540237589 */ /* 0x000e2800000e0000 */
[----:B------:R-:W2:Y:S01]  /*164f0*/  SHFL.IDX PT, R63, R88, R5, 0x1c1f ;  /* 0x001c1f05583f7589 */ /* 0x000ea200000e0000 */
[----:B------:R-:W-:Y:S01]  /*16500*/  BAR.SYNC.DEFER_BLOCKING 0x1, 0x100 ;  /* 0x0044000000007b1d */ /* 0x000fe20000010000 */
[----:B-1----:R-:W-:-:S02]  /*16510*/  SEL R56, R58, R33, P0 ;  /* 0x000000213a387207 */ /* 0x002fc40000000000 */
[----:B------:R-:W-:Y:S02]  /*16520*/  SEL R58, R33, R58, P0 ;  /* 0x0000003a213a7207 */ /* 0x000fe40000000000 */
[----:B---3--:R-:W-:Y:S02]  /*16530*/  SEL R57, R82, R59, P0 ;  /* 0x0000003b52397207 */ /* 0x008fe40000000000 */
[----:B------:R-:W-:Y:S01]  /*16540*/  SEL R59, R59, R82, P0 ;  /* 0x000000523b3b7207 */ /* 0x000fe20000000000 */
[----:B------:R-:W-:Y:S04]  /*16550*/  SHFL.IDX PT, R66, R66, R17, 0x1c1f ;  /* 0x001c1f1142427589 */ /* 0x000fe800000e0000 */
[----:B------:R-:W-:Y:S04]  /*16560*/  SHFL.IDX PT, R90, R90, R17, 0x1c1f ;  /* 0x001c1f115a5a7589 */ /* 0x000fe800000e0000 */
[----:B------:R-:W1:Y:S01]  /*16570*/  SHFL.IDX PT, R37, R68, R5, 0x1c1f ;  /* 0x001c1f0544257589 */ /* 0x000e6200000e0000 */
[----:B0-----:R-:W-:-:S02]  /*16580*/  SEL R60, R62, R35, P0 ;  /* 0x000000233e3c7207 */ /* 0x001fc40000000000 */
[----:B------:R-:W-:Y:S01]  /*16590*/  SEL R62, R35, R62, P0 ;  /* 0x0000003e233e7207 */ /* 0x000fe20000000000 */
[----:B------:R0:W3:Y:S01]  /*165a0*/  SHFL.IDX PT, R67, R18, R5, 0x1c1f ;  /* 0x001c1f0512437589 */ /* 0x0000e200000e0000 */
[----:B--2---:R-:W-:Y:S02]  /*165b0*/  SEL R61, R86, R63, P0 ;  /* 0x0000003f563d7207 */ /* 0x004fe40000000000 */
[----:B------:R-:W-:Y:S01]  /*165c0*/  SEL R63, R63, R86, P0 ;  /* 0x000000563f3f7207 */ /* 0x000fe20000000000 */
[----:B------:R2:W-:Y:S04]  /*165d0*/  STSM.16.M88.4 [R51], R8 ;  /* 0x0000000833007844 */ /* 0x0005e80000000200 */
[----:B------:R4:W-:Y:S01]  /*165e0*/  STSM.16.M88.4 [R49], R12 ;  /* 0x0000000c31007844 */ /* 0x0009e20000000200 */
[----:B------:R-:W-:Y:S01]  /*165f0*/  UMOV UR4, URZ ;  /* 0x0000003f00047c82 */ /* 0x000fe20008000000 */
[----:B------:R-:W-:Y:S01]  /*16600*/  ULDC UR8, c[0x0][0xa88] ;  /* 0x0002a20000087ab9 */ /* 0x000fe20000000800 */
[----:B0-----:R-:W0:Y:S01]  /*16610*/  LDC R18, c[0x0][0xbe8] ;  /* 0x0002fa00ff127b82 */ /* 0x001e220000000800 */
[----:B------:R0:W-:Y:S04]  /*16620*/  STSM.16.M88.4 [R47], R24 ;  /* 0x000000182f007844 */ /* 0x0001e80000000200 */
[----:B------:R0:W-:Y:S01]  /*16630*/  STSM.16.M88.4 [R45], R28 ;  /* 0x0000001c2d007844 */ /* 0x0001e20000000200 */
[----:B-1----:R-:W-:-:S03]  /*16640*/  SEL R64, R66, R37, P0 ;  /* 0x0000002542407207 */ /* 0x002fc60000000000 */
[----:B------:R1:W-:Y:S01]  /*16650*/  STSM.16.M88.4 [R43], R52 ;  /* 0x000000342b007844 */ /* 0x0003e20000000200 */
[----:B------:R-:W-:Y:S01]  /*16660*/  SEL R66, R37, R66, P0 ;  /* 0x0000004225427207 */ /* 0x000fe20000000000 */
[----:B--2---:R-:W-:Y:S01]  /*16670*/  IMAD.U32 R8, RZ, RZ, UR6 ;  /* 0x00000006ff087e24 */ /* 0x004fe2000f8e00ff */
[----:B---3--:R-:W-:Y:S01]  /*16680*/  SEL R65, R90, R67, P0 ;  /* 0x000000435a417207 */ /* 0x008fe20000000000 */
[----:B------:R1:W-:Y:S01]  /*16690*/  STSM.16.M88.4 [R41], R56 ;  /* 0x0000003829007844 */ /* 0x0003e20000000200 */
[----:B------:R-:W-:Y:S01]  /*166a0*/  SEL R67, R67, R90, P0 ;  /* 0x0000005a43437207 */ /* 0x000fe20000000000 */
[----:B------:R-:W-:Y:S01]  /*166b0*/  IMAD.U32 R9, RZ, RZ, UR7 ;  /* 0x00000007ff097e24 */ /* 0x000fe2000f8e00ff */
[----:B------:R-:W-:Y:S01]  /*166c0*/  ULDC.64 UR6, c[0x0][0xc08] ;  /* 0x0003020000067ab9 */ /* 0x000fe20000000a00 */
[----:B------:R1:W-:Y:S04]  /*166d0*/  STSM.16.M88.4 [R39], R60 ;  /* 0x0000003c27007844 */ /* 0x0003e80000000200 */
[----:B------:R1:W-:Y:S01]  /*166e0*/  STSM.16.M88.4 [R20], R64 ;  /* 0x0000004014007844 */ /* 0x0003e20000000200 */
[----:B------:R-:W-:Y:S06]  /*166f0*/  BAR.SYNC.DEFER_BLOCKING 0x1, 0x100 ;  /* 0x0044000000007b1d */ /* 0x000fec0000010000 */
[----:B------:R-:W2:Y:S01]  /*16700*/  @P2 LDG.E R5, desc[UR50][R8.64] ;  /* 0x0000003208052981 */ /* 0x000ea2000c1e1900 */
[----:B------:R-:W-:Y:S01]  /*16710*/  UISETP.NE.U32.AND UP1, UPT, UR6, URZ, UPT ;  /* 0x0000003f0600728c */ /* 0x000fe2000bf25070 */
[----:B0-----:R-:W-:-:S03]  /*16720*/  ISETP.NE.AND P1, PT, R18, 0x1, PT ;  /* 0x000000011200780c */ /* 0x001fc60003f25270 */
[----:B------:R-:W-:-:S06]  /*16730*/  UISETP.NE.AND.EX UP1, UPT, UR7, URZ, UPT, UP1 ;  /* 0x0000003f0700728c */ /* 0x000fcc000bf25310 */
[----:B------:R-:W-:-:S04]  /*16740*/  PLOP3.LUT P0, PT, PT, PT, UP1, 0x80, 0x0 ;  /* 0x000000000000781c */ /* 0x000fc80003f0f018 */
[----:B------:R-:W0:Y:S01]  /*16750*/  @P1 LDC R10, c[0x0][0xbec] ;  /* 0x0002fb00ff0a1b82 */ /* 0x000e220000000800 */
[----:B------:R-:W-:Y:S02]  /*16760*/  @UP1 ULDC.64 UR6, c[0x0][0xc08] ;  /* 0x0003020000061ab9 */ /* 0x000fe40000000a00 */
[----:B------:R-:W-:-:S05]  /*16770*/  @UP1 UIMAD.WIDE UR6, UR40, 0x4, UR6 ;  /* 0x00000004280618a5 */ /* 0x000fca000f8e0206 */
[----:B----4-:R-:W3:Y:S01]  /*16780*/  @P1 LDC R12, c[0x0][0xbf0] ;  /* 0x0002fc00ff0c1b82 */ /* 0x010ee20000000800 */
[----:B------:R-:W-:Y:S02]  /*16790*/  IMAD.U32 R14, RZ, RZ, UR6 ;  /* 0x00000006ff0e7e24 */ /* 0x000fe4000f8e00ff */
[----:B------:R-:W-:Y:S01]  /*167a0*/  IMAD.U32 R15, RZ, RZ, UR7 ;  /* 0x00000007ff0f7e24 */ /* 0x000fe2000f8e00ff */
[----:B--2---:R-:W-:Y:S01]  /*167b0*/  @P2 R2UR UR4, R5 ;  /* 0x00000000050422ca */ /* 0x004fe200000e0000 */
[----:B------:R-:W-:-:S06]  /*167c0*/  IMAD.U32 R5, RZ, RZ, UR8 ;  /* 0x00000008ff057e24 */ /* 0x000fcc000f8e00ff */
[----:B------:R1:W5:Y:S01]  /*167d0*/  @P0 LDG.E R5, desc[UR50][R14.64] ;  /* 0x000000320e050981 */ /* 0x000362000c1e1900 */
[----:B0--3--:R-:W-:Y:S07]  /*167e0*/  @P0 BRA `(.L_x_1111) ;  /* 0x0000000000100947 */ /* 0x009fee0003800000 */
[----:B------:R-:W-:Y:S05]  /*167f0*/  @!P2 BRA `(.L_x_1111) ;  /* 0x00000000000ca947 */ /* 0x000fea0003800000 */
[----:B-1----:R-:W2:Y:S04]  /*16800*/  LDG.E R14, desc[UR50][R8.64] ;  /* 0x00000032080e7981 */ /* 0x002ea8000c1e1900 */
[----:B-----5:R-:W2:Y:S02]  /*16810*/  LDG.E R5, desc[UR50][R8.64+0x4] ;  /* 0x0000043208057981 */ /* 0x020ea4000c1e1900 */
[----:B--2---:R-:W-:-:S07]  /*16820*/  IMAD.IADD R5, R5, 0x1, -R14 ;  /* 0x0000000105057824 */ /* 0x004fce00078e0a0e */
.L_x_1111:
[----:B------:R-:W-:Y:S01]  /*16830*/  USHF.R.S32.HI UR16, URZ, 0x1f, UR39 ;  /* 0x0000001f3f107899 */ /* 0x000fe20008011427 */
[----:B------:R-:W-:Y:S01]  /*16840*/  VIADD R13, R22, UR41 ;  /* 0x00000029160d7c36 */ /* 0x000fe20008000000 */
[----:B------:R-:W-:Y:S01]  /*16850*/  ULDC.64 UR12, c[0x0][0xb90] ;  /* 0x0002e400000c7ab9 */ /* 0x000fe20000000a00 */
[----:B------:R-:W-:Y:S01]  /*16860*/  USHF.R.S32.HI UR15, URZ, 0x1f, UR40 ;  /* 0x0000001f3f0f7899 */ /* 0x000fe20008011428 */
[----:B------:R-:W-:Y:S01]  /*16870*/  VIADD R26, R213, UR41 ;  /* 0x00000029d51a7c36 */ /* 0x000fe20008000000 */
[----:B------:R-:W-:Y:S01]  /*16880*/  USHF.R.S32.HI UR7, URZ, 0x1f, UR4 ;  /* 0x0000001f3f077899 */ /* 0x000fe20008011404 */
[----:B------:R-:W-:Y:S01]  /*16890*/  @P1 IMAD.HI.U32 R9, R13, R10, RZ ;  /* 0x0000000a0d091227 */ /* 0x000fe200078e00ff */
[----:B------:R-:W-:Y:S01]  /*168a0*/  UIMAD UR10, UR16, UR12, URZ ;  /* 0x0000000c100a72a4 */ /* 0x000fe2000f8e023f */
[----:B------:R-:W-:Y:S01]  /*168b0*/  UMOV UR6, UR4 ;  /* 0x0000000400067c82 */ /* 0x000fe20008000000 */
[----:B------:R-:W-:Y:S01]  /*168c0*/  USEL UR15, UR15, URZ, !UP0 ;  /* 0x0000003f0f0f7287 */ /* 0x000fe2000c000000 */
[----:B------:R-:W-:Y:S01]  /*168d0*/  IMAD.MOV.U32 R8, RZ, RZ, R13 ;  /* 0x000000ffff087224 */ /* 0x000fe200078e000d */
[----:B------:R-:W-:Y:S01]  /*168e0*/  UIMAD.WIDE.U32 UR8, UR39, UR12, UR6 ;  /* 0x0000000c270872a5 */ /* 0x000fe2000f8e0006 */
[----:B------:R-:W-:Y:S01]  /*168f0*/  @P1 SHF.R.U32.HI R8, RZ, R12, R9 ;  /* 0x0000000cff081219 */ /* 0x000fe20000011609 */
[----:B------:R-:W-:Y:S01]  /*16900*/  UIMAD UR10, UR39, UR13, UR10 ;  /* 0x0000000d270a72a4 */ /* 0x000fe2000f8e020a */
[----:B------:R-:W-:Y:S01]  /*16910*/  IMAD R9, R210, 0x40, R23 ;  /* 0x00000040d2097824 */ /* 0x000fe200078e0217 */
[----:B------:R-:W-:Y:S01]  /*16920*/  USEL UR14, UR40, URZ, !UP0 ;  /* 0x0000003f280e7287 */ /* 0x000fe2000c000000 */
[----:B-----5:R-:W-:Y:S01]  /*16930*/  IMAD R51, R5, R18, RZ ;  /* 0x0000001205337224 */ /* 0x020fe200078e02ff */
        /* <DEDUP_REMOVED lines=10> */
[----:B------:R-:W-:Y:S01]  /*169e0*/  ULDC.64 UR10, c[0x0][0xaa0] ;  /* 0x0002a800000a7ab9 */ /* 0x000fe20000000a00 */
[----:B------:R-:W-:-:S02]  /*169f0*/  IADD3 R8, P2, R8, UR8, RZ ;  /* 0x0000000808087c10 */ /* 0x000fc4000ff5e0ff */
[----:B------:R-:W-:Y:S01]  /*16a00*/  IMAD.U32 R12, RZ, RZ, UR6 ;  /* 0x00000006ff0c7e24 */ /* 0x000fe2000f8e00ff */
[----:B------:R-:W-:Y:S02]  /*16a10*/  SHF.R.S32.HI R10, RZ, 0x1f, R11 ;  /* 0x0000001fff0a7819 */ /* 0x000fe4000001140b */
[----:B------:R-:W-:Y:S02]  /*16a20*/  IADD3 R25, P0, R6, 0x1000, RZ ;  /* 0x0000100006197810 */ /* 0x000fe40007f1e0ff */
[----:B------:R-:W-:Y:S01]  /*16a30*/  IADD3.X R9, R9, UR9, R12, P2, !PT ;  /* 0x0000000909097c10 */ /* 0x000fe200097fe40c */
[----:B------:R-:W-:Y:S01]  /*16a40*/  ULDC.64 UR8, c[0x0][0xb88] ;  /* 0x0002e20000087ab9 */ /* 0x000fe20000000a00 */
[----:B------:R-:W-:Y:S01]  /*16a50*/  LOP3.LUT R12, R13, 0x380, RZ, 0xc0, !PT ;  /* 0x000003800d0c7812 */ /* 0x000fe200078ec0ff */
[----:B------:R-:W-:Y:S01]  /*16a60*/  IMAD R10, R10, UR8, RZ ;  /* 0x000000080a0a7c24 */ /* 0x000fe2000f8e02ff */
[----:B------:R-:W-:Y:S01]  /*16a70*/  LOP3.LUT R24, R25, 0x380, RZ, 0xc0, !PT ;  /* 0x0000038019187812 */ /* 0x000fe200078ec0ff */
[----:B------:R-:W-:Y:S01]  /*16a80*/  IMAD.WIDE.U32 R8, R11, UR8, R8 ;  /* 0x000000080b087c25 */ /* 0x000fe2000f8e0008 */
[----:B------:R-:W-:-:S02]  /*16a90*/  SHF.R.U64 R12, R12, 0x3, RZ ;  /* 0x000000030c0c7819 */ /* 0x000fc400000012ff */
[----:B------:R-:W-:Y:S01]  /*16aa0*/  SHF.R.U64 R24, R24, 0x3, RZ ;  /* 0x0000000318187819 */ /* 0x000fe200000012ff */
[----:B-1----:R-:W-:Y:S01]  /*16ab0*/  IMAD R15, R11, UR9, R10 ;  /* 0x000000090b0f7c24 */ /* 0x002fe2000f8e020a */
[----:B------:R-:W-:Y:S01]  /*16ac0*/  LOP3.LUT R12, R12, R13, RZ, 0x3c, !PT ;  /* 0x0000000d0c0c7212 */ /* 0x000fe200078e3cff */
[----:B------:R-:W-:Y:S01]  /*16ad0*/  ULDC.64 UR8, c[0x0][0xb50] ;  /* 0x0002d40000087ab9 */ /* 0x000fe20000000a00 */
[----:B------:R-:W-:Y:S01]  /*16ae0*/  IADD3 R11, P2, R6, 0x3000, RZ ;  /* 0x00003000060b7810 */ /* 0x000fe20007f5e0ff */
[----:B------:R-:W-:Y:S01]  /*16af0*/  IMAD.IADD R13, R9, 0x1, R15 ;  /* 0x00000001090d7824 */ /* 0x000fe200078e020f */
[----:B------:R-:W-:Y:S01]  /*16b00*/  LEA R15, P4, R8, UR8, 0x2 ;  /* 0x00000008080f7c11 */ /* 0x000fe2000f8810ff */
[----:B------:R-:W-:Y:S01]  /*16b10*/  VIADD R10, R26, 0x8 ;  /* 0x000000081a0a7836 */ /* 0x000fe20000000000 */
[----:B------:R-:W-:Y:S01]  /*16b20*/  LOP3.LUT R24, R24, R25, RZ, 0x3c, !PT ;  /* 0x0000001918187212 */ /* 0x000fe200078e3cff */
[----:B------:R-:W-:Y:S01]  /*16b30*/  IMAD.X R25, RZ, RZ, R7, P0 ;  /* 0x000000ffff197224 */ /* 0x000fe200000e0607 */
[----:B------:R-:W-:Y:S01]  /*16b40*/  LEA.HI.X R17, R8, UR9, R13, 0x2, P4 ;  /* 0x0000000908117c11 */ /* 0x000fe2000a0f140d */
[----:B------:R-:W-:Y:S01]  /*16b50*/  SHFL.IDX PT, R20, R15, RZ, 0x1c1f ;  /* 0x001c1fff0f147589 */ /* 0x000fe200000e0000 */
[----:B------:R-:W-:Y:S01]  /*16b60*/  LOP3.LUT R9, R11, 0x380, RZ, 0xc0, !PT ;  /* 0x000003800b097812 */ /* 0x000fe200078ec0ff */
[--C-:B------:R-:W-:Y:S01]  /*16b70*/  IMAD.X R13, RZ, RZ, R7.reuse, P3 ;  /* 0x000000ffff0d7224 */ /* 0x100fe200018e0607 */
[----:B------:R-:W-:Y:S01]  /*16b80*/  LOP3.LUT P0, RZ, R211, 0x3, RZ, 0xc0, !PT ;  /* 0x00000003d3ff7812 */ /* 0x000fe2000780c0ff */
[----:B------:R-:W0:Y:S01]  /*16b90*/  SHFL.IDX PT, R21, R17, RZ, 0x1c1f ;  /* 0x001c1fff11157589 */ /* 0x000e2200000e0000 */
[----:B------:R-:W-:Y:S01]  /*16ba0*/  SHF.R.U64 R8, R9, 0x3, RZ ;  /* 0x0000000309087819 */ /* 0x000fe200000012ff */
[----:B------:R-:W-:Y:S01]  /*16bb0*/  IMAD.X R9, RZ, RZ, R7, P2 ;  /* 0x000000ffff097224 */ /* 0x000fe200010e0607 */
[----:B------:R-:W-:Y:S01]  /*16bc0*/  ISETP.GE.OR P2, PT, R26, R51, P0 ;  /* 0x000000331a00720c */ /* 0x000fe20000746670 */
[----:B------:R-:W-:Y:S01]  /*16bd0*/  SHFL.IDX PT, R48, R15, 0x1, 0x1c1f ;  /* 0x003c1f000f307f89 */ /* 0x000fe200000e0000 */
[----:B------:R-:W-:-:S02]  /*16be0*/  IADD3 R14, P3, R6, 0x7000, RZ ;  /* 0x00007000060e7810 */ /* 0x000fc40007f7e0ff */
[----:B------:R-:W-:Y:S01]  /*16bf0*/  ISETP.GE.OR P0, PT, R10, R51, P0 ;  /* 0x000000330a00720c */ /* 0x000fe20000706670 */
[----:B------:R-:W1:Y:S01]  /*16c00*/  SHFL.IDX PT, R49, R17, 0x1, 0x1c1f ;  /* 0x003c1f0011317f89 */ /* 0x000e6200000e0000 */
[----:B------:R-:W-:Y:S01]  /*16c10*/  LOP3.LUT R5, R14, 0x380, RZ, 0xc0, !PT ;  /* 0x000003800e057812 */ /* 0x000fe200078ec0ff */
[----:B------:R-:W-:Y:S01]  /*16c20*/  UIMAD UR8, UR7, UR10, URZ ;  /* 0x0000000a070872a4 */ /* 0x000fe2000f8e023f */
[C---:B------:R-:W-:Y:S01]  /*16c30*/  IADD3 R45, P6, R6.reuse, 0x4000, RZ ;  /* 0x00004000062d7810 */ /* 0x040fe20007fde0ff */
[----:B------:R-:W-:Y:S01]  /*16c40*/  IMAD.X R33, RZ, RZ, R7, P3 ;  /* 0x000000ffff217224 */ /* 0x000fe200018e0607 */
[----:B------:R-:W-:Y:S02]  /*16c50*/  SHF.R.U64 R5, R5, 0x3, RZ ;  /* 0x0000000305057819 */ /* 0x000fe400000012ff */
[----:B------:R-:W-:Y:S02]  /*16c60*/  IADD3 R41, P5, R6, 0x5000, RZ ;  /* 0x0000500006297810 */ /* 0x000fe40007fbe0ff */
[----:B------:R-:W-:-:S02]  /*16c70*/  LOP3.LUT R32, R5, R14, RZ, 0x3c, !PT ;  /* 0x0000000e05207212 */ /* 0x000fc400078e3cff */
[----:B------:R-:W2:Y:S01]  /*16c80*/  @P1 LDC R5, c[0x0][0xbf0] ;  /* 0x0002fc00ff051b82 */ /* 0x000ea20000000800 */
[----:B------:R-:W-:Y:S02]  /*16c90*/  IADD3 R37, P4, R6, 0x6000, RZ ;  /* 0x0000600006257810 */ /* 0x000fe40007f9e0ff */
[----:B------:R-:W-:Y:S01]  /*16ca0*/  LOP3.LUT R8, R8, R11, RZ, 0x3c, !PT ;  /* 0x0000000b08087212 */ /* 0x000fe200078e3cff */
[----:B0-----:R0:W-:Y:S01]  /*16cb0*/  @!P2 ST.E desc[UR50][R20.64], R3 ;  /* 0x000000031400a985 */ /* 0x0011e2000c101932 */
[----:B------:R-:W-:Y:S01]  /*16cc0*/  UIMAD.WIDE.U32 UR6, UR4, UR10, URZ ;  /* 0x0000000a040672a5 */ /* 0x000fe2000f8e003f */
[----:B------:R-:W-:Y:S01]  /*16cd0*/  LOP3.LUT R11, R6, 0x380, RZ, 0xc0, !PT ;  /* 0x00000380060b7812 */ /* 0x000fe200078ec0ff */
[----:B------:R-:W-:Y:S01]  /*16ce0*/  UIMAD UR8, UR4, UR11, UR8 ;  /* 0x0000000b040872a4 */ /* 0x000fe2000f8e0208 */
[----:B------:R-:W-:Y:S02]  /*16cf0*/  LOP3.LUT R44, R45, 0x380, RZ, 0xc0, !PT ;  /* 0x000003802d2c7812 */ /* 0x000fe400078ec0ff */
[----:B------:R-:W-:Y:S01]  /*16d00*/  ULDC.64 UR10, c[0x0][0xae8] ;  /* 0x0002ba00000a7ab9 */ /* 0x000fe20000000a00 */
[----:B------:R-:W-:Y:S01]  /*16d10*/  LOP3.LUT R40, R41, 0x380, RZ, 0xc0, !PT ;  /* 0x0000038029287812 */ /* 0x000fe200078ec0ff */
[----:B-1----:R1:W-:Y:S01]  /*16d20*/  @!P0 ST.E desc[UR50][R48.64], R0 ;  /* 0x0000000030008985 */ /* 0x0023e2000c101932 */
[----:B------:R-:W-:Y:S01]  /*16d30*/  LOP3.LUT R36, R37, 0x380, RZ, 0xc0, !PT ;  /* 0x0000038025247812 */ /* 0x000fe200078ec0ff */
[----:B0-----:R-:W0:Y:S01]  /*16d40*/  @P1 LDC R20, c[0x0][0xbec] ;  /* 0x0002fb00ff141b82 */ /* 0x001e220000000800 */
[----:B------:R-:W-:Y:S01]  /*16d50*/  UIADD3 UR7, UR7, UR8, URZ ;  /* 0x0000000807077290 */ /* 0x000fe2000fffe03f */
[----:B------:R-:W-:Y:S01]  /*16d60*/  SHF.R.U64 R11, R11, 0x3, RZ ;  /* 0x000000030b0b7819 */ /* 0x000fe200000012ff */
[----:B------:R-:W-:Y:S01]  /*16d70*/  UIMAD UR4, UR16, UR10, URZ ;  /* 0x0000000a100472a4 */ /* 0x000fe2000f8e023f */
[----:B------:R-:W-:-:S02]  /*16d80*/  SHF.R.U64 R44, R44, 0x3, RZ ;  /* 0x000000032c2c7819 */ /* 0x000fc400000012ff */
[----:B------:R-:W-:Y:S01]  /*16d90*/  SHF.R.U64 R40, R40, 0x3, RZ ;  /* 0x0000000328287819 */ /* 0x000fe200000012ff */
[----:B-1----:R-:W-:Y:S01]  /*16da0*/  IMAD R0, R209, 0x20, R210 ;  /* 0x00000020d1007824 */ /* 0x002fe200078e02d2 */
[----:B------:R-:W-:Y:S01]  /*16db0*/  UIMAD UR4, UR39, UR11, UR4 ;  /* 0x0000000b270472a4 */ /* 0x000fe2000f8e0204 */
[----:B------:R-:W-:Y:S01]  /*16dc0*/  SHF.R.U64 R36, R36, 0x3, RZ ;  /* 0x0000000324247819 */ /* 0x000fe200000012ff */
[----:B------:R-:W-:Y:S01]  /*16dd0*/  UIMAD.WIDE.U32 UR6, UR39, UR10, UR6 ;  /* 0x0000000a270672a5 */ /* 0x000fe2000f8e0006 */
[----:B------:R-:W-:Y:S01]  /*16de0*/  VIADD R17, R0, UR41 ;  /* 0x0000002900117c36 */ /* 0x000fe20008000000 */
[----:B------:R-:W-:Y:S01]  /*16df0*/  ULDC.64 UR8, c[0x0][0xaf0] ;  /* 0x0002bc0000087ab9 */ /* 0x000fe20000000a00 */
[----:B------:R-:W-:Y:S01]  /*16e00*/  LOP3.LUT R6, R11, R6, RZ, 0x3c, !PT ;  /* 0x000000060b067212 */ /* 0x000fe200078e3cff */
[----:B------:R-:W-:Y:S01]  /*16e10*/  UIADD3 UR7, UR7, UR4, URZ ;  /* 0x0000000407077290 */ /* 0x000fe2000fffe03f */
[----:B------:R-:W-:Y:S01]  /*16e20*/  IMAD.MOV.U32 R3, RZ, RZ, R17 ;  /* 0x000000ffff037224 */ /* 0x000fe200078e0011 */
[----:B------:R-:W-:Y:S01]  /*16e30*/  UIMAD UR4, UR15, UR8, URZ ;  /* 0x000000080f0472a4 */ /* 0x000fe2000f8e023f */
[----:B------:R-:W-:Y:S01]  /*16e40*/  LOP3.LUT R44, R44, R45, RZ, 0x3c, !PT ;  /* 0x0000002d2c2c7212 */ /* 0x000fe200078e3cff */
[----:B------:R-:W5:Y:S01]  /*16e50*/  LD.E.128 R24, desc[UR50][R24.64] ;  /* 0x0000003218187980 */ /* 0x000f62000c101d00 */
[----:B------:R-:W-:-:S02]  /*16e60*/  LOP3.LUT R40, R40, R41, RZ, 0x3c, !PT ;  /* 0x0000002928287212 */ /* 0x000fc400078e3cff */
[----:B------:R-:W-:Y:S01]  /*16e70*/  LOP3.LUT R36, R36, R37, RZ, 0x3c, !PT ;  /* 0x0000002524247212 */ /* 0x000fe200078e3cff */
[----:B------:R-:W5:Y:S01]  /*16e80*/  LD.E.128 R12, desc[UR50][R12.64] ;  /* 0x000000320c0c7980 */ /* 0x000f62000c101d00 */
[----:B0-----:R-:W-:Y:S01]  /*16e90*/  @P1 IMAD.HI.U32 R0, R17, R20, RZ ;  /* 0x0000001411001227 */ /* 0x001fe200078e00ff */
[----:B------:R-:W-:Y:S02]  /*16ea0*/  UIMAD UR4, UR14, UR9, UR4 ;  /* 0x000000090e0472a4 */ /* 0x000fe4000f8e0204 */
[----:B------:R-:W-:Y:S01]  /*16eb0*/  UIMAD.WIDE.U32 UR6, UR14, UR8, UR6 ;  /* 0x000000080e0672a5 */ /* 0x000fe2000f8e0006 */
[--C-:B------:R-:W-:Y:S01]  /*16ec0*/  IMAD.X R45, RZ, RZ, R7.reuse, P6 ;  /* 0x000000ffff2d7224 */ /* 0x100fe200030e0607 */
[----:B--2---:R-:W-:Y:S01]  /*16ed0*/  @P1 SHF.R.U32.HI R3, RZ, R5, R0 ;  /* 0x00000005ff031219 */ /* 0x004fe20000011600 */
[--C-:B------:R-:W-:Y:S01]  /*16ee0*/  IMAD.X R41, RZ, RZ, R7.reuse, P5 ;  /* 0x000000ffff297224 */ /* 0x100fe200028e0607 */
[----:B------:R-:W-:Y:S01]  /*16ef0*/  UIADD3 UR4, UR7, UR4, URZ ;  /* 0x0000000407047290 */ /* 0x000fe2000fffe03f */
[----:B------:R-:W-:Y:S01]  /*16f00*/  IMAD.X R37, RZ, RZ, R7, P4 ;  /* 0x000000ffff257224 */ /* 0x000fe200020e0607 */
[--C-:B------:R-:W-:Y:S01]  /*16f10*/  SHF.R.S32.HI R0, RZ, 0x1f, R3.reuse ;  /* 0x0000001fff007819 */ /* 0x100fe20000011403 */
[----:B------:R-:W-:Y:S01]  /*16f20*/  IMAD.MOV R5, RZ, RZ, -R3 ;  /* 0x000000ffff057224 */ /* 0x000fe200078e0a03 */
[----:B------:R-:W-:Y:S01]  /*16f30*/  ULDC.64 UR8, c[0x0][0xae0] ;  /* 0x0002b80000087ab9 */ /* 0x000fe20000000a00 */
[----:B------:R0:W5:Y:S02]  /*16f40*/  LD.E.128 R28, desc[UR50][R6.64] ;  /* 0x00000032061c7980 */ /* 0x000164000c101d00 */
[----:B------:R-:W-:-:S02]  /*16f50*/  IMAD R0, R0, UR8, RZ ;  /* 0x0000000800007c24 */ /* 0x000fc4000f8e02ff */
[----:B------:R-:W-:Y:S01]  /*16f60*/  IMAD R5, R18, R5, R17 ;  /* 0x0000000512057224 */ /* 0x000fe200078e0211 */
[----:B------:R-:W5:Y:S01]  /*16f70*/  LD.E.128 R8, desc[UR50][R8.64] ;  /* 0x0000003208087980 */ /* 0x000f62000c101d00 */
[----:B------:R-:W-:-:S03]  /*16f80*/  IMAD R17, R3, UR9, R0 ;  /* 0x0000000903117c24 */ /* 0x000fc6000f8e0200 */
[----:B------:R-:W5:Y:S01]  /*16f90*/  LD.E.128 R44, desc[UR50][R44.64] ;  /* 0x000000322c2c7980 */ /* 0x000f62000c101d00 */
[----:B0-----:R-:W-:Y:S02]  /*16fa0*/  IMAD.U32 R7, RZ, RZ, UR7 ;  /* 0x00000007ff077e24 */ /* 0x001fe4000f8e00ff */
[----:B------:R-:W-:Y:S01]  /*16fb0*/  IMAD.U32 R6, RZ, RZ, UR6 ;  /* 0x00000006ff067e24 */ /* 0x000fe2000f8e00ff */
[----:B------:R-:W5:Y:S01]  /*16fc0*/  LD.E.128 R40, desc[UR50][R40.64] ;  /* 0x0000003228287980 */ /* 0x000f62000c101d00 */
[----:B------:R-:W-:Y:S01]  /*16fd0*/  IMAD.U32 R7, RZ, RZ, UR4 ;  /* 0x00000004ff077e24 */ /* 0x000fe2000f8e00ff */
[----:B------:R-:W-:Y:S01]  /*16fe0*/  SHF.R.S32.HI R0, RZ, 0x1f, R5 ;  /* 0x0000001fff007819 */ /* 0x000fe20000011405 */
[----:B------:R-:W-:Y:S01]  /*16ff0*/  ULDC.64 UR6, c[0x0][0xad8] ;  /* 0x0002b60000067ab9 */ /* 0x000fe20000000a00 */
[----:B------:R-:W5:Y:S01]  /*17000*/  LD.E.128 R36, desc[UR50][R36.64] ;  /* 0x0000003224247980 */ /* 0x000f62000c101d00 */
[----:B------:R-:W-:-:S03]  /*17010*/  IMAD.WIDE.U32 R6, R3, UR8, R6 ;  /* 0x0000000803067c25 */ /* 0x000fc6000f8e0006 */
[----:B------:R-:W5:Y:S01]  /*17020*/  LD.E.128 R32, desc[UR50][R32.64] ;  /* 0x0000003220207980 */ /* 0x000f62000c101d00 */
[----:B------:R-:W-:Y:S01]  /*17030*/  @!PT LDS RZ, [RZ] ;  /* 0x00000000fffff984 */ /* 0x000fe20000000800 */
[----:B------:R-:W-:Y:S01]  /*17040*/  @!PT LDS RZ, [RZ] ;  /* 0x00000000fffff984 */ /* 0x000fe20000000800 */
[----:B------:R-:W-:Y:S01]  /*17050*/  @!PT LDS RZ, [RZ] ;  /* 0x00000000fffff984 */ /* 0x000fe20000000800 */
[----:B------:R-:W-:Y:S01]  /*17060*/  @!PT LDS RZ, [RZ] ;  /* 0x00000000fffff984 */ /* 0x000fe20000000800 */
[----:B------:R0:W-:Y:S06]  /*17070*/  MEMBAR.ALL.CTA ;  /* 0x0000000000007992 */ /* 0x0001ec0000008000 */
[----:B0-----:R-:W0:Y:S01]  /*17080*/  FENCE.VIEW.ASYNC.S ;  /* 0x00000000000073c6 */ /* 0x001e220000000000 */
[----:B------:R-:W-:Y:S02]  /*17090*/  IMAD.IADD R7, R7, 0x1, R17 ;  /* 0x0000000107077824 */ /* 0x000fe400078e0211 */
[----:B------:R-:W-:-:S02]  /*170a0*/  IMAD R18, R0, UR6, RZ ;  /* 0x0000000600127c24 */ /* 0x000fc4000f8e02ff */
[----:B------:R-:W-:Y:S02]  /*170b0*/  VIADD R20, R210, UR41 ;  /* 0x00000029d2147c36 */ /* 0x000fe40008000000 */
        /* <DEDUP_REMOVED lines=27> */
.L_x_1113:
[----:B------:R-:W-:Y:S05]  /*17270*/  BSYNC B1 ;  /* 0x0000000000017941 */ /* 0x000fea0003800000 */
.L_x_1112:
        /* <DEDUP_REMOVED lines=13> */
.L_x_1115:
[----:B------:R-:W-:Y:S05]  /*17350*/  BSYNC B1 ;  /* 0x0000000000017941 */ /* 0x000fea0003800000 */
.L_x_1114:
        /* <DEDUP_REMOVED lines=13> */
.L_x_1117:
[----:B------:R-:W-:Y:S05]  /*17430*/  BSYNC B1 ;  /* 0x0000000000017941 */ /* 0x000fea0003800000 */
.L_x_1116:
        /* <DEDUP_REMOVED lines=12> */
[----:B----4-:R-:W-:-:S04]  /*17500*/  LEA R4, P0, R208, R17, 0x1 ;  /* 0x00000011d0047211 */ /* 0x010fc800078008ff */
[----:B------:R-:W-:-:S05]  /*17510*/  LEA.HI.X R5, R208, R3, R215, 0x1, P0 ;  /* 0x00000003d0057211 */ /* 0x000fca00000f0cd7 */
[----:B------:R0:W-:Y:S01]  /*17520*/  ST.E.128 desc[UR50][R4.64], R32 ;  /* 0x0000002004007985 */ /* 0x0001e2000c101d32 */
[----:B------:R-:W-:Y:S05]  /*17530*/  BRA `(.L_x_1118) ;  /* 0x0000000800e07947 */ /* 0x000fea0003800000 */
.L_x_1110:
        /* <DEDUP_REMOVED lines=11> */
[----:B------:R-:W-:Y:S01]  /*175f0*/  UISETP.NE.U32.AND UP1, UPT, UR6, URZ, UPT ;  /* 0x0000003f0600728c */ /* 0x000fe2000bf25070 */
[----:B------:R-:W-:Y:S02]  /*17600*/  IMAD.U32 R0, RZ, RZ, UR4 ;  /* 0x00000004ff007e24 */ /* 0x000fe4000f8e00ff */
[----:B------:R-:W2:Y:S01]  /*17610*/  @P2 LDG.E R3, desc[UR50][R4.64] ;  /* 0x0000003204032981 */ /* 0x000ea2000c1e1900 */
[----:B------:R-:W-:-:S06]  /*17620*/  UISETP.NE.AND.EX UP1, UPT, UR7, URZ, UPT, UP1 ;  /* 0x0000003f0700728c */ /* 0x000fcc000bf25310 */
        /* <DEDUP_REMOVED lines=11> */
[----:B--2---:R-:W-:Y:S01]  /*176e0*/  @P2 R2UR UR4, R3 ;  /* 0x00000000030422ca */ /* 0x004fe200000e0000 */
[----:B01----:R-:W-:-:S14]  /*176f0*/  @P3 BRA `(.L_x_1119) ;  /* 0x0000000000103947 */ /* 0x003fdc0003800000 */
[----:B------:R-:W-:Y:S05]  /*17700*/  @!P2 BRA `(.L_x_1119) ;  /* 0x00000000000ca947 */ /* 0x000fea0003800000 */
[----:B------:R-:W2:Y:S04]  /*17710*/  LDG.E R3, desc[UR50][R4.64] ;  /* 0x0000003204037981 */ /* 0x000ea8000c1e1900 */
[----:B-----5:R-:W2:Y:S02]  /*17720*/  LDG.E R0, desc[UR50][R4.64+0x4] ;  /* 0x0000043204007981 */ /* 0x020ea4000c1e1900 */
[----:B--2---:R-:W-:-:S07]  /*17730*/  IMAD.IADD R0, R0, 0x1, -R3 ;  /* 0x0000000100007824 */ /* 0x004fce00078e0a03 */
.L_x_1119:
[----:B------:R-:W-:Y:S01]  /*17740*/  USHF.R.S32.HI UR6, URZ, 0x1f, UR40 ;  /* 0x0000001f3f067899 */ /* 0x000fe20008011428 */
[----:B------:R-:W-:Y:S01]  /*17750*/  BSSY B1, `(.L_x_1120) ;  /* 0x000002e000017945 */ /* 0x000fe20003800000 */
[----:B------:R-:W-:Y:S02]  /*17760*/  USHF.R.S32.HI UR9, URZ, 0x1f, UR4 ;  /* 0x0000001f3f097899 */ /* 0x000fe40008011404 */
[----:B------:R-:W-:Y:S02]  /*17770*/  USEL UR11, UR40, URZ, !UP0 ;  /* 0x0000003f280b7287 */ /* 0x000fe4000c000000 */
[----:B------:R-:W-:Y:S01]  /*17780*/  USEL UR12, UR6, URZ, !UP0 ;  /* 0x0000003f060c7287 */ /* 0x000fe2000c000000 */
[----:B------:R-:W-:Y:S11]  /*17790*/  @P1 BRA `(.L_x_1121) ;  /* 0x0000000000a41947 */ /* 0x000ff60003800000 */
[----:B------:R-:W0:Y:S01]  /*177a0*/  S2R R4, SR_TID.X ;  /* 0x0000000000047919 */ /* 0x000e220000002100 */
[----:B------:R-:W1:Y:S01]  /*177b0*/  LDC R5, c[0x0][0xbe8] ;  /* 0x0002fa00ff057b82 */ /* 0x000e620000000800 */
[----:B------:R-:W-:Y:S02]  /*177c0*/  IMAD.U32 R6, RZ, RZ, UR41 ;  /* 0x00000029ff067e24 */ /* 0x000fe4000f8e00ff */
[----:B-1---5:R-:W-:-:S03]  /*177d0*/  IMAD R3, R0, R5, RZ ;  /* 0x0000000500037224 */ /* 0x022fc600078e02ff */
[----:B0-----:R-:W-:-:S04]  /*177e0*/  IADD3 R6, R6, -0x80, R4 ;  /* 0xffffff8006067810 */ /* 0x001fc80007ffe004 */
        /* <DEDUP_REMOVED lines=20> */
[----:B------:R-:W-:-:S04]  /*17930*/  IMAD.U32 R8, RZ, RZ, UR8 ;  /* 0x00000008ff087e24 */ /* 0x000fc8000f8e00ff */
[----:B------:R-:W-:-:S04]  /*17940*/  IMAD.MOV R3, RZ, RZ, -R4 ;  /* 0x000000ffff037224 */ /* 0x000fc800078e0a04 */
[----:B------:R-:W-:Y:S01]  /*17950*/  IMAD R3, R5, R3, R6 ;  /* 0x0000000305037224 */ /* 0x000fe200078e0206 */
[----:B------:R-:W-:Y:S02]  /*17960*/  SHF.R.S32.HI R5, RZ, 0x1f, R4 ;  /* 0x0000001fff057819 */ /* 0x000fe40000011404 */
        /* <DEDUP_REMOVED lines=12> */
.L_x_1121:
[----:B------:R-:W-:Y:S05]  /*17a30*/  BSYNC B1 ;  /* 0x0000000000017941 */ /* 0x000fea0003800000 */
.L_x_1120:
[----:B------:R-:W1:Y:S01]  /*17a40*/  @P0 LDC R5, c[0x0][0xbf0] ;  /* 0x0002fc00ff050b82 */ /* 0x000e620000000800 */
[----:B------:R-:W-:Y:S01]  /*17a50*/  ULDC.64 UR14, c[0x0][0xaa0] ;  /* 0x0002a800000e7ab9 */ /* 0x000fe20000000a00 */
[----:B0-----:R-:W-:Y:S01]  /*17a60*/  IMAD R3, R209, 0x20, R210 ;  /* 0x00000020d1037824 */ /* 0x001fe200078e02d2 */
[----:B------:R-:W-:Y:S01]  /*17a70*/  UIMAD UR8, UR9, UR14, URZ ;  /* 0x0000000e090872a4 */ /* 0x000fe2000f8e023f */
[----:B------:R-:W-:Y:S01]  /*17a80*/  BSSY B1, `(.L_x_1122) ;  /* 0x0000039000017945 */ /* 0x000fe20003800000 */
[----:B------:R-:W-:Y:S01]  /*17a90*/  UIMAD.WIDE.U32 UR6, UR4, UR14, URZ ;  /* 0x0000000e040672a5 */ /* 0x000fe2000f8e003f */
[----:B------:R-:W-:Y:S01]  /*17aa0*/  VIADD R8, R3, UR41 ;  /* 0x0000002903087c36 */ /* 0x000fe20008000000 */
[----:B------:R-:W-:-:S03]  /*17ab0*/  UIMAD UR8, UR4, UR15, UR8 ;  /* 0x0000000f040872a4 */ /* 0x000fc6000f8e0208 */
[----:B------:R-:W-:Y:S01]  /*17ac0*/  ULDC.64 UR14, c[0x0][0xae8] ;  /* 0x0002ba00000e7ab9 */ /* 0x000fe20000000a00 */
[----:B------:R-:W-:Y:S01]  /*17ad0*/  UIADD3 UR7, UR7, UR8, URZ ;  /* 0x0000000807077290 */ /* 0x000fe2000fffe03f */
[----:B------:R-:W-:Y:S01]  /*17ae0*/  @P0 IMAD.HI.U32 R4, R8, R9, RZ ;  /* 0x0000000908040227 */ /* 0x000fe200078e00ff */
[----:B------:R-:W-:Y:S02]  /*17af0*/  UIMAD UR4, UR10, UR14, URZ ;  /* 0x0000000e0a0472a4 */ /* 0x000fe4000f8e023f */
[----:B------:R-:W-:Y:S01]  /*17b00*/  UIMAD.WIDE.U32 UR6, UR39, UR14, UR6 ;  /* 0x0000000e270672a5 */ /* 0x000fe2000f8e0006 */
[----:B------:R-:W-:Y:S01]  /*17b10*/  IMAD.MOV.U32 R3, RZ, RZ, R8 ;  /* 0x000000ffff037224 */ /* 0x000fe200078e0008 */
[----:B------:R-:W-:Y:S01]  /*17b20*/  UIMAD UR4, UR39, UR15, UR4 ;  /* 0x0000000f270472a4 */ /* 0x000fe2000f8e0204 */
[----:B------:R-:W-:-:S03]  /*17b30*/  ULDC.64 UR8, c[0x0][0xaf0] ;  /* 0x0002bc0000087ab9 */ /* 0x000fc60000000a00 */
[----:B------:R-:W-:Y:S02]  /*17b40*/  UIADD3 UR7, UR7, UR4, URZ ;  /* 0x0000000407077290 */ /* 0x000fe4000fffe03f */
[----:B------:R-:W-:Y:S01]  /*17b50*/  UIMAD UR4, UR12, UR8, URZ ;  /* 0x000000080c0472a4 */ /* 0x000fe2000f8e023f */
[----:B-1----:R-:W-:Y:S01]  /*17b60*/  @P0 SHF.R.U32.HI R3, RZ, R5, R4 ;  /* 0x00000005ff030219 */ /* 0x002fe20000011604 */
        /* <DEDUP_REMOVED lines=8> */
[----:B------:R-:W-:Y:S01]  /*17bf0*/  IMAD.U32 R4, RZ, RZ, UR6 ;  /* 0x00000006ff047e24 */ /* 0x000fe2000f8e00ff */
[----:B------:R-:W-:Y:S01]  /*17c00*/  ULDC.64 UR6, c[0x0][0xad8] ;  /* 0x0002b60000067ab9 */ /* 0x000fe20000000a00 */
[----:B------:R-:W-:Y:S02]  /*17c10*/  IMAD.U32 R5, RZ, RZ, UR4 ;  /* 0x00000004ff057e24 */ /* 0x000fe4000f8e00ff */
[----:B------:R-:W-:Y:S02]  /*17c20*/  IMAD R7, R11, R7, R8 ;  /* 0x000000070b077224 */ /* 0x000fe400078e0208 */
[----:B------:R-:W-:-:S02]  /*17c30*/  IMAD R9, R3, UR9, R6 ;  /* 0x0000000903097c24 */ /* 0x000fc4000f8e0206 */
[----:B------:R-:W-:Y:S01]  /*17c40*/  IMAD.WIDE.U32 R4, R3, UR8, R4 ;  /* 0x0000000803047c25 */ /* 0x000fe2000f8e0004 */
[----:B------:R-:W-:-:S03]  /*17c50*/  SHF.R.S32.HI R3, RZ, 0x1f, R7 ;  /* 0x0000001fff037819 */ /* 0x000fc60000011407 */
[----:B------:R-:W-:Y:S02]  /*17c60*/  IMAD.IADD R5, R5, 0x1, R9 ;  /* 0x0000000105057824 */ /* 0x000fe400078e0209 */
[----:B------:R-:W-:Y:S02]  /*17c70*/  IMAD R6, R3, UR6, RZ ;  /* 0x0000000603067c24 */ /* 0x000fe4000f8e02ff */
[----:B------:R-:W-:Y:S02]  /*17c80*/  VIADD R8, R210, UR41 ;  /* 0x00000029d2087c36 */ /* 0x000fe40008000000 */
[----:B-----5:R-:W-:Y:S02]  /*17c90*/  IMAD R11, R0, R11, RZ ;  /* 0x0000000b000b7224 */ /* 0x020fe400078e02ff */
        /* <DEDUP_REMOVED lines=23> */
.L_x_1123:
[----:B------:R-:W-:Y:S05]  /*17e10*/  BSYNC B1 ;  /* 0x0000000000017941 */ /* 0x000fea0003800000 */
.L_x_1122:
        /* <DEDUP_REMOVED lines=13> */
.L_x_1125:
[----:B------:R-:W-:Y:S05]  /*17ef0*/  BSYNC B1 ;  /* 0x0000000000017941 */ /* 0x000fea0003800000 */
.L_x_1124:
        /* <DEDUP_REMOVED lines=13> */
.L_x_1127:
[----:B------:R-:W-:Y:S05]  /*17fd0*/  BSYNC B1 ;  /* 0x0000000000017941 */ /* 0x000fea0003800000 */
.L_x_1126:
        /* <DEDUP_REMOVED lines=14> */
.L_x_1118:
[----:B------:R-:W-:Y:S05]  /*180c0*/  BSYNC B0 ;  /* 0x0000000000007941 */ /* 0x000fea0003800000 */
.L_x_1109:
[----:B------:R-:W-:Y:S02]  /*180d0*/  ULDC UR4, c[0x0][0xc3c] ;  /* 0x00030f0000047ab9 */ /* 0x000fe40000000800 */
[----:B------:R-:W-:-:S06]  /*180e0*/  UISETP.GE.AND UP0, UPT, UR47, UR4, UPT ;  /* 0x000000042f00728c */ /* 0x000fcc000bf06270 */
[----:B------:R-:W-:-:S13]  /*180f0*/  PLOP3.LUT P0, PT, PT, PT, UP0, 0x80, 0x0 ;  /* 0x000000000000781c */ /* 0x000fda0003f0f008 */
[----:B------:R-:W-:Y:S05]  /*18100*/  @!P0 BRA `(.L_x_1128) ;  /* 0xfffffe8c00408947 */ /* 0x000fea000383ffff */
[----:B------:R-:W-:Y:S05]  /*18110*/  EXIT ;  /* 0x000000000000794d */ /* 0x000fea0003800000 */
.L_x_1023:
[----:B------:R-:W-:-:S08]  /*18120*/  NOP ;  /* 0x0000000000007918 */ /* 0x000fd00000000000 */
[----:B------:R-:W0:-:S00]  /*18130*/  USETMAXREG.DEALLOC.CTAPOOL 0x18 ;  /* 0x00000018000079c8 */ /* 0x000e0000080e0500 */
[----:B0-----:R-:W-:Y:S01]  /*18140*/  LOP3.LUT R0, R0, 0x3, RZ, 0xc0, !PT ;  /* 0x0000000300007812 */ /* 0x001fe200078ec0ff */
[----:B------:R-:W-:Y:S01]  /*18150*/  IMAD.MOV.U32 R6, RZ, RZ, RZ ;  /* 0x000000ffff067224 */ /* 0x000fe200078e00ff */
[----:B------:R-:W-:-:S04]  /*18160*/  LOP3.LUT R16, R16, 0xfffffffd, RZ, 0xc0, !PT ;  /* 0xfffffffd10107812 */ /* 0x000fc800078ec0ff */
[----:B------:R-:W0:Y:S02]  /*18170*/  SHFL.IDX PT, R0, R0, RZ, 0x1f ;  /* 0x00001fff00007589 */ /* 0x000e2400000e0000 */
[----:B0-----:R-:W-:-:S13]  /*18180*/  ISETP.NE.AND P0, PT, R0, RZ, PT ;  /* 0x000000ff0000720c */ /* 0x001fda0003f05270 */
[----:B------:R-:W-:Y:S01]  /*18190*/  @P0 LOP3.LUT R16, R16, 0x2, RZ, 0xfc, !PT ;  /* 0x0000000210100812 */ /* 0x000fe200078efcff */
[----:B------:R-:W-:Y:S06]  /*181a0*/  @!P0 BRA `(.L_x_1129) ;  /* 0x00000000002c8947 */ /* 0x000fec0003800000 */
[----:B------:R-:W0:Y:S08]  /*181b0*/  S2UR UR5, SR_CgaCtaId ;  /* 0x00000000000579c3 */ /* 0x000e300000008800 */
[----:B------:R-:W-:Y:S06]  /*181c0*/  BAR.SYNC.DEFER_BLOCKING 0x5, 0x180 ;  /* 0x0146000000007b1d */ /* 0x000fec0000010000 */
[----:B------:R-:W-:-:S02]  /*181d0*/  UMOV UR4, 0x400 ;  /* 0x0000040000047882 */ /* 0x000fc40000000000 */
[----:B0-----:R-:W-:-:S09]  /*181e0*/  ULEA UR4, UR5, UR4, 0x18 ;  /* 0x0000000405047291 */ /* 0x001fd2000f8ec03f */
[----:B------:R-:W0:Y:S04]  /*181f0*/  LDS.128 R4, [UR4+0x288d0] ;  /* 0x0288d004ff047984 */ /* 0x000e280008000c00 */
[----:B0-----:R1:W-:Y:S01]  /*18200*/  STL [R1+0x14], R5 ;  /* 0x0000140501007387 */ /* 0x0013e20000100800 */
[----:B------:R-:W-:Y:S02]  /*18210*/  R2UR UR44, R7 ;  /* 0x00000000072c72ca */ /* 0x000fe400000e0000 */
[----:B------:R-:W-:Y:S01]  /*18220*/  R2UR UR36, R6 ;  /* 0x00000000062472ca */ /* 0x000fe200000e0000 */
[----:B------:R1:W-:Y:S01]  /*18230*/  STL [R1+0x10], R4 ;  /* 0x0000100401007387 */ /* 0x0003e20000100800 */
[----:B------:R-:W-:Y:S06]  /*18240*/  BAR.ARV 0x4, 0x180 ;  /* 0x0106000000007b1d */ /* 0x000fec0000002000 */
[----:B------:R-:W-:Y:S07]  /*18250*/  BRA `(.L_x_1130) ;  /* 0x0000000800bc7947 */ /* 0x000fee0003800000 */
.L_x_1129:
[----:B------:R-:W0:Y:S01]  /*18260*/  S2R R0, SR_TID.X ;  /* 0x0000000000007919 */ /* 0x000e220000002100 */
        /* <DEDUP_REMOVED lines=23> */
[----:B------:R-:W1:Y:S02]  /*183e0*/  SHFL.UP PT, R2, R3, 0x8, RZ ;  /* 0x0500000003027989 */ /* 0x000e6400000e00ff */
[----:B-1----:R-:W-:-:S05]  /*183f0*/  SEL R2, R2, RZ, P4 ;  /* 0x000000ff02027207 */ /* 0x002fca0002000000 */
[----:B------:R-:W-:-:S05]  /*18400*/  IMAD.IADD R2, R3, 0x1, R2 ;  /* 0x0000000103027824 */ /* 0x000fca00078e0202 */
[----:B------:R-:W1:Y:S02]  /*18410*/  SHFL.UP PT, R4, R2, 0x10, RZ ;  /* 0x0600000002047989 */ /* 0x000e6400000e00ff */
[----:B-1----:R-:W-:-:S05]  /*18420*/  SEL R7, R4, RZ, P5 ;  /* 0x000000ff04077207 */ /* 0x002fca0002800000 */
[----:B------:R-:W-:Y:S02]  /*18430*/  IMAD.IADD R10, R2, 0x1, R7 ;  /* 0x00000001020a7824 */ /* 0x000fe400078e0207 */
[----:B------:R-:W1:Y:S03]  /*18440*/  LDC R7, c[0x0][0xc38] ;  /* 0x00030e00ff077b82 */ /* 0x000e660000000800 */
        /* <DEDUP_REMOVED lines=10> */
.L_x_1135:
        /* <DEDUP_REMOVED lines=14> */
.L_x_1134:
[----:B------:R-:W-:Y:S05]  /*185d0*/  BSYNC B0 ;  /* 0x0000000000007941 */ /* 0x000fea0003800000 */
.L_x_1133:
        /* <DEDUP_REMOVED lines=22> */
.L_x_1131:
[----:B------:R-:W-:Y:S01]  /*18740*/  IMAD.IADD R11, R9, 0x1, -R8 ;  /* 0x00000001090b7824 */ /* 0x000fe200078e0a08 */
[----:B------:R-:W-:-:S03]  /*18750*/  ULDC.64 UR4, c[0x0][0xc90] ;  /* 0x0003240000047ab9 */ /* 0x000fc60000000a00 */
[----:B------:R-:W-:-:S05]  /*18760*/  IMAD R3, R10, R7, R11 ;  /* 0x000000070a037224 */ /* 0x000fca00078e020b */
[----:B------:R-:W-:-:S13]  /*18770*/  ISETP.GT.AND P0, PT, R3, R0, PT ;  /* 0x000000000300720c */ /* 0x000fda0003f04270 */
[----:B------:R-:W-:Y:S02]  /*18780*/  VOTEU.ANY UR7, UPT, !P0 ;  /* 0x0000000000077886 */ /* 0x000fe400040e0100 */
[----:B------:R-:W-:-:S04]  /*18790*/  UPOPC UR6, UR7 ;  /* 0x00000007000672bf */ /* 0x000fc80008000000 */
[----:B------:R-:W-:-:S04]  /*187a0*/  UIADD3 UR44, UR6, UR44, URZ ;  /* 0x0000002c062c7290 */ /* 0x000fc8000fffe03f */
[----:B------:R-:W-:-:S06]  /*187b0*/  UIMAD.WIDE UR4, UR44, 0x4, UR4 ;  /* 0x000000042c0478a5 */ /* 0x000fcc000f8e0204 */
[----:B------:R-:W-:Y:S02]  /*187c0*/  IMAD.U32 R2, RZ, RZ, UR4 ;  /* 0x00000004ff027e24 */ /* 0x000fe4000f8e00ff */
[----:B------:R-:W-:-:S05]  /*187d0*/  IMAD.U32 R3, RZ, RZ, UR5 ;  /* 0x00000005ff037e24 */ /* 0x000fca000f8e00ff */
[----:B------:R-:W2:Y:S01]  /*187e0*/  LDG.E R9, desc[UR50][R2.64] ;  /* 0x0000003202097981 */ /* 0x000ea2000c1e1900 */
[----:B------:R-:W-:Y:S01]  /*187f0*/  IMAD.U32 R15, RZ, RZ, UR6 ;  /* 0x00000006ff0f7e24 */ /* 0x000fe2000f8e00ff */
[----:B------:R-:W-:-:S04]  /*18800*/  ISETP.NE.AND P0, PT, RZ, UR7, PT ;  /* 0x00000007ff007c0c */ /* 0x000fc8000bf05270 */
[----:B------:R-:W2:Y:S02]  /*18810*/  SHFL.IDX PT, R6, R6, R15, 0x1f ;  /* 0x00001f0f06067589 */ /* 0x000ea400000e0000 */
[----:B--2---:R-:W-:-:S05]  /*18820*/  IMAD R8, R6, R9, RZ ;  /* 0x0000000906087224 */ /* 0x004fca00078e02ff */
[----:B------:R-:W-:-:S04]  /*18830*/  IABS R12, R8 ;  /* 0x00000008000c7213 */ /* 0x000fc80000000000 */
[----:B------:R-:W0:Y:S08]  /*18840*/  I2F.RP R13, R12 ;  /* 0x0000000c000d7306 */ /* 0x000e300000209400 */
[----:B0-----:R-:W0:Y:S02]  /*18850*/  MUFU.RCP R13, R13 ;  /* 0x0000000d000d7308 */ /* 0x001e240000001000 */
[----:B0-----:R-:W-:-:S06]  /*18860*/  VIADD R14, R13, 0xffffffe ;  /* 0x0ffffffe0d0e7836 */ /* 0x001fcc0000000000 */
[----:B------:R-:W0:Y:S02]  /*18870*/  F2I.FTZ.U32.TRUNC.NTZ R3, R14 ;  /* 0x0000000e00037305 */ /* 0x000e24000021f000 */
[----:B0-----:R-:W-:Y:S01]  /*18880*/  IMAD.MOV R17, RZ, RZ, -R3 ;  /* 0x000000ffff117224 */ /* 0x001fe200078e0a03 */
[----:B------:R-:W-:Y:S06]  /*18890*/  @!P0 BRA `(.L_x_1136) ;  /* 0x00000000000c8947 */ /* 0x000fec0003800000 */
[----:B------:R-:W-:-:S06]  /*188a0*/  UIADD3 UR4, UR6, -0x1, URZ ;  /* 0xffffffff06047890 */ /* 0x000fcc000fffe03f */
[----:B------:R-:W-:-:S05]  /*188b0*/  IMAD.U32 R13, RZ, RZ, UR4 ;  /* 0x00000004ff0d7e24 */ /* 0x000fca000f8e00ff */
[----:B------:R0:W1:Y:S02]  /*188c0*/  SHFL.IDX PT, R4, R10, R13, 0x1f ;  /* 0x00001f0d0a047589 */ /* 0x00006400000e0000 */
.L_x_1136:
[----:B-1----:R-:W-:Y:S02]  /*188d0*/  IMAD R4, R4, R7, R11 ;  /* 0x0000000704047224 */ /* 0x002fe400078e020b */
        /* <DEDUP_REMOVED lines=19> */
[----:B------:R-:W-:-:S05]  /*18a10*/  @!P1 LOP3.LUT R2, RZ, R8, RZ, 0x33, !PT ;  /* 0x00000008ff029212 */ /* 0x000fca00078e33ff */
[----:B------:R-:W-:Y:S02]  /*18a20*/  IMAD R0, R9, R2, RZ ;  /* 0x0000000209007224 */ /* 0x000fe400078e02ff */
[----:B------:R-:W-:Y:S02]  /*18a30*/  IMAD.MOV R2, RZ, RZ, -R2 ;  /* 0x000000ffff027224 */ /* 0x000fe400078e0a02 */
[----:B-1----:R-:W-:Y:S02]  /*18a40*/  IMAD.MOV R4, RZ, RZ, -R0 ;  /* 0x000000ffff047224 */ /* 0x002fe400078e0a00 */
[----:B------:R-:W-:Y:S02]  /*18a50*/  IMAD R8, R8, R2, R11 ;  /* 0x0000000208087224 */ /* 0x000fe400078e020b */
[----:B------:R-:W-:Y:S01]  /*18a60*/  IMAD.MOV.U32 R2, RZ, RZ, RZ ;  /* 0x000000ffff027224 */ /* 0x000fe200078e00ff */
[----:B------:R-:W-:-:S04]  /*18a70*/  VIADDMNMX R7, R4, R7, R9, PT ;  /* 0x0000000704077246 */ /* 0x000fc80003800109 */
[-C--:B------:R-:W-:Y:S02]  /*18a80*/  IABS R4, R7.reuse ;  /* 0x0000000700047213 */ /* 0x080fe40000000000 */
[----:B0-----:R-:W-:Y:S02]  /*18a90*/  IABS R10, R7 ;  /* 0x00000007000a7213 */ /* 0x001fe40000000000 */
[----:B------:R-:W0:Y:S08]  /*18aa0*/  I2F.RP R9, R4 ;  /* 0x0000000400097306 */ /* 0x000e300000209400 */
[----:B0-----:R-:W0:Y:S02]  /*18ab0*/  MUFU.RCP R9, R9 ;  /* 0x0000000900097308 */ /* 0x001e240000001000 */
[----:B0-----:R-:W-:Y:S01]  /*18ac0*/  VIADD R3, R9, 0xffffffe ;  /* 0x0ffffffe09037836 */ /* 0x001fe20000000000 */
[----:B------:R-:W-:-:S05]  /*18ad0*/  IABS R9, R8 ;  /* 0x0000000800097213 */ /* 0x000fca0000000000 */
[----:B------:R-:W0:Y:S02]  /*18ae0*/  F2I.FTZ.U32.TRUNC.NTZ R3, R3 ;  /* 0x0000000300037305 */ /* 0x000e24000021f000 */
[----:B0-----:R-:W-:-:S04]  /*18af0*/  IMAD.MOV R11, RZ, RZ, -R3 ;  /* 0x000000ffff0b7224 */ /* 0x001fc800078e0a03 */
[----:B------:R-:W-:-:S04]  /*18b00*/  IMAD R11, R11, R4, RZ ;  /* 0x000000040b0b7224 */ /* 0x000fc800078e02ff */
[----:B------:R-:W-:-:S04]  /*18b10*/  IMAD.HI.U32 R2, R3, R11, R2 ;  /* 0x0000000b03027227 */ /* 0x000fc800078e0002 */
[----:B------:R-:W-:Y:S02]  /*18b20*/  IMAD.MOV R3, RZ, RZ, -R10 ;  /* 0x000000ffff037224 */ /* 0x000fe400078e0a0a */
[----:B------:R-:W-:-:S04]  /*18b30*/  IMAD.HI.U32 R2, R2, R9, RZ ;  /* 0x0000000902027227 */ /* 0x000fc800078e00ff */
[----:B------:R-:W-:-:S05]  /*18b40*/  IMAD R3, R2, R3, R9 ;  /* 0x0000000302037224 */ /* 0x000fca00078e0209 */
[----:B------:R-:W-:-:S13]  /*18b50*/  ISETP.GT.U32.AND P1, PT, R4, R3, PT ;  /* 0x000000030400720c */ /* 0x000fda0003f24070 */
[----:B------:R-:W-:Y:S02]  /*18b60*/  @!P1 IMAD.IADD R3, R3, 0x1, -R4 ;  /* 0x0000000103039824 */ /* 0x000fe400078e0a04 */
[----:B------:R-:W-:Y:S01]  /*18b70*/  @!P1 VIADD R2, R2, 0x1 ;  /* 0x0000000102029836 */ /* 0x000fe20000000000 */
[----:B------:R-:W-:Y:S02]  /*18b80*/  ISETP.NE.AND P1, PT, R7, RZ, PT ;  /* 0x000000ff0700720c */ /* 0x000fe40003f25270 */
[----:B------:R-:W-:Y:S02]  /*18b90*/  ISETP.GE.U32.AND P0, PT, R3, R4, PT ;  /* 0x000000040300720c */ /* 0x000fe40003f06070 */
[----:B------:R-:W-:-:S04]  /*18ba0*/  LOP3.LUT R3, R8, R7, RZ, 0x3c, !PT ;  /* 0x0000000708037212 */ /* 0x000fc800078e3cff */
[----:B------:R-:W-:Y:S01]  /*18bb0*/  ISETP.GE.AND P2, PT, R3, RZ, PT ;  /* 0x000000ff0300720c */ /* 0x000fe20003f46270 */
[----:B------:R-:W-:-:S06]  /*18bc0*/  IMAD.IADD R3, R8, 0x1, R0 ;  /* 0x0000000108037824 */ /* 0x000fcc00078e0200 */
[----:B------:R-:W-:-:S06]  /*18bd0*/  @P0 VIADD R2, R2, 0x1 ;  /* 0x0000000102020836 */ /* 0x000fcc0000000000 */
[----:B------:R-:W-:Y:S01]  /*18be0*/  @!P2 IMAD.MOV R2, RZ, RZ, -R2 ;  /* 0x000000ffff02a224 */ /* 0x000fe200078e0a02 */
[----:B------:R-:W-:Y:S01]  /*18bf0*/  @!P1 LOP3.LUT R2, RZ, R7, RZ, 0x33, !PT ;  /* 0x00000007ff029212 */ /* 0x000fe200078e33ff */
[----:B------:R-:W-:-:S04]  /*18c00*/  IMAD.MOV R7, RZ, RZ, -R7 ;  /* 0x000000ffff077224 */ /* 0x000fc800078e0a07 */
[----:B------:R-:W-:-:S05]  /*18c10*/  IMAD R3, R2, R7, R3 ;  /* 0x0000000702037224 */ /* 0x000fca00078e0203 */
[----:B------:R-:W-:Y:S02]  /*18c20*/  R2UR UR36, R3 ;  /* 0x00000000032472ca */ /* 0x000fe400000e0000 */
[----:B------:R-:W-:-:S05]  /*18c30*/  LOP3.LUT R3, RZ, R2, RZ, 0x33, !PT ;  /* 0x00000002ff037212 */ /* 0x000fca00078e33ff */
[----:B------:R-:W-:-:S05]  /*18c40*/  IMAD.IADD R0, R6, 0x1, R3 ;  /* 0x0000000106007824 */ /* 0x000fca00078e0203 */
[----:B------:R1:W-:Y:S01]  /*18c50*/  STL [R1+0x14], R0 ;  /* 0x0000140001007387 */ /* 0x0003e20000100800 */
[----:B------:R-:W-:Y:S05]  /*18c60*/  BRA `(.L_x_1137) ;  /* 0x00000000000c7947 */ /* 0x000fea0003800000 */
.L_x_1132:
[----:B------:R0:W-:Y:S01]  /*18c70*/  STL [R1+0x10], R0 ;  /* 0x0000100001007387 */ /* 0x0001e20000100800 */
[----:B------:R-:W-:-:S03]  /*18c80*/  UMOV UR36, URZ ;  /* 0x0000003f00247c82 */ /* 0x000fc60008000000 */
[----:B------:R0:W-:Y:S02]  /*18c90*/  STL [R1+0x14], RZ ;  /* 0x000014ff01007387 */ /* 0x0001e40000100800 */
.L_x_1137:
[----:B------:R-:W2:Y:S04]  /*18ca0*/  LDL R2, [R1+0x14] ;  /* 0x0000140001027983 */ /* 0x000ea80000100800 */
[----:B------:R-:W3:Y:S01]  /*18cb0*/  LDL R4, [R1+0x10] ;  /* 0x0000100001047983 */ /* 0x000ee20000100800 */
[----:B------:R-:W-:-:S13]  /*18cc0*/  ISETP.NE.AND P0, PT, R5, RZ, PT ;  /* 0x000000ff0500720c */ /* 0x000fda0003f05270 */
[----:B------:R-:W4:Y:S01]  /*18cd0*/  @!P0 S2R R3, SR_CgaCtaId ;  /* 0x0000000000038919 */ /* 0x000f220000008800 */
[----:B01----:R-:W-:Y:S01]  /*18ce0*/  @!P0 MOV R0, 0x400 ;  /* 0x0000040000008802 */ /* 0x003fe20000000f00 */
[----:B------:R-:W-:Y:S02]  /*18cf0*/  IMAD.U32 R6, RZ, RZ, UR36 ;  /* 0x00000024ff067e24 */ /* 0x000fe4000f8e00ff */
[----:B------:R-:W-:Y:S01]  /*18d00*/  IMAD.U32 R7, RZ, RZ, UR44 ;  /* 0x0000002cff077e24 */ /* 0x000fe2000f8e00ff */
[----:B----4-:R-:W-:Y:S01]  /*18d10*/  @!P0 LEA R0, R3, R0, 0x18 ;  /* 0x0000000003008211 */ /* 0x010fe200078ec0ff */
[----:B--2---:R-:W-:-:S05]  /*18d20*/  IMAD.MOV.U32 R5, RZ, RZ, R2 ;  /* 0x000000ffff057224 */ /* 0x004fca00078e0002 */
[----:B---3--:R0:W-:Y:S01]  /*18d30*/  @!P0 STS.128 [R0+0x288d0], R4 ;  /* 0x0288d00400008388 */ /* 0x0081e20000000c00 */
[----:B------:R-:W-:Y:S06]  /*18d40*/  BAR.ARV 0x5, 0x180 ;  /* 0x0146000000007b1d */ /* 0x000fec0000002000 */
.L_x_1130:
[----:B0-----:R-:W-:Y:S01]  /*18d50*/  IMAD.MOV.U32 R0, RZ, RZ, 0x1 ;  /* 0x00000001ff007424 */ /* 0x001fe200078e00ff */
[----:B------:R-:W-:Y:S01]  /*18d60*/  ULDC UR4, c[0x0][0xc3c] ;  /* 0x00030f0000047ab9 */ /* 0x000fe20000000800 */
[----:B------:R0:W-:Y:S01]  /*18d70*/  STL [R1+0x4], RZ ;  /* 0x000004ff01007387 */ /* 0x0001e20000100800 */
[----:B------:R-:W-:-:S03]  /*18d80*/  UISETP.GE.AND UP0, UPT, UR44, UR4, UPT ;  /* 0x000000042c00728c */ /* 0x000fc6000bf06270 */
[----:B------:R0:W-:Y:S03]  /*18d90*/  STL [R1+0x8], R0 ;  /* 0x0000080001007387 */ /* 0x0001e60000100800 */
[----:B------:R-:W-:Y:S01]  /*18da0*/  PLOP3.LUT P0, PT, PT, PT, UP0, 0x80, 0x0 ;  /* 0x000000000000781c */ /* 0x000fe20003f0f008 */
[----:B------:R0:W-:-:S12]  /*18db0*/  STL [R1+0x2c], RZ ;  /* 0x00002cff01007387 */ /* 0x0001d80000100800 */
[----:B0-----:R-:W-:Y:S05]  /*18dc0*/  @P0 BRA `(.L_x_1138) ;  /* 0x0000004c001c0947 */ /* 0x001fea0003800000 */
[----:B-1----:R-:W0:Y:S01]  /*18dd0*/  S2R R4, SR_TID.X ;  /* 0x0000000000047919 */ /* 0x002e220000002100 */
[----:B------:R-:W1:Y:S01]  /*18de0*/  S2UR UR5, SR_CgaCtaId ;  /* 0x00000000000579c3 */ /* 0x000e620000008800 */
[----:B------:R-:W-:Y:S01]  /*18df0*/  UMOV UR4, 0x400 ;  /* 0x0000040000047882 */ /* 0x000fe20000000000 */
[----:B------:R-:W-:Y:S01]  /*18e00*/  ULDC UR41, c[0x0][0xc] ;  /* 0x0000030000297ab9 */ /* 0x000fe20000000800 */
[----:B------:R-:W-:Y:S02]  /*18e10*/  ULOP3.LUT UR39, UR38, 0x1, URZ, 0xfc, !UPT ;  /* 0x0000000126277892 */ /* 0x000fe4000f8efc3f */
[----:B------:R-:W-:Y:S01]  /*18e20*/  ULOP3.LUT UR43, UR38, 0x2, URZ, 0xfc, !UPT ;  /* 0x00000002262b7892 */ /* 0x000fe2000f8efc3f */
[----:B------:R-:W-:Y:S01]  /*18e30*/  ULDC.64 UR46, c[0x0][0x198] ;  /* 0x00006600002e7ab9 */ /* 0x000fe20000000a00 */
[----:B-1----:R-:W-:Y:S01]  /*18e40*/  ULEA UR4, UR5, UR4, 0x18 ;  /* 0x0000000405047291 */ /* 0x002fe2000f8ec03f */
[C---:B0-----:R-:W-:Y:S01]  /*18e50*/  IMAD.SHL.U32 R0, R4.reuse, 0x40, RZ ;  /* 0x0000004004007824 */ /* 0x041fe200078e00ff */
        /* <DEDUP_REMOVED lines=31> */
[----:B------:R-:W-:Y:S02]  /*19050*/  IMAD.MOV.U32 R0, RZ, RZ, 0x1 ;  /* 0x00000001ff007424 */ /* 0x000fe400078e00ff */
[----:B------:R-:W-:Y:S01]  /*19060*/  IMAD.IADD R2, R3, 0x1, R2 ;  /* 0x0000000103027824 */ /* 0x000fe200078e0202 */
[----:B------:R0:W-:Y:S04]  /*19070*/  STL [R1], R3 ;  /* 0x0000000301007387 */ /* 0x0001e80000100800 */
[----:B------:R0:W-:Y:S04]  /*19080*/  STL [R1+0x28], R2 ;  /* 0x0000280201007387 */ /* 0x0001e80000100800 */
[----:B------:R0:W-:Y:S04]  /*19090*/  STL [R1+0x2c], RZ ;  /* 0x00002cff01007387 */ /* 0x0001e80000100800 */
[----:B------:R0:W-:Y:S04]  /*190a0*/  STL [R1+0x8], R0 ;  /* 0x0000080001007387 */ /* 0x0001e80000100800 */
[----:B------:R0:W-:Y:S02]  /*190b0*/  STL [R1+0x4], RZ ;  /* 0x000004ff01007387 */ /* 0x0001e40000100800 */
.L_x_1211:
[----:B------:R-:W-:Y:S01]  /*190c0*/  ULDC.64 UR4, c[0x0][0xa28] ;  /* 0x00028a0000047ab9 */ /* 0x000fe20000000a00 */
[----:B0-----:R-:W-:Y:S01]  /*190d0*/  IMAD.MOV.U32 R0, RZ, RZ, RZ ;  /* 0x000000ffff007224 */ /* 0x001fe200078e00ff */
[----:B------:R-:W-:Y:S01]  /*190e0*/  UISETP.NE.U32.AND UP0, UPT, UR4, URZ, UPT ;  /* 0x0000003f0400728c */ /* 0x000fe2000bf05070 */
[----:B------:R-:W-:Y:S01]  /*190f0*/  ULDC.64 UR8, c[0x0][0xa18] ;  /* 0x0002860000087ab9 */ /* 0x000fe20000000a00 */
[----:B------:R-:W-:Y:S02]  /*19100*/  ULDC.64 UR6, c[0x0][0xa00] ;  /* 0x0002800000067ab9 */ /* 0x000fe40000000a00 */
[----:B------:R-:W-:Y:S01]  /*19110*/  UISETP.NE.AND.EX UP0, UPT, UR5, URZ, UPT, UP0 ;  /* 0x0000003f0500728c */ /* 0x000fe2000bf05300 */
[----:B-1----:R-:W-:Y:S01]  /*19120*/  IMAD.MOV.U32 R4, RZ, RZ, RZ ;  /* 0x000000ffff047224 */ /* 0x002fe200078e00ff */
[----:B------:R-:W-:-:S04]  /*19130*/  ULDC.64 UR10, c[0x0][0xa20] ;  /* 0x00028800000a7ab9 */ /* 0x000fc80000000a00 */
[----:B------:R-:W-:-:S05]  /*19140*/  PLOP3.LUT P0, PT, PT, PT, UP0, 0x80, 0x0 ;  /* 0x000000000000781c */ /* 0x000fca0003f0f008 */
[----:B------:R-:W-:Y:S02]  /*19150*/  @UP0 ULDC.64 UR4, c[0x0][0xa28] ;  /* 0x00028a0000040ab9 */ /* 0x000fe40000000a00 */
[----:B------:R-:W-:-:S06]  /*19160*/  @UP0 UIMAD.WIDE UR4, UR44, 0x4, UR4 ;  /* 0x000000042c0408a5 */ /* 0x000fcc000f8e0204 */
[----:B------:R-:W-:Y:S02]  /*19170*/  IMAD.U32 R2, RZ, RZ, UR4 ;  /* 0x00000004ff027e24 */ /* 0x000fe4000f8e00ff */
[----:B------:R-:W-:Y:S01]  /*19180*/  IMAD.U32 R3, RZ, RZ, UR5 ;  /* 0x00000005ff037e24 */ /* 0x000fe2000f8e00ff */
[----:B------:R-:W-:Y:S01]  /*19190*/  ULDC.64 UR4, c[0x0][0xa00] ;  /* 0x0002800000047ab9 */ /* 0x000fe20000000a00 */
[----:B------:R-:W-:-:S03]  /*191a0*/  UISETP.NE.U32.AND UP0, UPT, UR8, URZ, UPT ;  /* 0x0000003f0800728c */ /* 0x000fc6000bf05070 */
[----:B------:R0:W5:Y:S01]  /*191b0*/  @P0 LDG.E R0, desc[UR50][R2.64] ;  /* 0x0000003202000981 */ /* 0x000162000c1e1900 */
[----:B------:R-:W-:Y:S01]  /*191c0*/  ISETP.NE.U32.AND P0, PT, RZ, UR4, PT ;  /* 0x00000004ff007c0c */ /* 0x000fe2000bf05070 */
[----:B------:R-:W-:Y:S02]  /*191d0*/  UISETP.NE.AND.EX UP0, UPT, UR9, URZ, UPT, UP0 ;  /* 0x0000003f0900728c */ /* 0x000fe4000bf05300 */
[----:B------:R-:W-:Y:S01]  /*191e0*/  UIMAD.WIDE UR6, UR44, 0x4, UR6 ;  /* 0x000000042c0678a5 */ /* 0x000fe2000f8e0206 */
[----:B------:R-:W-:Y:S01]  /*191f0*/  ISETP.NE.AND.EX P0, PT, RZ, UR5, PT, P0 ;  /* 0x00000005ff007c0c */ /* 0x000fe2000bf05300 */
[----:B------:R-:W-:Y:S01]  /*19200*/  ULDC.64 UR4, c[0x0][0xa08] ;  /* 0x0002820000047ab9 */ /* 0x000fe20000000a00 */
[----:B------:R-:W-:Y:S01]  /*19210*/  ULDC.64 UR8, c[0x0][0xa08] ;  /* 0x0002820000087ab9 */ /* 0x000fe20000000a00 */
[----:B------:R-:W-:Y:S01]  /*19220*/  ISETP.NE.U32.AND P1, PT, RZ, UR4, PT ;  /* 0x00000004ff007c0c */ /* 0x000fe2000bf25070 */
[----:B------:R-:W-:Y:S01]  /*19230*/  UIMAD.WIDE UR8, UR44, 0x4, UR8 ;  /* 0x000000042c0878a5 */ /* 0x000fe2000f8e0208 */
[----:B0-----:R-:W-:-:S02]  /*19240*/  IMAD.U32 R2, RZ, RZ, UR6 ;  /* 0x00000006ff027e24 */ /* 0x001fc4000f8e00ff */
[----:B------:R-:W-:Y:S01]  /*19250*/  ISETP.NE.AND.EX P1, PT, RZ, UR5, PT, P1 ;  /* 0x00000005ff007c0c */ /* 0x000fe2000bf25310 */
[----:B------:R-:W-:Y:S01]  /*19260*/  IMAD.U32 R3, RZ, RZ, UR7 ;  /* 0x00000007ff037e24 */ /* 0x000fe2000f8e00ff */
[----:B------:R-:W-:Y:S01]  /*19270*/  @UP0 ULDC.64 UR4, c[0x0][0xa18] ;  /* 0x0002860000040ab9 */ /* 0x000fe20000000a00 */
[----:B------:R-:W-:Y:S01]  /*19280*/  PLOP3.LUT P3, PT, PT, PT, UP0, 0x80, 0x0 ;  /* 0x000000000000781c */ /* 0x000fe20003f6f008 */
[----:B------:R-:W-:Y:S02]  /*19290*/  @UP0 UIMAD.WIDE UR4, UR44, 0x4, UR4 ;  /* 0x000000042c0408a5 */ /* 0x000fe4000f8e0204 */
[----:B------:R0:W2:Y:S02]  /*192a0*/  @P0 LDG.E R5, desc[UR50][R2.64] ;  /* 0x0000003202050981 */ /* 0x0000a4000c1e1900 */
[----:B0-----:R-:W-:Y:S02]  /*192b0*/  IMAD.U32 R2, RZ, RZ, UR8 ;  /* 0x00000008ff027e24 */ /* 0x001fe4000f8e00ff */
[----:B------:R-:W-:-:S05]  /*192c0*/  IMAD.U32 R3, RZ, RZ, UR9 ;  /* 0x00000009ff037e24 */ /* 0x000fca000f8e00ff */
[----:B------:R0:W5:Y:S02]  /*192d0*/  @P1 LDG.E R4, desc[UR50][R2.64] ;  /* 0x0000003202041981 */ /* 0x000164000c1e1900 */
[----:B0-----:R-:W-:Y:S02]  /*192e0*/  IMAD.U32 R2, RZ, RZ, UR4 ;  /* 0x00000004ff027e24 */ /* 0x001fe4000f8e00ff */
[----:B------:R-:W-:Y:S01]  /*192f0*/  IMAD.U32 R3, RZ, RZ, UR5 ;  /* 0x00000005ff037e24 */ /* 0x000fe2000f8e00ff */
[----:B------:R-:W-:-:S04]  /*19300*/  ULDC.64 UR4, c[0x0][0x418] ;  /* 0x0001060000047ab9 */ /* 0x000fc80000000a00 */
[----:B------:R-:W3:Y:S01]  /*19310*/  @P3 LDG.E R2, desc[UR50][R2.64] ;  /* 0x0000003202023981 */ /* 0x000ee2000c1e1900 */
[----:B------:R-:W-:Y:S01]  /*19320*/  UISETP.NE.U32.AND UP0, UPT, UR4, URZ, UPT ;  /* 0x0000003f0400728c */ /* 0x000fe2000bf05070 */
[----:B------:R-:W-:Y:S01]  /*19330*/  ISETP.NE.U32.AND P2, PT, RZ, UR10, PT ;  /* 0x0000000aff007c0c */ /* 0x000fe2000bf45070 */
[----:B------:R-:W-:Y:S01]  /*19340*/  UMOV UR45, URZ ;  /* 0x0000003f002d7c82 */ /* 0x000fe20008000000 */
[----:B------:R-:W-:Y:S01]  /*19350*/  ULDC UR4, c[0x0][0x424] ;  /* 0x0001090000047ab9 */ /* 0x000fe20000000800 */
[----:B------:R-:W-:Y:S01]  /*19360*/  UISETP.NE.AND.EX UP0, UPT, UR5, URZ, UPT, UP0 ;  /* 0x0000003f0500728c */ /* 0x000fe2000bf05300 */
[----:B------:R-:W-:Y:S01]  /*19370*/  ISETP.NE.AND.EX P2, PT, RZ, UR11, PT, P2 ;  /* 0x0000000bff007c0c */ /* 0x000fe2000bf45320 */
[----:B------:R-:W-:Y:S01]  /*19380*/  ULDC UR42, c[0x0][0x288] ;  /* 0x0000a200002a7ab9 */ /* 0x000fe20000000800 */
[----:B------:R-:W-:Y:S01]  /*19390*/  ULDC UR5, c[0x0][0x2f0] ;  /* 0x0000bc0000057ab9 */ /* 0x000fe20000000800 */
[----:B------:R-:W-:-:S04]  /*193a0*/  USEL UR4, UR4, 0x1, UP0 ;  /* 0x0000000104047887 */ /* 0x000fc80008000000 */
[----:B------:R-:W-:Y:S01]  /*193b0*/  UIMAD UR4, UR4, UR5, URZ ;  /* 0x00000005040472a4 */ /* 0x000fe2000f8e023f */
[----:B--2---:R-:W-:Y:S02]  /*193c0*/  @P0 R2UR UR45, R5 ;  /* 0x00000000052d02ca */ /* 0x004fe400000e0000 */
[----:B---3--:R-:W-:Y:S01]  /*193d0*/  @P3 R2UR UR42, R2 ;  /* 0x00000000022a32ca */ /* 0x008fe200000e0000 */
[----:B------:R-:W-:-:S14]  /*193e0*/  @P3 BRA `(.L_x_1139) ;  /* 0x0000000000243947 */ /* 0x000fdc0003800000 */
[----:B------:R-:W-:Y:S05]  /*193f0*/  @!P0 BRA `(.L_x_1139) ;  /* 0x0000000000208947 */ /* 0x000fea0003800000 */
[----:B------:R-:W-:Y:S02]  /*19400*/  IMAD.U32 R2, RZ, RZ, UR6 ;  /* 0x00000006ff027e24 */ /* 0x000fe4000f8e00ff */
[----:B------:R-:W-:-:S05]  /*19410*/  IMAD.U32 R3, RZ, RZ, UR7 ;  /* 0x00000007ff037e24 */ /* 0x000fca000f8e00ff */
[----:B------:R-:W2:Y:S02]  /*19420*/  LDG.E R2, desc[UR50][R2.64] ;  /* 0x0000003202027981 */ /* 0x000ea4000c1e1900 */
[----:B--2---:R-:W-:Y:S01]  /*19430*/  R2UR UR5, R2 ;  /* 0x00000000020572ca */ /* 0x004fe200000e0000 */
[----:B------:R-:W-:-:S05]  /*19440*/  IMAD.U32 R2, RZ, RZ, UR6 ;  /* 0x00000006ff027e24 */ /* 0x000fca000f8e00ff */
[----:B------:R-:W2:Y:S02]  /*19450*/  LDG.E R5, desc[UR50][R2.64+0x4] ;  /* 0x0000043202057981 */ /* 0x000ea4000c1e1900 */
[----:B--2---:R-:W-:-:S13]  /*19460*/  R2UR UR42, R5 ;  /* 0x00000000052a72ca */ /* 0x004fda00000e0000 */
[----:B------:R-:W-:-:S12]  /*19470*/  UIADD3 UR42, -UR5, UR42, URZ ;  /* 0x0000002a052a7290 */ /* 0x000fd8000fffe13f */
.L_x_1139:
[----:B-----5:R-:W-:-:S05]  /*19480*/  IMAD.IADD R2, R4, 0x1, R0 ;  /* 0x0000000104027824 */ /* 0x020fca00078e0200 */
[----:B------:R0:W-:Y:S01]  /*19490*/  STL [R1+0x1c], R2 ;  /* 0x00001c0201007387 */ /* 0x0001e20000100800 */
[----:B------:R-:W-:Y:S05]  /*194a0*/  @!P2 BRA `(.L_x_1140) ;  /* 0x00000000001ca947 */ /* 0x000fea0003800000 */
[----:B------:R-:W-:Y:S02]  /*194b0*/  ULDC.64 UR4, c[0x0][0xa20] ;  /* 0x0002880000047ab9 */ /* 0x000fe40000000a00 */
[----:B------:R-:W-:-:S06]  /*194c0*/  UIMAD.WIDE UR4, UR44, 0x4, UR4 ;  /* 0x000000042c0478a5 */ /* 0x000fcc000f8e0204 */
[----:B0-----:R-:W-:Y:S02]  /*194d0*/  IMAD.U32 R2, RZ, RZ, UR4 ;  /* 0x00000004ff027e24 */ /* 0x001fe4000f8e00ff */
[----:B------:R-:W-:-:S05]  /*194e0*/  IMAD.U32 R3, RZ, RZ, UR5 ;  /* 0x00000005ff037e24 */ /* 0x000fca000f8e00ff */
[----:B------:R-:W2:Y:S02]  /*194f0*/  LDG.E R2, desc[UR50][R2.64] ;  /* 0x0000003202027981 */ /* 0x000ea4000c1e1900 */
[----:B--2---:R-:W-:Y:S01]  /*19500*/  R2UR UR4, R2 ;  /* 0x00000000020472ca */ /* 0x004fe200000e0000 */
[----:B------:R-:W-:-:S14]  /*19510*/  BRA `(.L_x_1141) ;  /* 0x0000000000247947 */ /* 0x000fdc0003800000 */
.L_x_1140:
[----:B------:R-:W-:Y:S05]  /*19520*/  @!P1 BRA `(.L_x_1141) ;  /* 0x0000000000209947 */ /* 0x000fea0003800000 */
[----:B0-----:R-:W-:Y:S02]  /*19530*/  IMAD.U32 R2, RZ, RZ, UR8 ;  /* 0x00000008ff027e24 */ /* 0x001fe4000f8e00ff */
[----:B------:R-:W-:-:S05]  /*19540*/  IMAD.U32 R3, RZ, RZ, UR9 ;  /* 0x00000009ff037e24 */ /* 0x000fca000f8e00ff */
[----:B------:R-:W2:Y:S02]  /*19550*/  LDG.E R2, desc[UR50][R2.64] ;  /* 0x0000003202027981 */ /* 0x000ea4000c1e1900 */
[----:B--2---:R-:W-:Y:S01]  /*19560*/  R2UR UR5, R2 ;  /* 0x00000000020572ca */ /* 0x004fe200000e0000 */
[----:B------:R-:W-:-:S05]  /*19570*/  IMAD.U32 R2, RZ, RZ, UR8 ;  /* 0x00000008ff027e24 */ /* 0x000fca000f8e00ff */
[----:B------:R-:W2:Y:S02]  /*19580*/  LDG.E R4, desc[UR50][R2.64+0x4] ;  /* 0x0000043202047981 */ /* 0x000ea4000c1e1900 */
[----:B--2---:R-:W-:-:S13]  /*19590*/  R2UR UR4, R4 ;  /* 0x00000000040472ca */ /* 0x004fda00000e0000 */
[----:B------:R-:W-:-:S12]  /*195a0*/  UIADD3 UR4, -UR5, UR4, URZ ;  /* 0x0000000405047290 */ /* 0x000fd8000fffe13f */
.L_x_1141:
[----:B0-----:R-:W2:Y:S01]  /*195b0*/  LDL.LU R2, [R1+0x14] ;  /* 0x0000140001027983 */ /* 0x001ea20000300800 */
[----:B------:R-:W-:Y:S01]  /*195c0*/  ULDC UR5, c[0x0][0x448] ;  /* 0x0001120000057ab9 */ /* 0x000fe20000000800 */
[----:B------:R-:W-:Y:S01]  /*195d0*/  R2UR UR13, R0 ;  /* 0x00000000000d72ca */ /* 0x000fe200000e0000 */
[----:B------:R-:W-:-:S06]  /*195e0*/  UISETP.NE.AND UP0, UPT, UR5, 0x1, UPT ;  /* 0x000000010500788c */ /* 0x000fcc000bf05270 */
[----:B------:R-:W-:Y:S02]  /*195f0*/  PLOP3.LUT P0, PT, PT, PT, UP0, 0x80, 0x0 ;  /* 0x000000000000781c */ /* 0x000fe40003f0f008 */
[----:B------:R-:W-:-:S03]  /*19600*/  PLOP3.LUT P1, PT, PT, PT, UP0, 0x80, 0x0 ;  /* 0x000000000000781c */ /* 0x000fc60003f2f008 */
[----:B------:R-:W-:Y:S01]  /*19610*/  @UP0 ULDC UR5, c[0x0][0x44c] ;  /* 0x0001130000050ab9 */ /* 0x000fe20000000800 */
[----:B------:R-:W-:-:S04]  /*19620*/  UIADD3 UR13, -UR13, UR4, URZ ;  /* 0x000000040d0d7290 */ /* 0x000fc8000fffe13f */
[----:B------:R-:W-:Y:S01]  /*19630*/  UIADD3 UR7, UR13, 0x1, -UR42 ;  /* 0x000000010d077890 */ /* 0x000fe2000fffe82a */
[----:B--2---:R-:W-:-:S04]  /*19640*/  IMAD.SHL.U32 R18, R2, 0x80, RZ ;  /* 0x0000008002127824 */ /* 0x004fc800078e00ff */
[----:B------:R-:W-:-:S05]  /*19650*/  VIADD R0, R18, 0x7f ;  /* 0x0000007f12007836 */ /* 0x000fca0000000000 */
[C---:B------:R-:W-:Y:S01]  /*19660*/  R2UR UR6, R0.reuse ;  /* 0x00000000000672ca */ /* 0x040fe200000e0000 */
[----:B------:R-:W-:Y:S01]  /*19670*/  @P0 IMAD.HI.U32 R0, R0, UR5, RZ ;  /* 0x0000000500000c27 */ /* 0x000fe2000f8e00ff */
[----:B------:R-:W-:-:S04]  /*19680*/  @UP0 ULDC UR5, c[0x0][0x450] ;  /* 0x0001140000050ab9 */ /* 0x000fc80000000800 */
[----:B------:R-:W-:Y:S01]  /*19690*/  @P0 SHF.R.U32.HI R0, RZ, UR5, R0 ;  /* 0x00000005ff000c19 */ /* 0x000fe20008011600 */
[----:B------:R-:W-:Y:S02]  /*196a0*/  ULDC.64 UR4, c[0x0][0x9e0] ;  /* 0x0002780000047ab9 */ /* 0x000fe40000000a00 */
[----:B------:R-:W-:Y:S01]  /*196b0*/  UISETP.GE.AND UP1, UPT, UR5, 0x1, UPT ;  /* 0x000000010500788c */ /* 0x000fe2000bf26270 */
[----:B------:R-:W-:-:S05]  /*196c0*/  @P1 R2UR UR6, R0 ;  /* 0x00000000000612ca */ /* 0x000fca00000e0000 */
[----:B------:R-:W-:-:S08]  /*196d0*/  PLOP3.LUT P1, PT, PT, PT, UP1, 0x80, 0x0 ;  /* 0x000000000000781c */ /* 0x000fd00003f2f018 */
[----:B------:R-:W-:-:S04]  /*196e0*/  UIADD3 UR6, UR7, UR6, URZ ;  /* 0x0000000607067290 */ /* 0x000fc8000fffe03f */
        /* <DEDUP_REMOVED lines=12> */
.L_x_1143:
[----:B------:R-:W-:-:S11]  /*197b0*/  UISETP.NE.AND UP1, UPT, UR5, 0x1, UPT ;  /* 0x000000010500788c */ /* 0x000fd6000bf25270 */
[----:B------:R-:W-:Y:S02]  /*197c0*/  @UP1 ULDC.64 UR10, c[0x0][0x9e8] ;  /* 0x00027a00000a1ab9 */ /* 0x000fe40000000a00 */
[----:B------:R-:W-:-:S04]  /*197d0*/  UIMAD.WIDE.U32 UR6, UR8, UR10, URZ ;  /* 0x0000000a080672a5 */ /* 0x000fc8000f8e003f */
[----:B------:R-:W-:-:S12]  /*197e0*/  @UP1 USHF.R.U32.HI UR8, URZ, UR11, UR7 ;  /* 0x0000000b3f081299 */ /* 0x000fd80008011607 */
.L_x_1144:
[----:B------:R-:W-:-:S04]  /*197f0*/  UIMAD UR8, UR8, UR5, UR5 ;  /* 0x00000005080872a4 */ /* 0x000fc8000f8e0205 */
[----:B------:R-:W-:-:S04]  /*19800*/  UISETP.LT.AND UP1, UPT, UR4, UR8, UPT ;  /* 0x000000080400728c */ /* 0x000fc8000bf21270 */
[----:B------:R-:W-:-:S12]  /*19810*/  USEL UR4, UR4, UR8, UP1 ;  /* 0x0000000804047287 */ /* 0x000fd80008800000 */
.L_x_1142:
[----:B------:R-:W-:Y:S01]  /*19820*/  R2UR UR12, R18 ;  /* 0x00000000120c72ca */ /* 0x000fe200000e0000 */
[----:B------:R-:W-:Y:S02]  /*19830*/  UIADD3 UR6, UR13, 0xbf, URZ ;  /* 0x000000bf0d067890 */ /* 0x000fe4000fffe03f */
[----:B------:R-:W-:Y:S01]  /*19840*/  UIADD3 UR8, UR4, 0xbf, URZ ;  /* 0x000000bf04087890 */ /* 0x000fe2000fffe03f */
[----:B------:R-:W-:Y:S01]  /*19850*/  @UP0 ULDC UR10, c[0x0][0x44c] ;  /* 0x00011300000a0ab9 */ /* 0x000fe20000000800 */
[----:B------:R-:W-:Y:S01]  /*19860*/  UIMAD.WIDE UR6, UR6, 0x2aaaaaab, URZ ;  /* 0x2aaaaaab060678a5 */ /* 0x000fe2000f8e023f */
[----:B------:R-:W-:Y:S01]  /*19870*/  @UP0 ULDC UR14, c[0x0][0x450] ;  /* 0x00011400000e0ab9 */ /* 0x000fe20000000800 */
[----:B------:R-:W-:Y:S02]  /*19880*/  UIMAD.WIDE UR8, UR8, 0x2aaaaaab, URZ ;  /* 0x2aaaaaab080878a5 */ /* 0x000fe4000f8e023f */
[----:B------:R-:W-:-:S04]  /*19890*/  USHF.R.U32.HI UR4, URZ, 0x1f, UR7 ;  /* 0x0000001f3f047899 */ /* 0x000fc80008011607 */
[----:B------:R-:W-:Y:S02]  /*198a0*/  UIMAD.WIDE.U32 UR10, UR12, UR10, URZ ;  /* 0x0000000a0c0a72a5 */ /* 0x000fe4000f8e003f */
[----:B------:R-:W-:Y:S02]  /*198b0*/  USHF.R.U32.HI UR6, URZ, 0x1f, UR9 ;  /* 0x0000001f3f067899 */ /* 0x000fe40008011609 */
[----:B------:R-:W-:Y:S02]  /*198c0*/  @UP0 USHF.R.U32.HI UR12, URZ, UR14, UR11 ;  /* 0x0000000e3f0c0299 */ /* 0x000fe4000801160b */
[----:B------:R-:W-:Y:S02]  /*198d0*/  ULEA.HI.SX32 UR4, UR7, UR4, 0x1b ;  /* 0x0000000407047291 */ /* 0x000fe4000f8fda3f */
[----:B------:R-:W-:Y:S02]  /*198e0*/  UIADD3 UR12, UR12, UR13, -UR42 ;  /* 0x0000000d0c0c7290 */ /* 0x000fe4000fffe82a */
[----:B------:R-:W-:Y:S01]  /*198f0*/  ULEA.HI.SX32 UR6, UR9, UR6, 0x1b ;  /* 0x0000000609067291 */ /* 0x000fe2000f8fda3f */
[----:B------:R-:W-:-:S02]  /*19900*/  ULDC UR7, c[0x0][0x9dc] ;  /* 0x0002770000077ab9 */ /* 0x000fc40000000800 */
[----:B------:R-:W-:Y:S02]  /*19910*/  UIADD3 UR7, UR12, -UR7, URZ ;  /* 0x800000070c077290 */ /* 0x000fe4000fffe03f */
[----:B------:R-:W-:-:S04]  /*19920*/  UISETP.LT.AND UP0, UPT, UR4, UR6, UPT ;  /* 0x000000060400728c */ /* 0x000fc8000bf01270 */
[----:B------:R-:W-:Y:S01]  /*19930*/  USEL UR40, UR4, UR6, UP0 ;  /* 0x0000000604287287 */ /* 0x000fe20008000000 */
[----:B------:R-:W-:Y:S01]  /*19940*/  IMAD.U32 R0, RZ, RZ, UR7 ;  /* 0x00000007ff007e24 */ /* 0x000fe2000f8e00ff */
[----:B------:R-:W-:Y:S10]  /*19950*/  @!P1 BRA `(.L_x_1145) ;  /* 0x0000000000409947 */ /* 0x000ff40003800000 */
        /* <DEDUP_REMOVED lines=10> */
.L_x_1146:
[----:B------:R-:W-:-:S11]  /*19a00*/  UISETP.NE.AND UP0, UPT, UR5, 0x1, UPT ;  /* 0x000000010500788c */ /* 0x000fd6000bf05270 */
[----:B------:R-:W-:Y:S02]  /*19a10*/  @UP0 ULDC.64 UR8, c[0x0][0x9e8] ;  /* 0x00027a0000080ab9 */ /* 0x000fe40000000a00 */
[----:B------:R-:W-:-:S04]  /*19a20*/  UIMAD.WIDE.U32 UR6, UR12, UR8, URZ ;  /* 0x000000080c0672a5 */ /* 0x000fc8000f8e003f */
[----:B------:R-:W-:-:S12]  /*19a30*/  @UP0 USHF.R.U32.HI UR12, URZ, UR9, UR7 ;  /* 0x000000093f0c0299 */ /* 0x000fd80008011607 */
.L_x_1147:
[----:B------:R-:W-:-:S06]  /*19a40*/  UIMAD UR5, UR12, UR5, URZ ;  /* 0x000000050c0572a4 */ /* 0x000fcc000f8e023f */
[----:B------:R-:W-:-:S07]  /*19a50*/  VIMNMX R0, R0, UR5, !PT ;  /* 0x0000000500007c48 */ /* 0x000fce000ffe0100 */
.L_x_1145:
[----:B------:R-:W-:Y:S01]  /*19a60*/  IMAD.HI R0, R0, 0x2aaaaaab, RZ ;  /* 0x2aaaaaab00007827 */ /* 0x000fe200078e02ff */
[----:B------:R-:W-:Y:S04]  /*19a70*/  BSSY B7, `(.L_x_1148) ;  /* 0x0000332000077945 */ /* 0x000fe80003800000 */
[----:B------:R-:W-:-:S04]  /*19a80*/  SHF.R.U32.HI R3, RZ, 0x1f, R0 ;  /* 0x0000001fff037819 */ /* 0x000fc80000011600 */
[----:B------:R-:W-:-:S04]  /*19a90*/  LEA.HI.SX32 R3, R0, R3, 0x1b ;  /* 0x0000000300037211 */ /* 0x000fc800078fdaff */
[----:B------:R-:W-:-:S04]  /*19aa0*/  VIMNMX R2, RZ, R3, !PT ;  /* 0x00000003ff027248 */ /* 0x000fc80007fe0100 */
[----:B------:R-:W-:Y:S01]  /*19ab0*/  ISETP.LT.AND P0, PT, R2, UR40, PT ;  /* 0x0000002802007c0c */ /* 0x000fe2000bf01270 */
[----:B------:R0:W-:-:S12]  /*19ac0*/  STL [R1+0x18], R2 ;  /* 0x0000180201007387 */ /* 0x0001d80000100800 */
[----:B0-----:R-:W-:Y:S05]  /*19ad0*/  @P0 BRA `(.L_x_1149) ;  /* 0x0000000000480947 */ /* 0x001fea0003800000 */
        /* <DEDUP_REMOVED lines=18> */
.L_x_1149:
        /* <DEDUP_REMOVED lines=21> */
.L_x_1152:
[----:B------:R-:W-:Y:S05]  /*19d50*/  BSYNC B6 ;  /* 0x0000000000067941 */ /* 0x000fea0003800000 */
.L_x_1151:
        /* <DEDUP_REMOVED lines=22> */
.L_x_1154:
[----:B------:R-:W-:Y:S05]  /*19ec0*/  BSYNC B6 ;  /* 0x0000000000067941 */ /* 0x000fea0003800000 */
.L_x_1153:
        /* <DEDUP_REMOVED lines=20> */
.L_x_1156:
[----:B------:R-:W-:Y:S05]  /*1a010*/  BSYNC B6 ;  /* 0x0000000000067941 */ /* 0x000fea0003800000 */
.L_x_1155:
        /* <DEDUP_REMOVED lines=19> */
.L_x_1158:
[----:B------:R-:W-:Y:S05]  /*1a150*/  BSYNC B6 ;  /* 0x0000000000067941 */ /* 0x000fea0003800000 */
.L_x_1157:
        /* <DEDUP_REMOVED lines=8> */
[----:B------:R-:W-:Y:S01]  /*1a1e0*/  IMAD.U32 R3, RZ, RZ, UR5 ;  /* 0x00000005ff037e24 */ /* 0x000fe2000f8e00ff */
[----:B------:R-:W0:Y:S01]  /*1a1f0*/  S2R R0, SR_TID.X ;  /* 0x0000000000007919 */ /* 0x000e220000002100 */
[----:B------:R-:W-:-:S03]  /*1a200*/  ULDC.64 UR4, c[0x0][0xa08] ;  /* 0x0002820000047ab9 */ /* 0x000fc60000000a00 */
[----:B------:R1:W2:Y:S02]  /*1a210*/  @P0 LDG.E R8, desc[UR50][R2.64] ;  /* 0x0000003202080981 */ /* 0x0002a4000c1e1900 */
[----:B-1----:R-:W1:Y:S01]  /*1a220*/  LDC.64 R2, c[0x0][0x418] ;  /* 0x00010600ff027b82 */ /* 0x002e620000000a00 */
[----:B0-----:R-:W-:-:S04]  /*1a230*/  SHF.R.U32.HI R0, RZ, 0x5, R0 ;  /* 0x00000005ff007819 */ /* 0x001fc80000011600 */
[----:B------:R-:W-:Y:S02]  /*1a240*/  LOP3.LUT R0, R0, 0x3, RZ, 0xc0, !PT ;  /* 0x0000000300007812 */ /* 0x000fe400078ec0ff */
[----:B-1----:R-:W-:Y:S01]  /*1a250*/  LOP3.LUT P0, RZ, R2, UR4, RZ, 0xfc, !PT ;  /* 0x0000000402ff7c12 */ /* 0x002fe2000f80fcff */
[----:B------:R-:W-:-:S03]  /*1a260*/  UMOV UR4, 0xffffffff ;  /* 0xffffffff00047882 */ /* 0x000fc60000000000 */
[----:B------:R-:W-:Y:S02]  /*1a270*/  LOP3.LUT P0, RZ, R3, UR5, RZ, 0xfc, P0 ;  /* 0x0000000503ff7c12 */ /* 0x000fe4000800fcff */
[----:B--2---:R-:W-:Y:S01]  /*1a280*/  SHF.R.S32.HI R9, RZ, 0x1f, R8 ;  /* 0x0000001fff097819 */ /* 0x004fe20000011408 */
[----:B------:R0:W-:Y:S01]  /*1a290*/  STL [R1+0xc], R8 ;  /* 0x00000c0801007387 */ /* 0x0001e20000100800 */
[----:B------:R-:W-:-:S03]  /*1a2a0*/  SEL R17, R8, RZ, !P0 ;  /* 0x000000ff08117207 */ /* 0x000fc60004000000 */
[----:B------:R0:W-:Y:S01]  /*1a2b0*/  STL [R1+0x14], R9 ;  /* 0x0000140901007387 */ /* 0x0001e20000100800 */
[----:B------:R-:W-:Y:S05]  /*1a2c0*/  BRA.DIV UR4, `(.L_x_1159) ;  /* 0x0000003e04c07947 */ /* 0x000fea000b800000 */
[----:B------:R1:W2:Y:S02]  /*1a2d0*/  SHFL.IDX PT, R14, R0, RZ, 0x1f ;  /* 0x00001fff000e7589 */ /* 0x0002a400000e0000 */
.L_x_1230:
[----:B--2---:R-:W-:Y:S02]  /*1a2e0*/  ISETP.NE.AND P0, PT, R14, RZ, PT ;  /* 0x000000ff0e00720c */ /* 0x004fe40003f05270 */
[----:B------:R-:W-:Y:S02]  /*1a2f0*/  PLOP3.LUT P1, PT, PT, PT, PT, 0x8, 0x0 ;  /* 0x000000000000781c */ /* 0x000fe40003f2e170 */
[----:B------:R-:W-:-:S11]  /*1a300*/  LOP3.LUT R16, R16, 0xfffffffe, RZ, 0xc0, !PT ;  /* 0xfffffffe10107812 */ /* 0x000fd600078ec0ff */
[----:B------:R-:W-:Y:S01]  /*1a310*/  @P1 LOP3.LUT R16, R16, 0x1, RZ, 0xfc, !PT ;  /* 0x0000000110101812 */ /* 0x000fe200078efcff */
[----:B------:R-:W-:Y:S06]  /*1a320*/  @P0 BRA `(.L_x_1160) ;  /* 0x00000004005c0947 */ /* 0x000fec0003800000 */
[----:B------:R-:W-:-:S06]  /*1a330*/  UIADD3 UR4, UR40, -0x1, URZ ;  /* 0xffffffff28047890 */ /* 0x000fcc000fffe03f */
[----:B-1----:R-:W-:Y:S01]  /*1a340*/  IMAD.U32 R0, RZ, RZ, UR4 ;  /* 0x00000004ff007e24 */ /* 0x002fe2000f8e00ff */
[----:B------:R-:W-:-:S03]  /*1a350*/  UMOV UR4, 0xffffffff ;  /* 0xffffffff00047882 */ /* 0x000fc60000000000 */
[----:B------:R-:W-:Y:S05]  /*1a360*/  BRA.DIV UR4, `(.L_x_1161) ;  /* 0x0000003e04b87947 */ /* 0x000fea000b800000 */
[----:B------:R-:W-:-:S13]  /*1a370*/  ELECT P6, URZ, PT ;  /* 0x00000000003f782f */ /* 0x000fda00038c0000 */
.L_x_1233:
[----:B------:R-:W-:Y:S05]  /*1a380*/  @!P6 BRA `(.L_x_1160) ;  /* 0x000000040044e947 */ /* 0x000fea0003800000 */
[----:B------:R-:W-:-:S04]  /*1a390*/  ISETP.NE.U32.AND P0, PT, R2, RZ, PT ;  /* 0x000000ff0200720c */ /* 0x000fc80003f05070 */
[----:B------:R-:W-:-:S13]  /*1a3a0*/  ISETP.NE.AND.EX P0, PT, R3, RZ, PT, P0 ;  /* 0x000000ff0300720c */ /* 0x000fda0003f05300 */
[----:B------:R-:W-:Y:S05]  /*1a3b0*/  @!P0 BRA `(.L_x_1162) ;  /* 0x0000000000448947 */ /* 0x000fea0003800000 */
[----:B------:R-:W1:Y:S01]  /*1a3c0*/  LDC R7, c[0x0][0x43c] ;  /* 0x00010f00ff077b82 */ /* 0x000e620000000800 */
[----:B------:R-:W-:Y:S01]  /*1a3d0*/  ULDC.64 UR4, c[0x0][0x428] ;  /* 0x00010a0000047ab9 */ /* 0x000fe20000000a00 */
[----:B-1----:R-:W-:-:S13]  /*1a3e0*/  ISETP.NE.AND P0, PT, R7, 0x1, PT ;  /* 0x000000010700780c */ /* 0x002fda0003f05270 */
[----:B------:R-:W1:Y:S02]  /*1a3f0*/  @P0 LDC.64 R4, c[0x0][0x440] ;  /* 0x00011000ff040b82 */ /* 0x000e640000000a00 */
[----:B-1----:R-:W-:-:S04]  /*1a400*/  @P0 IMAD.HI.U32 R6, R0, R4, RZ ;  /* 0x0000000400060227 */ /* 0x002fc800078e00ff */
        /* <DEDUP_REMOVED lines=12> */
.L_x_1162:
[----:B------:R-:W2:Y:S04]  /*1a4d0*/  LDL R4, [R1+0x4] ;  /* 0x0000040001047983 */ /* 0x000ea80000100800 */
[----:B-1----:R-:W3:Y:S01]  /*1a4e0*/  LDL R3, [R1+0x8] ;  /* 0x0000080001037983 */ /* 0x002ee20000100800 */
[----:B0-----:R-:W0:Y:S02]  /*1a4f0*/  S2R R8, SR_TID.X ;  /* 0x0000000000087919 */ /* 0x001e240000002100 */
[----:B0-----:R-:W-:-:S04]  /*1a500*/  LOP3.LUT R2, R8, 0x7f, RZ, 0xc0, !PT ;  /* 0x0000007f08027812 */ /* 0x001fc800078ec0ff */
[----:B------:R-:W-:Y:S01]  /*1a510*/  ISETP.NE.AND P1, PT, R2, RZ, PT ;  /* 0x000000ff0200720c */ /* 0x000fe20003f25270 */
[----:B--2---:R-:W-:Y:S01]  /*1a520*/  IMAD R4, R4, 0x8, R19 ;  /* 0x0000000804047824 */ /* 0x004fe200078e0213 */
[----:B---3--:R-:W-:-:S04]  /*1a530*/  SHF.L.U32 R3, R3, 0x1f, RZ ;  /* 0x0000001f03037819 */ /* 0x008fc800000006ff */
[----:B------:R-:W0:Y:S02]  /*1a540*/  SYNCS.PHASECHK.TRANS64.TRYWAIT P0, [R4+URZ+0x28880], R3 ;  /* 0x02888003040075a7 */ /* 0x000e24000800017f */
[----:B0-----:R-:W-:Y:S05]  /*1a550*/  @!P0 BRA `(.L_x_1163) ;  /* 0x0000003c005c8947 */ /* 0x001fea0003800000 */
.L_x_1234:
        /* <DEDUP_REMOVED lines=8> */
.L_x_1164:
[----:B------:R-:W2:Y:S04]  /*1a5e0*/  LDL R6, [R1] ;  /* 0x0000000001067983 */ /* 0x000ea80000100800 */
[----:B------:R-:W2:Y:S04]  /*1a5f0*/  LDL R2, [R1+0x4] ;  /* 0x0000040001027983 */ /* 0x000ea80000100800 */
[----:B------:R-:W3:Y:S01]  /*1a600*/  LDL R5, [R1+0x1c] ;  /* 0x00001c0001057983 */ /* 0x000ee20000100800 */
[----:B------:R-:W-:Y:S01]  /*1a610*/  R2UR UR33, R4 ;  /* 0x00000000042172ca */ /* 0x000fe200000e0000 */
[----:B------:R-:W-:Y:S01]  /*1a620*/  UIADD3 UR4, UP0, UR46, 0x470, URZ ;  /* 0x000004702e047890 */ /* 0x000fe2000ff1e03f */
[----:B-----5:R-:W-:Y:S01]  /*1a630*/  R2UR UR37, R17 ;  /* 0x00000000112572ca */ /* 0x020fe200000e0000 */
        /* <DEDUP_REMOVED lines=8> */
[----:B------:R-:W-:-:S11]  /*1a6c0*/  R2UR UR35, R0 ;  /* 0x00000000002372ca */ /* 0x000fd600000e0000 */
[----:B------:R-:W-:-:S09]  /*1a6d0*/  UIADD3 UR32, UR32, 0xc400, URZ ;  /* 0x0000c40020207890 */ /* 0x000fd2000fffe03f */
[----:B------:R1:W-:Y:S01]  /*1a6e0*/  UTMALDG.4D [UR32], [UR4], desc[UR6] ;  /* 0x00000620040075b4 */ /* 0x0003e20008019000 */
[----:B------:R-:W2:Y:S02]  /*1a6f0*/  SYNCS.PHASECHK.TRANS64.TRYWAIT P0, [R4+URZ+0x28840], R3 ;  /* 0x02884003040075a7 */ /* 0x000ea4000800017f */
[----:B-12---:R-:W-:Y:S05]  /*1a700*/  @!P0 BRA `(.L_x_1165) ;  /* 0x0000003c00048947 */ /* 0x006fea0003800000 */
.L_x_1235:
        /* <DEDUP_REMOVED lines=8> */
.L_x_1166:
        /* <DEDUP_REMOVED lines=16> */
[----:B--2---:R-:W-:-:S04]  /*1a890*/  NOP ;  /* 0x0000000000007918 */ /* 0x004fc80000000000 */
.L_x_1160:
[----:B------:R-:W-:Y:S05]  /*1a8a0*/  WARPSYNC.ALL ;  /* 0x0000000000007948 */ /* 0x000fea0003800000 */
[----:B------:R-:W1:Y:S01]  /*1a8b0*/  LDL R19, [R1] ;  /* 0x0000000001137983 */ /* 0x000e620000100800 */
[----:B------:R-:W-:Y:S01]  /*1a8c0*/  USHF.R.S32.HI UR4, URZ, 0x1f, UR45 ;  /* 0x0000001f3f047899 */ /* 0x000fe2000801142d */
[----:B------:R-:W-:Y:S01]  /*1a8d0*/  BSSY B6, `(.L_x_1167) ;  /* 0x000001a000067945 */ /* 0x000fe20003800000 */
[----:B------:R-:W-:Y:S02]  /*1a8e0*/  ULDC.64 UR6, c[0x0][0x298] ;  /* 0x0000a60000067ab9 */ /* 0x000fe40000000a00 */
[----:B------:R-:W-:-:S02]  /*1a8f0*/  UIMAD UR4, UR4, UR6, URZ ;  /* 0x00000006040472a4 */ /* 0x000fc4000f8e023f */
[----:B------:R-:W-:Y:S02]  /*1a900*/  UIMAD.WIDE.U32 UR48, UR45, UR6, URZ ;  /* 0x000000062d3072a5 */ /* 0x000fe4000f8e003f */
[----:B------:R-:W-:-:S04]  /*1a910*/  UIMAD UR4, UR45, UR7, UR4 ;  /* 0x000000072d0472a4 */ /* 0x000fc8000f8e0204 */
[----:B------:R-:W-:Y:S01]  /*1a920*/  UIADD3 UR37, UR49, UR4, URZ ;  /* 0x0000000431257290 */ /* 0x000fe2000fffe03f */
[----:B------:R-:W-:Y:S01]  /*1a930*/  BAR.SYNC.DEFER_BLOCKING 0x8, 0x180 ;  /* 0x0206000000007b1d */ /* 0x000fe20000010000 */
[----:B-1----:R-:W-:-:S05]  /*1a940*/  VIADD R0, R19, 0x18400 ;  /* 0x0001840013007836 */ /* 0x002fca0000000000 */
[----:B------:R-:W-:-:S13]  /*1a950*/  LOP3.LUT P0, RZ, R0, 0x3ff, RZ, 0xc0, !PT ;  /* 0x000003ff00ff7812 */ /* 0x000fda000780c0ff */
[----:B------:R-:W-:Y:S05]  /*1a960*/  @!P0 BRA `(.L_x_1168) ;  /* 0x0000000000408947 */ /* 0x000fea0003800000 */
[----:B------:R-:W-:Y:S01]  /*1a970*/  MOV R2, 0x0 ;  /* 0x0000000000027802 */ /* 0x000fe20000000f00 */
[----:B------:R-:W-:Y:S01]  /*1a980*/  ULDC.64 UR6, c[0x4][0xc0] ;  /* 0x0100300000067ab9 */ /* 0x000fe20000000a00 */
[----:B------:R-:W-:Y:S01]  /*1a990*/  ULDC.64 UR8, c[0x4][0xc8] ;  /* 0x0100320000087ab9 */ /* 0x000fe20000000a00 */
[----:B------:R-:W-:Y:S01]  /*1a9a0*/  ULDC.64 UR4, c[0x4][0x28] ;  /* 0x01000a0000047ab9 */ /* 0x000fe20000000a00 */
[----:B0-----:R-:W-:Y:S02]  /*1a9b0*/  IMAD.U32 R4, RZ, RZ, UR6 ;  /* 0x00000006ff047e24 */ /* 0x001fe4000f8e00ff */
        /* <DEDUP_REMOVED lines=11> */
.L_x_1168:
[----:B------:R-:W-:Y:S05]  /*1aa70*/  BSYNC B6 ;  /* 0x0000000000067941 */ /* 0x000fea0003800000 */
.L_x_1167:
[----:B0-----:R0:W5:Y:S01]  /*1aa80*/  LDL R9, [R1+0x28] ;  /* 0x0000280001097983 */ /* 0x0011620000100800 */
[----:B------:R-:W1:Y:S01]  /*1aa90*/  LDC R8, c[0x0][0x448] ;  /* 0x00011200ff087b82 */ /* 0x000e620000000800 */
[----:B------:R-:W2:Y:S01]  /*1aaa0*/  S2R R2, SR_TID.X ;  /* 0x0000000000027919 */ /* 0x000ea20000002100 */
[----:B------:R-:W3:Y:S01]  /*1aab0*/  S2R R0, SR_TID.X ;  /* 0x0000000000007919 */ /* 0x000ee20000002100 */
[----:B------:R-:W-:Y:S01]  /*1aac0*/  USHF.R.S32.HI UR4, URZ, 0x1f, UR36 ;  /* 0x0000001f3f047899 */ /* 0x000fe20008011424 */
[----:B------:R-:W-:Y:S01]  /*1aad0*/  ULDC.64 UR8, c[0x0][0x2d8] ;  /* 0x0000b60000087ab9 */ /* 0x000fe20000000a00 */
[----:B------:R-:W-:Y:S02]  /*1aae0*/  ULDC.64 UR10, c[0x0][0xa00] ;  /* 0x00028000000a7ab9 */ /* 0x000fe40000000a00 */
[----:B------:R-:W-:Y:S02]  /*1aaf0*/  UIMAD UR7, UR4, UR8, URZ ;  /* 0x00000008040772a4 */ /* 0x000fe4000f8e023f */
[----:B------:R-:W-:Y:S01]  /*1ab00*/  UISETP.NE.U32.AND UP0, UPT, UR10, URZ, UPT ;  /* 0x0000003f0a00728c */ /* 0x000fe2000bf05070 */
[----:B-1----:R-:W-:Y:S01]  /*1ab10*/  ISETP.NE.AND P0, PT, R8, 0x1, PT ;  /* 0x000000010800780c */ /* 0x002fe20003f05270 */
[----:B------:R-:W-:Y:S01]  /*1ab20*/  UMOV UR4, UR48 ;  /* 0x0000003000047c82 */ /* 0x000fe20008000000 */
[----:B------:R-:W-:Y:S01]  /*1ab30*/  UMOV UR5, UR37 ;  /* 0x0000002500057c82 */ /* 0x000fe20008000000 */
[----:B--2---:R-:W-:Y:S01]  /*1ab40*/  LOP3.LUT R2, R2, 0x7f, RZ, 0xc0, !PT ;  /* 0x0000007f02027812 */ /* 0x004fe200078ec0ff */
[----:B---3--:R-:W-:-:S03]  /*1ab50*/  IMAD.SHL.U32 R0, R0, 0x10, RZ ;  /* 0x0000001000007824 */ /* 0x008fc600078e00ff */
[----:B------:R-:W-:Y:S01]  /*1ab60*/  SHF.R.U32.HI R2, RZ, 0x3, R2 ;  /* 0x00000003ff027819 */ /* 0x000fe20000011602 */
[----:B------:R-:W-:-:S05]  /*1ab70*/  UIMAD.WIDE.U32 UR4, UR36, UR8, UR4 ;  /* 0x00000008240472a5 */ /* 0x000fca000f8e0004 */
[----:B------:R-:W1:Y:S01]  /*1ab80*/  @P0 LDC R3, c[0x0][0x450] ;  /* 0x00011400ff030b82 */ /* 0x000e620000000800 */
[----:B------:R-:W-:Y:S01]  /*1ab90*/  UIMAD UR7, UR36, UR9, UR7 ;  /* 0x00000009240772a4 */ /* 0x000fe2000f8e0207 */
[----:B------:R-:W-:Y:S01]  /*1aba0*/  LOP3.LUT R0, R2, 0x70, R0, 0xf8, !PT ;  /* 0x0000007002007812 */ /* 0x000fe200078ef800 */
[----:B------:R-:W-:Y:S02]  /*1abb0*/  UISETP.NE.AND.EX UP0, UPT, UR11, URZ, UPT, UP0 ;  /* 0x0000003f0b00728c */ /* 0x000fe4000bf05300 */
[----:B------:R-:W-:Y:S01]  /*1abc0*/  UIADD3 UR5, UR5, UR7, URZ ;  /* 0x0000000705057290 */ /* 0x000fe2000fffe03f */
[----:B------:R-:W-:Y:S02]  /*1abd0*/  ULDC.64 UR8, c[0x0][0x2e0] ;  /* 0x0000b80000087ab9 */ /* 0x000fe40000000a00 */
[----:B------:R-:W2:Y:S01]  /*1abe0*/  @P0 LDC R2, c[0x0][0x44c] ;  /* 0x00011300ff020b82 */ /* 0x000ea20000000800 */
[----:B------:R-:W-:Y:S01]  /*1abf0*/  USEL UR7, UR44, URZ, !UP0 ;  /* 0x0000003f2c077287 */ /* 0x000fe2000c000000 */
[----:B------:R-:W-:-:S03]  /*1ac00*/  IMAD.IADD R0, R0, 0x1, R18 ;  /* 0x0000000100007824 */ /* 0x000fc600078e0212 */
[----:B------:R-:W-:Y:S02]  /*1ac10*/  UIMAD.WIDE.U32 UR4, UR7, UR8, UR4 ;  /* 0x00000008070472a5 */ /* 0x000fe4000f8e0004 */
[----:B------:R-:W-:-:S04]  /*1ac20*/  USHF.R.S32.HI UR6, URZ, 0x1f, UR44 ;  /* 0x0000001f3f067899 */ /* 0x000fc8000801142c */
[----:B------:R-:W-:Y:S01]  /*1ac30*/  IMAD.U32 R7, RZ, RZ, UR5 ;  /* 0x00000005ff077e24 */ /* 0x000fe2000f8e00ff */
[----:B------:R-:W-:-:S05]  /*1ac40*/  USEL UR6, UR6, URZ, !UP0 ;  /* 0x0000003f06067287 */ /* 0x000fca000c000000 */
[----:B------:R-:W3:Y:S01]  /*1ac50*/  S2R R7, SR_TID.X ;  /* 0x0000000000077919 */ /* 0x000ee20000002100 */
[----:B------:R-:W-:Y:S01]  /*1ac60*/  UIMAD UR6, UR6, UR8, URZ ;  /* 0x00000008060672a4 */ /* 0x000fe2000f8e023f */
[----:B------:R-:W-:Y:S02]  /*1ac70*/  IMAD.MOV.U32 R4, RZ, RZ, R0 ;  /* 0x000000ffff047224 */ /* 0x000fe400078e0000 */
[----:B--2---:R-:W-:Y:S01]  /*1ac80*/  @P0 IMAD.HI.U32 R2, R0, R2, RZ ;  /* 0x0000000200020227 */ /* 0x004fe200078e00ff */
[----:B------:R-:W-:-:S04]  /*1ac90*/  UIMAD UR6, UR7, UR9, UR6 ;  /* 0x00000009070672a4 */ /* 0x000fc8000f8e0206 */
[----:B-1----:R-:W-:Y:S01]  /*1aca0*/  @P0 SHF.R.U32.HI R4, RZ, R3, R2 ;  /* 0x00000003ff040219 */ /* 0x002fe20000011602 */
[----:B------:R-:W-:Y:S01]  /*1acb0*/  UIADD3 UR6, UR5, UR6, URZ ;  /* 0x0000000605067290 */ /* 0x000fe2000fffe03f */
[----:B------:R-:W-:Y:S02]  /*1acc0*/  IMAD.U32 R6, RZ, RZ, UR4 ;  /* 0x00000004ff067e24 */ /* 0x000fe4000f8e00ff */
[--C-:B------:R-:W-:Y:S01]  /*1acd0*/  SHF.R.S32.HI R5, RZ, 0x1f, R4.reuse ;  /* 0x0000001fff057819 */ /* 0x100fe20000011404 */
[----:B------:R-:W-:Y:S01]  /*1ace0*/  IMAD.MOV R2, RZ, RZ, -R4 ;  /* 0x000000ffff027224 */ /* 0x000fe200078e0a04 */
[----:B------:R-:W-:Y:S01]  /*1acf0*/  ULDC.64 UR4, c[0x0][0x2d0] ;  /* 0x0000b40000047ab9 */ /* 0x000fe20000000a00 */
[----:B------:R-:W-:Y:S02]  /*1ad00*/  IMAD.U32 R3, RZ, RZ, UR6 ;  /* 0x00000006ff037e24 */ /* 0x000fe4000f8e00ff */
[----:B------:R-:W-:Y:S02]  /*1ad10*/  IMAD R0, R8, R2, R0 ;  /* 0x0000000208007224 */ /* 0x000fe400078e0200 */
[----:B------:R-:W-:-:S02]  /*1ad20*/  IMAD.MOV.U32 R2, RZ, RZ, R6 ;  /* 0x000000ffff027224 */ /* 0x000fc400078e0006 */
[----:B------:R-:W-:Y:S02]  /*1ad30*/  IMAD R5, R5, UR4, RZ ;  /* 0x0000000405057c24 */ /* 0x000fe4000f8e02ff */
[----:B------:R-:W-:-:S04]  /*1ad40*/  IMAD.WIDE.U32 R2, R4, UR4, R2 ;  /* 0x0000000404027c25 */ /* 0x000fc8000f8e0002 */
[----:B------:R-:W-:Y:S01]  /*1ad50*/  IMAD R5, R4, UR5, R5 ;  /* 0x0000000504057c24 */ /* 0x000fe2000f8e0205 */
[----:B------:R-:W-:Y:S01]  /*1ad60*/  SHF.R.S32.HI R4, RZ, 0x1f, R0 ;  /* 0x0000001fff047819 */ /* 0x000fe20000011400 */
[----:B------:R-:W-:Y:S02]  /*1ad70*/  ULDC.64 UR4, c[0x0][0x2c8] ;  /* 0x0000b20000047ab9 */ /* 0x000fe40000000a00 */
[----:B------:R-:W-:Y:S02]  /*1ad80*/  IMAD.IADD R3, R3, 0x1, R5 ;  /* 0x0000000103037824 */ /* 0x000fe400078e0205 */
[----:B------:R-:W-:Y:S02]  /*1ad90*/  IMAD R4, R4, UR4, RZ ;  /* 0x0000000404047c24 */ /* 0x000fe4000f8e02ff */
[----:B------:R-:W-:-:S04]  /*1ada0*/  IMAD.WIDE.U32 R2, R0, UR4, R2 ;  /* 0x0000000400027c25 */ /* 0x000fc8000f8e0002 */
[----:B---3--:R-:W-:Y:S02]  /*1adb0*/  IMAD.SHL.U32 R10, R7, 0x10, RZ ;  /* 0x00000010070a7824 */ /* 0x008fe400078e00ff */
[----:B------:R-:W-:Y:S01]  /*1adc0*/  IMAD R4, R0, UR5, R4 ;  /* 0x0000000500047c24 */ /* 0x000fe2000f8e0204 */
[----:B------:R-:W-:Y:S02]  /*1add0*/  ULDC.64 UR4, c[0x0][0x280] ;  /* 0x0000a00000047ab9 */ /* 0x000fe40000000a00 */
[----:B------:R-:W-:Y:S01]  /*1ade0*/  IADD3 R0, P0, R2, UR4, RZ ;  /* 0x0000000402007c10 */ /* 0x000fe2000ff1e0ff */
[----:B------:R-:W-:Y:S01]  /*1adf0*/  ULDC UR4, c[0x0][0x2b8] ;  /* 0x0000ae0000047ab9 */ /* 0x000fe20000000800 */
[----:B------:R-:W-:Y:S02]  /*1ae00*/  LOP3.LUT R10, R10, 0x70, RZ, 0xc0, !PT ;  /* 0x000000700a0a7812 */ /* 0x000fe400078ec0ff */
[----:B------:R-:W-:Y:S02]  /*1ae10*/  IADD3.X R2, R3, UR5, R4, P0, !PT ;  /* 0x0000000503027c10 */ /* 0x000fe400087fe404 */
[----:B------:R-:W-:Y:S01]  /*1ae20*/  ISETP.GE.AND P0, PT, R10, UR4, PT ;  /* 0x000000040a007c0c */ /* 0x000fe2000bf06270 */
[----:B------:R-:W-:-:S03]  /*1ae30*/  UMOV UR4, 0xffffffff ;  /* 0xffffffff00047882 */ /* 0x000fc60000000000 */
[----:B0-----:R-:W-:Y:S09]  /*1ae40*/  BRA.DIV UR4, `(.L_x_1169) ;  /* 0x0000003604487947 */ /* 0x001ff2000b800000 */
[----:B------:R-:W0:Y:S01]  /*1ae50*/  S2R R6, SR_TID.X ;  /* 0x0000000000067919 */ /* 0x000e220000002100 */
[----:B------:R-:W-:Y:S01]  /*1ae60*/  IMAD R3, R8, UR42, RZ ;  /* 0x0000002a08037c24 */ /* 0x000fe2000f8e02ff */
[----:B------:R-:W1:Y:S04]  /*1ae70*/  SHFL.IDX PT, R7, R0, RZ, 0x181f ;  /* 0x00181fff00077589 */ /* 0x000e6800000e0000 */
[----:B------:R-:W-:Y:S01]  /*1ae80*/  SHFL.IDX PT, R8, R2, 0x1, 0x181f ;  /* 0x00381f0002087f89 */ /* 0x000fe200000e0000 */
[----:B0-----:R-:W-:-:S04]  /*1ae90*/  LOP3.LUT R6, R6, 0x7f, RZ, 0xc0, !PT ;  /* 0x0000007f06067812 */ /* 0x001fc800078ec0ff */
[----:B------:R-:W-:-:S05]  /*1aea0*/  SHF.R.U32.HI R6, RZ, 0x3, R6 ;  /* 0x00000003ff067819 */ /* 0x000fca0000011606 */
[----:B------:R-:W-:Y:S02]  /*1aeb0*/  IMAD.IADD R4, R6, 0x1, R18 ;  /* 0x0000000106047824 */ /* 0x000fe400078e0212 */
[----:B------:R-:W0:Y:S02]  /*1aec0*/  SHFL.IDX PT, R6, R2, RZ, 0x181f ;  /* 0x00181fff02067589 */ /* 0x000e2400000e0000 */
[C---:B------:R-:W-:Y:S01]  /*1aed0*/  VIADD R5, R4.reuse, 0x10 ;  /* 0x0000001004057836 */ /* 0x040fe20000000000 */
[----:B------:R-:W-:-:S04]  /*1aee0*/  ISETP.GE.AND P1, PT, R4, R3, PT ;  /* 0x000000030400720c */ /* 0x000fc80003f26270 */
[----:B------:R-:W-:Y:S02]  /*1aef0*/  ISETP.GE.AND P2, PT, R5, R3, PT ;  /* 0x000000030500720c */ /* 0x000fe40003f46270 */
[----:B------:R-:W2:Y:S07]  /*1af00*/  SHFL.IDX PT, R5, R0, 0x1, 0x181f ;  /* 0x00381f0000057f89 */ /* 0x000eae00000e0000 */
[----:B-1----:R-:W-:-:S05]  /*1af10*/  @!P1 IADD3 R7, P3, R10, R7, RZ ;  /* 0x000000070a079210 */ /* 0x002fca0007f7e0ff */
[----:B0-----:R-:W-:-:S05]  /*1af20*/  @!P1 IMAD.X R6, RZ, RZ, R6, P3 ;  /* 0x000000ffff069224 */ /* 0x001fca00018e0606 */
[----:B------:R-:W-:-:S04]  /*1af30*/  @!P1 LOP3.LUT R7, R7, R6, RZ, 0x3c, !PT ;  /* 0x0000000607079212 */ /* 0x000fc800078e3cff */
[----:B------:R-:W-:-:S04]  /*1af40*/  @!P1 LOP3.LUT R6, R7, R6, RZ, 0x3c, !PT ;  /* 0x0000000607069212 */ /* 0x000fc800078e3cff */
[----:B------:R-:W-:-:S05]  /*1af50*/  @!P1 LOP3.LUT R7, R7, R6, RZ, 0x3c, !PT ;  /* 0x0000000607079212 */ /* 0x000fca00078e3cff */
[----:B-----5:R0:W-:Y:S01]  /*1af60*/  @!P1 LDGSTS.E.BYPASS.LTC128B.128 [R9+0x18400], desc[UR50][R6.64], !P0 ;  /* 0x1840000006099fae */ /* 0x0201e2000c101d72 */
[----:B--2---:R-:W-:-:S05]  /*1af70*/  @!P2 IADD3 R5, P1, R10, R5, RZ ;  /* 0x000000050a05a210 */ /* 0x004fca0007f3e0ff */
[----:B0-----:R-:W-:-:S04]  /*1af80*/  @!P2 IMAD.X R6, RZ, RZ, R8, P1 ;  /* 0x000000ffff06a224 */ /* 0x001fc800008e0608 */
[----:B------:R-:W-:Y:S02]  /*1af90*/  @!P2 IMAD.MOV.U32 R7, RZ, RZ, R6 ;  /* 0x000000ffff07a224 */ /* 0x000fe400078e0006 */
        /* <DEDUP_REMOVED lines=44> */
.L_x_1252:
        /* <DEDUP_REMOVED lines=10> */
.L_x_1170:
        /* <DEDUP_REMOVED lines=19> */
.L_x_1253:
[----:B------:R-:W-:Y:S05]  /*1b430*/  BSYNC B0 ;  /* 0x0000000000007941 */ /* 0x000fea0003800000 */
.L_x_1171:
[----:B0-----:R-:W2:Y:S01]  /*1b440*/  LDL R2, [R1+0x18] ;  /* 0x0000180001027983 */ /* 0x001ea20000100800 */
[----:B------:R-:W-:-:S06]  /*1b450*/  UIADD3 UR4, UR40, -0x2, URZ ;  /* 0xfffffffe28047890 */ /* 0x000fcc000fffe03f */
[----:B--2---:R-:W-:-:S13]  /*1b460*/  ISETP.LE.AND P0, PT, R2, UR4, PT ;  /* 0x0000000402007c0c */ /* 0x004fda000bf03270 */
[----:B------:R-:W-:Y:S05]  /*1b470*/  @!P0 BRA `(.L_x_1173) ;  /* 0x0000000c00e08947 */ /* 0x000fea0003800000 */
[----:B------:R0:W5:Y:S04]  /*1b480*/  LDL.LU R0, [R1+0x4] ;  /* 0x0000040001007983 */ /* 0x0001680000300800 */
[----:B------:R0:W5:Y:S01]  /*1b490*/  LDL.LU R6, [R1+0x8] ;  /* 0x0000080001067983 */ /* 0x0001620000300800 */
[----:B------:R-:W-:-:S07]  /*1b4a0*/  IMAD.U32 R19, RZ, RZ, UR4 ;  /* 0x00000004ff137e24 */ /* 0x000fce000f8e00ff */
.L_x_1193:
        /* <DEDUP_REMOVED lines=34> */
[----:B------:R2:W5:Y:S04]  /*1b6d0*/  LDG.E R17, desc[UR50][R4.64] ;  /* 0x0000003204117981 */ /* 0x000568000c1e1900 */
.L_x_1176:
        /* <DEDUP_REMOVED lines=9> */
.L_x_1254:
[----:B------:R-:W-:Y:S05]  /*1b770*/  BSYNC B1 ;  /* 0x0000000000017941 */ /* 0x000fea0003800000 */
.L_x_1177:
        /* <DEDUP_REMOVED lines=9> */
.L_x_1180:
[----:B------:R-:W-:Y:S05]  /*1b810*/  BSYNC B1 ;  /* 0x0000000000017941 */ /* 0x000fea0003800000 */
.L_x_1179:
[----:B-1----:R-:W3:Y:S04]  /*1b820*/  LDL R8, [R1] ;  /* 0x0000000001087983 */ /* 0x002ee80000100800 */
        /* <DEDUP_REMOVED lines=13> */
.L_x_1181:
        /* <DEDUP_REMOVED lines=13> */
.L_x_1255:
[----:B------:R-:W-:Y:S05]  /*1b9d0*/  BSYNC B1 ;  /* 0x0000000000017941 */ /* 0x000fea0003800000 */
.L_x_1182:
        /* <DEDUP_REMOVED lines=11> */
.L_x_1185:
[----:B------:R-:W-:Y:S05]  /*1ba90*/  BSYNC B1 ;  /* 0x0000000000017941 */ /* 0x000fea0003800000 */
.L_x_1184:
        /* <DEDUP_REMOVED lines=8> */
.L_x_1186:
        /* <DEDUP_REMOVED lines=10> */
.L_x_1175:
[----:B------:R-:W-:Y:S05]  /*1bbc0*/  BSYNC B0 ;  /* 0x0000000000007941 */ /* 0x000fea0003800000 */
.L_x_1174:
[----:B------:R-:W-:-:S06]  /*1bbd0*/  UISETP.NE.AND UP0, UPT, UR39, 0x3, UPT ;  /* 0x000000032700788c */ /* 0x000fcc000bf05270 */
[----:B------:R-:W-:-:S13]  /*1bbe0*/  PLOP3.LUT P0, PT, PT, PT, UP0, 0x80, 0x0 ;  /* 0x000000000000781c */ /* 0x000fda0003f0f008 */
[----:B------:R-:W-:Y:S05]  /*1bbf0*/  @!P0 BRA `(.L_x_1187) ;  /* 0x0000000000048947 */ /* 0x000fea0003800000 */
[----:B------:R-:W-:Y:S01]  /*1bc00*/  BPT.TRAP 0x1 ;  /* 0x000000040000795c */ /* 0x000fe20000300000 */
.L_x_1187:
        /* <DEDUP_REMOVED lines=9> */
.L_x_1256:
[----:B------:R-:W-:Y:S05]  /*1bca0*/  BSYNC B0 ;  /* 0x0000000000007941 */ /* 0x000fea0003800000 */
.L_x_1188:
[----:B------:R-:W-:Y:S05]  /*1bcb0*/  @!P1 BRA `(.L_x_1190) ;  /* 0x0000000000049947 */ /* 0x000fea0003800000 */
[----:B------:R-:W-:Y:S01]  /*1bcc0*/  BPT.TRAP 0x1 ;  /* 0x000000040000795c */ /* 0x000fe20000300000 */
.L_x_1190:
[----:B--2---:R-:W-:Y:S01]  /*1bcd0*/  SHF.L.U32 R2, R6, 0x1f, RZ ;  /* 0x0000001f06027819 */ /* 0x004fe200000006ff */
[----:B------:R-:W-:-:S03]  /*1bce0*/  IMAD R0, R0, 0x6000, RZ ;  /* 0x0000600000007824 */ /* 0x000fc600078e02ff */
[----:B------:R-:W2:Y:S02]  /*1bcf0*/  SYNCS.PHASECHK.TRANS64.TRYWAIT P0, [R20+URZ+0x28860], R2 ;  /* 0x02886002140075a7 */ /* 0x000ea4000800017f */
[----:B--2---:R-:W-:Y:S05]  /*1bd00*/  @!P0 BRA `(.L_x_1191) ;  /* 0x00000030006c8947 */ /* 0x004fea0003800000 */
.L_x_1257:
        /* <DEDUP_REMOVED lines=97> */
.L_x_1192:
[----:B------:R-:W3:Y:S01]  /*1c320*/  S2R R0, SR_TID.X ;  /* 0x0000000000007919 */ /* 0x000ee20000002100 */
[----:B-1----:R1:W-:Y:S01]  /*1c330*/  SYNCS.ARRIVE.TRANS64.A1T0 RZ, [R20+URZ+0x28850], RZ ;  /* 0x028850ff14ff79a7 */ /* 0x0023e2000810003f */
[----:B------:R4:W5:Y:S01]  /*1c340*/  LDL R6, [R1+0x8] ;  /* 0x0000080001067983 */ /* 0x0009620000100800 */
[----:B---3--:R-:W-:-:S03]  /*1c350*/  LOP3.LUT R2, R0, 0x7f, RZ, 0xc0, !PT ;  /* 0x0000007f00027812 */ /* 0x008fc600078ec0ff */
[----:B------:R-:W3:Y:S01]  /*1c360*/  LDL R0, [R1+0x18] ;  /* 0x0000180001007983 */ /* 0x000ee20000100800 */
[----:B------:R-:W-:Y:S01]  /*1c370*/  BAR.SYNC.DEFER_BLOCKING 0x2, 0x80 ;  /* 0x0082000000007b1d */ /* 0x000fe20000010000 */
[----:B------:R-:W-:-:S13]  /*1c380*/  ISETP.NE.AND P0, PT, R2, RZ, PT ;  /* 0x000000ff0200720c */ /* 0x000fda0003f05270 */
[----:B-1----:R-:W-:-:S05]  /*1c390*/  @!P0 VIADD R20, R20, 0x28880 ;  /* 0x0002888014148836 */ /* 0x002fca0000000000 */
[----:B------:R-:W-:-:S04]  /*1c3a0*/  @!P0 PRMT R20, RZ, 0x654, R20 ;  /* 0x00000654ff148816 */ /* 0x000fc80000000014 */
[----:B------:R4:W-:Y:S01]  /*1c3b0*/  @!P0 SYNCS.ARRIVE.TRANS64.RED.A1T0 RZ, [R20+URZ], RZ ;  /* 0x000000ff14ff89a7 */ /* 0x0009e2000810043f */
[C---:B---3--:R-:W-:Y:S01]  /*1c3c0*/  ISETP.GT.AND P0, PT, R19.reuse, R0, PT ;  /* 0x000000001300720c */ /* 0x048fe20003f04270 */
[----:B------:R-:W-:Y:S01]  /*1c3d0*/  VIADD R19, R19, 0xffffffff ;  /* 0xffffffff13137836 */ /* 0x000fe20000000000 */
[----:B------:R4:W5:Y:S11]  /*1c3e0*/  LDL R0, [R1+0x4] ;  /* 0x0000040001007983 */ /* 0x0009760000100800 */
[----:B----4-:R-:W-:Y:S05]  /*1c3f0*/  @P0 BRA `(.L_x_1193) ;  /* 0xfffffff0002c0947 */ /* 0x010fea000383ffff */
.L_x_1173:
[----:B------:R-:W1:Y:S01]  /*1c400*/  S2R R2, SR_TID.X ;  /* 0x0000000000027919 */ /* 0x000e620000002100 */
[----:B------:R-:W-:Y:S01]  /*1c410*/  BSSY B0, `(.L_x_1194) ;  /* 0x0000011000007945 */ /* 0x000fe20003800000 */
[----:B-1----:R-:W-:-:S04]  /*1c420*/  LOP3.LUT R2, R2, 0x7f, RZ, 0xc0, !PT ;  /* 0x0000007f02027812 */ /* 0x002fc800078ec0ff */
[----:B------:R-:W-:-:S13]  /*1c430*/  ISETP.NE.AND P0, PT, R2, RZ, PT ;  /* 0x000000ff0200720c */ /* 0x000fda0003f05270 */
[----:B------:R-:W-:Y:S05]  /*1c440*/  @P0 BRA `(.L_x_1195) ;  /* 0x0000000000340947 */ /* 0x000fea0003800000 */
[----:B--2---:R-:W1:Y:S01]  /*1c450*/  S2R R3, SR_LANEID ;  /* 0x0000000000037919 */ /* 0x004e620000000000 */
[----:B------:R-:W-:Y:S02]  /*1c460*/  VOTEU.ANY UR4, UPT, PT ;  /* 0x0000000000047886 */ /* 0x000fe400038e0100 */
[----:B-----5:R-:W1:Y:S08]  /*1c470*/  FLO.U32 R0, UR4 ;  /* 0x0000000400007d00 */ /* 0x020e7000080e0000 */
[----:B------:R-:W2:Y:S01]  /*1c480*/  POPC R5, UR4 ;  /* 0x0000000400057d09 */ /* 0x000ea20008000000 */
[----:B-1----:R-:W-:-:S02]  /*1c490*/  ISETP.EQ.U32.AND P1, PT, R0, R3, PT ;  /* 0x000000030000720c */ /* 0x002fc40003f22070 */
[----:B------:R-:W2:Y:S11]  /*1c4a0*/  LDC.64 R2, c[0x0][0xc60] ;  /* 0x00031800ff027b82 */ /* 0x000eb60000000a00 */
[----:B--2---:R-:W2:Y:S01]  /*1c4b0*/  @P1 ATOMG.E.ADD.STRONG.GPU PT, R3, desc[UR50][R2.64], R5 ;  /* 0x00000005020319a8 */ /* 0x004ea200081ee1f2 */
[----:B------:R-:W1:Y:S02]  /*1c4c0*/  S2R R4, SR_LTMASK ;  /* 0x0000000000047919 */ /* 0x000e640000003900 */
[----:B-1----:R-:W-:-:S04]  /*1c4d0*/  LOP3.LUT R4, R4, UR4, RZ, 0xc0, !PT ;  /* 0x0000000404047c12 */ /* 0x002fc8000f8ec0ff */
[----:B------:R-:W1:Y:S01]  /*1c4e0*/  POPC R7, R4 ;  /* 0x0000000400077309 */ /* 0x000e620000000000 */
[----:B--2---:R-:W1:Y:S02]  /*1c4f0*/  SHFL.IDX PT, R0, R3, R0, 0x1f ;  /* 0x00001f0003007589 */ /* 0x004e6400000e0000 */
[----:B-1----:R-:W-:-:S05]  /*1c500*/  IADD3 R0, R0, UR41, R7 ;  /* 0x0000002900007c10 */ /* 0x002fca000fffe007 */
[----:B------:R1:W-:Y:S02]  /*1c510*/  STL [R1+0x10], R0 ;  /* 0x0000100001007387 */ /* 0x0003e40000100800 */
.L_x_1195:
[----:B------:R-:W-:Y:S05]  /*1c520*/  BSYNC B0 ;  /* 0x0000000000007941 */ /* 0x000fea0003800000 */
.L_x_1194:
[----:B------:R-:W-:-:S06]  /*1c530*/  UISETP.NE.AND UP0, UPT, UR39, 0x3, UPT ;  /* 0x000000032700788c */ /* 0x000fcc000bf05270 */
[----:B------:R-:W-:-:S13]  /*1c540*/  PLOP3.LUT P1, PT, PT, PT, UP0, 0x80, 0x0 ;  /* 0x000000000000781c */ /* 0x000fda0003f2f008 */
[----:B------:R-:W-:Y:S05]  /*1c550*/  @!P1 BRA `(.L_x_1196) ;  /* 0x0000000000049947 */ /* 0x000fea0003800000 */
[----:B------:R-:W-:Y:S01]  /*1c560*/  BPT.TRAP 0x1 ;  /* 0x000000040000795c */ /* 0x000fe20000300000 */
.L_x_1196:
[----:B--2---:R-:W2:Y:S04]  /*1c570*/  LDL R3, [R1+0x8] ;  /* 0x0000080001037983 */ /* 0x004ea80000100800 */
[----:B------:R-:W3:Y:S04]  /*1c580*/  LDL R4, [R1] ;  /* 0x0000000001047983 */ /* 0x000ee80000100800 */
[----:B------:R-:W3:Y:S01]  /*1c590*/  LDL R2, [R1+0x4] ;  /* 0x0000040001027983 */ /* 0x000ee20000100800 */
[----:B-1---5:R-:W-:Y:S01]  /*1c5a0*/  IMAD.U32 R0, RZ, RZ, UR43 ;  /* 0x0000002bff007e24 */ /* 0x022fe2000f8e00ff */
[----:B------:R-:W-:Y:S04]  /*1c5b0*/  BSSY B0, `(.L_x_1197) ;  /* 0x0000007000007945 */ /* 0x000fe80003800000 */
[----:B------:R-:W-:-:S02]  /*1c5c0*/  ISETP.NE.AND P2, PT, R0, 0x3, PT ;  /* 0x000000030000780c */ /* 0x000fc40003f45270 */
[----:B--2---:R-:W-:-:S04]  /*1c5d0*/  LOP3.LUT R3, R3, 0x1, RZ, 0x3c, !PT ;  /* 0x0000000103037812 */ /* 0x004fc800078e3cff */
[----:B------:R-:W-:Y:S01]  /*1c5e0*/  SHF.L.U32 R3, R3, 0x1f, RZ ;  /* 0x0000001f03037819 */ /* 0x000fe200000006ff */
[----:B---3--:R-:W-:-:S04]  /*1c5f0*/  IMAD R18, R2, 0x8, R4 ;  /* 0x0000000802127824 */ /* 0x008fc800078e0204 */
[----:B------:R-:W1:Y:S02]  /*1c600*/  SYNCS.PHASECHK.TRANS64.TRYWAIT P1, [R18+URZ+0x28870], R3 ;  /* 0x02887003120075a7 */ /* 0x000e64000802017f */
[----:B-1----:R-:W-:Y:S05]  /*1c610*/  @!P1 BRA `(.L_x_1198) ;  /* 0x00000028003c9947 */ /* 0x002fea0003800000 */
.L_x_1258:
[----:B------:R-:W-:Y:S05]  /*1c620*/  BSYNC B0 ;  /* 0x0000000000007941 */ /* 0x000fea0003800000 */
.L_x_1197:
[----:B------:R-:W-:Y:S05]  /*1c630*/  @!P2 BRA `(.L_x_1199) ;  /* 0x000000000004a947 */ /* 0x000fea0003800000 */
[----:B------:R-:W-:Y:S01]  /*1c640*/  BPT.TRAP 0x1 ;  /* 0x000000040000795c */ /* 0x000fe20000300000 */
.L_x_1199:
[----:B------:R-:W1:Y:S02]  /*1c650*/  LDL R0, [R1+0x8] ;  /* 0x0000080001007983 */ /* 0x000e640000100800 */
[----:B-1----:R-:W-:-:S04]  /*1c660*/  SHF.L.U32 R3, R0, 0x1f, RZ ;  /* 0x0000001f00037819 */ /* 0x002fc800000006ff */
[----:B------:R-:W1:Y:S02]  /*1c670*/  SYNCS.PHASECHK.TRANS64.TRYWAIT P1, [R18+URZ+0x28860], R3 ;  /* 0x02886003120075a7 */ /* 0x000e64000802017f */
[----:B-1----:R-:W-:Y:S05]  /*1c680*/  @!P1 BRA `(.L_x_1200) ;  /* 0x0000002800349947 */ /* 0x002fea0003800000 */
.L_x_1259:
[----:B------:R-:W2:Y:S04]  /*1c690*/  LDL R19, [R1+0x4] ;  /* 0x0000040001137983 */ /* 0x000ea80000100800 */
[----:B------:R-:W3:Y:S04]  /*1c6a0*/  LDL R2, [R1+0x24] ;  /* 0x0000240001027983 */ /* 0x000ee80000100800 */
[----:B------:R-:W4:Y:S04]  /*1c6b0*/  LDL R12, [R1] ;  /* 0x00000000010c7983 */ /* 0x000f280000100800 */
[----:B------:R-:W5:Y:S01]  /*1c6c0*/  LDL R13, [R1+0x20] ;  /* 0x00002000010d7983 */ /* 0x000f620000100800 */
[----:B------:R-:W0:Y:S01]  /*1c6d0*/  S2R R9, SR_TID.X ;  /* 0x0000000000097919 */ /* 0x000e220000002100 */
[----:B------:R-:W-:Y:S05]  /*1c6e0*/  WARPSYNC.ALL ;  /* 0x0000000000007948 */ /* 0x000fea0003800000 */
[----:B------:R-:W-:Y:S01]  /*1c6f0*/  IMAD.MOV.U32 R14, RZ, RZ, 0x40 ;  /* 0x00000040ff0e7424 */ /* 0x000fe200078e00ff */
[----:B0-----:R-:W-:-:S04]  /*1c700*/  LOP3.LUT P1, RZ, R9, 0x4, RZ, 0xc0, !PT ;  /* 0x0000000409ff7812 */ /* 0x001fc8000782c0ff */
[----:B------:R-:W-:Y:S01]  /*1c710*/  SEL R14, R14, 0xffffffc0, !P1 ;  /* 0xffffffc00e0e7807 */ /* 0x000fe20004800000 */
[----:B-1----:R-:W-:Y:S02]  /*1c720*/  IMAD.MOV.U32 R3, RZ, RZ, 0x20 ;  /* 0x00000020ff037424 */ /* 0x002fe400078e00ff */
        /* <DEDUP_REMOVED lines=89> */
.L_x_1201:
        /* <DEDUP_REMOVED lines=13> */
.L_x_1150:
[----:B------:R-:W-:Y:S05]  /*1cd90*/  BSYNC B7 ;  /* 0x0000000000077941 */ /* 0x000fea0003800000 */
.L_x_1148:
[----:B------:R-:W-:-:S13]  /*1cda0*/  LOP3.LUT P0, RZ, R16, 0x2, RZ, 0xc0, !PT ;  /* 0x0000000210ff7812 */ /* 0x000fda000780c0ff */
[----:B------:R-:W-:Y:S05]  /*1cdb0*/  @!P0 BRA `(.L_x_1202) ;  /* 0x0000000000388947 */ /* 0x000fea0003800000 */
[----:B------:R-:W2:Y:S08]  /*1cdc0*/  S2UR UR5, SR_CgaCtaId ;  /* 0x00000000000579c3 */ /* 0x000eb00000008800 */
[----:B------:R-:W-:Y:S06]  /*1cdd0*/  BAR.SYNC.DEFER_BLOCKING 0x5, 0x180 ;  /* 0x0146000000007b1d */ /* 0x000fec0000010000 */
[----:B------:R-:W-:-:S02]  /*1cde0*/  UMOV UR4, 0x400 ;  /* 0x0000040000047882 */ /* 0x000fc40000000000 */
[----:B--2---:R-:W-:-:S06]  /*1cdf0*/  ULEA UR4, UR5, UR4, 0x18 ;  /* 0x0000000405047291 */ /* 0x004fcc000f8ec03f */
[----:B01----:R-:W-:-:S05]  /*1ce00*/  IMAD.U32 R0, RZ, RZ, UR4 ;  /* 0x00000004ff007e24 */ /* 0x003fca000f8e00ff */
[----:B------:R-:W0:Y:S04]  /*1ce10*/  LDS.128 R4, [R0+0x288d0] ;  /* 0x0288d00000047984 */ /* 0x000e280000000c00 */
[----:B------:R1:W-:Y:S04]  /*1ce20*/  STL [R1], R0 ;  /* 0x0000000001007387 */ /* 0x0003e80000100800 */
[----:B0-----:R0:W-:Y:S01]  /*1ce30*/  STL.64 [R1+0x10], R4 ;  /* 0x0000100401007387 */ /* 0x0011e20000100a00 */
[----:B------:R-:W-:Y:S02]  /*1ce40*/  IMAD.MOV.U32 R2, RZ, RZ, R7 ;  /* 0x000000ffff027224 */ /* 0x000fe400078e0007 */
[----:B-1----:R-:W-:-:S03]  /*1ce50*/  IMAD.MOV.U32 R0, RZ, RZ, R6 ;  /* 0x000000ffff007224 */ /* 0x002fc600078e0006 */
[----:B------:R-:W-:Y:S02]  /*1ce60*/  R2UR UR44, R2 ;  /* 0x00000000022c72ca */ /* 0x000fe400000e0000 */
[----:B------:R-:W-:Y:S01]  /*1ce70*/  R2UR UR36, R0 ;  /* 0x00000000002472ca */ /* 0x000fe200000e0000 */
[----:B------:R-:W-:Y:S06]  /*1ce80*/  BAR.ARV 0x4, 0x180 ;  /* 0x0106000000007b1d */ /* 0x000fec0000002000 */
[----:B------:R-:W-:Y:S08]  /*1ce90*/  BRA `(.L_x_1203) ;  /* 0x0000000800d87947 */ /* 0x000ff00003800000 */
.L_x_1202:
[----:B------:R-:W2:Y:S01]  /*1cea0*/  S2R R2, SR_TID.X ;  /* 0x0000000000027919 */ /* 0x000ea20000002100 */
[----:B------:R-:W-:Y:S01]  /*1ceb0*/  ULDC UR4, c[0x0][0xc3c] ;  /* 0x00030f0000047ab9 */ /* 0x000fe20000000800 */
[----:B------:R-:W3:Y:S01]  /*1cec0*/  LDC R10, c[0x0][0xc38] ;  /* 0x00030e00ff0a7b82 */ /* 0x000ee20000000800 */
[----:B01----:R-:W4:Y:S01]  /*1ced0*/  LDL.LU R0, [R1+0x10] ;  /* 0x0000100001007983 */ /* 0x003f220000300800 */
[----:B--2---:R-:W-:-:S04]  /*1cee0*/  LOP3.LUT R6, R2, 0x1f, RZ, 0xc0, !PT ;  /* 0x0000001f02067812 */ /* 0x004fc800078ec0ff */
[C---:B------:R-:W-:Y:S01]  /*1cef0*/  ISETP.NE.AND P0, PT, R6.reuse, 0x1f, PT ;  /* 0x0000001f0600780c */ /* 0x040fe20003f05270 */
[----:B------:R-:W-:-:S05]  /*1cf00*/  VIADD R5, R6, UR44 ;  /* 0x0000002c06057c36 */ /* 0x000fca0008000000 */
[----:B------:R-:W-:Y:S01]  /*1cf10*/  ISETP.GE.OR P1, PT, R5, UR4, !P0 ;  /* 0x0000000405007c0c */ /* 0x000fe2000c726670 */
[----:B------:R-:W-:-:S12]  /*1cf20*/  ULDC UR4, c[0x0][0xc3c] ;  /* 0x00030f0000047ab9 */ /* 0x000fd80000000800 */
[----:B------:R-:W0:Y:S02]  /*1cf30*/  @!P1 LDC.64 R2, c[0x0][0xc80] ;  /* 0x00032000ff029b82 */ /* 0x000e240000000a00 */
[----:B0-----:R-:W-:-:S04]  /*1cf40*/  @!P1 IMAD.WIDE R2, R5, 0x4, R2 ;  /* 0x0000000405029825 */ /* 0x001fc800078e0202 */
[----:B------:R-:W-:-:S06]  /*1cf50*/  IMAD.MOV.U32 R5, RZ, RZ, RZ ;  /* 0x000000ffff057224 */ /* 0x000fcc00078e00ff */
[----:B------:R-:W2:Y:S01]  /*1cf60*/  @!P1 LDG.E R5, desc[UR50][R2.64] ;  /* 0x0000003202059981 */ /* 0x000ea2000c1e1900 */
[C---:B------:R-:W-:Y:S02]  /*1cf70*/  ISETP.NE.AND P1, PT, R6.reuse, RZ, PT ;  /* 0x000000ff0600720c */ /* 0x040fe40003f25270 */
[C---:B------:R-:W-:Y:S02]  /*1cf80*/  ISETP.GE.U32.AND P2, PT, R6.reuse, 0x2, PT ;  /* 0x000000020600780c */ /* 0x040fe40003f46070 */
[C---:B------:R-:W-:Y:S02]  /*1cf90*/  ISETP.GE.U32.AND P3, PT, R6.reuse, 0x4, PT ;  /* 0x000000040600780c */ /* 0x040fe40003f66070 */
[C---:B------:R-:W-:Y:S02]  /*1cfa0*/  ISETP.GE.U32.AND P4, PT, R6.reuse, 0x8, PT ;  /* 0x000000080600780c */ /* 0x040fe40003f86070 */
[----:B------:R-:W-:Y:S01]  /*1cfb0*/  ISETP.GE.U32.AND P5, PT, R6, 0x10, PT ;  /* 0x000000100600780c */ /* 0x000fe20003fa6070 */
[----:B----4-:R-:W-:-:S02]  /*1cfc0*/  IMAD.MOV.U32 R8, RZ, RZ, R0 ;  /* 0x000000ffff087224 */ /* 0x010fc400078e0000 */
        /* <DEDUP_REMOVED lines=12> */
[----:B------:R-:W0:Y:S04]  /*1d090*/  SHFL.UP PT, R0, R3, 0x10, RZ ;  /* 0x0600000003007989 */ /* 0x000e2800000e00ff */
[----:B------:R-:W-:Y:S01]  /*1d0a0*/  SHFL.IDX PT, R6, R8, 0x1, 0x1f ;  /* 0x00201f0008067f89 */ /* 0x000fe200000e0000 */
[----:B0-----:R-:W-:-:S05]  /*1d0b0*/  SEL R0, R0, RZ, P5 ;  /* 0x000000ff00007207 */ /* 0x001fca0002800000 */
[----:B------:R-:W-:-:S05]  /*1d0c0*/  IMAD.IADD R9, R3, 0x1, R0 ;  /* 0x0000000103097824 */ /* 0x000fca00078e0200 */
[----:B------:R-:W3:Y:S04]  /*1d0d0*/  SHFL.IDX PT, R2, R9, 0x1f, 0x1f ;  /* 0x03e01f0009027f89 */ /* 0x000ee800000e0000 */
[----:B------:R-:W0:Y:S01]  /*1d0e0*/  SHFL.IDX PT, R0, R8, RZ, 0x1f ;  /* 0x00001fff08007589 */ /* 0x000e2200000e0000 */
[----:B---3--:R-:W-:-:S04]  /*1d0f0*/  IMAD R2, R2, R10, RZ ;  /* 0x0000000a02027224 */ /* 0x008fc800078e02ff */
[----:B------:R-:W-:-:S05]  /*1d100*/  IMAD.IADD R6, R6, 0x1, R2 ;  /* 0x0000000106067824 */ /* 0x000fca00078e0202 */
[----:B0-----:R-:W-:-:S13]  /*1d110*/  ISETP.GT.AND P6, PT, R6, R0, PT ;  /* 0x000000000600720c */ /* 0x001fda0003fc4270 */
[----:B------:R-:W-:Y:S05]  /*1d120*/  @P6 BRA `(.L_x_1204) ;  /* 0x0000000000906947 */ /* 0x000fea0003800000 */
.L_x_1208:
        /* <DEDUP_REMOVED lines=14> */
.L_x_1207:
[----:B------:R-:W-:Y:S05]  /*1d210*/  BSYNC B0 ;  /* 0x0000000000007941 */ /* 0x000fea0003800000 */
.L_x_1206:
[----:B0----5:R-:W0:Y:S01]  /*1d220*/  SHFL.UP PT, R2, R5, 0x1, RZ ;  /* 0x0420000005027989 */ /* 0x021e2200000e00ff */
[----:B------:R-:W1:Y:S01]  /*1d230*/  LDC R10, c[0x0][0xc38] ;  /* 0x00030e00ff0a7b82 */ /* 0x000e620000000800 */
        /* <DEDUP_REMOVED lines=14> */
[----:B------:R-:W1:Y:S02]  /*1d320*/  SHFL.IDX PT, R2, R9, 0x1f, 0x1f ;  /* 0x03e01f0009027f89 */ /* 0x000e6400000e0000 */
[----:B-1----:R-:W-:-:S04]  /*1d330*/  IMAD R2, R2, R10, RZ ;  /* 0x0000000a02027224 */ /* 0x002fc800078e02ff */
[----:B------:R-:W-:-:S05]  /*1d340*/  IMAD.IADD R6, R2, 0x1, R6 ;  /* 0x0000000102067824 */ /* 0x000fca00078e0206 */
[----:B------:R-:W-:-:S13]  /*1d350*/  ISETP.GT.AND P6, PT, R6, R0, PT ;  /* 0x000000000600720c */ /* 0x000fda0003fc4270 */
[----:B------:R-:W-:Y:S05]  /*1d360*/  @!P6 BRA `(.L_x_1208) ;  /* 0xfffffffc0070e947 */ /* 0x000fea000383ffff */
.L_x_1204:
        /* <DEDUP_REMOVED lines=10> */
[----:B------:R0:W2:Y:S01]  /*1d410*/  LDG.E R7, desc[UR50][R2.64] ;  /* 0x0000003202077981 */ /* 0x0000a2000c1e1900 */
[----:B------:R-:W-:Y:S01]  /*1d420*/  ISETP.NE.AND P0, PT, RZ, UR7, PT ;  /* 0x00000007ff007c0c */ /* 0x000fe2000bf05270 */
[----:B0-----:R-:W-:-:S05]  /*1d430*/  IMAD.U32 R2, RZ, RZ, UR6 ;  /* 0x00000006ff027e24 */ /* 0x001fca000f8e00ff */
[----:B------:R0:W2:Y:S02]  /*1d440*/  SHFL.IDX PT, R5, R5, R2, 0x1f ;  /* 0x00001f0205057589 */ /* 0x0000a400000e0000 */
[----:B0-----:R-:W-:Y:S02]  /*1d450*/  IMAD.MOV.U32 R2, RZ, RZ, RZ ;  /* 0x000000ffff027224 */ /* 0x001fe400078e00ff */
[----:B--2---:R-:W-:-:S05]  /*1d460*/  IMAD R4, R5, R7, RZ ;  /* 0x0000000705047224 */ /* 0x004fca00078e02ff */
[----:B------:R-:W-:Y:S01]  /*1d470*/  IABS R8, R4 ;  /* 0x0000000400087213 */ /* 0x000fe20000000000 */
[----:B------:R-:W-:Y:S06]  /*1d480*/  @!P0 BRA `(.L_x_1209) ;  /* 0x00000000000c8947 */ /* 0x000fec0003800000 */
[----:B------:R-:W-:-:S06]  /*1d490*/  UIADD3 UR4, UR6, -0x1, URZ ;  /* 0xffffffff06047890 */ /* 0x000fcc000fffe03f */
[----:B------:R-:W-:-:S06]  /*1d4a0*/  IMAD.U32 R2, RZ, RZ, UR4 ;  /* 0x00000004ff027e24 */ /* 0x000fcc000f8e00ff */
[----:B------:R0:W1:Y:S02]  /*1d4b0*/  SHFL.IDX PT, R2, R9, R2, 0x1f ;  /* 0x00001f0209027589 */ /* 0x00006400000e0000 */
.L_x_1209:
[----:B------:R-:W2:Y:S01]  /*1d4c0*/  I2F.RP R3, R8 ;  /* 0x0000000800037306 */ /* 0x000ea20000209400 */
[----:B01----:R-:W-:-:S04]  /*1d4d0*/  IMAD R9, R2, R10, R6 ;  /* 0x0000000a02097224 */ /* 0x003fc800078e0206 */
[----:B------:R-:W-:Y:S01]  /*1d4e0*/  IMAD.IADD R0, R0, 0x1, -R9 ;  /* 0x0000000100007824 */ /* 0x000fe200078e0a09 */
[----:B------:R1:W-:Y:S02]  /*1d4f0*/  STL [R1+0x10], R9 ;  /* 0x0000100901007387 */ /* 0x0003e40000100800 */
[----:B--2---:R-:W0:Y:S02]  /*1d500*/  MUFU.RCP R3, R3 ;  /* 0x0000000300037308 */ /* 0x004e240000001000 */
[----:B0-----:R-:W-:-:S06]  /*1d510*/  VIADD R3, R3, 0xffffffe ;  /* 0x0ffffffe03037836 */ /* 0x001fcc0000000000 */
[----:B------:R-:W0:Y:S02]  /*1d520*/  F2I.FTZ.U32.TRUNC.NTZ R3, R3 ;  /* 0x0000000300037305 */ /* 0x000e24000021f000 */
[----:B0-----:R-:W-:-:S04]  /*1d530*/  IMAD.MOV R2, RZ, RZ, -R3 ;  /* 0x000000ffff027224 */ /* 0x001fc800078e0a03 */
        /* <DEDUP_REMOVED lines=14> */
[----:B------:R-:W-:-:S07]  /*1d620*/  ISETP.GE.AND P2, PT, R3, RZ, PT ;  /* 0x000000ff0300720c */ /* 0x000fce0003f46270 */
[----:B------:R-:W-:-:S06]  /*1d630*/  @P0 VIADD R2, R2, 0x1 ;  /* 0x0000000102020836 */ /* 0x000fcc0000000000 */
[----:B------:R-:W-:Y:S01]  /*1d640*/  @!P2 IMAD.MOV R2, RZ, RZ, -R2 ;  /* 0x000000ffff02a224 */ /* 0x000fe200078e0a02 */
[----:B------:R-:W-:-:S05]  /*1d650*/  @!P1 LOP3.LUT R2, RZ, R4, RZ, 0x33, !PT ;  /* 0x00000004ff029212 */ /* 0x000fca00078e33ff */
[----:B------:R-:W-:Y:S02]  /*1d660*/  IMAD R6, R7, R2, RZ ;  /* 0x0000000207067224 */ /* 0x000fe400078e02ff */
[----:B------:R-:W-:Y:S02]  /*1d670*/  IMAD.MOV R2, RZ, RZ, -R2 ;  /* 0x000000ffff027224 */ /* 0x000fe400078e0a02 */
[----:B------:R-:W-:Y:S02]  /*1d680*/  IMAD.MOV R3, RZ, RZ, -R6 ;  /* 0x000000ffff037224 */ /* 0x000fe400078e0a06 */
[----:B------:R-:W-:-:S03]  /*1d690*/  IMAD R0, R4, R2, R0 ;  /* 0x0000000204007224 */ /* 0x000fc600078e0200 */
[----:B------:R-:W-:-:S04]  /*1d6a0*/  VIADDMNMX R7, R3, R10, R7, PT ;  /* 0x0000000a03077246 */ /* 0x000fc80003800107 */
[----:B------:R-:W-:-:S04]  /*1d6b0*/  IABS R8, R7 ;  /* 0x0000000700087213 */ /* 0x000fc80000000000 */
[----:B------:R-:W0:Y:S08]  /*1d6c0*/  I2F.RP R3, R8 ;  /* 0x0000000800037306 */ /* 0x000e300000209400 */
[----:B0-----:R-:W0:Y:S02]  /*1d6d0*/  MUFU.RCP R3, R3 ;  /* 0x0000000300037308 */ /* 0x001e240000001000 */
        /* <DEDUP_REMOVED lines=8> */
[----:B------:R-:W-:-:S04]  /*1d760*/  IMAD.HI.U32 R2, R2, R3, RZ ;  /* 0x0000000302027227 */ /* 0x000fc800078e00ff */
[----:B------:R-:W-:-:S04]  /*1d770*/  IMAD.MOV R4, RZ, RZ, -R4 ;  /* 0x000000ffff047224 */ /* 0x000fc800078e0a04 */
        /* <DEDUP_REMOVED lines=13> */
[----:B------:R-:W-:Y:S01]  /*1d850*/  IMAD R3, R2, R7, R3 ;  /* 0x0000000702037224 */ /* 0x000fe200078e0203 */
[----:B------:R-:W-:-:S04]  /*1d860*/  LOP3.LUT R2, RZ, R2, RZ, 0x33, !PT ;  /* 0x00000002ff027212 */ /* 0x000fc800078e33ff */
[----:B------:R-:W-:Y:S01]  /*1d870*/  R2UR UR36, R3 ;  /* 0x00000000032472ca */ /* 0x000fe200000e0000 */
[----:B------:R-:W-:-:S05]  /*1d880*/  IMAD.IADD R0, R5, 0x1, R2 ;  /* 0x0000000105007824 */ /* 0x000fca00078e0202 */
[----:B------:R1:W-:Y:S01]  /*1d890*/  STL [R1+0x14], R0 ;  /* 0x0000140001007387 */ /* 0x0003e20000100800 */
[----:B------:R-:W-:Y:S08]  /*1d8a0*/  BRA `(.L_x_1210) ;  /* 0x0000000000107947 */ /* 0x000ff00003800000 */
.L_x_1205:
[----:B------:R0:W-:Y:S01]  /*1d8b0*/  STL [R1+0x10], R0 ;  /* 0x0000100001007387 */ /* 0x0001e20000100800 */
[----:B------:R-:W-:Y:S01]  /*1d8c0*/  ULDC UR44, c[0x0][0xc3c] ;  /* 0x00030f00002c7ab9 */ /* 0x000fe20000000800 */
[----:B------:R-:W-:Y:S02]  /*1d8d0*/  UMOV UR36, URZ ;  /* 0x0000003f00247c82 */ /* 0x000fe40008000000 */
[----:B------:R0:W-:Y:S03]  /*1d8e0*/  STL [R1+0x14], RZ ;  /* 0x000014ff01007387 */ /* 0x0001e60000100800 */
.L_x_1210:
[----:B------:R-:W2:Y:S04]  /*1d8f0*/  LDL R2, [R1+0x14] ;  /* 0x0000140001027983 */ /* 0x000ea80000100800 */
[----:B------:R-:W3:Y:S01]  /*1d900*/  LDL R3, [R1+0x10] ;  /* 0x0000100001037983 */ /* 0x000ee20000100800 */
[----:B01----:R-:W0:Y:S02]  /*1d910*/  S2R R0, SR_TID.X ;  /* 0x0000000000007919 */ /* 0x003e240000002100 */
[----:B0-----:R-:W-:Y:S01]  /*1d920*/  LOP3.LUT R0, R0, 0x1f, RZ, 0xc0, !PT ;  /* 0x0000001f00007812 */ /* 0x001fe200078ec0ff */
[----:B------:R-:W-:Y:S03]  /*1d930*/  BAR.SYNC.DEFER_BLOCKING 0x4, 0x180 ;  /* 0x0106000000007b1d */ /* 0x000fe60000010000 */
[----:B------:R-:W-:Y:S01]  /*1d940*/  ISETP.NE.AND P0, PT, R0, RZ, PT ;  /* 0x000000ff0000720c */ /* 0x000fe20003f05270 */
[----:B--2---:R-:W-:-:S02]  /*1d950*/  IMAD.MOV.U32 R5, RZ, RZ, R2 ;  /* 0x000000ffff057224 */ /* 0x004fc400078e0002 */
[----:B------:R1:W2:Y:S01]  /*1d960*/  LDL R2, [R1] ;  /* 0x0000000001027983 */ /* 0x0002a20000100800 */
[----:B---3--:R-:W-:-:S09]  /*1d970*/  IMAD.MOV.U32 R4, RZ, RZ, R3 ;  /* 0x000000ffff047224 */ /* 0x008fd200078e0003 */
[----:B------:R-:W2:Y:S01]  /*1d980*/  @!P0 S2R R3, SR_CgaCtaId ;  /* 0x0000000000038919 */ /* 0x000ea20000008800 */
[----:B------:R-:W-:Y:S01]  /*1d990*/  @!P0 MOV R0, 0x400 ;  /* 0x0000040000008802 */ /* 0x000fe20000000f00 */
[----:B------:R-:W-:Y:S02]  /*1d9a0*/  IMAD.U32 R6, RZ, RZ, UR36 ;  /* 0x00000024ff067e24 */ /* 0x000fe4000f8e00ff */
[----:B------:R-:W-:Y:S01]  /*1d9b0*/  IMAD.U32 R7, RZ, RZ, UR44 ;  /* 0x0000002cff077e24 */ /* 0x000fe2000f8e00ff */
[----:B--2---:R-:W-:-:S05]  /*1d9c0*/  @!P0 LEA R2, R3, R0, 0x18 ;  /* 0x0000000003028211 */ /* 0x004fca00078ec0ff */
[----:B------:R1:W-:Y:S04]  /*1d9d0*/  @!P0 STS.128 [R2+0x288d0], R4 ;  /* 0x0288d00402008388 */ /* 0x0003e80000000c00 */
[----:B------:R1:W-:Y:S01]  /*1d9e0*/  @!P0 STL [R1], R2 ;  /* 0x0000000201008387 */ /* 0x0003e20000100800 */
[----:B------:R-:W-:Y:S06]  /*1d9f0*/  BAR.ARV 0x5, 0x180 ;  /* 0x0146000000007b1d */ /* 0x000fec0000002000 */
.L_x_1203:
[----:B------:R-:W-:Y:S02]  /*1da00*/  ULDC UR4, c[0x0][0xc3c] ;  /* 0x00030f0000047ab9 */ /* 0x000fe40000000800 */
[----:B------:R-:W-:-:S06]  /*1da10*/  UISETP.GE.AND UP0, UPT, UR44, UR4, UPT ;  /* 0x000000042c00728c */ /* 0x000fcc000bf06270 */
[----:B------:R-:W-:-:S13]  /*1da20*/  PLOP3.LUT P0, PT, PT, PT, UP0, 0x80, 0x0 ;  /* 0x000000000000781c */ /* 0x000fda0003f0f008 */
[----:B------:R-:W-:Y:S05]  /*1da30*/  @!P0 BRA `(.L_x_1211) ;  /* 0xffffffb400a08947 */ /* 0x000fea000383ffff */
.L_x_1138:
        /* <DEDUP_REMOVED lines=12> */
.L_x_1260:
[----:B------:R-:W-:Y:S05]  /*1db00*/  BSYNC B0 ;  /* 0x0000000000007941 */ /* 0x000fea0003800000 */
.L_x_1212:
[----:B------:R-:W-:-:S03]  /*1db10*/  UMOV UR4, 0xffffffff ;  /* 0xffffffff00047882 */ /* 0x000fc60000000000 */
[----:B------:R-:W-:Y:S05]  /*1db20*/  BRA.DIV UR4, `(.L_x_1214) ;  /* 0x0000001604347947 */ /* 0x000fea000b800000 */
[----:B------:R-:W1:Y:S02]  /*1db30*/  S2R R2, SR_TID.X ;  /* 0x0000000000027919 */ /* 0x000e640000002100 */
[----:B-1----:R-:W-:-:S04]  /*1db40*/  SHF.R.U32.HI R2, RZ, 0x5, R2 ;  /* 0x00000005ff027819 */ /* 0x002fc80000011602 */
[----:B------:R-:W-:-:S05]  /*1db50*/  LOP3.LUT R2, R2, 0x3, RZ, 0xc0, !PT ;  /* 0x0000000302027812 */ /* 0x000fca00078ec0ff */
[----:B------:R1:W2:Y:S02]  /*1db60*/  SHFL.IDX PT, R14, R2, RZ, 0x1f ;  /* 0x00001fff020e7589 */ /* 0x0002a400000e0000 */
.L_x_1263:
[----:B--2---:R-:W-:Y:S01]  /*1db70*/  ISETP.NE.AND P0, PT, R14, RZ, PT ;  /* 0x000000ff0e00720c */ /* 0x004fe20003f05270 */
[----:B------:R-:W-:-:S12]  /*1db80*/  BSSY B0, `(.L_x_1215) ;  /* 0x000002e000007945 */ /* 0x000fd80003800000 */
[----:B------:R-:W-:Y:S05]  /*1db90*/  @P0 BRA `(.L_x_1216) ;  /* 0x0000000000b00947 */ /* 0x000fea0003800000 */
[----:B------:R-:W-:-:S03]  /*1dba0*/  UMOV UR4, 0xffffffff ;  /* 0xffffffff00047882 */ /* 0x000fc60000000000 */
[----:B------:R-:W-:Y:S05]  /*1dbb0*/  BRA.DIV UR4, `(.L_x_1217) ;  /* 0x0000001604447947 */ /* 0x000fea000b800000 */
[----:B------:R-:W-:-:S13]  /*1dbc0*/  ELECT P6, URZ, PT ;  /* 0x00000000003f782f */ /* 0x000fda00038c0000 */
.L_x_1266:
[----:B------:R-:W-:Y:S05]  /*1dbd0*/  @!P6 BRA `(.L_x_1216) ;  /* 0x0000000000a0e947 */ /* 0x000fea0003800000 */
[----:B------:R-:W-:-:S06]  /*1dbe0*/  ULOP3.LUT UR4, UR38, 0x2, URZ, 0xfc, !UPT ;  /* 0x0000000226047892 */ /* 0x000fcc000f8efc3f */
[----:B-1----:R-:W-:-:S05]  /*1dbf0*/  IMAD.U32 R2, RZ, RZ, UR4 ;  /* 0x00000004ff027e24 */ /* 0x002fca000f8e00ff */
[----:B------:R-:W-:-:S13]  /*1dc00*/  ISETP.NE.AND P0, PT, R2, 0x3, PT ;  /* 0x000000030200780c */ /* 0x000fda0003f05270 */
[----:B------:R-:W-:Y:S05]  /*1dc10*/  @!P0 BRA `(.L_x_1218) ;  /* 0x0000000000048947 */ /* 0x000fea0003800000 */
[----:B------:R-:W-:Y:S01]  /*1dc20*/  BPT.TRAP 0x1 ;  /* 0x000000040000795c */ /* 0x000fe20000300000 */
.L_x_1218:
        /* <DEDUP_REMOVED lines=14> */
.L_x_1267:
[----:B------:R-:W1:Y:S02]  /*1dd10*/  SYNCS.PHASECHK.TRANS64.TRYWAIT P1, [R7+URZ], R2 ;  /* 0x00000002070075a7 */ /* 0x000e64000802017f */
[----:B-1----:R-:W-:Y:S05]  /*1dd20*/  @!P1 BRA `(.L_x_1220) ;  /* 0x00000014001c9947 */ /* 0x002fea0003800000 */
.L_x_1268:
[----:B------:R-:W-:Y:S05]  /*1dd30*/  @!P0 BRA `(.L_x_1221) ;  /* 0x0000000000048947 */ /* 0x000fea0003800000 */
[----:B------:R-:W-:Y:S01]  /*1dd40*/  BPT.TRAP 0x1 ;  /* 0x000000040000795c */ /* 0x000fe20000300000 */
.L_x_1221:
[----:B------:R-:W2:Y:S02]  /*1dd50*/  LDL.LU R4, [R1+0x4] ;  /* 0x0000040001047983 */ /* 0x000ea40000300800 */
[----:B--2---:R-:W-:-:S04]  /*1dd60*/  IMAD R4, R4, 0x8, R0 ;  /* 0x0000000804047824 */ /* 0x004fc800078e0200 */
[----:B------:R-:W2:Y:S02]  /*1dd70*/  SYNCS.PHASECHK.TRANS64.TRYWAIT P1, [R4+URZ+0x28860], R5 ;  /* 0x02886005040075a7 */ /* 0x000ea4000802017f */
[----:B--2---:R-:W-:Y:S05]  /*1dd80*/  @!P1 BRA `(.L_x_1222) ;  /* 0x0000001400189947 */ /* 0x004fea0003800000 */
.L_x_1269:
[----:B------:R-:W-:Y:S05]  /*1dd90*/  @!P0 BRA `(.L_x_1223) ;  /* 0x0000000000048947 */ /* 0x000fea0003800000 */
[----:B------:R-:W-:Y:S01]  /*1dda0*/  BPT.TRAP 0x1 ;  /* 0x000000040000795c */ /* 0x000fe20000300000 */
.L_x_1223:
[----:B------:R-:W-:-:S04]  /*1ddb0*/  IMAD R3, R3, 0x8, R0 ;  /* 0x0000000803037824 */ /* 0x000fc800078e0200 */
[----:B------:R-:W3:Y:S02]  /*1ddc0*/  SYNCS.PHASECHK.TRANS64.TRYWAIT P1, [R3+URZ+0x28860], R2 ;  /* 0x02886002030075a7 */ /* 0x000ee4000802017f */
[----:B---3--:R-:W-:Y:S05]  /*1ddd0*/  @!P1 BRA `(.L_x_1224) ;  /* 0x0000001400189947 */ /* 0x008fea0003800000 */
.L_x_1270:
[----:B------:R-:W-:Y:S05]  /*1dde0*/  @!P0 BRA `(.L_x_1225) ;  /* 0x0000000000048947 */ /* 0x000fea0003800000 */
[----:B------:R-:W-:Y:S01]  /*1ddf0*/  BPT.TRAP 0x1 ;  /* 0x000000040000795c */ /* 0x000fe20000300000 */
.L_x_1225:
[----:B------:R-:W4:Y:S02]  /*1de00*/  SYNCS.PHASECHK.TRANS64.TRYWAIT P0, [R4+URZ+0x28880], R5 ;  /* 0x02888005040075a7 */ /* 0x000f24000800017f */
[----:B----4-:R-:W-:Y:S05]  /*1de10*/  @!P0 BRA `(.L_x_1226) ;  /* 0x00000014001c8947 */ /* 0x010fea0003800000 */
.L_x_1227:
[----:B------:R0:W0:Y:S02]  /*1de20*/  SYNCS.PHASECHK.TRANS64.TRYWAIT P0, [R3+URZ+0x28880], R2 ;  /* 0x02888002030075a7 */ /* 0x000024000800017f */
[----:B0-----:R-:W-:Y:S05]  /*1de30*/  @!P0 NANOSLEEP.SYNCS 0x989680 ;  /* 0x009896800000895d */ /* 0x001fea0003900000 */
[----:B------:R-:W0:Y:S02]  /*1de40*/  @!P0 SYNCS.PHASECHK.TRANS64 P0, [R3+URZ+0x28880], R2 ;  /* 0x02888002030085a7 */ /* 0x000e24000800007f */
[----:B0-----:R-:W-:Y:S05]  /*1de50*/  @!P0 BRA `(.L_x_1227) ;  /* 0xfffffffc00f08947 */ /* 0x001fea000383ffff */
.L_x_1216:
[----:B------:R-:W-:Y:S05]  /*1de60*/  BSYNC B0 ;  /* 0x0000000000007941 */ /* 0x000fea0003800000 */
.L_x_1215:
[----:B------:R-:W-:Y:S05]  /*1de70*/  EXIT ;  /* 0x000000000000794d */ /* 0x000fea0003800000 */
.L_x_1036:
[----:B0-----:R-:W-:-:S04]  /*1de80*/  IMAD.U32 R3, RZ, RZ, UR45 ;  /* 0x0000002dff037e24 */ /* 0x001fc8000f8e00ff */
[----:B------:R0:W1:Y:S03]  /*1de90*/  SYNCS.PHASECHK.TRANS64.TRYWAIT P1, [R3+URZ+0x28800], R8 ;  /* 0x02880008030075a7 */ /* 0x000066000802017f */
[----:B-1----:R-:W-:Y:S05]  /*1dea0*/  @!P1 NANOSLEEP.SYNCS 0x989680 ;  /* 0x009896800000995d */ /* 0x002fea0003900000 */
[----:B------:R-:W1:Y:S02]  /*1deb0*/  @!P1 SYNCS.PHASECHK.TRANS64 P1, [R3+URZ+0x28800], R8 ;  /* 0x02880008030095a7 */ /* 0x000e64000802007f */
[----:B-1----:R-:W-:Y:S05]  /*1dec0*/  @!P1 BRA `(.L_x_1036) ;  /* 0xfffffffc00ec9947 */ /* 0x002fea000383ffff */
[----:B------:R-:W-:Y:S05]  /*1ded0*/  BRA `(.L_x_1228) ;  /* 0xfffffe3c00e87947 */ /* 0x000fea000383ffff */
.L_x_1040:
[----:B0-----:R0:W2:Y:S02]  /*1dee0*/  SYNCS.PHASECHK.TRANS64.TRYWAIT P1, [R123+URZ+0x28830], R4 ;  /* 0x028830047b0075a7 */ /* 0x0010a4000802017f */
[----:B--2---:R-:W-:Y:S05]  /*1def0*/  @!P1 NANOSLEEP.SYNCS 0x989680 ;  /* 0x009896800000995d */ /* 0x004fea0003900000 */
[----:B------:R-:W2:Y:S02]  /*1df00*/  @!P1 SYNCS.PHASECHK.TRANS64 P1, [R123+URZ+0x28830], R4 ;  /* 0x028830047b0095a7 */ /* 0x000ea4000802007f */
[----:B--2---:R-:W-:Y:S05]  /*1df10*/  @!P1 BRA `(.L_x_1040) ;  /* 0xfffffffc00f09947 */ /* 0x004fea000383ffff */
[----:B------:R-:W-:Y:S05]  /*1df20*/  BRA `(.L_x_1039) ;  /* 0xfffffe4000147947 */ /* 0x000fea000383ffff */
.L_x_1056:
[----:B-1----:R-:W-:-:S04]  /*1df30*/  IMAD.U32 R9, RZ, RZ, UR6 ;  /* 0x00000006ff097e24 */ /* 0x002fc8000f8e00ff */
[----:B------:R1:W2:Y:S03]  /*1df40*/  SYNCS.PHASECHK.TRANS64.TRYWAIT P1, [R9+URZ+0x28830], R8 ;  /* 0x02883008090075a7 */ /* 0x0002a6000802017f */
[----:B--2---:R-:W-:Y:S05]  /*1df50*/  @!P1 NANOSLEEP.SYNCS 0x989680 ;  /* 0x009896800000995d */ /* 0x004fea0003900000 */
[----:B------:R-:W2:Y:S02]  /*1df60*/  @!P1 SYNCS.PHASECHK.TRANS64 P1, [R9+URZ+0x28830], R8 ;  /* 0x02883008090095a7 */ /* 0x000ea4000802007f */
[----:B--2---:R-:W-:Y:S05]  /*1df70*/  @!P1 BRA `(.L_x_1056) ;  /* 0xfffffffc00ec9947 */ /* 0x004fea000383ffff */
[----:B------:R-:W-:Y:S05]  /*1df80*/  BRA `(.L_x_1053) ;  /* 0xfffffe8c00bc7947 */ /* 0x000fea000383ffff */
.L_x_1060:
[----:B-1----:R-:W-:-:S04]  /*1df90*/  IMAD.U32 R9, RZ, RZ, UR6 ;  /* 0x00000006ff097e24 */ /* 0x002fc8000f8e00ff */
[----:B------:R1:W2:Y:S03]  /*1dfa0*/  SYNCS.PHASECHK.TRANS64.TRYWAIT P1, [R9+URZ+0x28850], R8 ;  /* 0x02885008090075a7 */ /* 0x0002a6000802017f */
[----:B--2---:R-:W-:Y:S05]  /*1dfb0*/  @!P1 NANOSLEEP.SYNCS 0x989680 ;  /* 0x009896800000995d */ /* 0x004fea0003900000 */
[----:B------:R-:W2:Y:S02]  /*1dfc0*/  @!P1 SYNCS.PHASECHK.TRANS64 P1, [R9+URZ+0x28850], R8 ;  /* 0x02885008090095a7 */ /* 0x000ea4000802007f */
[----:B--2---:R-:W-:Y:S05]  /*1dfd0*/  @!P1 BRA `(.L_x_1060) ;  /* 0xfffffffc00ec9947 */ /* 0x004fea000383ffff */
[----:B------:R-:W-:Y:S05]  /*1dfe0*/  BRA `(.L_x_1057) ;  /* 0xfffffe9000347947 */ /* 0x000fea000383ffff */
.L_x_1078:
[----:B-1----:R-:W-:-:S04]  /*1dff0*/  IMAD.U32 R7, RZ, RZ, UR6 ;  /* 0x00000006ff077e24 */ /* 0x002fc8000f8e00ff */
[----:B------:R1:W2:Y:S03]  /*1e000*/  SYNCS.PHASECHK.TRANS64.TRYWAIT P1, [R7+URZ+0x28830], R6 ;  /* 0x02883006070075a7 */ /* 0x0002a6000802017f */
[----:B--2---:R-:W-:Y:S05]  /*1e010*/  @!P1 NANOSLEEP.SYNCS 0x989680 ;  /* 0x009896800000995d */ /* 0x004fea0003900000 */
[----:B------:R-:W2:Y:S02]  /*1e020*/  @!P1 SYNCS.PHASECHK.TRANS64 P1, [R7+URZ+0x28830], R6 ;  /* 0x02883006070095a7 */ /* 0x000ea4000802007f */
[----:B--2---:R-:W-:Y:S05]  /*1e030*/  @!P1 BRA `(.L_x_1078) ;  /* 0xfffffffc00ec9947 */ /* 0x004fea000383ffff */
[----:B------:R-:W-:Y:S05]  /*1e040*/  BRA `(.L_x_1075) ;  /* 0xfffffee400807947 */ /* 0x000fea000383ffff */
.L_x_1082:
[----:B-1----:R-:W-:-:S04]  /*1e050*/  IMAD.U32 R7, RZ, RZ, UR6 ;  /* 0x00000006ff077e24 */ /* 0x002fc8000f8e00ff */
[----:B------:R1:W2:Y:S03]  /*1e060*/  SYNCS.PHASECHK.TRANS64.TRYWAIT P1, [R7+URZ+0x28850], R6 ;  /* 0x02885006070075a7 */ /* 0x0002a6000802017f */
[----:B--2---:R-:W-:Y:S05]  /*1e070*/  @!P1 NANOSLEEP.SYNCS 0x989680 ;  /* 0x009896800000995d */ /* 0x004fea0003900000 */
[----:B------:R-:W2:Y:S02]  /*1e080*/  @!P1 SYNCS.PHASECHK.TRANS64 P1, [R7+URZ+0x28850], R6 ;  /* 0x02885006070095a7 */ /* 0x000ea4000802007f */
[----:B--2---:R-:W-:Y:S05]  /*1e090*/  @!P1 BRA `(.L_x_1082) ;  /* 0xfffffffc00ec9947 */ /* 0x004fea000383ffff */
[----:B------:R-:W-:Y:S05]  /*1e0a0*/  BRA `(.L_x_1079) ;  /* 0xfffffee800047947 */ /* 0x000fea000383ffff */
.L_x_1089:
[----:B-1----:R-:W-:-:S04]  /*1e0b0*/  IMAD.U32 R7, RZ, RZ, UR6 ;  /* 0x00000006ff077e24 */ /* 0x002fc8000f8e00ff */
[----:B------:R1:W2:Y:S03]  /*1e0c0*/  SYNCS.PHASECHK.TRANS64.TRYWAIT P1, [R7+URZ+0x28830], R6 ;  /* 0x02883006070075a7 */ /* 0x0002a6000802017f */
[----:B--2---:R-:W-:Y:S05]  /*1e0d0*/  @!P1 NANOSLEEP.SYNCS 0x989680 ;  /* 0x009896800000995d */ /* 0x004fea0003900000 */
[----:B------:R-:W2:Y:S02]  /*1e0e0*/  @!P1 SYNCS.PHASECHK.TRANS64 P1, [R7+URZ+0x28830], R6 ;  /* 0x02883006070095a7 */ /* 0x000ea4000802007f */
[----:B--2---:R-:W-:Y:S05]  /*1e0f0*/  @!P1 BRA `(.L_x_1089) ;  /* 0xfffffffc00ec9947 */ /* 0x004fea000383ffff */
[----:B------:R-:W-:Y:S05]  /*1e100*/  BRA `(.L_x_1086) ;  /* 0xffffff1800507947 */ /* 0x000fea000383ffff */
.L_x_1093:
[----:B-1----:R-:W-:-:S04]  /*1e110*/  IMAD.U32 R7, RZ, RZ, UR6 ;  /* 0x00000006ff077e24 */ /* 0x002fc8000f8e00ff */
[----:B------:R1:W2:Y:S03]  /*1e120*/  SYNCS.PHASECHK.TRANS64.TRYWAIT P1, [R7+URZ+0x28850], R6 ;  /* 0x02885006070075a7 */ /* 0x0002a6000802017f */
[----:B--2---:R-:W-:Y:S05]  /*1e130*/  @!P1 NANOSLEEP.SYNCS 0x989680 ;  /* 0x009896800000995d */ /* 0x004fea0003900000 */
[----:B------:R-:W2:Y:S02]  /*1e140*/  @!P1 SYNCS.PHASECHK.TRANS64 P1, [R7+URZ+0x28850], R6 ;  /* 0x02885006070095a7 */ /* 0x000ea4000802007f */
[----:B--2---:R-:W-:Y:S05]  /*1e150*/  @!P1 BRA `(.L_x_1093) ;  /* 0xfffffffc00ec9947 */ /* 0x004fea000383ffff */
[----:B------:R-:W-:Y:S05]  /*1e160*/  BRA `(.L_x_1090) ;  /* 0xffffff1800d47947 */ /* 0x000fea000383ffff */
.L_x_1107:
[----:B-1----:R-:W-:-:S04]  /*1e170*/  IMAD.U32 R3, RZ, RZ, UR4 ;  /* 0x00000004ff037e24 */ /* 0x002fc8000f8e00ff */
[----:B------:R1:W2:Y:S03]  /*1e180*/  SYNCS.PHASECHK.TRANS64.TRYWAIT P1, [R3+URZ+0x28850], R0 ;  /* 0x02885000030075a7 */ /* 0x0002a6000802017f */
[----:B--2---:R-:W-:Y:S05]  /*1e190*/  @!P1 NANOSLEEP.SYNCS 0x989680 ;  /* 0x009896800000995d */ /* 0x004fea0003900000 */
[----:B------:R-:W2:Y:S02]  /*1e1a0*/  @!P1 SYNCS.PHASECHK.TRANS64 P1, [R3+URZ+0x28850], R0 ;  /* 0x02885000030095a7 */ /* 0x000ea4000802007f */
[----:B--2---:R-:W-:Y:S05]  /*1e1b0*/  @!P1 BRA `(.L_x_1107) ;  /* 0xfffffffc00ec9947 */ /* 0x004fea000383ffff */
[----:B------:R-:W-:Y:S05]  /*1e1c0*/  BRA `(.L_x_1106) ;  /* 0xffffff6c00447947 */ /* 0x000fea000383ffff */
.L_x_1159:
[----:B------:R-:W-:Y:S02]  /*1e1d0*/  IMAD.MOV.U32 R13, RZ, RZ, R0 ;  /* 0x000000ffff0d7224 */ /* 0x000fe400078e0000 */
[----:B------:R-:W-:Y:S02]  /*1e1e0*/  IMAD.MOV.U32 R12, RZ, RZ, RZ ;  /* 0x000000ffff0c7224 */ /* 0x000fe400078e00ff */
[----:B------:R-:W-:Y:S02]  /*1e1f0*/  IMAD.MOV.U32 R11, RZ, RZ, 0x1f ;  /* 0x0000001fff0b7424 */ /* 0x000fe400078e00ff */
[----:B------:R-:W-:-:S07]  /*1e200*/  IMAD.MOV.U32 R15, RZ, RZ, -0x1 ;  /* 0xffffffffff0f7424 */ /* 0x000fce00078e00ff */
[----:B0-----:R-:W-:Y:S05]  /*1e210*/  WARPSYNC.COLLECTIVE R15, `(.L_x_1229) ;  /* 0x000000000f087348 */ /* 0x001fea0003c00000 */
[----:B------:R1:W2:Y:S02]  /*1e220*/  SHFL.IDX P6, R14, R13, R12, R11 ;  /* 0x0000000c0d0e7389 */ /* 0x0002a400000c000b */
[----:B012---:R-:W-:Y:S01]  /*1e230*/  ENDCOLLECTIVE ;  /* 0x000000000000791b */ /* 0x007fe20003800000 */
.L_x_1229:
[----:B------:R-:W-:Y:S05]  /*1e240*/  BRA `(.L_x_1230) ;  /* 0xffffffc000247947 */ /* 0x000fea000383ffff */
.L_x_1161:
[----:B------:R-:W-:Y:S01]  /*1e250*/  BSSY B0, `(.L_x_1231) ;  /* 0x0000006000007945 */ /* 0x000fe20003800000 */
[----:B------:R-:W-:-:S07]  /*1e260*/  IMAD.MOV.U32 R15, RZ, RZ, -0x1 ;  /* 0xffffffffff0f7424 */ /* 0x000fce00078e00ff */
[----:B0-----:R-:W-:Y:S05]  /*1e270*/  WARPSYNC.COLLECTIVE R15, `(.L_x_1232) ;  /* 0x000000000f0c7348 */ /* 0x001fea0003c00000 */
[----:B------:R-:W-:Y:S02]  /*1e280*/  ELECT P6, UR62, PT ;  /* 0x00000000003e782f */ /* 0x000fe400038c0000 */
[----:B------:R-:W-:Y:S01]  /*1e290*/  MOV R14, UR62 ;  /* 0x0000003e000e7c02 */ /* 0x000fe20008000f00 */
[----:B0-----:R-:W-:Y:S10]  /*1e2a0*/  ENDCOLLECTIVE ;  /* 0x000000000000791b */ /* 0x001ff40003800000 */
.L_x_1232:
[----:B------:R-:W-:Y:S05]  /*1e2b0*/  BSYNC B0 ;  /* 0x0000000000007941 */ /* 0x000fea0003800000 */
.L_x_1231:
[----:B------:R-:W-:Y:S05]  /*1e2c0*/  BRA `(.L_x_1233) ;  /* 0xffffffc0002c7947 */ /* 0x000fea000383ffff */
.L_x_1163:
[----:B0-----:R0:W1:Y:S02]  /*1e2d0*/  SYNCS.PHASECHK.TRANS64.TRYWAIT P0, [R4+URZ+0x28880], R3 ;  /* 0x02888003040075a7 */ /* 0x001064000800017f */
[----:B-1----:R-:W-:Y:S05]  /*1e2e0*/  @!P0 NANOSLEEP.SYNCS 0x989680 ;  /* 0x009896800000895d */ /* 0x002fea0003900000 */
[----:B------:R-:W1:Y:S02]  /*1e2f0*/  @!P0 SYNCS.PHASECHK.TRANS64 P0, [R4+URZ+0x28880], R3 ;  /* 0x02888003040085a7 */ /* 0x000e64000800007f */
[----:B-1----:R-:W-:Y:S05]  /*1e300*/  @!P0 BRA `(.L_x_1163) ;  /* 0xfffffffc00f08947 */ /* 0x002fea000383ffff */
[----:B------:R-:W-:Y:S05]  /*1e310*/  BRA `(.L_x_1234) ;  /* 0xffffffc000907947 */ /* 0x000fea000383ffff */
.L_x_1165:
[----:B-1----:R1:W2:Y:S02]  /*1e320*/  SYNCS.PHASECHK.TRANS64.TRYWAIT P0, [R4+URZ+0x28840], R3 ;  /* 0x02884003040075a7 */ /* 0x0022a4000800017f */
[----:B--2---:R-:W-:Y:S05]  /*1e330*/  @!P0 NANOSLEEP.SYNCS 0x989680 ;  /* 0x009896800000895d */ /* 0x004fea0003900000 */
[----:B------:R-:W2:Y:S02]  /*1e340*/  @!P0 SYNCS.PHASECHK.TRANS64 P0, [R4+URZ+0x28840], R3 ;  /* 0x02884003040085a7 */ /* 0x000ea4000800007f */
[----:B--2---:R-:W-:Y:S05]  /*1e350*/  @!P0 BRA `(.L_x_1165) ;  /* 0xfffffffc00f08947 */ /* 0x004fea000383ffff */
[----:B------:R-:W-:Y:S05]  /*1e360*/  BRA `(.L_x_1235) ;  /* 0xffffffc000e87947 */ /* 0x000fea000383ffff */
.L_x_1169:
[----:B------:R-:W-:Y:S01]  /*1e370*/  IMAD.MOV.U32 R13, RZ, RZ, R2 ;  /* 0x000000ffff0d7224 */ /* 0x000fe200078e0002 */
[----:B------:R-:W-:Y:S01]  /*1e380*/  LOP3.LUT R7, R7, 0x7f, RZ, 0xc0, !PT ;  /* 0x0000007f07077812 */ /* 0x000fe200078ec0ff */
[----:B------:R-:W-:Y:S02]  /*1e390*/  IMAD.MOV.U32 R12, RZ, RZ, RZ ;  /* 0x000000ffff0c7224 */ /* 0x000fe400078e00ff */
[----:B------:R-:W-:Y:S01]  /*1e3a0*/  IMAD.MOV.U32 R11, RZ, RZ, 0x181f ;  /* 0x0000181fff0b7424 */ /* 0x000fe200078e00ff */
[----:B------:R-:W-:Y:S01]  /*1e3b0*/  SHF.R.U32.HI R5, RZ, 0x3, R7 ;  /* 0x00000003ff057819 */ /* 0x000fe20000011607 */
[----:B------:R-:W-:Y:S02]  /*1e3c0*/  IMAD.MOV.U32 R15, RZ, RZ, -0x1 ;  /* 0xffffffffff0f7424 */ /* 0x000fe400078e00ff */
[----:B------:R-:W-:Y:S02]  /*1e3d0*/  IMAD R3, R8, UR42, RZ ;  /* 0x0000002a08037c24 */ /* 0x000fe4000f8e02ff */
[----:B------:R-:W-:-:S07]  /*1e3e0*/  IMAD.IADD R4, R5, 0x1, R18 ;  /* 0x0000000105047824 */ /* 0x000fce00078e0212 */
[----:B-----5:R-:W-:Y:S05]  /*1e3f0*/  WARPSYNC.COLLECTIVE R15, `(.L_x_1236) ;  /* 0x000000000f087348 */ /* 0x020fea0003c00000 */
[----:B------:R0:W1:Y:S02]  /*1e400*/  SHFL.IDX P6, R14, R13, R12, R11 ;  /* 0x0000000c0d0e7389 */ /* 0x00006400000c000b */
[----:B01---5:R-:W-:Y:S01]  /*1e410*/  ENDCOLLECTIVE ;  /* 0x000000000000791b */ /* 0x023fe20003800000 */
.L_x_1236:
[C---:B------:R-:W-:Y:S01]  /*1e420*/  VIADD R5, R4.reuse, 0x10 ;  /* 0x0000001004057836 */ /* 0x040fe20000000000 */
[----:B------:R-:W-:-:S04]  /*1e430*/  ISETP.GE.AND P1, PT, R4, R3, PT ;  /* 0x000000030400720c */ /* 0x000fc80003f26270 */
[----:B------:R-:W-:Y:S01]  /*1e440*/  ISETP.GE.AND P2, PT, R5, R3, PT ;  /* 0x000000030500720c */ /* 0x000fe20003f46270 */
[----:B------:R-:W-:Y:S02]  /*1e450*/  IMAD.MOV.U32 R13, RZ, RZ, R0 ;  /* 0x000000ffff0d7224 */ /* 0x000fe400078e0000 */
[----:B------:R-:W-:-:S10]  /*1e460*/  IMAD.MOV.U32 R6, RZ, RZ, R14 ;  /* 0x000000ffff067224 */ /* 0x000fd400078e000e */
[----:B------:R-:W-:Y:S05]  /*1e470*/  WARPSYNC.COLLECTIVE R15, `(.L_x_1237) ;  /* 0x000000000f087348 */ /* 0x000fea0003c00000 */
[----:B------:R0:W1:Y:S02]  /*1e480*/  SHFL.IDX P6, R14, R13, R12, R11 ;  /* 0x0000000c0d0e7389 */ /* 0x00006400000c000b */
[----:B01----:R-:W-:Y:S01]  /*1e490*/  ENDCOLLECTIVE ;  /* 0x000000000000791b */ /* 0x003fe20003800000 */
.L_x_1237:
[----:B------:R-:W-:Y:S02]  /*1e4a0*/  IMAD.MOV.U32 R13, RZ, RZ, R2 ;  /* 0x000000ffff0d7224 */ /* 0x000fe400078e0002 */
[----:B------:R-:W-:Y:S02]  /*1e4b0*/  IMAD.MOV.U32 R12, RZ, RZ, 0x1 ;  /* 0x00000001ff0c7424 */ /* 0x000fe400078e00ff */
[----:B------:R-:W-:-:S07]  /*1e4c0*/  IMAD.MOV.U32 R7, RZ, RZ, R14 ;  /* 0x000000ffff077224 */ /* 0x000fce00078e000e */
[----:B------:R-:W-:Y:S05]  /*1e4d0*/  WARPSYNC.COLLECTIVE R15, `(.L_x_1238) ;  /* 0x000000000f087348 */ /* 0x000fea0003c00000 */
[----:B------:R0:W1:Y:S02]  /*1e4e0*/  SHFL.IDX P6, R14, R13, R12, R11 ;  /* 0x0000000c0d0e7389 */ /* 0x00006400000c000b */
[----:B01----:R-:W-:Y:S01]  /*1e4f0*/  ENDCOLLECTIVE ;  /* 0x000000000000791b */ /* 0x003fe20003800000 */
.L_x_1238:
        /* <DEDUP_REMOVED lines=10> */
.L_x_1239:
        /* <DEDUP_REMOVED lines=10> */
.L_x_1240:
[----:B------:R-:W-:-:S05]  /*1e640*/  @!P2 IADD3 R5, P1, R10, R5, RZ ;  /* 0x000000050a05a210 */ /* 0x000fca0007f3e0ff */
[----:B------:R-:W-:Y:S02]  /*1e650*/  @!P2 IMAD.X R6, RZ, RZ, R8, P1 ;  /* 0x000000ffff06a224 */ /* 0x000fe400008e0608 */
[C---:B------:R-:W-:Y:S02]  /*1e660*/  VIADD R8, R4.reuse, 0x60 ;  /* 0x0000006004087836 */ /* 0x040fe40000000000 */
[----:B------:R-:W-:Y:S02]  /*1e670*/  @!P2 IMAD.MOV.U32 R7, RZ, RZ, R6 ;  /* 0x000000ffff07a224 */ /* 0x000fe400078e0006 */
        /* <DEDUP_REMOVED lines=12> */
.L_x_1241:
[----:B------:R-:W-:Y:S02]  /*1e740*/  IMAD.MOV.U32 R13, RZ, RZ, R2 ;  /* 0x000000ffff0d7224 */ /* 0x000fe400078e0002 */
[----:B------:R-:W-:Y:S02]  /*1e750*/  IMAD.MOV.U32 R12, RZ, RZ, 0x3 ;  /* 0x00000003ff0c7424 */ /* 0x000fe400078e00ff */
[----:B------:R-:W-:-:S07]  /*1e760*/  IMAD.MOV.U32 R6, RZ, RZ, R14 ;  /* 0x000000ffff067224 */ /* 0x000fce00078e000e */
[----:B------:R-:W-:Y:S05]  /*1e770*/  WARPSYNC.COLLECTIVE R15, `(.L_x_1242) ;  /* 0x000000000f087348 */ /* 0x000fea0003c00000 */
[----:B------:R0:W1:Y:S02]  /*1e780*/  SHFL.IDX P6, R14, R13, R12, R11 ;  /* 0x0000000c0d0e7389 */ /* 0x00006400000c000b */
[----:B01----:R-:W-:Y:S01]  /*1e790*/  ENDCOLLECTIVE ;  /* 0x000000000000791b */ /* 0x003fe20003800000 */
.L_x_1242:
        /* <DEDUP_REMOVED lines=14> */
.L_x_1243:
[----:B------:R-:W-:Y:S02]  /*1e880*/  IMAD.MOV.U32 R13, RZ, RZ, R2 ;  /* 0x000000ffff0d7224 */ /* 0x000fe400078e0002 */
[----:B------:R-:W-:Y:S02]  /*1e890*/  IMAD.MOV.U32 R12, RZ, RZ, 0x4 ;  /* 0x00000004ff0c7424 */ /* 0x000fe400078e00ff */
[----:B------:R-:W-:-:S07]  /*1e8a0*/  IMAD.MOV.U32 R6, RZ, RZ, R14 ;  /* 0x000000ffff067224 */ /* 0x000fce00078e000e */
[----:B------:R-:W-:Y:S05]  /*1e8b0*/  WARPSYNC.COLLECTIVE R15, `(.L_x_1244) ;  /* 0x000000000f087348 */ /* 0x000fea0003c00000 */
[----:B------:R0:W1:Y:S02]  /*1e8c0*/  SHFL.IDX P6, R14, R13, R12, R11 ;  /* 0x0000000c0d0e7389 */ /* 0x00006400000c000b */
[----:B01----:R-:W-:Y:S01]  /*1e8d0*/  ENDCOLLECTIVE ;  /* 0x000000000000791b */ /* 0x003fe20003800000 */
.L_x_1244:
        /* <DEDUP_REMOVED lines=14> */
.L_x_1245:
[----:B------:R-:W-:Y:S02]  /*1e9c0*/  IMAD.MOV.U32 R13, RZ, RZ, R2 ;  /* 0x000000ffff0d7224 */ /* 0x000fe400078e0002 */
[----:B------:R-:W-:Y:S02]  /*1e9d0*/  IMAD.MOV.U32 R12, RZ, RZ, 0x5 ;  /* 0x00000005ff0c7424 */ /* 0x000fe400078e00ff */
[----:B------:R-:W-:-:S07]  /*1e9e0*/  IMAD.MOV.U32 R6, RZ, RZ, R14 ;  /* 0x000000ffff067224 */ /* 0x000fce00078e000e */
[----:B------:R-:W-:Y:S05]  /*1e9f0*/  WARPSYNC.COLLECTIVE R15, `(.L_x_1246) ;  /* 0x000000000f087348 */ /* 0x000fea0003c00000 */
[----:B------:R0:W1:Y:S02]  /*1ea00*/  SHFL.IDX P6, R14, R13, R12, R11 ;  /* 0x0000000c0d0e7389 */ /* 0x00006400000c000b */
[----:B01----:R-:W-:Y:S01]  /*1ea10*/  ENDCOLLECTIVE ;  /* 0x000000000000791b */ /* 0x003fe20003800000 */
.L_x_1246:
        /* <DEDUP_REMOVED lines=14> */
.L_x_1247:
[----:B------:R-:W-:Y:S02]  /*1eb00*/  IMAD.MOV.U32 R13, RZ, RZ, R2 ;  /* 0x000000ffff0d7224 */ /* 0x000fe400078e0002 */
[----:B------:R-:W-:Y:S02]  /*1eb10*/  IMAD.MOV.U32 R12, RZ, RZ, 0x6 ;  /* 0x00000006ff0c7424 */ /* 0x000fe400078e00ff */
[----:B------:R-:W-:-:S07]  /*1eb20*/  IMAD.MOV.U32 R6, RZ, RZ, R14 ;  /* 0x000000ffff067224 */ /* 0x000fce00078e000e */
[----:B------:R-:W-:Y:S05]  /*1eb30*/  WARPSYNC.COLLECTIVE R15, `(.L_x_1248) ;  /* 0x000000000f087348 */ /* 0x000fea0003c00000 */
[----:B------:R0:W1:Y:S02]  /*1eb40*/  SHFL.IDX P6, R14, R13, R12, R11 ;  /* 0x0000000c0d0e7389 */ /* 0x00006400000c000b */
[----:B01----:R-:W-:Y:S01]  /*1eb50*/  ENDCOLLECTIVE ;  /* 0x000000000000791b */ /* 0x003fe20003800000 */
.L_x_1248:
        /* <DEDUP_REMOVED lines=13> */
.L_x_1249:
[----:B------:R-:W-:Y:S02]  /*1ec30*/  IMAD.MOV.U32 R13, RZ, RZ, R2 ;  /* 0x000000ffff0d7224 */ /* 0x000fe400078e0002 */
[----:B------:R-:W-:Y:S02]  /*1ec40*/  IMAD.MOV.U32 R12, RZ, RZ, 0x7 ;  /* 0x00000007ff0c7424 */ /* 0x000fe400078e00ff */
[----:B------:R-:W-:-:S07]  /*1ec50*/  IMAD.MOV.U32 R6, RZ, RZ, R14 ;  /* 0x000000ffff067224 */ /* 0x000fce00078e000e */
[----:B------:R-:W-:Y:S05]  /*1ec60*/  WARPSYNC.COLLECTIVE R15, `(.L_x_1250) ;  /* 0x000000000f087348 */ /* 0x000fea0003c00000 */
[----:B------:R0:W1:Y:S02]  /*1ec70*/  SHFL.IDX P6, R14, R13, R12, R11 ;  /* 0x0000000c0d0e7389 */ /* 0x00006400000c000b */
[----:B01----:R-:W-:Y:S01]  /*1ec80*/  ENDCOLLECTIVE ;  /* 0x000000000000791b */ /* 0x003fe20003800000 */
.L_x_1250:
        /* <DEDUP_REMOVED lines=12> */
.L_x_1251:
[----:B------:R-:W-:Y:S01]  /*1ed50*/  IMAD.MOV.U32 R0, RZ, RZ, R14 ;  /* 0x000000ffff007224 */ /* 0x000fe200078e000e */
[----:B------:R-:W-:Y:S06]  /*1ed60*/  BRA `(.L_x_1252) ;  /* 0xffffffc4003c7947 */ /* 0x000fec000383ffff */
.L_x_1172:
[----:B0-----:R-:W2:Y:S02]  /*1ed70*/  LDL R2, [R1] ;  /* 0x0000000001027983 */ /* 0x001ea40000100800 */
[----:B--2---:R0:W1:Y:S02]  /*1ed80*/  SYNCS.PHASECHK.TRANS64.TRYWAIT P0, [R2+URZ+0x28820], R0 ;  /* 0x02882000020075a7 */ /* 0x004064000800017f */
[----:B-1----:R-:W-:Y:S05]  /*1ed90*/  @!P0 NANOSLEEP.SYNCS 0x989680 ;  /* 0x009896800000895d */ /* 0x002fea0003900000 */
[----:B------:R-:W1:Y:S02]  /*1eda0*/  @!P0 SYNCS.PHASECHK.TRANS64 P0, [R2+URZ+0x28820], R0 ;  /* 0x02882000020085a7 */ /* 0x000e64000800007f */
[----:B-1----:R-:W-:Y:S05]  /*1edb0*/  @!P0 BRA `(.L_x_1172) ;  /* 0xfffffffc00ec8947 */ /* 0x002fea000383ffff */
[----:B------:R-:W-:Y:S05]  /*1edc0*/  BRA `(.L_x_1253) ;  /* 0xffffffc400987947 */ /* 0x000fea000383ffff */
.L_x_1178:
[----:B--2---:R2:W3:Y:S02]  /*1edd0*/  SYNCS.PHASECHK.TRANS64.TRYWAIT P0, [R4+URZ+0x28880], R3 ;  /* 0x02888003040075a7 */ /* 0x0044e4000800017f */
[----:B---3--:R-:W-:Y:S05]  /*1ede0*/  @!P0 NANOSLEEP.SYNCS 0x989680 ;  /* 0x009896800000895d */ /* 0x008fea0003900000 */
[----:B------:R-:W3:Y:S02]  /*1edf0*/  @!P0 SYNCS.PHASECHK.TRANS64 P0, [R4+URZ+0x28880], R3 ;  /* 0x02888003040085a7 */ /* 0x000ee4000800007f */
[----:B---3--:R-:W-:Y:S05]  /*1ee00*/  @!P0 BRA `(.L_x_1178) ;  /* 0xfffffffc00f08947 */ /* 0x008fea000383ffff */
[----:B------:R-:W-:Y:S05]  /*1ee10*/  BRA `(.L_x_1254) ;  /* 0xffffffc800547947 */ /* 0x000fea000383ffff */
.L_x_1183:
[----:B-1----:R1:W3:Y:S02]  /*1ee20*/  SYNCS.PHASECHK.TRANS64.TRYWAIT P0, [R4+URZ+0x28840], R3 ;  /* 0x02884003040075a7 */ /* 0x0022e4000800017f */
[----:B---3--:R-:W-:Y:S05]  /*1ee30*/  @!P0 NANOSLEEP.SYNCS 0x989680 ;  /* 0x009896800000895d */ /* 0x008fea0003900000 */
[----:B------:R-:W3:Y:S02]  /*1ee40*/  @!P0 SYNCS.PHASECHK.TRANS64 P0, [R4+URZ+0x28840], R3 ;  /* 0x02884003040085a7 */ /* 0x000ee4000800007f */
[----:B---3--:R-:W-:Y:S05]  /*1ee50*/  @!P0 BRA `(.L_x_1183) ;  /* 0xfffffffc00f08947 */ /* 0x008fea000383ffff */
[----:B------:R-:W-:Y:S05]  /*1ee60*/  BRA `(.L_x_1255) ;  /* 0xffffffc800d87947 */ /* 0x000fea000383ffff */
.L_x_1189:
[----:B--2---:R2:W3:Y:S02]  /*1ee70*/  SYNCS.PHASECHK.TRANS64.TRYWAIT P0, [R20+URZ+0x28870], R2 ;  /* 0x02887002140075a7 */ /* 0x0044e4000800017f */
[----:B---3--:R-:W-:Y:S05]  /*1ee80*/  @!P0 NANOSLEEP.SYNCS 0x989680 ;  /* 0x009896800000895d */ /* 0x008fea0003900000 */
[----:B------:R-:W3:Y:S02]  /*1ee90*/  @!P0 SYNCS.PHASECHK.TRANS64 P0, [R20+URZ+0x28870], R2 ;  /* 0x02887002140085a7 */ /* 0x000ee4000800007f */
[----:B---3--:R-:W-:Y:S05]  /*1eea0*/  @!P0 BRA `(.L_x_1189) ;  /* 0xfffffffc00f08947 */ /* 0x008fea000383ffff */
[----:B------:R-:W-:Y:S05]  /*1eeb0*/  BRA `(.L_x_1256) ;  /* 0xffffffcc00787947 */ /* 0x000fea000383ffff */
.L_x_1191:
[----:B--2---:R2:W3:Y:S02]  /*1eec0*/  SYNCS.PHASECHK.TRANS64.TRYWAIT P0, [R20+URZ+0x28860], R2 ;  /* 0x02886002140075a7 */ /* 0x0044e4000800017f */
[----:B---3--:R-:W-:Y:S05]  /*1eed0*/  @!P0 NANOSLEEP.SYNCS 0x989680 ;  /* 0x009896800000895d */ /* 0x008fea0003900000 */
[----:B------:R-:W3:Y:S02]  /*1eee0*/  @!P0 SYNCS.PHASECHK.TRANS64 P0, [R20+URZ+0x28860], R2 ;  /* 0x02886002140085a7 */ /* 0x000ee4000800007f */
[----:B---3--:R-:W-:Y:S05]  /*1eef0*/  @!P0 BRA `(.L_x_1191) ;  /* 0xfffffffc00f08947 */ /* 0x008fea000383ffff */
[----:B------:R-:W-:Y:S05]  /*1ef00*/  BRA `(.L_x_1257) ;  /* 0xffffffcc00807947 */ /* 0x000fea000383ffff */
.L_x_1198:
[----:B-1----:R1:W2:Y:S02]  /*1ef10*/  SYNCS.PHASECHK.TRANS64.TRYWAIT P1, [R18+URZ+0x28870], R3 ;  /* 0x02887003120075a7 */ /* 0x0022a4000802017f */
[----:B--2---:R-:W-:Y:S05]  /*1ef20*/  @!P1 NANOSLEEP.SYNCS 0x989680 ;  /* 0x009896800000995d */ /* 0x004fea0003900000 */
[----:B------:R-:W2:Y:S02]  /*1ef30*/  @!P1 SYNCS.PHASECHK.TRANS64 P1, [R18+URZ+0x28870], R3 ;  /* 0x02887003120095a7 */ /* 0x000ea4000802007f */
[----:B--2---:R-:W-:Y:S05]  /*1ef40*/  @!P1 BRA `(.L_x_1198) ;  /* 0xfffffffc00f09947 */ /* 0x004fea000383ffff */
[----:B------:R-:W-:Y:S05]  /*1ef50*/  BRA `(.L_x_1258) ;  /* 0xffffffd400b07947 */ /* 0x000fea000383ffff */
.L_x_1200:
[----:B-1----:R1:W2:Y:S02]  /*1ef60*/  SYNCS.PHASECHK.TRANS64.TRYWAIT P1, [R18+URZ+0x28860], R3 ;  /* 0x02886003120075a7 */ /* 0x0022a4000802017f */
[----:B--2---:R-:W-:Y:S05]  /*1ef70*/  @!P1 NANOSLEEP.SYNCS 0x989680 ;  /* 0x009896800000995d */ /* 0x004fea0003900000 */
[----:B------:R-:W2:Y:S02]  /*1ef80*/  @!P1 SYNCS.PHASECHK.TRANS64 P1, [R18+URZ+0x28860], R3 ;  /* 0x02886003120095a7 */ /* 0x000ea4000802007f */
[----:B--2---:R-:W-:Y:S05]  /*1ef90*/  @!P1 BRA `(.L_x_1200) ;  /* 0xfffffffc00f09947 */ /* 0x004fea000383ffff */
[----:B------:R-:W-:Y:S05]  /*1efa0*/  BRA `(.L_x_1259) ;  /* 0xffffffd400b87947 */ /* 0x000fea000383ffff */
.L_x_1213:
[----:B0-----:R0:W1:Y:S02]  /*1efb0*/  SYNCS.PHASECHK.TRANS64.TRYWAIT P0, [R0+URZ+0x28820], R3 ;  /* 0x02882003000075a7 */ /* 0x001064000800017f */
[----:B-1----:R-:W-:Y:S05]  /*1efc0*/  @!P0 NANOSLEEP.SYNCS 0x989680 ;  /* 0x009896800000895d */ /* 0x002fea0003900000 */
[----:B------:R-:W1:Y:S02]  /*1efd0*/  @!P0 SYNCS.PHASECHK.TRANS64 P0, [R0+URZ+0x28820], R3 ;  /* 0x02882003000085a7 */ /* 0x000e64000800007f */
[----:B-1----:R-:W-:Y:S05]  /*1efe0*/  @!P0 BRA `(.L_x_1213) ;  /* 0xfffffffc00f08947 */ /* 0x002fea000383ffff */
[----:B------:R-:W-:Y:S05]  /*1eff0*/  BRA `(.L_x_1260) ;  /* 0xffffffe800c07947 */ /* 0x000fea000383ffff */
.L_x_1214:
        /* <DEDUP_REMOVED lines=11> */
.L_x_1262:
[----:B------:R-:W-:Y:S05]  /*1f0b0*/  BSYNC B0 ;  /* 0x0000000000007941 */ /* 0x000fea0003800000 */
.L_x_1261:
[----:B------:R-:W-:Y:S05]  /*1f0c0*/  BRA `(.L_x_1263) ;  /* 0xffffffe800a87947 */ /* 0x000fea000383ffff */
.L_x_1217:
[----:B------:R-:W-:Y:S01]  /*1f0d0*/  BSSY B1, `(.L_x_1264) ;  /* 0x0000006000017945 */ /* 0x000fe20003800000 */
[----:B------:R-:W-:-:S07]  /*1f0e0*/  IMAD.MOV.U32 R15, RZ, RZ, -0x1 ;  /* 0xffffffffff0f7424 */ /* 0x000fce00078e00ff */
[----:B01----:R-:W-:Y:S05]  /*1f0f0*/  WARPSYNC.COLLECTIVE R15, `(.L_x_1265) ;  /* 0x000000000f0c7348 */ /* 0x003fea0003c00000 */
[----:B------:R-:W-:Y:S02]  /*1f100*/  ELECT P6, UR62, PT ;  /* 0x00000000003e782f */ /* 0x000fe400038c0000 */
[----:B------:R-:W-:Y:S01]  /*1f110*/  MOV R14, UR62 ;  /* 0x0000003e000e7c02 */ /* 0x000fe20008000f00 */
[----:B01----:R-:W-:Y:S10]  /*1f120*/  ENDCOLLECTIVE ;  /* 0x000000000000791b */ /* 0x003ff40003800000 */
.L_x_1265:
[----:B------:R-:W-:Y:S05]  /*1f130*/  BSYNC B1 ;  /* 0x0000000000017941 */ /* 0x000fea0003800000 */
.L_x_1264:
[----:B------:R-:W-:Y:S05]  /*1f140*/  BRA `(.L_x_1266) ;  /* 0xffffffe800a07947 */ /* 0x000fea000383ffff */
.L_x_1219:
[----:B0-----:R0:W1:Y:S02]  /*1f150*/  SYNCS.PHASECHK.TRANS64.TRYWAIT P1, [R6+URZ], R5 ;  /* 0x00000005060075a7 */ /* 0x001064000802017f */
[----:B-1----:R-:W-:Y:S05]  /*1f160*/  @!P1 NANOSLEEP.SYNCS 0x989680 ;  /* 0x009896800000995d */ /* 0x002fea0003900000 */
[----:B------:R-:W1:Y:S02]  /*1f170*/  @!P1 SYNCS.PHASECHK.TRANS64 P1, [R6+URZ], R5 ;  /* 0x00000005060095a7 */ /* 0x000e64000802007f */
[----:B-1----:R-:W-:Y:S05]  /*1f180*/  @!P1 BRA `(.L_x_1219) ;  /* 0xfffffffc00f09947 */ /* 0x002fea000383ffff */
[----:B------:R-:W-:Y:S05]  /*1f190*/  BRA `(.L_x_1267) ;  /* 0xffffffe800dc7947 */ /* 0x000fea000383ffff */
.L_x_1220:
[----:B-1----:R1:W2:Y:S02]  /*1f1a0*/  SYNCS.PHASECHK.TRANS64.TRYWAIT P1, [R7+URZ], R2 ;  /* 0x00000002070075a7 */ /* 0x0022a4000802017f */
[----:B--2---:R-:W-:Y:S05]  /*1f1b0*/  @!P1 NANOSLEEP.SYNCS 0x989680 ;  /* 0x009896800000995d */ /* 0x004fea0003900000 */
[----:B------:R-:W2:Y:S02]  /*1f1c0*/  @!P1 SYNCS.PHASECHK.TRANS64 P1, [R7+URZ], R2 ;  /* 0x00000002070095a7 */ /* 0x000ea4000802007f */
[----:B--2---:R-:W-:Y:S05]  /*1f1d0*/  @!P1 BRA `(.L_x_1220) ;  /* 0xfffffffc00f09947 */ /* 0x004fea000383ffff */
[----:B------:R-:W-:Y:S05]  /*1f1e0*/  BRA `(.L_x_1268) ;  /* 0xffffffe800d07947 */ /* 0x000fea000383ffff */
.L_x_1222:
[----:B--2---:R2:W3:Y:S02]  /*1f1f0*/  SYNCS.PHASECHK.TRANS64.TRYWAIT P1, [R4+URZ+0x28860], R5 ;  /* 0x02886005040075a7 */ /* 0x0044e4000802017f */
[----:B---3--:R-:W-:Y:S05]  /*1f200*/  @!P1 NANOSLEEP.SYNCS 0x989680 ;  /* 0x009896800000995d */ /* 0x008fea0003900000 */
[----:B------:R-:W3:Y:S02]  /*1f210*/  @!P1 SYNCS.PHASECHK.TRANS64 P1, [R4+URZ+0x28860], R5 ;  /* 0x02886005040095a7 */ /* 0x000ee4000802007f */
[----:B---3--:R-:W-:Y:S05]  /*1f220*/  @!P1 BRA `(.L_x_1222) ;  /* 0xfffffffc00f09947 */ /* 0x008fea000383ffff */
[----:B------:R-:W-:Y:S05]  /*1f230*/  BRA `(.L_x_1269) ;  /* 0xffffffe800d47947 */ /* 0x000fea000383ffff */
.L_x_1224:
[----:B---3--:R3:W4:Y:S02]  /*1f240*/  SYNCS.PHASECHK.TRANS64.TRYWAIT P1, [R3+URZ+0x28860], R2 ;  /* 0x02886002030075a7 */ /* 0x008724000802017f */
[----:B----4-:R-:W-:Y:S05]  /*1f250*/  @!P1 NANOSLEEP.SYNCS 0x989680 ;  /* 0x009896800000995d */ /* 0x010fea0003900000 */
[----:B------:R-:W4:Y:S02]  /*1f260*/  @!P1 SYNCS.PHASECHK.TRANS64 P1, [R3+URZ+0x28860], R2 ;  /* 0x02886002030095a7 */ /* 0x000f24000802007f */
[----:B----4-:R-:W-:Y:S05]  /*1f270*/  @!P1 BRA `(.L_x_1224) ;  /* 0xfffffffc00f09947 */ /* 0x010fea000383ffff */
[----:B------:R-:W-:Y:S05]  /*1f280*/  BRA `(.L_x_1270) ;  /* 0xffffffe800d47947 */ /* 0x000fea000383ffff */
.L_x_1226:
[----:B----4-:R4:W0:Y:S02]  /*1f290*/  SYNCS.PHASECHK.TRANS64.TRYWAIT P0, [R4+URZ+0x28880], R5 ;  /* 0x02888005040075a7 */ /* 0x010824000800017f */
[----:B0-----:R-:W-:Y:S05]  /*1f2a0*/  @!P0 NANOSLEEP.SYNCS 0x989680 ;  /* 0x009896800000895d */ /* 0x001fea0003900000 */
[----:B------:R-:W0:Y:S02]  /*1f2b0*/  @!P0 SYNCS.PHASECHK.TRANS64 P0, [R4+URZ+0x28880], R5 ;  /* 0x02888005040085a7 */ /* 0x000e24000800007f */
[----:B0-----:R-:W-:Y:S05]  /*1f2c0*/  @!P0 BRA `(.L_x_1226) ;  /* 0xfffffffc00f08947 */ /* 0x001fea000383ffff */
[----:B------:R-:W-:Y:S05]  /*1f2d0*/  BRA `(.L_x_1227) ;  /* 0xffffffe800d07947 */ /* 0x000fea000383ffff */
.L_x_1271:
        /* <DEDUP_REMOVED lines=10> */
.L_x_2681:


//--------------------- .text._ZN7cutlass13device_kernelIN5flash11enable_sm90INS1_16FlashAttnFwdSm90INS1_25CollectiveMainloopFwdSm90ILi2EN4cute5tupleIJNS5_1CILi1EEES8_S8_EEENS6_IJNS7_ILi128EEENS7_ILi192EEESA_EEELi128ENS_12float_e4m3_tEfNS_4arch4Sm90ELb0ELb1ELb1ELb1ELb0ELb1ELb0ELb1ELb1ELb1ELb0ELb0EEENS1_21CollectiveEpilogueFwdINS6_IJSA_SA_SB_EEES9_NS_10bfloat16_tESF_Li256ELb1ELb1ELb0ELb1EEENS1_36VarlenDynamicPersistentTileSchedulerILi128ELi192ELi256ELi128ELb0ELb1ELb1ELb1ELb0ELb1EEEEEEEEEvNT_6ParamsE --------------------------
	.section	.text._ZN7cutlass13device_kernelIN5flash11enable_sm90INS1_16FlashAttnFwdSm90INS1_25CollectiveMainloopFwdSm90ILi2EN4cute5tupleIJNS5_1CILi1EEES8_S8_EEENS6_IJNS7_ILi128EEENS7_ILi192EEESA_EEELi128ENS_12float_e4m3_tEfNS_4arch4Sm90ELb0ELb1ELb1ELb1ELb0ELb1ELb0ELb1ELb1ELb1ELb0ELb0EEENS1_21CollectiveEpilogueFwdINS6_IJSA_SA_SB_EEES9_NS_10bfloat16_tESF_Li256ELb1ELb1ELb0ELb1EEENS1_36VarlenDynamicPersistentTileSchedulerILi128ELi192ELi256ELi128ELb0ELb1ELb1ELb1ELb0ELb1EEEEEEEEEvNT_6ParamsE,"ax",@progbits
	.align	128
.text._ZN7cutlass13device_kernelIN5flash11enable_sm90INS1_16FlashAttnFwdSm90INS1_25CollectiveMainloopFwdSm90ILi2EN4cute5tupleIJNS5_1CILi1EEES8_S8_EEENS6_IJNS7_ILi128EEENS7_ILi192EEESA_EEELi128ENS_12float_e4m3_tEfNS_4arch4Sm90ELb0ELb1ELb1ELb1ELb0ELb1ELb0ELb1ELb1ELb1ELb0ELb0EEENS1_21CollectiveEpilogueFwdINS6_IJSA_SA_SB_EEES9_NS_10bfloat16_tESF_Li256ELb1ELb1ELb0ELb1EEENS1_36VarlenDynamicPersistentTileSchedulerILi128ELi192ELi256ELi128ELb0ELb1ELb1ELb1ELb0ELb1EEEEEEEEEvNT_6ParamsE:
        .type           _ZN7cutlass13device_kernelIN5flash11enable_sm90INS1_16FlashAttnFwdSm90INS1_25CollectiveMainloopFwdSm90ILi2EN4cute5tupleIJNS5_1CILi1EEES8_S8_EEENS6_IJNS7_ILi128EEENS7_ILi192EEESA_EEELi128ENS_12float_e4m3_tEfNS_4arch4Sm90ELb0ELb1ELb1ELb1ELb0ELb1ELb0ELb1ELb1ELb1ELb0ELb0EEENS1_21CollectiveEpilogueFwdINS6_IJSA_SA_SB_EEES9_NS_10bfloat16_tESF_Li256ELb1ELb1ELb0ELb1EEENS1_36VarlenDynamicPersistentTileSchedulerILi128ELi192ELi256ELi128ELb0ELb1ELb1ELb1ELb0ELb1EEEEEEEEEvNT_6ParamsE,@function
        .size           _ZN7cutlass13device_kernelIN5flash11enable_sm90INS1_16FlashAttnFwdSm90INS1_25CollectiveMainloopFwdSm90ILi2EN4cute5tupleIJNS5_1CILi1EEES8_S8_EEENS6_IJNS7_ILi128EEENS7_ILi192EEESA_EEELi128ENS_12float_e4m3_tEfNS_4arch4Sm90ELb0ELb1ELb1ELb1ELb0ELb1ELb0ELb1ELb1ELb1ELb0ELb0EEENS1_21CollectiveEpilogueFwdINS6_IJSA_SA_SB_EEES9_NS_10bfloat16_tESF_Li256ELb1ELb1ELb0ELb1EEENS1_36VarlenDynamicPersistentTileSchedulerILi128ELi192ELi256ELi128ELb0ELb1ELb1ELb1ELb0ELb1EEEEEEEEEvNT_6ParamsE,(.L_x_2682 - _ZN7cutlass13device_kernelIN5flash11enable_sm90INS1_16FlashAttnFwdSm90INS1_25CollectiveMainloopFwdSm90ILi2EN4cute5tupleIJNS5_1CILi1EEES8_S8_EEENS6_IJNS7_ILi128EEENS7_ILi192EEESA_EEELi128ENS_12float_e4m3_tEfNS_4arch4Sm90ELb0ELb1ELb1ELb1ELb0ELb1ELb0ELb1ELb1ELb1ELb0ELb0EEENS1_21CollectiveEpilogueFwdINS6_IJSA_SA_SB_EEES9_NS_10bfloat16_tESF_Li256ELb1ELb1ELb0ELb1EEENS1_36VarlenDynamicPersistentTileSchedulerILi128ELi192ELi256ELi128ELb0ELb1ELb1ELb1ELb0ELb1EEEEEEEEEvNT_6ParamsE)
        .other          _ZN7cutlass13device_kernelIN5flash11enable_sm90INS1_16FlashAttnFwdSm90INS1_25CollectiveMainloopFwdSm90ILi2EN4cute5tupleIJNS5_1CILi1EEES8_S8_EEENS6_IJNS7_ILi128EEENS7_ILi192EEESA_EEELi128ENS_12float_e4m3_tEfNS_4arch4Sm90ELb0ELb1ELb1ELb1ELb0ELb1ELb0ELb1ELb1ELb1ELb0ELb0EEENS1_21CollectiveEpilogueFwdINS6_IJSA_SA_SB_EEES9_NS_10bfloat16_tESF_Li256ELb1ELb1ELb0ELb1EEENS1_36VarlenDynamicPersistentTileSchedulerILi128ELi192ELi256ELi128ELb0ELb1ELb1ELb1ELb0ELb1EEEEEEEEEvNT_6ParamsE,@"STO_CUDA_ENTRY STV_DEFAULT"
_ZN7cutlass13device_kernelIN5flash11enable_sm90INS1_16FlashAttnFwdSm90INS1_25CollectiveMainloopFwdSm90ILi2EN4cute5tupleIJNS5_1CILi1EEES8_S8_EEENS6_IJNS7_ILi128EEENS7_ILi192EEESA_EEELi128ENS_12float_e4m3_tEfNS_4arch4Sm90ELb0ELb1ELb1ELb1ELb0ELb1ELb0ELb1ELb1ELb1ELb0ELb0EEENS1_21CollectiveEpilogueFwdINS6_IJSA_SA_SB_EEES9_NS_10bfloat16_tESF_Li256ELb1ELb1ELb0ELb1EEENS1_36VarlenDynamicPersistentTileSchedulerILi128ELi192ELi256ELi128ELb0ELb1ELb1ELb1ELb0ELb1EEEEEEEEEvNT_6ParamsE:
        /* <DEDUP_REMOVED lines=24> */
.L_x_1273:
[----:B------:R-:W-:Y:S05]  /*0180*/  BSYNC B0 ;  /* 0x0000000000007941 */ /* 0x000fea0003800000 */
.L_x_1272:
        /* <DEDUP_REMOVED lines=41> */
.L_x_1274:
        /* <DEDUP_REMOVED lines=22> */
.L_x_1275:
        /* <DEDUP_REMOVED lines=18> */
.L_x_1276:
        /* <DEDUP_REMOVED lines=22> */
.L_x_1277:
        /* <DEDUP_REMOVED lines=22> */
.L_x_1278:
[----:B------:R-:W-:Y:S01]  /*0960*/  PLOP3.LUT P0, PT, PT, PT, UP0, 0x80, 0x0 ;  /* 0x000000000000781c */ /* 0x000fe20003f0f008 */
[----:B------:R-:W-:Y:S01]  /*0970*/  UMOV UR36, 0x1 ;  /* 0x0000000100247882 */ /* 0x000fe20000000000 */
[----:B------:R-:W-:Y:S01]  /*0980*/  NOP ;  /* 0x0000000000007918 */ /* 0x000fe20000000000 */
[----:B------:R-:W-:Y:S01]  /*0990*/  USEL UR36, UR36, 0x2, !UP0 ;  /* 0x0000000224247887 */ /* 0x000fe2000c000000 */
[----:B------:R-:W-:Y:S01]  /*09a0*/  BSSY B8, `(.L_x_1279) ;  /* 0x0002c8e000087945 */ /* 0x000fe20003800000 */
[----:B------:R-:W-:Y:S01]  /*09b0*/  ULDC.64 UR38, c[0x0][0x208] ;  /* 0x0000820000267ab9 */ /* 0x000fe20000000a00 */
[----:B012-4-:R-:W-:Y:S07]  /*09c0*/  BAR.SYNC.DEFER_BLOCKING 0x0 ;  /* 0x0000000000007b1d */ /* 0x017fee0000010000 */
[----:B------:R-:W-:Y:S05]  /*09d0*/  @!P0 BRA `(.L_x_1280) ;  /* 0x0000025800288947 */ /* 0x000fea0003800000 */
.L_x_1281:
[----:B------:R-:W-:-:S08]  /*09e0*/  NOP ;  /* 0x0000000000007918 */ /* 0x000fd00000000000 */
[----:B------:R-:W0:Y:S02]  /*09f0*/  USETMAXREG.TRY_ALLOC.CTAPOOL UP0, 0xf0 ;  /* 0x000000f0000079c8 */ /* 0x000e240008000600 */
[----:B0-----:R-:W-:-:S13]  /*0a00*/  PLOP3.LUT P0, PT, PT, PT, UP0, 0x80, 0x0 ;  /* 0x000000000000781c */ /* 0x001fda0003f0f008 */
[----:B------:R-:W-:Y:S05]  /*0a10*/  @!P0 BRA `(.L_x_1281) ;  /* 0xfffffffc00f08947 */ /* 0x000fea000383ffff */
[----:B------:R-:W0:Y:S01]  /*0a20*/  S2R R0, SR_TID.X ;  /* 0x0000000000007919 */ /* 0x000e220000002100 */
[----:B------:R-:W1:Y:S01]  /*0a30*/  S2UR UR40, SR_CgaCtaId ;  /* 0x00000000002879c3 */ /* 0x000e620000008800 */
[----:B------:R-:W-:Y:S01]  /*0a40*/  UMOV UR4, 0x400 ;  /* 0x0000040000047882 */ /* 0x000fe20000000000 */
[----:B------:R-:W-:-:S06]  /*0a50*/  LOP3.LUT R16, R16, 0xffffbfff, RZ, 0xc0, !PT ;  /* 0xffffbfff10107812 */ /* 0x000fcc00078ec0ff */
[----:B------:R-:W-:Y:S06]  /*0a60*/  BAR.ARV 0x8, 0x180 ;  /* 0x0206000000007b1d */ /* 0x000fec0000002000 */
[----:B-1----:R-:W-:-:S06]  /*0a70*/  ULEA UR4, UR40, UR4, 0x18 ;  /* 0x0000000428047291 */ /* 0x002fcc000f8ec03f */
[----:B------:R-:W-:Y:S01]  /*0a80*/  IMAD.U32 R17, RZ, RZ, UR4 ;  /* 0x00000004ff117e24 */ /* 0x000fe2000f8e00ff */
[----:B0-----:R-:W-:Y:S01]  /*0a90*/  SHF.R.U32.HI R0, RZ, 0x7, R0 ;  /* 0x00000007ff007819 */ /* 0x001fe20000011600 */
[----:B------:R-:W-:-:S03]  /*0aa0*/  ULDC UR4, c[0x0][0xc3c] ;  /* 0x00030f0000047ab9 */ /* 0x000fc60000000800 */
[----:B------:R-:W-:-:S13]  /*0ab0*/  ISETP.NE.AND P0, PT, R0, 0x1, PT ;  /* 0x000000010000780c */ /* 0x000fda0003f05270 */
[----:B------:R-:W-:Y:S01]  /*0ac0*/  @P0 LOP3.LUT R16, R16, 0x4000, RZ, 0xfc, !PT ;  /* 0x0000400010100812 */ /* 0x000fe200078efcff */
[----:B------:R-:W-:Y:S08]  /*0ad0*/  @!P0 BAR.ARV 0x9, 0x100 ;  /* 0x0244000000008b1d */ /* 0x000ff00000002000 */
[----:B------:R-:W-:Y:S06]  /*0ae0*/  BAR.SYNC.DEFER_BLOCKING 0x5, 0x180 ;  /* 0x0146000000007b1d */ /* 0x000fec0000010000 */
[----:B------:R-:W0:Y:S02]  /*0af0*/  LDS.128 R220, [R17+0x288d0] ;  /* 0x0288d00011dc7984 */ /* 0x000e240000000c00 */
[----:B------:R-:W-:Y:S06]  /*0b00*/  BAR.ARV 0x4, 0x180 ;  /* 0x0106000000007b1d */ /* 0x000fec0000002000 */
[----:B0-----:R-:W-:-:S13]  /*0b10*/  ISETP.GE.AND P0, PT, R223, UR4, PT ;  /* 0x00000004df007c0c */ /* 0x001fda000bf06270 */
[----:B------:R-:W-:Y:S05]  /*0b20*/  @P0 BRA `(.L_x_1282) ;  /* 0x000002c400d40947 */ /* 0x000fea0003800000 */
[----:B------:R-:W0:Y:S01]  /*0b30*/  S2R R0, SR_TID.X ;  /* 0x0000000000007919 */ /* 0x000e220000002100 */
[----:B------:R-:W-:Y:S01]  /*0b40*/  IMAD.MOV.U32 R22, RZ, RZ, RZ ;  /* 0x000000ffff167224 */ /* 0x000fe200078e00ff */
[----:B------:R-:W-:Y:S01]  /*0b50*/  CS2R R210, SRZ ;  /* 0x0000000000d27805 */ /* 0x000fe2000001ff00 */
[----:B------:R-:W-:Y:S01]  /*0b60*/  IMAD.MOV.U32 R216, RZ, RZ, RZ ;  /* 0x000000ffffd87224 */ /* 0x000fe200078e00ff */
[----:B------:R-:W-:Y:S01]  /*0b70*/  ULOP3.LUT UR41, UR36, 0x1, URZ, 0xfc, !UPT ;  /* 0x0000000124297892 */ /* 0x000fe2000f8efc3f */
[----:B------:R-:W-:Y:S01]  /*0b80*/  UMOV UR37, URZ ;  /* 0x0000003f00257c82 */ /* 0x000fe20008000000 */
[----:B0-----:R-:W-:-:S05]  /*0b90*/  VIADD R12, R0, 0xffffff80 ;  /* 0xffffff80000c7836 */ /* 0x001fca0000000000 */
[----:B------:R-:W-:-:S04]  /*0ba0*/  SHF.R.S32.HI R0, RZ, 0x1f, R12 ;  /* 0x0000001fff007819 */ /* 0x000fc8000001140c */
[----:B------:R-:W-:-:S04]  /*0bb0*/  LEA.HI R2, R0, R12, RZ, 0x7 ;  /* 0x0000000c00027211 */ /* 0x000fc800078f38ff */
[----:B------:R-:W-:Y:S02]  /*0bc0*/  LOP3.LUT R3, R2, 0xffffff80, RZ, 0xc0, !PT ;  /* 0xffffff8002037812 */ /* 0x000fe400078ec0ff */
[----:B------:R-:W-:-:S03]  /*0bd0*/  SHF.R.S32.HI R13, RZ, 0x7, R2 ;  /* 0x00000007ff0d7819 */ /* 0x000fc60000011402 */
[----:B------:R-:W-:-:S05]  /*0be0*/  IMAD.IADD R10, R12, 0x1, -R3 ;  /* 0x000000010c0a7824 */ /* 0x000fca00078e0a03 */
[----:B------:R-:W-:-:S04]  /*0bf0*/  SHF.R.S32.HI R8, RZ, 0x1f, R10 ;  /* 0x0000001fff087819 */ /* 0x000fc8000001140a */
[CC--:B------:R-:W-:Y:S02]  /*0c00*/  LEA.HI R9, R8.reuse, R10.reuse, RZ, 0x2 ;  /* 0x0000000a08097211 */ /* 0x0c0fe400078f10ff */
[----:B------:R-:W-:Y:S02]  /*0c10*/  LEA.HI R8, R8, R10, RZ, 0x5 ;  /* 0x0000000a08087211 */ /* 0x000fe400078f28ff */
[--C-:B------:R-:W-:Y:S02]  /*0c20*/  SHF.R.S32.HI R5, RZ, 0x2, R9.reuse ;  /* 0x00000002ff057819 */ /* 0x100fe40000011409 */
[----:B------:R-:W-:Y:S02]  /*0c30*/  SHF.R.S32.HI R4, RZ, 0x1f, R9 ;  /* 0x0000001fff047819 */ /* 0x000fe40000011409 */
[----:B------:R-:W-:Y:S02]  /*0c40*/  SHF.R.S32.HI R8, RZ, 0x5, R8 ;  /* 0x00000005ff087819 */ /* 0x000fe40000011408 */
[----:B------:R-:W-:-:S02]  /*0c50*/  LEA.HI R3, R4, R5, RZ, 0x3 ;  /* 0x0000000504037211 */ /* 0x000fc400078f18ff */
[CC--:B------:R-:W-:Y:S02]  /*0c60*/  LEA.HI R4, R0.reuse, R12.reuse, RZ, 0x4 ;  /* 0x0000000c00047211 */ /* 0x0c0fe400078f20ff */
[----:B------:R-:W-:Y:S02]  /*0c70*/  LOP3.LUT R6, R3, 0xfffffff8, RZ, 0xc0, !PT ;  /* 0xfffffff803067812 */ /* 0x000fe400078ec0ff */
[----:B------:R-:W-:Y:S02]  /*0c80*/  LEA.HI R3, R0, R12, RZ, 0x5 ;  /* 0x0000000c00037211 */ /* 0x000fe400078f28ff */
[----:B------:R-:W-:Y:S01]  /*0c90*/  SHF.R.S32.HI R7, RZ, 0x4, R4 ;  /* 0x00000004ff077819 */ /* 0x000fe20000011404 */
[----:B------:R-:W-:Y:S01]  /*0ca0*/  IMAD.IADD R11, R5, 0x1, -R6 ;  /* 0x00000001050b7824 */ /* 0x000fe200078e0a06 */
[C---:B------:R-:W-:Y:S01]  /*0cb0*/  LOP3.LUT R5, R4.reuse, 0x3fffff0, RZ, 0xc0, !PT ;  /* 0x03fffff004057812 */ /* 0x040fe200078ec0ff */
[----:B------:R-:W-:Y:S01]  /*0cc0*/  IMAD.SHL.U32 R3, R3, 0x20, RZ ;  /* 0x0000002003037824 */ /* 0x000fe200078e00ff */
[----:B------:R-:W-:Y:S01]  /*0cd0*/  LEA.HI R4, R4, R7, RZ, 0x1 ;  /* 0x0000000704047211 */ /* 0x000fe200078f08ff */
[----:B------:R-:W-:Y:S01]  /*0ce0*/  IMAD R11, R8, 0x10, R11 ;  /* 0x00000010080b7824 */ /* 0x000fe200078e020b */
[----:B------:R-:W-:Y:S01]  /*0cf0*/  LEA.HI R6, R2, R13, RZ, 0x1 ;  /* 0x0000000d02067211 */ /* 0x000fe200078f08ff */
[----:B------:R-:W-:Y:S01]  /*0d00*/  IMAD.IADD R2, R12, 0x1, -R5 ;  /* 0x000000010c027824 */ /* 0x000fe200078e0a05 */
[----:B------:R-:W-:-:S02]  /*0d10*/  LOP3.LUT R231, R3, 0xfffffc00, RZ, 0xc0, !PT ;  /* 0xfffffc0003e77812 */ /* 0x000fc400078ec0ff */
[----:B------:R-:W-:Y:S02]  /*0d20*/  LOP3.LUT R4, R4, 0x1ffffffe, RZ, 0xc0, !PT ;  /* 0x1ffffffe04047812 */ /* 0x000fe400078ec0ff */
[----:B------:R-:W-:Y:S01]  /*0d30*/  LOP3.LUT R6, R6, 0x3fffffe, RZ, 0xc0, !PT ;  /* 0x03fffffe06067812 */ /* 0x000fe200078ec0ff */
[----:B------:R-:W-:Y:S01]  /*0d40*/  IMAD R3, R2, 0x40, R231 ;  /* 0x0000004002037824 */ /* 0x000fe200078e02e7 */
[----:B------:R-:W-:Y:S01]  /*0d50*/  LOP3.LUT R219, R9, 0x7ffffffc, RZ, 0xc0, !PT ;  /* 0x7ffffffc09db7812 */ /* 0x000fe200078ec0ff */
[----:B------:R-:W-:Y:S02]  /*0d60*/  IMAD.IADD R4, R7, 0x1, -R4 ;  /* 0x0000000107047824 */ /* 0x000fe400078e0a04 */
[----:B------:R-:W-:Y:S02]  /*0d70*/  IMAD.IADD R6, R13, 0x1, -R6 ;  /* 0x000000010d067824 */ /* 0x000fe400078e0a06 */
[----:B------:R-:W-:Y:S01]  /*0d80*/  IMAD R2, R4, 0x8, R3 ;  /* 0x0000000804027824 */ /* 0x000fe200078e0203 */
[----:B------:R-:W-:Y:S01]  /*0d90*/  LEA.HI R3, R0, R12, RZ, 0x3 ;  /* 0x0000000c00037211 */ /* 0x000fe200078f18ff */
[----:B------:R-:W-:-:S02]  /*0da0*/  IMAD R5, R6, 0x40, R11 ;  /* 0x0000004006057824 */ /* 0x000fc400078e020b */
[----:B------:R-:W-:Y:S01]  /*0db0*/  IMAD.IADD R219, R10, 0x1, -R219 ;  /* 0x000000010adb7824 */ /* 0x000fe200078e0adb */
[----:B------:R0:W-:Y:S01]  /*0dc0*/  STL [R1+0x30], R2 ;  /* 0x0000300201007387 */ /* 0x0001e20000100800 */
[----:B------:R-:W-:-:S03]  /*0dd0*/  LOP3.LUT R3, R3, 0xfffffff8, RZ, 0xc0, !PT ;  /* 0xfffffff803037812 */ /* 0x000fc600078ec0ff */
[----:B------:R1:W-:Y:S02]  /*0de0*/  STL [R1+0x2c], R5 ;  /* 0x00002c0501007387 */ /* 0x0003e40000100800 */
[----:B------:R-:W-:Y:S01]  /*0df0*/  IMAD.IADD R235, R12, 0x1, -R3 ;  /* 0x000000010ceb7824 */ /* 0x000fe200078e0a03 */
[----:B0-----:R-:W-:-:S04]  /*0e00*/  LEA.HI R2, R0, R12, RZ, 0x2 ;  /* 0x0000000c00027211 */ /* 0x001fc800078f10ff */
[----:B------:R-:W-:Y:S02]  /*0e10*/  LOP3.LUT R0, R2, 0xfffffffc, RZ, 0xc0, !PT ;  /* 0xfffffffc02007812 */ /* 0x000fe400078ec0ff */
[--C-:B------:R-:W-:Y:S02]  /*0e20*/  SHF.R.S32.HI R23, RZ, 0x2, R2.reuse ;  /* 0x00000002ff177819 */ /* 0x100fe40000011402 */
[----:B------:R-:W-:Y:S01]  /*0e30*/  SHF.R.S32.HI R2, RZ, 0x1f, R2 ;  /* 0x0000001fff027819 */ /* 0x000fe20000011402 */
[----:B------:R-:W-:Y:S01]  /*0e40*/  IMAD.IADD R0, R12, 0x1, -R0 ;  /* 0x000000010c007824 */ /* 0x000fe200078e0a00 */
[----:B------:R-:W-:Y:S01]  /*0e50*/  SHF.R.S32.HI R4, RZ, 0x1f, R23 ;  /* 0x0000001fff047819 */ /* 0x000fe20000011417 */
[C---:B------:R-:W-:Y:S01]  /*0e60*/  VIADD R7, R23.reuse, 0x40 ;  /* 0x0000004017077836 */ /* 0x040fe20000000000 */
[----:B------:R-:W-:Y:S01]  /*0e70*/  LEA.HI R2, R2, R23, RZ, 0x3 ;  /* 0x0000001702027211 */ /* 0x000fe200078f18ff */
[C---:B------:R-:W-:Y:S01]  /*0e80*/  IMAD.SHL.U32 R18, R0.reuse, 0x10, RZ ;  /* 0x0000001000127824 */ /* 0x040fe200078e00ff */
[C---:B------:R-:W-:Y:S01]  /*0e90*/  LEA.HI R3, R0.reuse, R0, RZ, 0x1 ;  /* 0x0000000000037211 */ /* 0x040fe200078f08ff */
[----:B------:R-:W-:Y:S01]  /*0ea0*/  IMAD.SHL.U32 R208, R0, 0x8, RZ ;  /* 0x0000000800d07824 */ /* 0x000fe200078e00ff */
[----:B------:R-:W-:Y:S01]  /*0eb0*/  LOP3.LUT R2, R2, 0xfffffff8, RZ, 0xc0, !PT ;  /* 0xfffffff802027812 */ /* 0x000fe200078ec0ff */
[----:B------:R-:W-:Y:S01]  /*0ec0*/  VIADD R6, R23, 0x80 ;  /* 0x0000008017067836 */ /* 0x000fe20000000000 */
[----:B------:R-:W-:Y:S01]  /*0ed0*/  LOP3.LUT R3, R3, 0x1ffffffe, RZ, 0xc0, !PT ;  /* 0x1ffffffe03037812 */ /* 0x000fe200078ec0ff */
[----:B------:R-:W-:Y:S01]  /*0ee0*/  IMAD.SHL.U32 R225, R7, 0x80, RZ ;  /* 0x0000008007e17824 */ /* 0x000fe200078e00ff */
[----:B------:R-:W-:Y:S01]  /*0ef0*/  SHF.R.S32.HI R19, RZ, 0x1f, R18 ;  /* 0x0000001fff137819 */ /* 0x000fe20000011412 */
[----:B------:R-:W-:Y:S01]  /*0f00*/  IMAD.SHL.U32 R226, R6, 0x80, RZ ;  /* 0x0000008006e27824 */ /* 0x000fe200078e00ff */
[----:B------:R-:W-:Y:S01]  /*0f10*/  SHF.R.S32.HI R4, RZ, 0x1f, R6 ;  /* 0x0000001fff047819 */ /* 0x000fe20000011406 */
[----:B------:R-:W-:Y:S01]  /*0f20*/  IMAD.IADD R3, R0, 0x1, -R3 ;  /* 0x0000000100037824 */ /* 0x000fe200078e0a03 */
[----:B------:R-:W-:Y:S01]  /*0f30*/  SHF.R.S32.HI R0, RZ, 0x1f, R7 ;  /* 0x0000001fff007819 */ /* 0x000fe20000011407 */
[----:B------:R-:W-:Y:S01]  /*0f40*/  IMAD.IADD R212, R23, 0x1, -R2 ;  /* 0x0000000117d47824 */ /* 0x000fe200078e0a02 */
[----:B------:R-:W-:Y:S01]  /*0f50*/  LOP3.LUT R225, R225, 0x380, RZ, 0xc0, !PT ;  /* 0x00000380e1e17812 */ /* 0x000fe200078ec0ff */
[----:B------:R-:W-:Y:S01]  /*0f60*/  VIADD R213, R208, 0x20 ;  /* 0x00000020d0d57836 */ /* 0x000fe20000000000 */
[----:B------:R-:W-:Y:S01]  /*0f70*/  LEA.HI R0, R0, R7, RZ, 0x3 ;  /* 0x0000000700007211 */ /* 0x000fe200078f18ff */
[----:B------:R-:W-:Y:S01]  /*0f80*/  IMAD R224, R3, 0x8, R5 ;  /* 0x0000000803e07824 */ /* 0x000fe200078e0205 */
[----:B------:R-:W-:-:S02]  /*0f90*/  LEA.HI R4, R4, R6, RZ, 0x3 ;  /* 0x0000000604047211 */ /* 0x000fc400078f18ff */
[----:B------:R-:W-:Y:S01]  /*0fa0*/  SHF.R.U32.HI R6, RZ, 0x3, R225 ;  /* 0x00000003ff067819 */ /* 0x000fe200000116e1 */
[----:B------:R-:W-:Y:S01]  /*0fb0*/  IMAD.SHL.U32 R0, R0, 0x80, RZ ;  /* 0x0000008000007824 */ /* 0x000fe200078e00ff */
[----:B------:R-:W-:Y:S01]  /*0fc0*/  LOP3.LUT R2, R225, 0x70, R18, 0xf8, !PT ;  /* 0x00000070e1027812 */ /* 0x000fe200078ef812 */
[----:B------:R-:W-:Y:S01]  /*0fd0*/  IMAD.SHL.U32 R4, R4, 0x80, RZ ;  /* 0x0000008004047824 */ /* 0x000fe200078e00ff */
[----:B------:R-:W-:Y:S02]  /*0fe0*/  LOP3.LUT R226, R226, 0x380, RZ, 0xc0, !PT ;  /* 0x00000380e2e27812 */ /* 0x000fe400078ec0ff */
[----:B------:R-:W-:Y:S02]  /*0ff0*/  LOP3.LUT R233, R0, 0xfffffc00, RZ, 0xc0, !PT ;  /* 0xfffffc0000e97812 */ /* 0x000fe400078ec0ff */
[----:B------:R-:W-:Y:S02]  /*1000*/  LOP3.LUT R234, R4, 0xfffffc00, RZ, 0xc0, !PT ;  /* 0xfffffc0004ea7812 */ /* 0x000fe400078ec0ff */
[----:B------:R-:W-:-:S05]  /*1010*/  LOP3.LUT R2, R233, R2, R6, 0xf6, !PT ;  /* 0x00000002e9027212 */ /* 0x000fca00078ef606 */
[----:B------:R-:W-:-:S05]  /*1020*/  IMAD.IADD R0, R17, 0x1, R2 ;  /* 0x0000000111007824 */ /* 0x000fca00078e0202 */
[----:B------:R1:W-:Y:S02]  /*1030*/  STL [R1+0x20], R0 ;  /* 0x0000200001007387 */ /* 0x0003e40000100800 */
.L_x_1510:
[----:B------:R-:W-:Y:S05]  /*1040*/  YIELD ;  /* 0x0000000000007946 */ /* 0x000fea0003800000 */
[----:B------:R-:W-:Y:S01]  /*1050*/  ULDC.64 UR4, c[0x0][0xa28] ;  /* 0x00028a0000047ab9 */ /* 0x000fe20000000a00 */
[----:B01-3--:R-:W0:Y:S01]  /*1060*/  LDC.64 R4, c[0x0][0xa08] ;  /* 0x00028200ff047b82 */ /* 0x00be220000000a00 */
[----:B------:R-:W-:Y:S01]  /*1070*/  ISETP.NE.U32.AND P1, PT, RZ, UR4, PT ;  /* 0x00000004ff007c0c */ /* 0x000fe2000bf25070 */
[----:B------:R-:W-:Y:S02]  /*1080*/  IMAD.MOV.U32 R30, RZ, RZ, RZ ;  /* 0x000000ffff1e7224 */ /* 0x000fe400078e00ff */
[----:B------:R-:W-:Y:S01]  /*1090*/  IMAD.MOV.U32 R0, RZ, RZ, RZ ;  /* 0x000000ffff007224 */ /* 0x000fe200078e00ff */
[----:B------:R-:W-:Y:S01]  /*10a0*/  ISETP.NE.AND.EX P1, PT, RZ, UR5, PT, P1 ;  /* 0x00000005ff007c0c */ /* 0x000fe2000bf25310 */
[----:B------:R-:W-:-:S02]  /*10b0*/  ULDC.64 UR4, c[0x0][0xa18] ;  /* 0x0002860000047ab9 */ /* 0x000fc40000000a00 */
[----:B------:R-:W-:-:S04]  /*10c0*/  ISETP.NE.U32.AND P2, PT, RZ, UR4, PT ;  /* 0x00000004ff007c0c */ /* 0x000fc8000bf45070 */
[----:B------:R-:W-:Y:S01]  /*10d0*/  ISETP.NE.AND.EX P2, PT, RZ, UR5, PT, P2 ;  /* 0x00000005ff007c0c */ /* 0x000fe2000bf45320 */
[----:B------:R-:W-:Y:S02]  /*10e0*/  ULDC.64 UR4, c[0x0][0xa08] ;  /* 0x0002820000047ab9 */ /* 0x000fe40000000a00 */
[----:B------:R-:W-:-:S03]  /*10f0*/  ISETP.NE.U32.AND P0, PT, RZ, UR4, PT ;  /* 0x00000004ff007c0c */ /* 0x000fc6000bf05070 */
[----:B----4-:R-:W1:Y:S01]  /*1100*/  @P1 LDC.64 R2, c[0x0][0xa28] ;  /* 0x00028a00ff021b82 */ /* 0x010e620000000a00 */
[----:B------:R-:W-:Y:S01]  /*1110*/  ISETP.NE.AND.EX P0, PT, RZ, UR5, PT, P0 ;  /* 0x00000005ff007c0c */ /* 0x000fe2000bf05300 */
[----:B0-----:R-:W-:-:S06]  /*1120*/  IMAD.WIDE R8, R223, 0x4, R4 ;  /* 0x00000004df087825 */ /* 0x001fcc00078e0204 */
[----:B------:R-:W0:Y:S01]  /*1130*/  @P2 LDC.64 R6, c[0x0][0xa18] ;  /* 0x00028600ff062b82 */ /* 0x000e220000000a00 */
[----:B------:R-:W-:Y:S02]  /*1140*/  ULDC UR4, c[0x0][0x288] ;  /* 0x0000a20000047ab9 */ /* 0x000fe40000000800 */
[----:B------:R-:W-:Y:S01]  /*1150*/  IMAD.U32 R214, RZ, RZ, UR4 ;  /* 0x00000004ffd67e24 */ /* 0x000fe2000f8e00ff */
[----:B------:R-:W-:Y:S02]  /*1160*/  ULDC.64 UR4, c[0x0][0x418] ;  /* 0x0001060000047ab9 */ /* 0x000fe40000000a00 */
[----:B------:R-:W5:Y:S01]  /*1170*/  @P0 LDG.E R30, desc[UR38][R8.64] ;  /* 0x00000026081e0981 */ /* 0x000f62000c1e1900 */
[----:B-1----:R-:W-:-:S04]  /*1180*/  @P1 IMAD.WIDE R2, R223, 0x4, R2 ;  /* 0x00000004df021825 */ /* 0x002fc800078e0202 */
[----:B0-----:R-:W-:Y:S01]  /*1190*/  @P2 IMAD.WIDE R4, R223, 0x4, R6 ;  /* 0x00000004df042825 */ /* 0x001fe200078e0206 */
[----:B------:R-:W-:Y:S01]  /*11a0*/  UISETP.NE.U32.AND UP0, UPT, UR4, URZ, UPT ;  /* 0x0000003f0400728c */ /* 0x000fe2000bf05070 */
[----:B------:R0:W5:Y:S02]  /*11b0*/  @P1 LDG.E R0, desc[UR38][R2.64] ;  /* 0x0000002602001981 */ /* 0x000164000c1e1900 */
[----:B------:R-:W-:Y:S02]  /*11c0*/  ULDC UR4, c[0x0][0x424] ;  /* 0x0001090000047ab9 */ /* 0x000fe40000000800 */
[----:B------:R1:W5:Y:S01]  /*11d0*/  @P2 LDG.E R214, desc[UR38][R4.64] ;  /* 0x0000002604d62981 */ /* 0x000362000c1e1900 */
[----:B------:R-:W-:-:S03]  /*11e0*/  UISETP.NE.AND.EX UP0, UPT, UR5, URZ, UPT, UP0 ;  /* 0x0000003f0500728c */ /* 0x000fc6000bf05300 */
[----:B------:R-:W-:Y:S01]  /*11f0*/  ULDC UR5, c[0x0][0x2f0] ;  /* 0x0000bc0000057ab9 */ /* 0x000fe20000000800 */
[----:B------:R-:W-:-:S04]  /*1200*/  USEL UR4, UR4, 0x1, UP0 ;  /* 0x0000000104047887 */ /* 0x000fc80008000000 */
[----:B------:R-:W-:-:S03]  /*1210*/  UIMAD UR4, UR4, UR5, URZ ;  /* 0x00000005040472a4 */ /* 0x000fc6000f8e023f */
[----:B------:R-:W-:Y:S02]  /*1220*/  ULDC UR5, c[0x0][0x348] ;  /* 0x0000d20000057ab9 */ /* 0x000fe40000000800 */
[----:B0-----:R-:W-:Y:S02]  /*1230*/  IMAD.U32 R2, RZ, RZ, UR5 ;  /* 0x00000005ff027e24 */ /* 0x001fe4000f8e00ff */
[----:B------:R-:W-:Y:S01]  /*1240*/  IMAD.U32 R29, RZ, RZ, UR4 ;  /* 0x00000004ff1d7e24 */ /* 0x000fe2000f8e00ff */
[----:B-12---:R-:W-:Y:S06]  /*1250*/  @P2 BRA `(.L_x_1283) ;  /* 0x0000000000242947 */ /* 0x006fec0003800000 */
        /* <DEDUP_REMOVED lines=9> */
.L_x_1283:
[----:B------:R-:W-:Y:S01]  /*12f0*/  ULDC.64 UR4, c[0x0][0xa20] ;  /* 0x0002880000047ab9 */ /* 0x000fe20000000a00 */
[----:B------:R-:W-:Y:S01]  /*1300*/  IMAD.MOV.U32 R236, RZ, RZ, R222 ;  /* 0x000000ffffec7224 */ /* 0x000fe200078e00de */
[----:B------:R-:W-:Y:S01]  /*1310*/  ISETP.NE.U32.AND P1, PT, RZ, UR4, PT ;  /* 0x00000004ff007c0c */ /* 0x000fe2000bf25070 */
[----:B------:R-:W-:-:S03]  /*1320*/  IMAD.MOV.U32 R237, RZ, RZ, R223 ;  /* 0x000000ffffed7224 */ /* 0x000fc600078e00df */
[----:B------:R-:W-:-:S13]  /*1330*/  ISETP.NE.AND.EX P1, PT, RZ, UR5, PT, P1 ;  /* 0x00000005ff007c0c */ /* 0x000fda000bf25310 */
[----:B------:R-:W-:Y:S05]  /*1340*/  @!P1 BRA `(.L_x_1284) ;  /* 0x0000000000109947 */ /* 0x000fea0003800000 */
[----:B------:R-:W0:Y:S02]  /*1350*/  LDC.64 R4, c[0x0][0xa20] ;  /* 0x00028800ff047b82 */ /* 0x000e240000000a00 */
[----:B0-----:R-:W-:-:S05]  /*1360*/  IMAD.WIDE R4, R223, 0x4, R4 ;  /* 0x00000004df047825 */ /* 0x001fca00078e0204 */
[----:B------:R0:W5:Y:S01]  /*1370*/  LDG.E R29, desc[UR38][R4.64] ;  /* 0x00000026041d7981 */ /* 0x000162000c1e1900 */
[----:B------:R-:W-:Y:S05]  /*1380*/  BRA `(.L_x_1285) ;  /* 0x0000000000107947 */ /* 0x000fea0003800000 */
.L_x_1284:
[----:B------:R-:W-:Y:S05]  /*1390*/  @!P0 BRA `(.L_x_1285) ;  /* 0x00000000000c8947 */ /* 0x000fea0003800000 */
[----:B------:R-:W2:Y:S04]  /*13a0*/  LDG.E R4, desc[UR38][R8.64] ;  /* 0x0000002608047981 */ /* 0x000ea8000c1e1900 */
[----:B------:R-:W2:Y:S02]  /*13b0*/  LDG.E R29, desc[UR38][R8.64+0x4] ;  /* 0x00000426081d7981 */ /* 0x000ea4000c1e1900 */
[----:B--2---:R-:W-:-:S07]  /*13c0*/  IMAD.IADD R29, R29, 0x1, -R4 ;  /* 0x000000011d1d7824 */ /* 0x004fce00078e0a04 */
.L_x_1285:
[----:B------:R-:W-:Y:S01]  /*13d0*/  ULDC.64 UR4, c[0x0][0xa10] ;  /* 0x0002840000047ab9 */ /* 0x000fe20000000a00 */
[----:B------:R-:W1:Y:S01]  /*13e0*/  LDC R9, c[0x0][0x448] ;  /* 0x00011200ff097b82 */ /* 0x000e620000000800 */
[----:B------:R-:W-:-:S04]  /*13f0*/  ISETP.NE.U32.AND P0, PT, RZ, UR4, PT ;  /* 0x00000004ff007c0c */ /* 0x000fc8000bf05070 */
[----:B------:R-:W-:Y:S01]  /*1400*/  ISETP.NE.AND.EX P0, PT, RZ, UR5, PT, P0 ;  /* 0x00000005ff007c0c */ /* 0x000fe2000bf05300 */
[----:B------:R-:W-:Y:S02]  /*1410*/  ULDC.64 UR4, c[0x0][0xa30] ;  /* 0x00028c0000047ab9 */ /* 0x000fe40000000a00 */
[----:B------:R-:W-:Y:S01]  /*1420*/  ISETP.NE.U32.AND P1, PT, RZ, UR4, PT ;  /* 0x00000004ff007c0c */ /* 0x000fe2000bf25070 */
[----:B-----5:R-:W-:Y:S01]  /*1430*/  IMAD.MOV.U32 R24, RZ, RZ, R29 ;  /* 0x000000ffff187224 */ /* 0x020fe200078e001d */
[----:B------:R-:W2:Y:S02]  /*1440*/  LDC.64 R12, c[0x0][0x9e0] ;  /* 0x00027800ff0c7b82 */ /* 0x000ea40000000a00 */
[----:B------:R-:W-:-:S06]  /*1450*/  ISETP.NE.AND.EX P1, PT, RZ, UR5, PT, P1 ;  /* 0x00000005ff007c0c */ /* 0x000fcc000bf25310 */
[----:B0-----:R-:W0:Y:S08]  /*1460*/  @P0 LDC.64 R4, c[0x0][0xa10] ;  /* 0x00028400ff040b82 */ /* 0x001e300000000a00 */
[----:B------:R-:W3:Y:S01]  /*1470*/  @P1 LDC.64 R6, c[0x0][0xa30] ;  /* 0x00028c00ff061b82 */ /* 0x000ee20000000a00 */
[----:B0-----:R-:W-:-:S05]  /*1480*/  @P0 IMAD.WIDE R4, R223, 0x4, R4 ;  /* 0x00000004df040825 */ /* 0x001fca00078e0204 */
[----:B------:R-:W4:Y:S04]  /*1490*/  @P0 LDG.E R3, desc[UR38][R4.64] ;  /* 0x0000002604030981 */ /* 0x000f28000c1e1900 */
[----:B------:R-:W4:Y:S01]  /*14a0*/  @P0 LDG.E R8, desc[UR38][R4.64+0x4] ;  /* 0x0000042604080981 */ /* 0x000f22000c1e1900 */
[----:B---3--:R-:W-:-:S05]  /*14b0*/  @P1 IMAD.WIDE R6, R223, 0x4, R6 ;  /* 0x00000004df061825 */ /* 0x008fca00078e0206 */
[----:B------:R0:W5:Y:S01]  /*14c0*/  @P1 LDG.E R24, desc[UR38][R6.64] ;  /* 0x0000002606181981 */ /* 0x000162000c1e1900 */
[----:B-1----:R-:W-:Y:S01]  /*14d0*/  ISETP.NE.AND P1, PT, R9, 0x1, PT ;  /* 0x000000010900780c */ /* 0x002fe20003f25270 */
[----:B------:R-:W-:Y:S01]  /*14e0*/  IMAD.SHL.U32 R217, R221, 0x80, RZ ;  /* 0x00000080ddd97824 */ /* 0x000fe200078e00ff */
[----:B--2---:R-:W-:Y:S01]  /*14f0*/  ISETP.GE.AND P2, PT, R13, 0x1, PT ;  /* 0x000000010d00780c */ /* 0x004fe20003f46270 */
[----:B------:R-:W-:-:S10]  /*1500*/  IMAD.IADD R11, R29, 0x1, -R0 ;  /* 0x000000011d0b7824 */ /* 0x000fd400078e0a00 */
[----:B------:R-:W1:Y:S08]  /*1510*/  @P1 LDC R10, c[0x0][0x44c] ;  /* 0x00011300ff0a1b82 */ /* 0x000e700000000800 */
[----:B------:R-:W2:Y:S01]  /*1520*/  @P1 LDC R9, c[0x0][0x450] ;  /* 0x00011400ff091b82 */ /* 0x000ea20000000800 */
[----:B----4-:R-:W-:Y:S02]  /*1530*/  @P0 IMAD.IADD R2, R8, 0x1, -R3 ;  /* 0x0000000108020824 */ /* 0x010fe400078e0a03 */
[----:B------:R-:W-:-:S02]  /*1540*/  VIADD R3, R217, 0x7f ;  /* 0x0000007fd9037836 */ /* 0x000fc40000000000 */
[----:B------:R-:W-:Y:S02]  /*1550*/  IMAD.IADD R215, R11, 0x1, R2 ;  /* 0x000000010bd77824 */ /* 0x000fe400078e0202 */
[----:B-1----:R-:W-:-:S03]  /*1560*/  @P1 IMAD.HI.U32 R4, R3, R10, RZ ;  /* 0x0000000a03041227 */ /* 0x002fc600078e00ff */
[C---:B------:R-:W-:Y:S01]  /*1570*/  IADD3 R28, R215.reuse, 0x1, -R214 ;  /* 0x00000001d71c7810 */ /* 0x040fe20007ffe8d6 */
[----:B------:R-:W-:Y:S01]  /*1580*/  VIADD R0, R215, 0xbf ;  /* 0x000000bfd7007836 */ /* 0x000fe20000000000 */
[----:B--2---:R-:W-:-:S03]  /*1590*/  @P1 SHF.R.U32.HI R3, RZ, R9, R4 ;  /* 0x00000009ff031219 */ /* 0x004fc60000011604 */
[----:B------:R-:W-:-:S04]  /*15a0*/  IMAD.HI R0, R0, 0x2aaaaaab, RZ ;  /* 0x2aaaaaab00007827 */ /* 0x000fc800078e02ff */
[----:B0-----:R-:W-:Y:S01]  /*15b0*/  IMAD.IADD R7, R28, 0x1, R3 ;  /* 0x000000011c077824 */ /* 0x001fe200078e0203 */
[----:B------:R-:W-:-:S04]  /*15c0*/  SHF.R.U32.HI R27, RZ, 0x1f, R0 ;  /* 0x0000001fff1b7819 */ /* 0x000fc80000011600 */
[----:B------:R-:W-:Y:S01]  /*15d0*/  LEA.HI.SX32 R27, R0, R27, 0x1b ;  /* 0x0000001b001b7211 */ /* 0x000fe200078fdaff */
[----:B------:R-:W-:Y:S01]  /*15e0*/  IMAD.IADD R0, R7, 0x1, R12 ;  /* 0x0000000107007824 */ /* 0x000fe200078e020c */
[----:B------:R-:W-:Y:S06]  /*15f0*/  @!P2 BRA `(.L_x_1286) ;  /* 0x000000000048a947 */ /* 0x000fec0003800000 */
[C---:B------:R-:W-:Y:S01]  /*1600*/  ISETP.GT.AND P0, PT, R7.reuse, RZ, PT ;  /* 0x000000ff0700720c */ /* 0x040fe20003f04270 */
[----:B------:R-:W-:Y:S01]  /*1610*/  BSSY B0, `(.L_x_1287) ;  /* 0x000000e000007945 */ /* 0x000fe20003800000 */
[----:B------:R-:W-:-:S11]  /*1620*/  VIADD R3, R7, 0xffffffff ;  /* 0xffffffff07037836 */ /* 0x000fd60000000000 */
        /* <DEDUP_REMOVED lines=8> */
.L_x_1288:
[----:B------:R-:W-:-:S13]  /*16b0*/  ISETP.NE.AND P0, PT, R13, 0x1, PT ;  /* 0x000000010d00780c */ /* 0x000fda0003f05270 */
[----:B------:R-:W0:Y:S02]  /*16c0*/  @P0 LDC.64 R4, c[0x0][0x9e8] ;  /* 0x00027a00ff040b82 */ /* 0x000e240000000a00 */
[----:B0-----:R-:W-:-:S05]  /*16d0*/  @P0 IMAD.HI.U32 R4, R3, R4, RZ ;  /* 0x0000000403040227 */ /* 0x001fca00078e00ff */
[----:B------:R-:W-:-:S07]  /*16e0*/  @P0 SHF.R.U32.HI R3, RZ, R5, R4 ;  /* 0x00000005ff030219 */ /* 0x000fce0000011604 */
.L_x_1289:
[----:B------:R-:W-:Y:S05]  /*16f0*/  BSYNC B0 ;  /* 0x0000000000007941 */ /* 0x000fea0003800000 */
.L_x_1287:
[----:B------:R-:W-:-:S05]  /*1700*/  IMAD R3, R3, R13, R13 ;  /* 0x0000000d03037224 */ /* 0x000fca00078e020d */
[----:B------:R-:W-:-:S07]  /*1710*/  VIMNMX R0, R0, R3, PT ;  /* 0x0000000300007248 */ /* 0x000fce0003fe0100 */
.L_x_1286:
[----:B------:R-:W0:Y:S01]  /*1720*/  @P1 LDC R4, c[0x0][0x44c] ;  /* 0x00011300ff041b82 */ /* 0x000e220000000800 */
[----:B------:R-:W-:Y:S01]  /*1730*/  IMAD.MOV.U32 R3, RZ, RZ, R217 ;  /* 0x000000ffff037224 */ /* 0x000fe200078e00d9 */
[----:B------:R-:W-:Y:S01]  /*1740*/  ULDC UR4, c[0x0][0x9dc] ;  /* 0x0002770000047ab9 */ /* 0x000fe20000000800 */
[----:B------:R-:W-:-:S05]  /*1750*/  IMAD.IADD R120, R215, 0x1, -R214 ;  /* 0x00000001d7787824 */ /* 0x000fca00078e0ad6 */
[----:B------:R-:W1:Y:S01]  /*1760*/  @P1 LDC R5, c[0x0][0x450] ;  /* 0x00011400ff051b82 */ /* 0x000e620000000800 */
[----:B0-----:R-:W-:-:S05]  /*1770*/  @P1 IMAD.HI.U32 R4, R217, R4, RZ ;  /* 0x00000004d9041227 */ /* 0x001fca00078e00ff */
[----:B-1----:R-:W-:-:S05]  /*1780*/  @P1 SHF.R.U32.HI R3, RZ, R5, R4 ;  /* 0x00000005ff031219 */ /* 0x002fca0000011604 */
[----:B------:R-:W-:-:S04]  /*1790*/  IMAD.IADD R3, R120, 0x1, R3 ;  /* 0x0000000178037824 */ /* 0x000fc800078e0203 */
[----:B------:R-:W-:Y:S01]  /*17a0*/  VIADD R4, R3, -UR4 ;  /* 0x8000000403047c36 */ /* 0x000fe20008000000 */
[----:B------:R-:W-:Y:S06]  /*17b0*/  @!P2 BRA `(.L_x_1290) ;  /* 0x000000000044a947 */ /* 0x000fec0003800000 */
[----:B------:R-:W-:Y:S01]  /*17c0*/  ISETP.GT.AND P0, PT, R3, -0x1, PT ;  /* 0xffffffff0300780c */ /* 0x000fe20003f04270 */
[----:B------:R-:W-:-:S12]  /*17d0*/  BSSY B0, `(.L_x_1291) ;  /* 0x000000d000007945 */ /* 0x000fd80003800000 */
        /* <DEDUP_REMOVED lines=8> */
.L_x_1292:
[----:B------:R-:W-:-:S13]  /*1860*/  ISETP.NE.AND P0, PT, R13, 0x1, PT ;  /* 0x000000010d00780c */ /* 0x000fda0003f05270 */
[----:B------:R-:W0:Y:S02]  /*1870*/  @P0 LDC.64 R6, c[0x0][0x9e8] ;  /* 0x00027a00ff060b82 */ /* 0x000e240000000a00 */
[----:B0-----:R-:W-:-:S05]  /*1880*/  @P0 IMAD.HI.U32 R6, R3, R6, RZ ;  /* 0x0000000603060227 */ /* 0x001fca00078e00ff */
[----:B------:R-:W-:-:S07]  /*1890*/  @P0 SHF.R.U32.HI R3, RZ, R7, R6 ;  /* 0x00000007ff030219 */ /* 0x000fce0000011606 */
.L_x_1293:
[----:B------:R-:W-:Y:S05]  /*18a0*/  BSYNC B0 ;  /* 0x0000000000007941 */ /* 0x000fea0003800000 */
.L_x_1291:
[----:B------:R-:W-:-:S05]  /*18b0*/  IMAD R3, R3, R13, RZ ;  /* 0x0000000d03037224 */ /* 0x000fca00078e02ff */
[----:B------:R-:W-:-:S07]  /*18c0*/  VIMNMX R4, R4, R3, !PT ;  /* 0x0000000304047248 */ /* 0x000fce0007fe0100 */
.L_x_1290:
[----:B------:R-:W-:Y:S02]  /*18d0*/  VIADD R0, R0, 0xbf ;  /* 0x000000bf00007836 */ /* 0x000fe40000000000 */
[----:B------:R-:W-:-:S04]  /*18e0*/  IMAD.HI R4, R4, 0x2aaaaaab, RZ ;  /* 0x2aaaaaab04047827 */ /* 0x000fc800078e02ff */
[----:B------:R-:W-:Y:S01]  /*18f0*/  IMAD.HI R0, R0, 0x2aaaaaab, RZ ;  /* 0x2aaaaaab00007827 */ /* 0x000fe200078e02ff */
[----:B------:R-:W-:-:S04]  /*1900*/  SHF.R.U32.HI R5, RZ, 0x1f, R4 ;  /* 0x0000001fff057819 */ /* 0x000fc80000011604 */
[----:B------:R-:W-:Y:S02]  /*1910*/  SHF.R.U32.HI R3, RZ, 0x1f, R0 ;  /* 0x0000001fff037819 */ /* 0x000fe40000011600 */
[----:B------:R-:W-:Y:S02]  /*1920*/  LEA.HI.SX32 R5, R4, R5, 0x1b ;  /* 0x0000000504057211 */ /* 0x000fe400078fdaff */
[----:B------:R-:W-:Y:S02]  /*1930*/  LEA.HI.SX32 R0, R0, R3, 0x1b ;  /* 0x0000000300007211 */ /* 0x000fe400078fdaff */
[----:B------:R-:W-:Y:S02]  /*1940*/  VIMNMX R5, RZ, R5, !PT ;  /* 0x00000005ff057248 */ /* 0x000fe40007fe0100 */
[----:B------:R-:W-:-:S03]  /*1950*/  VIMNMX R0, R27, R0, PT ;  /* 0x000000001b007248 */ /* 0x000fc60003fe0100 */
[--C-:B------:R-:W-:Y:S02]  /*1960*/  IMAD R5, R5, 0xc0, -R11.reuse ;  /* 0x000000c005057824 */ /* 0x100fe400078e0a0b */
[----:B------:R-:W-:-:S03]  /*1970*/  IMAD R3, R0, 0xc0, -R11 ;  /* 0x000000c000037824 */ /* 0x000fc600078e0a0b */
[----:B------:R-:W-:Y:S02]  /*1980*/  VIMNMX R5, RZ, R5, !PT ;  /* 0x00000005ff057248 */ /* 0x000fe40007fe0100 */
[----:B------:R-:W-:-:S04]  /*1990*/  VIMNMX R0, R3, R2, PT ;  /* 0x0000000203007248 */ /* 0x000fc80003fe0100 */
[----:B------:R-:W-:Y:S01]  /*19a0*/  ISETP.GT.AND P0, PT, R0, R5, PT ;  /* 0x000000050000720c */ /* 0x000fe20003f04270 */
[----:B------:R-:W-:-:S05]  /*19b0*/  IMAD.WIDE.U32 R4, R5, -0x55555555, RZ ;  /* 0xaaaaaaab05047825 */ /* 0x000fca00078e00ff */
[----:B------:R-:W-:-:S05]  /*19c0*/  SHF.R.U32.HI R26, RZ, 0x7, R5 ;  /* 0x00000007ff1a7819 */ /* 0x000fca0000011605 */
[----:B------:R-:W-:Y:S02]  /*19d0*/  IMAD.MOV.U32 R25, RZ, RZ, R26 ;  /* 0x000000ffff197224 */ /* 0x000fe400078e001a */
[----:B------:R-:W-:-:S04]  /*19e0*/  @P0 VIADD R0, R0, 0xbf ;  /* 0x000000bf00000836 */ /* 0x000fc80000000000 */
[----:B------:R-:W-:-:S05]  /*19f0*/  @P0 IMAD.HI R0, R0, 0x2aaaaaab, RZ ;  /* 0x2aaaaaab00000827 */ /* 0x000fca00078e02ff */
[----:B------:R-:W-:-:S04]  /*1a00*/  @P0 SHF.R.U32.HI R3, RZ, 0x1f, R0 ;  /* 0x0000001fff030819 */ /* 0x000fc80000011600 */
[----:B------:R-:W-:Y:S02]  /*1a10*/  @P0 LEA.HI.SX32 R25, R0, R3, 0x1b ;  /* 0x0000000300190211 */ /* 0x000fe400078fdaff */
[----:B------:R-:W-:Y:S02]  /*1a20*/  PLOP3.LUT P0, PT, PT, PT, PT, 0x80, 0x0 ;  /* 0x000000000000781c */ /* 0x000fe40003f0f070 */
[----:B------:R-:W-:-:S13]  /*1a30*/  ISETP.GT.AND P1, PT, R25, R26, PT ;  /* 0x0000001a1900720c */ /* 0x000fda0003f24270 */
[----:B------:R-:W-:Y:S05]  /*1a40*/  @!P1 BRA `(.L_x_1294) ;  /* 0x0000008000649947 */ /* 0x000fea0003800000 */
        /* <DEDUP_REMOVED lines=19> */
[----:B-1---5:R-:W-:Y:S05]  /*1b80*/  CALL.ABS.NOINC R14 ;  /* 0x000000000e007343 */ /* 0x022fea0003c00000 */
.L_x_1296:
[----:B------:R-:W-:Y:S05]  /*1b90*/  BSYNC B6 ;  /* 0x0000000000067941 */ /* 0x000fea0003800000 */
.L_x_1295:
        /* <DEDUP_REMOVED lines=20> */
.L_x_1298:
[----:B------:R-:W-:Y:S05]  /*1ce0*/  BSYNC B6 ;  /* 0x0000000000067941 */ /* 0x000fea0003800000 */
.L_x_1297:
[----:B------:R-:W-:Y:S01]  /*1cf0*/  ULDC.64 UR4, c[0x0][0x9f8] ;  /* 0x00027e0000047ab9 */ /* 0x000fe20000000a00 */
[----:B------:R-:W-:Y:S01]  /*1d00*/  IMAD.MOV.U32 R0, RZ, RZ, R223 ;  /* 0x000000ffff007224 */ /* 0x000fe200078e00df */
[----:B------:R-:W-:Y:S01]  /*1d10*/  ISETP.NE.U32.AND P0, PT, RZ, UR4, PT ;  /* 0x00000004ff007c0c */ /* 0x000fe2000bf05070 */
[----:B------:R-:W0:Y:S01]  /*1d20*/  LDC.64 R80, c[0x0][0x300] ;  /* 0x0000c000ff507b82 */ /* 0x000e220000000a00 */
[----:B------:R-:W-:Y:S01]  /*1d30*/  IMAD.IADD R70, R30, 0x1, R29 ;  /* 0x000000011e467824 */ /* 0x000fe200078e021d */
[----:B------:R-:W-:Y:S01]  /*1d40*/  ULDC.64 UR6, c[0x0][0xa08] ;  /* 0x0002820000067ab9 */ /* 0x000fe20000000a00 */
[----:B------:R-:W-:Y:S01]  /*1d50*/  ISETP.NE.AND.EX P0, PT, RZ, UR5, PT, P0 ;  /* 0x00000005ff007c0c */ /* 0x000fe2000bf05300 */
[----:B------:R-:W1:Y:S01]  /*1d60*/  S2R R20, SR_TID.X ;  /* 0x0000000000147919 */ /* 0x000e620000002100 */
[----:B------:R-:W-:-:S03]  /*1d70*/  ULDC.64 UR4, c[0x0][0x308] ;  /* 0x0000c20000047ab9 */ /* 0x000fc60000000a00 */
[----:B------:R-:W2:Y:S08]  /*1d80*/  LDC R115, c[0x0][0x3f4] ;  /* 0x0000fd00ff737b82 */ /* 0x000eb00000000800 */
[----:B------:R-:W3:Y:S08]  /*1d90*/  @P0 LDC.64 R4, c[0x0][0x9f8] ;  /* 0x00027e00ff040b82 */ /* 0x000ef00000000a00 */
[----:B------:R-:W4:Y:S01]  /*1da0*/  LDC.64 R108, c[0x0][0x408] ;  /* 0x00010200ff6c7b82 */ /* 0x000f220000000a00 */
[----:B---3--:R-:W-:-:S05]  /*1db0*/  @P0 IMAD.WIDE R4, R223, 0x4, R4 ;  /* 0x00000004df040825 */ /* 0x008fca00078e0204 */
[----:B------:R3:W2:Y:S01]  /*1dc0*/  @P0 LDG.E R0, desc[UR38][R4.64] ;  /* 0x0000002604000981 */ /* 0x0006a2000c1e1900 */
[----:B------:R-:W-:Y:S01]  /*1dd0*/  SHF.R.S32.HI R51, RZ, 0x1f, R70 ;  /* 0x0000001fff337819 */ /* 0x000fe20000011446 */
[-C--:B0-----:R-:W-:Y:S01]  /*1de0*/  IMAD.WIDE.U32 R6, R70, R80.reuse, RZ ;  /* 0x0000005046067225 */ /* 0x081fe200078e00ff */
[----:B------:R-:W-:Y:S02]  /*1df0*/  ISETP.NE.U32.AND P0, PT, RZ, UR6, PT ;  /* 0x00000006ff007c0c */ /* 0x000fe4000bf05070 */
[----:B-1----:R-:W-:Y:S01]  /*1e00*/  SHF.R.U32.HI R36, RZ, 0x7, R20 ;  /* 0x00000007ff247819 */ /* 0x002fe20000011614 */
[----:B------:R-:W-:Y:S01]  /*1e10*/  IMAD R8, R51, R80, RZ ;  /* 0x0000005033087224 */ /* 0x000fe200078e02ff */
[----:B------:R-:W0:Y:S01]  /*1e20*/  LDC.64 R20, c[0x0][0x3f8] ;  /* 0x0000fe00ff147b82 */ /* 0x000e220000000a00 */
[----:B------:R-:W-:Y:S01]  /*1e30*/  ISETP.NE.AND.EX P0, PT, RZ, UR7, PT, P0 ;  /* 0x00000007ff007c0c */ /* 0x000fe2000bf05300 */
[----:B------:R-:W-:Y:S01]  /*1e40*/  IMAD.SHL.U32 R74, R80, 0x40, RZ ;  /* 0x00000040504a7824 */ /* 0x000fe200078e00ff */
[----:B------:R-:W-:Y:S01]  /*1e50*/  ISETP.NE.AND P6, PT, R36, 0x1, PT ;  /* 0x000000012400780c */ /* 0x000fe20003fc5270 */
[----:B------:R-:W-:Y:S01]  /*1e60*/  IMAD R3, R70, R81, R8 ;  /* 0x0000005146037224 */ /* 0x000fe200078e0208 */
[----:B------:R-:W-:Y:S01]  /*1e70*/  SHF.R.S32.HI R8, RZ, 0x1f, R222 ;  /* 0x0000001fff087819 */ /* 0x000fe200000114de */
[----:B----4-:R-:W-:Y:S01]  /*1e80*/  IMAD.WIDE.U32 R10, R23, R108, R18 ;  /* 0x0000006c170a7225 */ /* 0x010fe200078e0012 */
[----:B------:R-:W-:-:S02]  /*1e90*/  SHF.R.S32.HI R38, RZ, 0x1f, R23 ;  /* 0x0000001fff267819 */ /* 0x000fc40000011417 */
[----:B------:R-:W-:Y:S01]  /*1ea0*/  SHF.R.S32.HI R209, RZ, 0x1f, R208 ;  /* 0x0000001fffd17819 */ /* 0x000fe200000114d0 */
[----:B---3--:R-:W-:Y:S01]  /*1eb0*/  IMAD R5, R8, UR4, RZ ;  /* 0x0000000408057c24 */ /* 0x008fe2000f8e02ff */
[----:B--2---:R-:W-:Y:S01]  /*1ec0*/  ISETP.GE.AND P1, PT, R18, R115, PT ;  /* 0x000000731200720c */ /* 0x004fe20003f26270 */
[----:B------:R-:W-:Y:S01]  /*1ed0*/  IMAD.IADD R7, R7, 0x1, R3 ;  /* 0x0000000107077824 */ /* 0x000fe200078e0203 */
[----:B------:R-:W-:Y:S01]  /*1ee0*/  SHF.L.U64.HI R75, R80, 0x6, R81 ;  /* 0x00000006504b7819 */ /* 0x000fe20000010251 */
[----:B------:R-:W-:Y:S01]  /*1ef0*/  IMAD R9, R222, UR5, R5 ;  /* 0x00000005de097c24 */ /* 0x000fe2000f8e0205 */
[----:B------:R-:W-:Y:S01]  /*1f00*/  SHF.L.U64.HI R84, R108, 0x6, R109 ;  /* 0x000000066c547819 */ /* 0x000fe2000001026d */
[----:B------:R-:W-:Y:S01]  /*1f10*/  IMAD.WIDE.U32 R4, R222, UR4, R6 ;  /* 0x00000004de047c25 */ /* 0x000fe2000f8e0006 */
[----:B------:R-:W-:Y:S01]  /*1f20*/  ULDC.64 UR4, c[0x0][0x310] ;  /* 0x0000c40000047ab9 */ /* 0x000fe20000000a00 */
[----:B------:R-:W-:Y:S02]  /*1f30*/  SHF.L.U64.HI R83, R108, 0x7, R109 ;  /* 0x000000076c537819 */ /* 0x000fe4000001026d */
[----:B------:R-:W-:Y:S01]  /*1f40*/  IMAD.IADD R5, R5, 0x1, R9 ;  /* 0x0000000105057824 */ /* 0x000fe200078e0209 */
[----:B------:R-:W-:Y:S01]  /*1f50*/  SHF.R.U32.HI R42, RZ, 0x3, R225 ;  /* 0x00000003ff2a7819 */ /* 0x000fe200000116e1 */
[----:B------:R-:W-:-:S02]  /*1f60*/  VIADD R39, R23, 0x80 ;  /* 0x0000008017277836 */ /* 0x000fc40000000000 */
[CC--:B------:R-:W-:Y:S01]  /*1f70*/  IMAD.WIDE.U32 R78, R23.reuse, R80.reuse, R74 ;  /* 0x00000050174e7225 */ /* 0x0c0fe200078e004a */
[C-C-:B0-----:R-:W-:Y:S02]  /*1f80*/  SHF.L.U64.HI R88, R20.reuse, 0x6, R21.reuse ;  /* 0x0000000614587819 */ /* 0x141fe40000010215 */
[----:B------:R-:W-:Y:S01]  /*1f90*/  SHF.L.U64.HI R87, R20, 0x7, R21 ;  /* 0x0000000714577819 */ /* 0x000fe20000010215 */
[C---:B------:R-:W-:Y:S02]  /*1fa0*/  VIADD R40, R23.reuse, 0x40 ;  /* 0x0000004017287836 */ /* 0x040fe40000000000 */
[----:B------:R-:W-:-:S04]  /*1fb0*/  IMAD.WIDE.U32 R72, R23, R80, R18 ;  /* 0x0000005017487225 */ /* 0x000fc800078e0012 */
[C---:B------:R-:W-:Y:S02]  /*1fc0*/  IMAD.SHL.U32 R82, R108.reuse, 0x40, RZ ;  /* 0x000000406c527824 */ /* 0x040fe400078e00ff */
[----:B------:R-:W-:Y:S02]  /*1fd0*/  IMAD.SHL.U32 R29, R108, 0x80, RZ ;  /* 0x000000806c1d7824 */ /* 0x000fe400078e00ff */
[----:B------:R-:W-:Y:S02]  /*1fe0*/  IMAD R49, R21, 0xc0, RZ ;  /* 0x000000c015317824 */ /* 0x000fe400078e02ff */
[C---:B------:R-:W-:Y:S02]  /*1ff0*/  IMAD.SHL.U32 R86, R20.reuse, 0x40, RZ ;  /* 0x0000004014567824 */ /* 0x040fe400078e00ff */
[----:B------:R-:W-:Y:S02]  /*2000*/  IMAD.SHL.U32 R85, R20, 0x80, RZ ;  /* 0x0000008014557824 */ /* 0x000fe400078e00ff */
[----:B------:R-:W-:-:S02]  /*2010*/  IMAD R113, R81, 0xc0, RZ ;  /* 0x000000c051717824 */ /* 0x000fc400078e02ff */
[----:B------:R-:W-:-:S04]  /*2020*/  IMAD.WIDE.U32 R76, R80, 0xc0, RZ ;  /* 0x000000c0504c7825 */ /* 0x000fc800078e00ff */
[----:B------:R-:W-:Y:S01]  /*2030*/  IMAD.IADD R113, R77, 0x1, R113 ;  /* 0x000000014d717824 */ /* 0x000fe200078e0271 */
[----:B------:R-:W-:Y:S02]  /*2040*/  SHF.R.S32.HI R3, RZ, 0x1f, R0 ;  /* 0x0000001fff037819 */ /* 0x000fe40000011400 */
[----:B------:R-:W-:Y:S02]  /*2050*/  SEL R7, R0, RZ, !P0 ;  /* 0x000000ff00077207 */ /* 0x000fe40004000000 */
[----:B------:R-:W-:Y:S02]  /*2060*/  SEL R6, R3, RZ, !P0 ;  /* 0x000000ff03067207 */ /* 0x000fe40004000000 */
[----:B------:R-:W-:Y:S01]  /*2070*/  IADD3 R70, P0, R23, R70, RZ ;  /* 0x0000004617467210 */ /* 0x000fe20007f1e0ff */
[----:B------:R-:W-:-:S04]  /*2080*/  IMAD.WIDE.U32 R68, R7, UR4, R4 ;  /* 0x0000000407447c25 */ /* 0x000fc8000f8e0004 */
[----:B------:R-:W-:Y:S01]  /*2090*/  IMAD R0, R6, UR4, RZ ;  /* 0x0000000406007c24 */ /* 0x000fe2000f8e02ff */
[----:B------:R-:W-:Y:S01]  /*20a0*/  IADD3 R96, P3, R68, 0x40, RZ ;  /* 0x0000004044607810 */ /* 0x000fe20007f7e0ff */
[----:B------:R-:W-:Y:S01]  /*20b0*/  IMAD.X R71, R38, 0x1, R51, P0 ;  /* 0x0000000126477824 */ /* 0x000fe200000e0633 */
[----:B------:R-:W-:Y:S01]  /*20c0*/  IADD3 R110, P0, R74, R78, RZ ;  /* 0x0000004e4a6e7210 */ /* 0x000fe20007f1e0ff */
[----:B------:R-:W-:Y:S01]  /*20d0*/  IMAD R99, R7, UR5, R0 ;  /* 0x0000000507637c24 */ /* 0x000fe2000f8e0200 */
[----:B------:R-:W-:Y:S05]  /*20e0*/  @!P6 WARPSYNC.ALL ;  /* 0x000000000000e948 */ /* 0x000fea0003800000 */
[----:B------:R-:W-:Y:S01]  /*20f0*/  ULDC.64 UR4, c[0x0][0x330] ;  /* 0x0000cc0000047ab9 */ /* 0x000fe20000000a00 */
[----:B------:R-:W-:-:S02]  /*2100*/  IMAD R0, R38, R20, RZ ;  /* 0x0000001426007224 */ /* 0x000fc400078e02ff */
[----:B------:R-:W-:Y:S02]  /*2110*/  IMAD R3, R8, UR4, RZ ;  /* 0x0000000408037c24 */ /* 0x000fe4000f8e02ff */
[----:B------:R-:W-:-:S04]  /*2120*/  IMAD.WIDE.U32 R4, R222, UR4, R18 ;  /* 0x00000004de047c25 */ /* 0x000fc8000f8e0012 */
[----:B------:R-:W-:Y:S01]  /*2130*/  IMAD R3, R222, UR5, R3 ;  /* 0x00000005de037c24 */ /* 0x000fe2000f8e0203 */
[----:B------:R-:W-:Y:S01]  /*2140*/  ULDC.64 UR4, c[0x0][0x338] ;  /* 0x0000ce0000047ab9 */ /* 0x000fe20000000a00 */
[----:B------:R-:W-:Y:S02]  /*2150*/  IMAD.MOV.U32 R34, RZ, RZ, R4 ;  /* 0x000000ffff227224 */ /* 0x000fe400078e0004 */
[----:B------:R-:W-:Y:S02]  /*2160*/  IMAD.IADD R35, R5, 0x1, R3 ;  /* 0x0000000105237824 */ /* 0x000fe400078e0203 */
[C---:B------:R-:W-:Y:S02]  /*2170*/  IMAD R13, R23.reuse, R21, R0 ;  /* 0x00000015170d7224 */ /* 0x040fe400078e0200 */
[----:B------:R-:W-:-:S04]  /*2180*/  IMAD.WIDE.U32 R4, R23, R20, R208 ;  /* 0x0000001417047225 */ /* 0x000fc800078e00d0 */
[----:B------:R-:W-:Y:S02]  /*2190*/  IMAD R3, R6, UR4, RZ ;  /* 0x0000000406037c24 */ /* 0x000fe4000f8e02ff */
[----:B------:R-:W-:-:S04]  /*21a0*/  IMAD.WIDE.U32 R8, R23, R20, R18 ;  /* 0x0000001417087225 */ /* 0x000fc800078e0012 */
[----:B------:R-:W-:Y:S02]  /*21b0*/  IMAD R0, R38, R108, RZ ;  /* 0x0000006c26007224 */ /* 0x000fe400078e02ff */
[----:B------:R-:W-:Y:S02]  /*21c0*/  IMAD.IADD R5, R5, 0x1, R13 ;  /* 0x0000000105057824 */ /* 0x000fe400078e020d */
[----:B------:R-:W-:Y:S01]  /*21d0*/  IMAD R47, R7, UR5, R3 ;  /* 0x00000005072f7c24 */ /* 0x000fe2000f8e0203 */
[----:B------:R-:W-:Y:S01]  /*21e0*/  SEL R3, R115, RZ, P1 ;  /* 0x000000ff73037207 */ /* 0x000fe20000800000 */
[----:B------:R-:W-:Y:S01]  /*21f0*/  IMAD.IADD R9, R13, 0x1, R9 ;  /* 0x000000010d097824 */ /* 0x000fe200078e0209 */
[----:B-----5:R-:W-:Y:S01]  /*2200*/  SHF.R.S32.HI R13, RZ, 0x1f, R24 ;  /* 0x0000001fff0d7819 */ /* 0x020fe20000011418 */
[----:B------:R-:W-:Y:S01]  /*2210*/  IMAD.WIDE.U32 R34, R7, UR4, R34 ;  /* 0x0000000407227c25 */ /* 0x000fe2000f8e0022 */
[----:B------:R-:W-:-:S03]  /*2220*/  ULDC UR4, c[0x0][0x2f4] ;  /* 0x0000bd0000047ab9 */ /* 0x000fc60000000800 */
[----:B------:R-:W-:-:S04]  /*2230*/  IMAD.WIDE.U32 R6, R23, R108, R208 ;  /* 0x0000006c17067225 */ /* 0x000fc800078e00d0 */
[----:B------:R-:W-:Y:S01]  /*2240*/  IMAD R15, R23, R109, R0 ;  /* 0x0000006d170f7224 */ /* 0x000fe200078e0200 */
[----:B------:R-:W-:Y:S01]  /*2250*/  P2R R0, PR, RZ, 0x2 ;  /* 0x00000002ff007803 */ /* 0x000fe20000000000 */
[----:B------:R-:W-:-:S04]  /*2260*/  IMAD.WIDE.U32 R32, R24, R20, R4 ;  /* 0x0000001418207225 */ /* 0x000fc800078e0004 */
[----:B------:R-:W-:Y:S02]  /*2270*/  IMAD.SHL.U32 R4, R212, 0x80, RZ ;  /* 0x00000080d4047824 */ /* 0x000fe400078e00ff */
[----:B------:R-:W-:Y:S02]  /*2280*/  VIADD R5, R36, 0x8 ;  /* 0x0000000824057836 */ /* 0x000fe40000000000 */
[----:B------:R-:W-:Y:S01]  /*2290*/  IMAD.IADD R3, R18, 0x1, R3 ;  /* 0x0000000112037824 */ /* 0x000fe200078e0203 */
[----:B------:R-:W-:Y:S01]  /*22a0*/  LOP3.LUT R4, R4, 0x380, RZ, 0xc0, !PT ;  /* 0x0000038004047812 */ /* 0x000fe200078ec0ff */
[----:B------:R-:W-:Y:S02]  /*22b0*/  IMAD R14, R13, R20, RZ ;  /* 0x000000140d0e7224 */ /* 0x000fe400078e02ff */
[----:B------:R-:W-:Y:S01]  /*22c0*/  IMAD R36, R38, R80, RZ ;  /* 0x0000005026247224 */ /* 0x000fe200078e02ff */
[----:B------:R-:W-:Y:S01]  /*22d0*/  SHF.R.S32.HI R12, RZ, 0x1f, R3 ;  /* 0x0000001fff0c7819 */ /* 0x000fe20000011403 */
[----:B------:R-:W-:Y:S01]  /*22e0*/  IMAD.IADD R7, R7, 0x1, R15 ;  /* 0x0000000107077824 */ /* 0x000fe200078e020f */
[----:B------:R-:W-:Y:S01]  /*22f0*/  SHF.R.U32.HI R114, RZ, 0x3, R4 ;  /* 0x00000003ff727819 */ /* 0x000fe20000011604 */
[----:B------:R-:W-:Y:S01]  /*2300*/  IMAD.IADD R11, R15, 0x1, R11 ;  /* 0x000000010f0b7824 */ /* 0x000fe200078e020b */
[----:B------:R-:W-:Y:S01]  /*2310*/  LEA.HI R37, R12, R3, RZ, 0x4 ;  /* 0x000000030c257211 */ /* 0x000fe200078f20ff */
[----:B------:R-:W-:Y:S01]  /*2320*/  IMAD R41, R24, R21, R14 ;  /* 0x0000001518297224 */ /* 0x000fe200078e020e */
[----:B------:R-:W-:Y:S01]  /*2330*/  SHF.L.U64.HI R3, R80, 0x7, R81 ;  /* 0x0000000750037819 */ /* 0x000fe20000010251 */
[----:B------:R-:W-:Y:S01]  /*2340*/  IMAD R45, R23, R81, R36 ;  /* 0x00000051172d7224 */ /* 0x000fe200078e0224 */
[----:B------:R-:W-:Y:S01]  /*2350*/  LOP3.LUT R38, R225, 0x70, R37, 0xf8, !PT ;  /* 0x00000070e1267812 */ /* 0x000fe200078ef825 */
[----:B------:R-:W-:Y:S01]  /*2360*/  IMAD.WIDE.U32 R14, R24, R108, R6 ;  /* 0x0000006c180e7225 */ /* 0x000fe200078e0006 */
[----:B------:R-:W-:-:S02]  /*2370*/  SHF.R.S32.HI R6, RZ, 0x1f, R39 ;  /* 0x0000001fff067819 */ /* 0x000fc40000011427 */
[----:B------:R-:W-:Y:S01]  /*2380*/  LOP3.LUT R39, R4, 0x30, R18, 0xf8, !PT ;  /* 0x0000003004277812 */ /* 0x000fe200078ef812 */
[----:B------:R-:W-:Y:S01]  /*2390*/  IMAD R13, R13, R108, RZ ;  /* 0x0000006c0d0d7224 */ /* 0x000fe200078e02ff */
[----:B------:R-:W-:Y:S01]  /*23a0*/  SHF.R.S32.HI R7, RZ, 0x1f, R40 ;  /* 0x0000001fff077819 */ /* 0x000fe20000011428 */
[----:B------:R-:W-:Y:S01]  /*23b0*/  IMAD.IADD R111, R45, 0x1, R79 ;  /* 0x000000012d6f7824 */ /* 0x000fe200078e024f */
[----:B------:R-:W-:Y:S01]  /*23c0*/  LOP3.LUT R36, R39, R114, RZ, 0x3c, !PT ;  /* 0x0000007227247212 */ /* 0x000fe200078e3cff */
[----:B------:R-:W-:Y:S01]  /*23d0*/  IMAD R43, R24, R109, R13 ;  /* 0x0000006d182b7224 */ /* 0x000fe200078e020d */
[----:B------:R-:W-:Y:S01]  /*23e0*/  LOP3.LUT R39, R4, 0x70, R37, 0xf8, !PT ;  /* 0x0000007004277812 */ /* 0x000fe200078ef825 */
[----:B------:R-:W-:Y:S01]  /*23f0*/  IMAD.WIDE.U32 R30, R24, R20, R8 ;  /* 0x00000014181e7225 */ /* 0x000fe200078e0008 */
[----:B------:R-:W-:Y:S02]  /*2400*/  SHF.R.U32.HI R9, RZ, 0x3, R226 ;  /* 0x00000003ff097819 */ /* 0x000fe400000116e2 */
[----:B------:R-:W-:Y:S01]  /*2410*/  LOP3.LUT R40, R226, 0x70, R37, 0xf8, !PT ;  /* 0x00000070e2287812 */ /* 0x000fe200078ef825 */
[----:B------:R-:W-:Y:S01]  /*2420*/  IMAD.WIDE.U32 R12, R24, R108, R10 ;  /* 0x0000006c180c7225 */ /* 0x000fe200078e000a */
[----:B------:R-:W-:-:S02]  /*2430*/  LOP3.LUT R38, R38, R42, RZ, 0x3c, !PT ;  /* 0x0000002a26267212 */ /* 0x000fc400078e3cff */
[----:B------:R-:W-:Y:S01]  /*2440*/  LOP3.LUT R91, R40, R9, RZ, 0x3c, !PT ;  /* 0x00000009285b7212 */ /* 0x000fe200078e3cff */
[----:B------:R-:W-:Y:S01]  /*2450*/  IMAD.X R106, R111, 0x1, R75, P0 ;  /* 0x000000016f6a7824 */ /* 0x000fe200000e064b */
[----:B------:R-:W-:Y:S01]  /*2460*/  IADD3 R98, P0, R68, R72, RZ ;  /* 0x0000004844627210 */ /* 0x000fe20007f1e0ff */
[----:B------:R-:W-:Y:S01]  /*2470*/  IMAD.WIDE.U32 R10, R108, 0xc0, RZ ;  /* 0x000000c06c0a7825 */ /* 0x000fe200078e00ff */
[----:B------:R-:W-:Y:S02]  /*2480*/  LOP3.LUT R100, R37, 0xfffffff0, RZ, 0xc0, !PT ;  /* 0xfffffff025647812 */ /* 0x000fe400078ec0ff */
[----:B------:R-:W-:Y:S01]  /*2490*/  IADD3 R94, P2, R98, 0x40, RZ ;  /* 0x00000040625e7810 */ /* 0x000fe20007f5e0ff */
[----:B------:R-:W-:Y:S01]  /*24a0*/  IMAD.IADD R108, R73, 0x1, R45 ;  /* 0x00000001496c7824 */ /* 0x000fe200078e022d */
[----:B------:R-:W-:Y:S01]  /*24b0*/  SHF.R.S32.HI R101, RZ, 0x4, R37 ;  /* 0x00000004ff657819 */ /* 0x000fe20000011425 */
[----:B------:R-:W-:Y:S01]  /*24c0*/  IMAD.IADD R99, R69, 0x1, R99 ;  /* 0x0000000145637824 */ /* 0x000fe200078e0263 */
[----:B------:R-:W-:Y:S01]  /*24d0*/  SHF.R.S32.HI R97, RZ, 0x1f, R100 ;  /* 0x0000001fff617819 */ /* 0x000fe20000011464 */
[----:B------:R-:W-:Y:S01]  /*24e0*/  IMAD.IADD R107, R231, 0x1, R36 ;  /* 0x00000001e76b7824 */ /* 0x000fe200078e0224 */
[----:B------:R-:W-:Y:S01]  /*24f0*/  LOP3.LUT R36, R39, R114, RZ, 0x3c, !PT ;  /* 0x0000007227247212 */ /* 0x000fe200078e3cff */
[----:B------:R-:W-:-:S02]  /*2500*/  VIADD R8, R18, 0x40 ;  /* 0x0000004012087836 */ /* 0x000fc40000000000 */
[----:B------:R-:W-:-:S03]  /*2510*/  IMAD.WIDE.U32 R20, R20, 0xc0, RZ ;  /* 0x000000c014147825 */ /* 0x000fc600078e00ff */
[----:B------:R-:W-:Y:S01]  /*2520*/  ISETP.GE.AND P1, PT, R8, UR4, PT ;  /* 0x0000000408007c0c */ /* 0x000fe2000bf26270 */
[----:B------:R-:W-:Y:S02]  /*2530*/  IMAD R109, R109, 0xc0, RZ ;  /* 0x000000c06d6d7824 */ /* 0x000fe400078e02ff */
[----:B------:R-:W-:Y:S01]  /*2540*/  IMAD.X R95, R108, 0x1, R99, P0 ;  /* 0x000000016c5f7824 */ /* 0x000fe200000e0663 */
[----:B------:R-:W-:Y:S01]  /*2550*/  ISETP.GE.AND P0, PT, R18, UR4, PT ;  /* 0x0000000412007c0c */ /* 0x000fe2000bf06270 */
[----:B------:R-:W-:Y:S02]  /*2560*/  IMAD.SHL.U32 R115, R115, 0x2, RZ ;  /* 0x0000000273737824 */ /* 0x000fe400078e00ff */
[----:B------:R-:W-:Y:S02]  /*2570*/  IMAD.IADD R112, R21, 0x1, R49 ;  /* 0x0000000115707824 */ /* 0x000fe400078e0231 */
[----:B------:R-:W-:Y:S02]  /*2580*/  IMAD.IADD R109, R11, 0x1, R109 ;  /* 0x000000010b6d7824 */ /* 0x000fe400078e026d */
[----:B------:R-:W-:-:S02]  /*2590*/  IMAD.IADD R105, R33, 0x1, R41 ;  /* 0x0000000121697824 */ /* 0x000fc400078e0229 */
[----:B------:R-:W-:Y:S02]  /*25a0*/  IMAD.IADD R104, R41, 0x1, R31 ;  /* 0x0000000129687824 */ /* 0x000fe400078e021f */
[----:B------:R-:W-:Y:S02]  /*25b0*/  IMAD.IADD R103, R15, 0x1, R43 ;  /* 0x000000010f677824 */ /* 0x000fe400078e022b */
[----:B------:R-:W-:Y:S02]  /*25c0*/  IMAD.IADD R102, R43, 0x1, R13 ;  /* 0x000000012b667824 */ /* 0x000fe400078e020d */
[----:B------:R-:W-:Y:S02]  /*25d0*/  IMAD.IADD R93, R231, 0x1, R36 ;  /* 0x00000001e75d7824 */ /* 0x000fe400078e0224 */
[----:B------:R-:W-:Y:S02]  /*25e0*/  IMAD.IADD R92, R233, 0x1, R38 ;  /* 0x00000001e95c7824 */ /* 0x000fe400078e0226 */
[----:B------:R-:W-:-:S02]  /*25f0*/  IMAD.IADD R91, R234, 0x1, R91 ;  /* 0x00000001ea5b7824 */ /* 0x000fc400078e025b */
[----:B------:R-:W-:Y:S02]  /*2600*/  IMAD.X R90, RZ, RZ, R99, P3 ;  /* 0x000000ffff5a7224 */ /* 0x000fe400018e0663 */
[----:B------:R-:W-:Y:S02]  /*2610*/  IMAD.X R89, RZ, RZ, R95, P2 ;  /* 0x000000ffff597224 */ /* 0x000fe400010e065f */
[----:B------:R-:W-:Y:S01]  /*2620*/  IMAD.IADD R81, R35, 0x1, R47 ;  /* 0x0000000123517824 */ /* 0x000fe200078e022f */
[----:B------:R-:W-:Y:S06]  /*2630*/  @!P6 BAR.SYNC.DEFER_BLOCKING 0x9, 0x100 ;  /* 0x024400000000eb1d */ /* 0x000fec0000010000 */
.L_x_1364:
        /* <DEDUP_REMOVED lines=22> */
[----:B------:R-:W-:-:S04]  /*27a0*/  IMAD.WIDE.U32 R36, R20, R25, RZ ;  /* 0x0000001914247225 */ /* 0x000fc800078e00ff */
[----:B------:R-:W-:-:S04]  /*27b0*/  IMAD.WIDE.U32 R38, R10, R25, RZ ;  /* 0x000000190a267225 */ /* 0x000fc800078e00ff */
[----:B------:R-:W-:Y:S02]  /*27c0*/  IMAD.IADD R125, R123, 0x1, R125 ;  /* 0x000000017b7d7824 */ /* 0x000fe400078e027d */
        /* <DEDUP_REMOVED lines=27> */
.L_x_1303:
[----:B------:R-:W-:Y:S05]  /*2980*/  BSYNC B1 ;  /* 0x0000000000017941 */ /* 0x000fea0003800000 */
.L_x_1302:
        /* <DEDUP_REMOVED lines=8> */
[----:B------:R-:W-:Y:S01]  /*2a10*/  CS2R R46, SRZ ;  /* 0x00000000002e7805 */ /* 0x000fe2000001ff00 */
[----:B-----5:R-:W-:Y:S01]  /*2a20*/  IMAD.MOV.U32 R129, RZ, RZ, R56 ;  /* 0x000000ffff817224 */ /* 0x020fe200078e0038 */
[----:B------:R-:W-:Y:S01]  /*2a30*/  CS2R R54, SRZ ;  /* 0x0000000000367805 */ /* 0x000fe2000001ff00 */
[----:B------:R-:W-:-:S04]  /*2a40*/  IMAD.MOV.U32 R134, RZ, RZ, R60 ;  /* 0x000000ffff867224 */ /* 0x000fc800078e003c */
        /* <DEDUP_REMOVED lines=21> */
.L_x_1305:
[----:B------:R-:W-:Y:S05]  /*2ba0*/  BSYNC B1 ;  /* 0x0000000000017941 */ /* 0x000fea0003800000 */
.L_x_1304:
[----:B0-----:R-:W-:Y:S01]  /*2bb0*/  VIADD R64, R23, 0x80 ;  /* 0x0000008017407836 */ /* 0x001fe20000000000 */
[----:B------:R-:W-:Y:S04]  /*2bc0*/  BSSY B1, `(.L_x_1306) ;  /* 0x0000015000017945 */ /* 0x000fe80003800000 */
[----:B------:R-:W-:-:S13]  /*2bd0*/  ISETP.GE.AND P4, PT, R64, R127, PT ;  /* 0x0000007f4000720c */ /* 0x000fda0003f86270 */
[----:B------:R-:W-:Y:S05]  /*2be0*/  @P4 BRA `(.L_x_1307) ;  /* 0x0000000000484947 */ /* 0x000fea0003800000 */
[----:B------:R-:W-:Y:S01]  /*2bf0*/  IADD3 R36, P5, P6, R32, R85, R36 ;  /* 0x0000005520247210 */ /* 0x000fe20007ebe024 */
[----:B------:R-:W-:-:S03]  /*2c00*/  ULDC.64 UR4, c[0x0][0x3e8] ;  /* 0x0000fa0000047ab9 */ /* 0x000fc60000000a00 */
        /* <DEDUP_REMOVED lines=16> */
.L_x_1307:
[----:B------:R-:W-:Y:S05]  /*2d10*/  BSYNC B1 ;  /* 0x0000000000017941 */ /* 0x000fea0003800000 */
.L_x_1306:
[----:B------:R-:W-:Y:S01]  /*2d20*/  UISETP.NE.AND UP0, UPT, UR41, 0x3, UPT ;  /* 0x000000032900788c */ /* 0x000fe2000bf05270 */
[----:B------:R-:W-:Y:S02]  /*2d30*/  IMAD.MOV.U32 R133, RZ, RZ, R58 ;  /* 0x000000ffff857224 */ /* 0x000fe400078e003a */
[----:B------:R-:W-:Y:S02]  /*2d40*/  IMAD.MOV.U32 R145, RZ, RZ, R62 ;  /* 0x000000ffff917224 */ /* 0x000fe400078e003e */
[----:B-----5:R-:W-:Y:S01]  /*2d50*/  IMAD.MOV.U32 R118, RZ, RZ, R48 ;  /* 0x000000ffff767224 */ /* 0x020fe200078e0030 */
[----:B------:R-:W-:Y:S01]  /*2d60*/  PLOP3.LUT P5, PT, PT, PT, UP0, 0x80, 0x0 ;  /* 0x000000000000781c */ /* 0x000fe20003faf008 */
[----:B------:R-:W-:Y:S02]  /*2d70*/  IMAD.MOV.U32 R130, RZ, RZ, R52 ;  /* 0x000000ffff827224 */ /* 0x000fe400078e0034 */
[----:B------:R-:W-:Y:S02]  /*2d80*/  IMAD.MOV.U32 R124, RZ, RZ, R50 ;  /* 0x000000ffff7c7224 */ /* 0x000fe400078e0032 */
[----:B------:R-:W-:-:S02]  /*2d90*/  IMAD.MOV.U32 R131, RZ, RZ, R54 ;  /* 0x000000ffff837224 */ /* 0x000fc400078e0036 */
[----:B------:R-:W-:Y:S02]  /*2da0*/  IMAD.MOV.U32 R64, RZ, RZ, R40 ;  /* 0x000000ffff407224 */ /* 0x000fe400078e0028 */
[----:B------:R-:W-:Y:S02]  /*2db0*/  IMAD.MOV.U32 R66, RZ, RZ, R44 ;  /* 0x000000ffff427224 */ /* 0x000fe400078e002c */
[----:B------:R-:W-:Y:S02]  /*2dc0*/  IMAD.MOV.U32 R65, RZ, RZ, R42 ;  /* 0x000000ffff417224 */ /* 0x000fe400078e002a */
[----:B------:R-:W-:Y:S01]  /*2dd0*/  IMAD.MOV.U32 R67, RZ, RZ, R46 ;  /* 0x000000ffff437224 */ /* 0x000fe200078e002e */
[----:B------:R-:W-:Y:S06]  /*2de0*/  @!P5 BRA `(.L_x_1308) ;  /* 0x000000000004d947 */ /* 0x000fec0003800000 */
[----:B------:R-:W-:Y:S01]  /*2df0*/  BPT.TRAP 0x1 ;  /* 0x000000040000795c */ /* 0x000fe20000300000 */
.L_x_1308:
[----:B------:R-:W-:Y:S01]  /*2e00*/  IMAD R116, R22, 0x8, R17 ;  /* 0x0000000816747824 */ /* 0x000fe200078e0211 */
[----:B------:R-:W-:Y:S01]  /*2e10*/  SHF.L.U32 R128, R216, 0x1f, RZ ;  /* 0x0000001fd8807819 */ /* 0x000fe200000006ff */
[----:B------:R-:W-:Y:S03]  /*2e20*/  BSSY B1, `(.L_x_1309) ;  /* 0x0000003000017945 */ /* 0x000fe60003800000 */
[----:B------:R-:W1:Y:S02]  /*2e30*/  SYNCS.PHASECHK.TRANS64.TRYWAIT P6, [R116+URZ+0x28890], R128 ;  /* 0x02889080740075a7 */ /* 0x000e6400080c017f */
[----:B-1----:R-:W-:Y:S05]  /*2e40*/  @!P6 BRA `(.L_x_1310) ;  /* 0x000002a40014e947 */ /* 0x002fea0003800000 */
.L_x_1653:
[----:B------:R-:W-:Y:S05]  /*2e50*/  BSYNC B1 ;  /* 0x0000000000017941 */ /* 0x000fea0003800000 */
.L_x_1309:
[----:B------:R-:W-:Y:S01]  /*2e60*/  BSSY B1, `(.L_x_1311) ;  /* 0x00000ed000017945 */ /* 0x000fe20003800000 */
[----:B------:R-:W-:-:S03]  /*2e70*/  IMAD R137, R22, 0x6000, R107 ;  /* 0x0000600016897824 */ /* 0x000fc600078e026b */
[----:B------:R-:W-:Y:S05]  /*2e80*/  @P2 BRA `(.L_x_1312) ;  /* 0x0000000c00a82947 */ /* 0x000fea0003800000 */
[----:B------:R-:W-:Y:S01]  /*2e90*/  IADD3 R135, P2, R72, R122, RZ ;  /* 0x0000007a48877210 */ /* 0x000fe20007f5e0ff */
[----:B------:R-:W-:Y:S04]  /*2ea0*/  BSSY B2, `(.L_x_1313) ;  /* 0x0000073000027945 */ /* 0x000fe80003800000 */
[----:B------:R-:W-:Y:S01]  /*2eb0*/  IMAD.X R132, R125, 0x1, R108, P2 ;  /* 0x000000017d847824 */ /* 0x000fe200010e066c */
[----:B------:R-:W-:Y:S07]  /*2ec0*/  @P0 BRA `(.L_x_1314) ;  /* 0x0000000400c00947 */ /* 0x000fee0003800000 */
[----:B0-----:R0:W2:Y:S01]  /*2ed0*/  LDS.128 R36, [R126+0x1c400] ;  /* 0x01c400007e247984 */ /* 0x0010a20000000c00 */
[----:B------:R-:W-:Y:S01]  /*2ee0*/  ISETP.GE.AND P2, PT, R208, R119, PT ;  /* 0x00000077d000720c */ /* 0x000fe20003f46270 */
[----:B------:R-:W-:-:S12]  /*2ef0*/  BSSY B3, `(.L_x_1315) ;  /* 0x0000069000037945 */ /* 0x000fd80003800000 */
[----:B0-----:R-:W-:Y:S05]  /*2f00*/  @P2 BRA `(.L_x_1316) ;  /* 0x00000004009c2947 */ /* 0x001fea0003800000 */
        /* <DEDUP_REMOVED lines=9> */
[----:B--2---:R-:W-:Y:S01]  /*2fa0*/  IMAD.MOV.U32 R60, RZ, RZ, R36 ;  /* 0x000000ffff3c7224 */ /* 0x004fe200078e0024 */
[----:B------:R-:W-:Y:S01]  /*2fb0*/  F2FP.F16.E4M3.UNPACK_B R36, R37 ;  /* 0x00000025ff24723e */ /* 0x000fe200020006ff */
[----:B------:R-:W-:Y:S01]  /*2fc0*/  IMAD.U32 R61, R140, 0x10000, RZ ;  /* 0x000100008c3d7824 */ /* 0x000fe200078e00ff */
[----:B------:R-:W-:Y:S01]  /*2fd0*/  LOP3.LUT R141, R136, 0xff00, R63, 0xf8, !PT ;  /* 0x0000ff00888d7812 */ /* 0x000fe200078ef83f */
[----:B------:R-:W-:Y:S01]  /*2fe0*/  IMAD.U32 R136, R138, 0x10000, RZ ;  /* 0x000100008a887824 */ /* 0x000fe200078e00ff */
[----:B------:R-:W-:-:S02]  /*2ff0*/  F2FP.F16.E4M3.UNPACK_B R63, R145.H1 ;  /* 0x00000091ff3f723e */ /* 0x000fc400030006ff */
[----:B------:R-:W-:Y:S01]  /*3000*/  LOP3.LUT R139, R62, 0xff0000, R61, 0xf8, !PT ;  /* 0x00ff00003e8b7812 */ /* 0x000fe200078ef83d */
[--C-:B------:R-:W-:Y:S01]  /*3010*/  HADD2.F32 R61, -RZ, R36.reuse.H1_H1 ;  /* 0x30000024ff3d7230 */ /* 0x100fe20000004100 */
[----:B------:R-:W-:Y:S01]  /*3020*/  LOP3.LUT R142, R141, 0xff0000, R136, 0xf8, !PT ;  /* 0x00ff00008d8e7812 */ /* 0x000fe200078ef888 */
[--C-:B------:R-:W-:Y:S01]  /*3030*/  HADD2.F32 R140, -RZ, R63.reuse.H0_H0 ;  /* 0x2000003fff8c7230 */ /* 0x100fe20000004100 */
[----:B------:R-:W-:Y:S01]  /*3040*/  F2FP.F16.E4M3.UNPACK_B R136, R134.H1 ;  /* 0x00000086ff88723e */ /* 0x000fe200030006ff */
[----:B------:R-:W-:Y:S01]  /*3050*/  HADD2.F32 R36, -RZ, R36.H0_H0 ;  /* 0x20000024ff247230 */ /* 0x000fe20000004100 */
[----:B------:R-:W-:Y:S01]  /*3060*/  F2FP.F16.E4M3.UNPACK_B R37, R37.H1 ;  /* 0x00000025ff25723e */ /* 0x000fe200030006ff */
[----:B------:R-:W-:Y:S02]  /*3070*/  HADD2.F32 R141, -RZ, R63.H1_H1 ;  /* 0x3000003fff8d7230 */ /* 0x000fe40000004100 */
[----:B------:R-:W-:Y:S01]  /*3080*/  FMUL.FTZ R143, R61, R140 ;  /* 0x0000008c3d8f7220 */ /* 0x000fe20000410000 */
[----:B------:R-:W-:-:S02]  /*3090*/  HADD2.F32 R138, -RZ, R136.H0_H0 ;  /* 0x20000088ff8a7230 */ /* 0x000fc40000004100 */
        /* <DEDUP_REMOVED lines=16> */
[----:B------:R-:W-:Y:S01]  /*31a0*/  HADD2.F32 R63, -RZ, R61.H1_H1 ;  /* 0x3000003dff3f7230 */ /* 0x000fe20000004100 */
[----:B------:R-:W-:Y:S01]  /*31b0*/  F2FP.SATFINITE.E4M3.F32.PACK_AB_MERGE_C R150, R146, R145, RZ ;  /* 0x000000919296723e */ /* 0x000fe200048070ff */
[----:B------:R-:W-:Y:S02]  /*31c0*/  HADD2.F32 R61, -RZ, R60.H0_H0 ;  /* 0x2000003cff3d7230 */ /* 0x000fe40000004100 */
[-C--:B------:R-:W-:Y:S01]  /*31d0*/  FMUL.FTZ R144, R62, R138.reuse ;  /* 0x0000008a3e907220 */ /* 0x080fe20000410000 */
[----:B------:R-:W-:Y:S02]  /*31e0*/  HADD2.F32 R140, -RZ, R140.H0_H0 ;  /* 0x2000008cff8c7230 */ /* 0x000fe40000004100 */
[----:B------:R-:W-:Y:S01]  /*31f0*/  FMUL.FTZ R143, R63, R138 ;  /* 0x0000008a3f8f7220 */ /* 0x000fe20000410000 */
[----:B------:R-:W-:Y:S01]  /*3200*/  HADD2.F32 R60, -RZ, R60.H1_H1 ;  /* 0x3000003cff3c7230 */ /* 0x000fe20000004100 */
[----:B------:R-:W-:Y:S01]  /*3210*/  F2FP.SATFINITE.E4M3.F32.PACK_AB_MERGE_C R37, R37, R36, R150 ;  /* 0x000000242525723e */ /* 0x000fe20004807096 */
[----:B------:R-:W-:-:S02]  /*3220*/  HADD2.F32 R136, -RZ, R134.H1_H1 ;  /* 0x30000086ff887230 */ /* 0x000fc40000004100 */
[-C--:B------:R-:W-:Y:S01]  /*3230*/  FMUL.FTZ R141, R61, R140.reuse ;  /* 0x0000008c3d8d7220 */ /* 0x080fe20000410000 */
[----:B------:R-:W-:Y:S02]  /*3240*/  HADD2.F32 R134, -RZ, R134.H0_H0 ;  /* 0x20000086ff867230 */ /* 0x000fe40000004100 */
[----:B------:R-:W-:Y:S01]  /*3250*/  FMUL.FTZ R138, R60, R140 ;  /* 0x0000008c3c8a7220 */ /* 0x000fe20000410000 */
[-C--:B------:R-:W-:Y:S01]  /*3260*/  FFMA.FTZ R62, R62, R136.reuse, -R143 ;  /* 0x000000883e3e7223 */ /* 0x080fe2000001088f */
[----:B------:R-:W-:Y:S02]  /*3270*/  FFMA.FTZ R63, R63, R136, R144 ;  /* 0x000000883f3f7223 */ /* 0x000fe40000010090 */
[-C--:B------:R-:W-:Y:S01]  /*3280*/  FFMA.FTZ R143, R61, R134.reuse, -R138 ;  /* 0x000000863d8f7223 */ /* 0x080fe2000001088a */
[----:B------:R-:W-:Y:S01]  /*3290*/  F2FP.F16.E4M3.UNPACK_B R61, R39.H1 ;  /* 0x00000027ff3d723e */ /* 0x000fe200030006ff */
[----:B------:R-:W-:Y:S01]  /*32a0*/  FFMA.FTZ R144, R60, R134, R141 ;  /* 0x000000863c907223 */ /* 0x000fe2000001008d */
[----:B------:R-:W-:-:S02]  /*32b0*/  F2FP.F16.E4M3.UNPACK_B R138, R142.H1 ;  /* 0x0000008eff8a723e */ /* 0x000fc400030006ff */
[----:B------:R-:W-:Y:S01]  /*32c0*/  F2FP.SATFINITE.E4M3.F32.PACK_AB_MERGE_C R149, R63, R62, RZ ;  /* 0x0000003e3f95723e */ /* 0x000fe200048070ff */
[--C-:B------:R-:W-:Y:S01]  /*32d0*/  HADD2.F32 R63, -RZ, R61.reuse.H1_H1 ;  /* 0x3000003dff3f7230 */ /* 0x100fe20000004100 */
[-C--:B------:R-:W-:Y:S01]  /*32e0*/  F2FP.F16.E4M3.UNPACK_B R134, R139.reuse.H1 ;  /* 0x0000008bff86723e */ /* 0x080fe200030006ff */
[----:B------:R-:W-:Y:S01]  /*32f0*/  HADD2.F32 R141, -RZ, R138.H1_H1 ;  /* 0x3000008aff8d7230 */ /* 0x000fe20000004100 */
[----:B------:R-:W-:Y:S01]  /*3300*/  F2FP.F16.E4M3.UNPACK_B R60, R38.H1 ;  /* 0x00000026ff3c723e */ /* 0x000fe200030006ff */
[----:B------:R-:W-:Y:S01]  /*3310*/  HADD2.F32 R62, -RZ, R61.H0_H0 ;  /* 0x2000003dff3e7230 */ /* 0x000fe20000004100 */
[----:B------:R-:W-:Y:S01]  /*3320*/  F2FP.F16.E4M3.UNPACK_B R142, R142 ;  /* 0x0000008eff8e723e */ /* 0x000fe200020006ff */
[----:B------:R-:W-:Y:S01]  /*3330*/  HADD2.F32 R136, -RZ, R134.H1_H1 ;  /* 0x30000086ff887230 */ /* 0x000fe20000004100 */
[----:B------:R-:W-:Y:S01]  /*3340*/  F2FP.F16.E4M3.UNPACK_B R139, R139 ;  /* 0x0000008bff8b723e */ /* 0x000fe200020006ff */
[----:B------:R-:W-:Y:S02]  /*3350*/  HADD2.F32 R61, -RZ, R60.H1_H1 ;  /* 0x3000003cff3d7230 */ /* 0x000fe40000004100 */
[----:B------:R-:W-:Y:S01]  /*3360*/  FMUL.FTZ R145, R63, R141 ;  /* 0x0000008d3f917220 */ /* 0x000fe20000410000 */
[----:B------:R-:W-:-:S02]  /*3370*/  HADD2.F32 R140, -RZ, R142.H1_H1 ;  /* 0x3000008eff8c7230 */ /* 0x000fc40000004100 */
[C---:B------:R-:W-:Y:S01]  /*3380*/  FMUL.FTZ R148, R62.reuse, R141 ;  /* 0x0000008d3e947220 */ /* 0x040fe20000410000 */
[----:B------:R-:W-:Y:S02]  /*3390*/  HADD2.F32 R60, -RZ, R60.H0_H0 ;  /* 0x2000003cff3c7230 */ /* 0x000fe40000004100 */
[----:B------:R-:W-:Y:S01]  /*33a0*/  FFMA.FTZ R146, R62, R136, -R145 ;  /* 0x000000883e927223 */ /* 0x000fe20000010891 */
[----:B------:R-:W-:Y:S02]  /*33b0*/  HADD2.F32 R62, -RZ, R139.H1_H1 ;  /* 0x3000008bff3e7230 */ /* 0x000fe40000004100 */
[-C--:B------:R-:W-:Y:S01]  /*33c0*/  FMUL.FTZ R141, R61, R140.reuse ;  /* 0x0000008c3d8d7220 */ /* 0x080fe20000410000 */
        /* <DEDUP_REMOVED lines=8> */
[----:B------:R-:W-:Y:S01]  /*3450*/  HADD2.F32 R61, -RZ, R39.H1_H1 ;  /* 0x30000027ff3d7230 */ /* 0x000fe20000004100 */
[----:B------:R-:W-:Y:S01]  /*3460*/  F2FP.SATFINITE.E4M3.F32.PACK_AB_MERGE_C R36, R144, R143, R149 ;  /* 0x0000008f9024723e */ /* 0x000fe20004807095 */
        /* <DEDUP_REMOVED lines=14> */
[----:B------:R-:W-:-:S03]  /*3550*/  FFMA.FTZ R63, R38, R139, R63 ;  /* 0x0000008b263f7223 */ /* 0x000fc6000001003f */
[----:B------:R-:W-:Y:S02]  /*3560*/  F2FP.SATFINITE.E4M3.F32.PACK_AB_MERGE_C R39, R138, R145, R146 ;  /* 0x000000918a27723e */ /* 0x000fe40004807092 */
[----:B------:R-:W-:-:S07]  /*3570*/  F2FP.SATFINITE.E4M3.F32.PACK_AB_MERGE_C R38, R63, R62, R140 ;  /* 0x0000003e3f26723e */ /* 0x000fce000480708c */
.L_x_1316:
[----:B------:R-:W-:Y:S05]  /*3580*/  BSYNC B3 ;  /* 0x0000000000037941 */ /* 0x000fea0003800000 */
.L_x_1315:
[----:B------:R-:W-:Y:S02]  /*3590*/  ULDC.64 UR4, c[0x0][0x2e8] ;  /* 0x0000ba0000047ab9 */ /* 0x000fe40000000a00 */
[----:B------:R-:W-:-:S04]  /*35a0*/  IADD3 R60, P2, P6, R135, UR4, R68 ;  /* 0x00000004873c7c10 */ /* 0x000fc8000fe5e044 */
[----:B------:R-:W-:-:S05]  /*35b0*/  IADD3.X R61, R132, UR5, R99, P2, P6 ;  /* 0x00000005843d7c10 */ /* 0x000fca00097ec463 */
[----:B--2---:R2:W-:Y:S04]  /*35c0*/  STG.E.128 desc[UR38][R60.64], R36 ;  /* 0x000000243c007986 */ /* 0x0045e8000c101d26 */
.L_x_1314:
[----:B------:R-:W-:Y:S05]  /*35d0*/  BSYNC B2 ;  /* 0x0000000000027941 */ /* 0x000fea0003800000 */
.L_x_1313:
[----:B------:R-:W-:Y:S05]  /*35e0*/  @P1 BRA `(.L_x_1312) ;  /* 0x0000000400d01947 */ /* 0x000fea0003800000 */
[----:B------:R-:W-:Y:S01]  /*35f0*/  LOP3.LUT P2, RZ, R212, 0x4, RZ, 0xc0, !PT ;  /* 0x00000004d4ff7812 */ /* 0x000fe2000784c0ff */
[C---:B0-2---:R-:W-:Y:S01]  /*3600*/  VIADD R36, R137.reuse, 0x40 ;  /* 0x0000004089247836 */ /* 0x045fe20000000000 */
[----:B------:R-:W-:Y:S11]  /*3610*/  BSSY B2, `(.L_x_1317) ;  /* 0x000006d000027945 */ /* 0x000ff60003800000 */
[----:B------:R-:W-:Y:S01]  /*3620*/  @P2 VIADD R36, R137, 0xffffffc0 ;  /* 0xffffffc089242836 */ /* 0x000fe20000000000 */
[----:B------:R-:W-:-:S03]  /*3630*/  ISETP.GE.AND P2, PT, R213, R119, PT ;  /* 0x00000077d500720c */ /* 0x000fc60003f46270 */
[----:B------:R-:W-:-:S06]  /*3640*/  IMAD.IADD R36, R17, 0x1, R36 ;  /* 0x0000000111247824 */ /* 0x000fcc00078e0224 */
[----:B------:R-:W0:Y:S04]  /*3650*/  LDS.128 R36, [R36+0x1c400] ;  /* 0x01c4000024247984 */ /* 0x000e280000000c00 */
        /* <DEDUP_REMOVED lines=10> */
[----:B0-----:R-:W-:Y:S01]  /*3700*/  IMAD.MOV.U32 R56, RZ, RZ, R36 ;  /* 0x000000ffff387224 */ /* 0x001fe200078e0024 */
[----:B------:R-:W-:Y:S01]  /*3710*/  F2FP.F16.E4M3.UNPACK_B R36, R37 ;  /* 0x00000025ff24723e */ /* 0x000fe200020006ff */
[----:B------:R-:W-:Y:S01]  /*3720*/  IMAD.U32 R62, R62, 0x10000, RZ ;  /* 0x000100003e3e7824 */ /* 0x000fe200078e00ff */
[----:B------:R-:W-:Y:S01]  /*3730*/  LOP3.LUT R59, R60, 0xff00, R59, 0xf8, !PT ;  /* 0x0000ff003c3b7812 */ /* 0x000fe200078ef83b */
[----:B------:R-:W-:Y:S01]  /*3740*/  IMAD.U32 R58, R61, 0x10000, RZ ;  /* 0x000100003d3a7824 */ /* 0x000fe200078e00ff */
[----:B------:R-:W-:-:S02]  /*3750*/  F2FP.F16.E4M3.UNPACK_B R60, R133.H1 ;  /* 0x00000085ff3c723e */ /* 0x000fc400030006ff */
[----:B------:R-:W-:Y:S02]  /*3760*/  F2FP.F16.E4M3.UNPACK_B R37, R37.H1 ;  /* 0x00000025ff25723e */ /* 0x000fe400030006ff */
[----:B------:R-:W-:Y:S01]  /*3770*/  LOP3.LUT R134, R59, 0xff0000, R62, 0xf8, !PT ;  /* 0x00ff00003b867812 */ /* 0x000fe200078ef83e */
[--C-:B------:R-:W-:Y:S01]  /*3780*/  HADD2.F32 R63, -RZ, R60.reuse.H1_H1 ;  /* 0x3000003cff3f7230 */ /* 0x100fe20000004100 */
[----:B------:R-:W-:Y:S01]  /*3790*/  F2FP.F16.E4M3.UNPACK_B R59, R129.H1 ;  /* 0x00000081ff3b723e */ /* 0x000fe200030006ff */
[----:B------:R-:W-:Y:S01]  /*37a0*/  HADD2.F32 R62, -RZ, R60.H0_H0 ;  /* 0x2000003cff3e7230 */ /* 0x000fe20000004100 */
[----:B------:R-:W-:Y:S01]  /*37b0*/  LOP3.LUT R61, R57, 0xff0000, R58, 0xf8, !PT ;  /* 0x00ff0000393d7812 */ /* 0x000fe200078ef83a */
[----:B------:R-:W-:Y:S01]  /*37c0*/  HADD2.F32 R58, -RZ, R37.H1_H1 ;  /* 0x30000025ff3a7230 */ /* 0x000fe20000004100 */
[----:B------:R-:W-:Y:S01]  /*37d0*/  F2FP.F16.E4M3.UNPACK_B R133, R133 ;  /* 0x00000085ff85723e */ /* 0x000fe200020006ff */
[----:B------:R-:W-:Y:S01]  /*37e0*/  HADD2.F32 R60, -RZ, R59.H0_H0 ;  /* 0x2000003bff3c7230 */ /* 0x000fe20000004100 */
[----:B------:R-:W-:Y:S01]  /*37f0*/  F2FP.F16.E4M3.UNPACK_B R129, R129 ;  /* 0x00000081ff81723e */ /* 0x000fe200020006ff */
[----:B------:R-:W-:-:S02]  /*3800*/  HADD2.F32 R57, -RZ, R36.H1_H1 ;  /* 0x30000024ff397230 */ /* 0x000fc40000004100 */
[-C--:B------:R-:W-:Y:S01]  /*3810*/  FMUL.FTZ R136, R58, R63.reuse ;  /* 0x0000003f3a887220 */ /* 0x080fe20000410000 */
[----:B------:R-:W-:Y:S02]  /*3820*/  HADD2.F32 R37, -RZ, R37.H0_H0 ;  /* 0x20000025ff257230 */ /* 0x000fe40000004100 */
[----:B------:R-:W-:Y:S02]  /*3830*/  HADD2.F32 R59, -RZ, R59.H1_H1 ;  /* 0x3000003bff3b7230 */ /* 0x000fe40000004100 */
[----:B------:R-:W-:Y:S01]  /*3840*/  FMUL.FTZ R139, R57, R62 ;  /* 0x0000003e398b7220 */ /* 0x000fe20000410000 */
[----:B------:R-:W-:Y:S02]  /*3850*/  HADD2.F32 R36, -RZ, R36.H0_H0 ;  /* 0x20000024ff247230 */ /* 0x000fe40000004100 */
[C---:B------:R-:W-:Y:S01]  /*3860*/  FMUL.FTZ R63, R37.reuse, R63 ;  /* 0x0000003f253f7220 */ /* 0x040fe20000410000 */
[-C--:B------:R-:W-:Y:S01]  /*3870*/  FFMA.FTZ R138, R37, R59.reuse, -R136 ;  /* 0x0000003b258a7223 */ /* 0x080fe20000010888 */
[----:B------:R-:W-:Y:S01]  /*3880*/  F2FP.F16.E4M3.UNPACK_B R37, R56.H1 ;  /* 0x00000038ff25723e */ /* 0x000fe200030006ff */
[C---:B------:R-:W-:Y:S01]  /*3890*/  FMUL.FTZ R62, R36.reuse, R62 ;  /* 0x0000003e243e7220 */ /* 0x040fe20000410000 */
[----:B------:R-:W-:Y:S01]  /*38a0*/  FFMA.FTZ R36, R36, R60, -R139 ;  /* 0x0000003c24247223 */ /* 0x000fe2000001088b */
[----:B------:R-:W-:Y:S01]  /*38b0*/  FFMA.FTZ R143, R58, R59, R63 ;  /* 0x0000003b3a8f7223 */ /* 0x000fe2000001003f */
[----:B------:R-:W-:Y:S01]  /*38c0*/  F2FP.F16.E4M3.UNPACK_B R56, R56 ;  /* 0x00000038ff38723e */ /* 0x000fe200020006ff */
[----:B------:R-:W-:Y:S01]  /*38d0*/  FFMA.FTZ R141, R57, R60, R62 ;  /* 0x0000003c398d7223 */ /* 0x000fe2000001003e */
[----:B------:R-:W-:-:S02]  /*38e0*/  HADD2.F32 R60, -RZ, R133.H1_H1 ;  /* 0x30000085ff3c7230 */ /* 0x000fc40000004100 */
[--C-:B------:R-:W-:Y:S01]  /*38f0*/  HADD2.F32 R57, -RZ, R37.reuse.H0_H0 ;  /* 0x20000025ff397230 */ /* 0x100fe20000004100 */
[----:B------:R-:W-:Y:S01]  /*3900*/  F2FP.SATFINITE.E4M3.F32.PACK_AB_MERGE_C R143, R143, R138, RZ ;  /* 0x0000008a8f8f723e */ /* 0x000fe200048070ff */
[----:B------:R-:W-:Y:S02]  /*3910*/  HADD2.F32 R58, -RZ, R37.H1_H1 ;  /* 0x30000025ff3a7230 */ /* 0x000fe40000004100 */
[----:B------:R-:W-:Y:S02]  /*3920*/  HADD2.F32 R59, -RZ, R129.H1_H1 ;  /* 0x30000081ff3b7230 */ /* 0x000fe40000004100 */
[-C--:B------:R-:W-:Y:S01]  /*3930*/  FMUL.FTZ R139, R57, R60.reuse ;  /* 0x0000003c398b7220 */ /* 0x080fe20000410000 */
[----:B------:R-:W-:Y:S02]  /*3940*/  HADD2.F32 R133, -RZ, R133.H0_H0 ;  /* 0x20000085ff857230 */ /* 0x000fe40000004100 */
[----:B------:R-:W-:Y:S01]  /*3950*/  FMUL.FTZ R62, R58, R60 ;  /* 0x0000003c3a3e7220 */ /* 0x000fe20000410000 */
[----:B------:R-:W-:-:S02]  /*3960*/  HADD2.F32 R37, -RZ, R56.H0_H0 ;  /* 0x20000038ff257230 */ /* 0x000fc40000004100 */
[-C--:B------:R-:W-:Y:S01]  /*3970*/  FFMA.FTZ R139, R58, R59.reuse, R139 ;  /* 0x0000003b3a8b7223 */ /* 0x080fe2000001008b */
[----:B------:R-:W-:Y:S02]  /*3980*/  HADD2.F32 R56, -RZ, R56.H1_H1 ;  /* 0x30000038ff387230 */ /* 0x000fe40000004100 */
[----:B------:R-:W-:Y:S01]  /*3990*/  FFMA.FTZ R62, R57, R59, -R62 ;  /* 0x0000003b393e7223 */ /* 0x000fe2000001083e */
[----:B------:R-:W-:Y:S02]  /*39a0*/  HADD2.F32 R129, -RZ, R129.H0_H0 ;  /* 0x20000081ff817230 */ /* 0x000fe40000004100 */
[----:B------:R-:W-:Y:S01]  /*39b0*/  FMUL.FTZ R63, R37, R133 ;  /* 0x00000085253f7220 */ /* 0x000fe20000410000 */
[----:B------:R-:W-:Y:S01]  /*39c0*/  F2FP.F16.E4M3.UNPACK_B R59, R61.H1 ;  /* 0x0000003dff3b723e */ /* 0x000fe200030006ff */
[C---:B------:R-:W-:Y:S01]  /*39d0*/  FMUL.FTZ R60, R56.reuse, R133 ;  /* 0x00000085383c7220 */ /* 0x040fe20000410000 */
[----:B------:R-:W-:Y:S01]  /*39e0*/  F2FP.SATFINITE.E4M3.F32.PACK_AB_MERGE_C R140, R139, R62, RZ ;  /* 0x0000003e8b8c723e */ /* 0x000fe200048070ff */
[----:B------:R-:W-:Y:S01]  /*39f0*/  FFMA.FTZ R136, R56, R129, R63 ;  /* 0x0000008138887223 */ /* 0x000fe2000001003f */
[----:B------:R-:W-:Y:S01]  /*3a00*/  F2FP.F16.E4M3.UNPACK_B R56, R39.H1 ;  /* 0x00000027ff38723e */ /* 0x000fe200030006ff */
[----:B------:R-:W-:Y:S01]  /*3a10*/  FFMA.FTZ R133, R37, R129, -R60 ;  /* 0x0000008125857223 */ /* 0x000fe2000001083c */
[----:B------:R-:W-:Y:S01]  /*3a20*/  F2FP.F16.E4M3.UNPACK_B R62, R134.H1 ;  /* 0x00000086ff3e723e */ /* 0x000fe200030006ff */
        /* <DEDUP_REMOVED lines=15> */
[-C--:B------:R-:W-:Y:S01]  /*3b20*/  FMUL.FTZ R138, R56, R63.reuse ;  /* 0x0000003f388a7220 */ /* 0x080fe20000410000 */
[----:B------:R-:W-:Y:S01]  /*3b30*/  F2FP.F16.E4M3.UNPACK_B R38, R38 ;  /* 0x00000026ff26723e */ /* 0x000fe200020006ff */
[----:B------:R-:W-:Y:S01]  /*3b40*/  FMUL.FTZ R63, R37, R63 ;  /* 0x0000003f253f7220 */ /* 0x000fe20000410000 */
[----:B------:R-:W-:-:S02]  /*3b50*/  HADD2.F32 R62, -RZ, R62.H0_H0 ;  /* 0x2000003eff3e7230 */ /* 0x000fc40000004100 */
[-C--:B------:R-:W-:Y:S01]  /*3b60*/  FFMA.FTZ R138, R37, R57.reuse, -R138 ;  /* 0x00000039258a7223 */ /* 0x080fe2000001088a */
[----:B------:R-:W-:Y:S02]  /*3b70*/  HADD2.F32 R134, -RZ, R134.H0_H0 ;  /* 0x20000086ff867230 */ /* 0x000fe40000004100 */
[----:B------:R-:W-:Y:S01]  /*3b80*/  FFMA.FTZ R63, R56, R57, R63 ;  /* 0x00000039383f7223 */ /* 0x000fe2000001003f */
[--C-:B------:R-:W-:Y:S02]  /*3b90*/  HADD2.F32 R56, -RZ, R39.reuse.H0_H0 ;  /* 0x20000027ff387230 */ /* 0x100fe40000004100 */
[----:B------:R-:W-:Y:S01]  /*3ba0*/  FFMA.FTZ R60, R58, R60, R129 ;  /* 0x0000003c3a3c7223 */ /* 0x000fe20000010081 */
[----:B------:R-:W-:Y:S02]  /*3bb0*/  HADD2.F32 R39, -RZ, R39.H1_H1 ;  /* 0x30000027ff277230 */ /* 0x000fe40000004100 */
[--C-:B------:R-:W-:Y:S01]  /*3bc0*/  HADD2.F32 R37, -RZ, R38.reuse.H0_H0 ;  /* 0x20000026ff257230 */ /* 0x100fe20000004100 */
[----:B------:R-:W-:Y:S01]  /*3bd0*/  F2FP.SATFINITE.E4M3.F32.PACK_AB_MERGE_C R63, R63, R138, RZ ;  /* 0x0000008a3f3f723e */ /* 0x000fe200048070ff */
[----:B------:R-:W-:-:S02]  /*3be0*/  HADD2.F32 R38, -RZ, R38.H1_H1 ;  /* 0x30000026ff267230 */ /* 0x000fc40000004100 */
        /* <DEDUP_REMOVED lines=13> */
[----:B------:R-:W-:Y:S02]  /*3cc0*/  F2FP.SATFINITE.E4M3.F32.PACK_AB_MERGE_C R38, R57, R58, R63 ;  /* 0x0000003a3926723e */ /* 0x000fe4000480703f */
[----:B------:R-:W-:-:S07]  /*3cd0*/  F2FP.SATFINITE.E4M3.F32.PACK_AB_MERGE_C R39, R62, R129, R60 ;  /* 0x000000813e27723e */ /* 0x000fce000480703c */
.L_x_1318:
[----:B------:R-:W-:Y:S05]  /*3ce0*/  BSYNC B2 ;  /* 0x0000000000027941 */ /* 0x000fea0003800000 */
.L_x_1317:
[----:B------:R-:W-:Y:S02]  /*3cf0*/  ULDC.64 UR4, c[0x0][0x2e8] ;  /* 0x0000ba0000047ab9 */ /* 0x000fe40000000a00 */
[----:B------:R-:W-:-:S04]  /*3d00*/  IADD3 R56, P2, P6, R96, UR4, R135 ;  /* 0x0000000460387c10 */ /* 0x000fc8000fe5e087 */
[----:B------:R-:W-:-:S05]  /*3d10*/  IADD3.X R57, R90, UR5, R132, P2, P6 ;  /* 0x000000055a397c10 */ /* 0x000fca00097ec484 */
[----:B0-----:R3:W-:Y:S04]  /*3d20*/  STG.E.128 desc[UR38][R56.64], R36 ;  /* 0x0000002438007986 */ /* 0x0017e8000c101d26 */
.L_x_1312:
[----:B------:R-:W-:Y:S05]  /*3d30*/  BSYNC B1 ;  /* 0x0000000000017941 */ /* 0x000fea0003800000 */
.L_x_1311:
[----:B------:R-:W-:Y:S04]  /*3d40*/  BSSY B1, `(.L_x_1319) ;  /* 0x00000f0000017945 */ /* 0x000fe80003800000 */
[----:B------:R-:W-:Y:S05]  /*3d50*/  @P3 BRA `(.L_x_1320) ;  /* 0x0000000c00b83947 */ /* 0x000fea0003800000 */
[----:B---3--:R-:W-:Y:S01]  /*3d60*/  IADD3 R57, P2, P3, R78, R122, R18 ;  /* 0x0000007a4e397210 */ /* 0x008fe20007b5e012 */
[----:B------:R-:W-:Y:S03]  /*3d70*/  BSSY B2, `(.L_x_1321) ;  /* 0x0000075000027945 */ /* 0x000fe60003800000 */
[----:B------:R-:W-:Y:S01]  /*3d80*/  IADD3.X R56, R111, R125, R19, P2, P3 ;  /* 0x0000007d6f387210 */ /* 0x000fe200017e6413 */
[----:B------:R-:W-:Y:S08]  /*3d90*/  @P0 BRA `(.L_x_1322) ;  /* 0x0000000400c80947 */ /* 0x000ff00003800000 */
[----:B0-2---:R0:W2:Y:S01]  /*3da0*/  LDS.128 R36, [R126+0x1e400] ;  /* 0x01e400007e247984 */ /* 0x0050a20000000c00 */
[----:B------:R-:W-:Y:S01]  /*3db0*/  ISETP.GE.AND P2, PT, R208, R119, PT ;  /* 0x00000077d000720c */ /* 0x000fe20003f46270 */
[----:B------:R-:W-:-:S12]  /*3dc0*/  BSSY B3, `(.L_x_1323) ;  /* 0x000006b000037945 */ /* 0x000fd80003800000 */
[----:B0-----:R-:W-:Y:S05]  /*3dd0*/  @P2 BRA `(.L_x_1324) ;  /* 0x0000000400a42947 */ /* 0x001fea0003800000 */
[----:B------:R-:W-:Y:S01]  /*3de0*/  SHF.R.U32.HI R62, RZ, 0x8, R53 ;  /* 0x00000008ff3e7819 */ /* 0x000fe20000011635 */
[----:B--2---:R-:W-:Y:S01]  /*3df0*/  IMAD.MOV.U32 R54, RZ, RZ, R39 ;  /* 0x000000ffff367224 */ /* 0x004fe200078e0027 */
[--C-:B------:R-:W-:Y:S02]  /*3e00*/  SHF.R.U32.HI R59, RZ, 0x8, R55.reuse ;  /* 0x00000008ff3b7819 */ /* 0x100fe40000011637 */
[----:B------:R-:W-:Y:S01]  /*3e10*/  LOP3.LUT R58, R55, 0xff0000ff, RZ, 0xc0, !PT ;  /* 0xff0000ff373a7812 */ /* 0x000fe200078ec0ff */
[----:B------:R-:W-:Y:S01]  /*3e20*/  IMAD.SHL.U32 R39, R62, 0x100, RZ ;  /* 0x000001003e277824 */ /* 0x000fe200078e00ff */
[----:B------:R-:W-:Y:S01]  /*3e30*/  SHF.R.U32.HI R60, RZ, 0x10, R55 ;  /* 0x00000010ff3c7819 */ /* 0x000fe20000011637 */
[----:B------:R-:W-:Y:S01]  /*3e40*/  IMAD.SHL.U32 R55, R59, 0x100, RZ ;  /* 0x000001003b377824 */ /* 0x000fe200078e00ff */
[----:B------:R-:W-:Y:S02]  /*3e50*/  LOP3.LUT R52, R53, 0xff0000ff, RZ, 0xc0, !PT ;  /* 0xff0000ff35347812 */ /* 0x000fe400078ec0ff */
[----:B------:R-:W-:Y:S01]  /*3e60*/  SHF.R.U32.HI R61, RZ, 0x10, R53 ;  /* 0x00000010ff3d7819 */ /* 0x000fe20000011635 */
[----:B------:R-:W-:Y:S01]  /*3e70*/  IMAD.U32 R60, R60, 0x10000, RZ ;  /* 0x000100003c3c7824 */ /* 0x000fe200078e00ff */
[----:B------:R-:W-:Y:S01]  /*3e80*/  LOP3.LUT R39, R52, 0xff00, R39, 0xf8, !PT ;  /* 0x0000ff0034277812 */ /* 0x000fe200078ef827 */
[----:B------:R-:W-:Y:S01]  /*3e90*/  IMAD.MOV.U32 R53, RZ, RZ, R38 ;  /* 0x000000ffff357224 */ /* 0x000fe200078e0026 */
[----:B------:R-:W-:Y:S01]  /*3ea0*/  LOP3.LUT R55, R58, 0xff00, R55, 0xf8, !PT ;  /* 0x0000ff003a377812 */ /* 0x000fe200078ef837 */
[----:B------:R-:W-:Y:S01]  /*3eb0*/  IMAD.U32 R52, R61, 0x10000, RZ ;  /* 0x000100003d347824 */ /* 0x000fe200078e00ff */
[----:B------:R-:W-:-:S02]  /*3ec0*/  F2FP.F16.E4M3.UNPACK_B R58, R131.H1 ;  /* 0x00000083ff3a723e */ /* 0x000fc400030006ff */
        /* <DEDUP_REMOVED lines=8> */
[----:B------:R-:W-:Y:S02]  /*3f50*/  HADD2.F32 R38, -RZ, R38.H0_H0 ;  /* 0x20000026ff267230 */ /* 0x000fe40000004100 */
[----:B------:R-:W-:Y:S01]  /*3f60*/  FMUL.FTZ R63, R39, R60 ;  /* 0x0000003c273f7220 */ /* 0x000fe20000410000 */
[----:B------:R-:W-:Y:S01]  /*3f70*/  HADD2.F32 R58, -RZ, R55.H0_H0 ;  /* 0x20000037ff3a7230 */ /* 0x000fe20000004100 */
[----:B------:R-:W-:Y:S01]  /*3f80*/  F2FP.F16.E4M3.UNPACK_B R131, R131 ;  /* 0x00000083ff83723e */ /* 0x000fe200020006ff */
[----:B------:R-:W-:-:S02]  /*3f90*/  HADD2.F32 R52, -RZ, R37.H1_H1 ;  /* 0x30000025ff347230 */ /* 0x000fc40000004100 */
        /* <DEDUP_REMOVED lines=77> */
.L_x_1324:
[----:B------:R-:W-:Y:S05]  /*4470*/  BSYNC B3 ;  /* 0x0000000000037941 */ /* 0x000fea0003800000 */
.L_x_1323:
[----:B------:R-:W-:Y:S02]  /*4480*/  ULDC.64 UR4, c[0x0][0x2e8] ;  /* 0x0000ba0000047ab9 */ /* 0x000fe40000000a00 */
[----:B------:R-:W-:-:S04]  /*4490*/  IADD3 R52, P2, P3, R57, UR4, R68 ;  /* 0x0000000439347c10 */ /* 0x000fc8000fb5e044 */
[----:B------:R-:W-:-:S05]  /*44a0*/  IADD3.X R53, R56, UR5, R99, P2, P3 ;  /* 0x0000000538357c10 */ /* 0x000fca00097e6463 */
[----:B--2---:R3:W-:Y:S04]  /*44b0*/  STG.E.128 desc[UR38][R52.64], R36 ;  /* 0x0000002434007986 */ /* 0x0047e8000c101d26 */
.L_x_1322:
[----:B------:R-:W-:Y:S05]  /*44c0*/  BSYNC B2 ;  /* 0x0000000000027941 */ /* 0x000fea0003800000 */
.L_x_1321:
[----:B------:R-:W-:Y:S05]  /*44d0*/  @P1 BRA `(.L_x_1320) ;  /* 0x0000000400d81947 */ /* 0x000fea0003800000 */
[----:B------:R-:W-:Y:S01]  /*44e0*/  LOP3.LUT P2, RZ, R212, 0x4, RZ, 0xc0, !PT ;  /* 0x00000004d4ff7812 */ /* 0x000fe2000784c0ff */
[C---:B0-23--:R-:W-:Y:S01]  /*44f0*/  VIADD R36, R137.reuse, 0x40 ;  /* 0x0000004089247836 */ /* 0x04dfe20000000000 */
[----:B------:R-:W-:Y:S11]  /*4500*/  BSSY B2, `(.L_x_1325) ;  /* 0x000006f000027945 */ /* 0x000ff60003800000 */
[----:B------:R-:W-:Y:S01]  /*4510*/  @P2 VIADD R36, R137, 0xffffffc0 ;  /* 0xffffffc089242836 */ /* 0x000fe20000000000 */
[----:B------:R-:W-:-:S03]  /*4520*/  ISETP.GE.AND P2, PT, R213, R119, PT ;  /* 0x00000077d500720c */ /* 0x000fc60003f46270 */
[----:B------:R-:W-:-:S06]  /*4530*/  IMAD.IADD R36, R17, 0x1, R36 ;  /* 0x0000000111247824 */ /* 0x000fcc00078e0224 */
[----:B------:R-:W0:Y:S04]  /*4540*/  LDS.128 R36, [R36+0x1e400] ;  /* 0x01e4000024247984 */ /* 0x000e280000000c00 */
[----:B------:R-:W-:Y:S05]  /*4550*/  @P2 BRA `(.L_x_1326) ;  /* 0x0000000400a42947 */ /* 0x000fea0003800000 */
[----:B------:R-:W-:Y:S01]  /*4560*/  SHF.R.U32.HI R48, RZ, 0x8, R51 ;  /* 0x00000008ff307819 */ /* 0x000fe20000011633 */
[----:B0-----:R-:W-:Y:S01]  /*4570*/  IMAD.MOV.U32 R50, RZ, RZ, R39 ;  /* 0x000000ffff327224 */ /* 0x001fe200078e0027 */
[--C-:B------:R-:W-:Y:S02]  /*4580*/  SHF.R.U32.HI R54, RZ, 0x8, R49.reuse ;  /* 0x00000008ff367819 */ /* 0x100fe40000011631 */
[----:B------:R-:W-:Y:S01]  /*4590*/  SHF.R.U32.HI R58, RZ, 0x10, R49 ;  /* 0x00000010ff3a7819 */ /* 0x000fe20000011631 */
[----:B------:R-:W-:Y:S01]  /*45a0*/  IMAD.SHL.U32 R39, R48, 0x100, RZ ;  /* 0x0000010030277824 */ /* 0x000fe200078e00ff */
[----:B------:R-:W-:Y:S01]  /*45b0*/  LOP3.LUT R53, R49, 0xff0000ff, RZ, 0xc0, !PT ;  /* 0xff0000ff31357812 */ /* 0x000fe200078ec0ff */
[----:B------:R-:W-:Y:S01]  /*45c0*/  IMAD.MOV.U32 R49, RZ, RZ, R38 ;  /* 0x000000ffff317224 */ /* 0x000fe200078e0026 */
[----:B------:R-:W-:Y:S01]  /*45d0*/  SHF.R.U32.HI R55, RZ, 0x10, R51 ;  /* 0x00000010ff377819 */ /* 0x000fe20000011633 */
[----:B------:R-:W-:Y:S01]  /*45e0*/  IMAD.SHL.U32 R38, R54, 0x100, RZ ;  /* 0x0000010036267824 */ /* 0x000fe200078e00ff */
[----:B------:R-:W-:-:S03]  /*45f0*/  LOP3.LUT R52, R51, 0xff0000ff, RZ, 0xc0, !PT ;  /* 0xff0000ff33347812 */ /* 0x000fc600078ec0ff */
[----:B------:R-:W-:Y:S01]  /*4600*/  IMAD.U32 R51, R55, 0x10000, RZ ;  /* 0x0001000037337824 */ /* 0x000fe200078e00ff */
[----:B------:R-:W-:Y:S01]  /*4610*/  LOP3.LUT R54, R52, 0xff00, R39, 0xf8, !PT ;  /* 0x0000ff0034367812 */ /* 0x000fe200078ef827 */
[----:B------:R-:W-:Y:S01]  /*4620*/  IMAD.U32 R39, R58, 0x10000, RZ ;  /* 0x000100003a277824 */ /* 0x000fe200078e00ff */
[----:B------:R-:W-:Y:S02]  /*4630*/  LOP3.LUT R48, R53, 0xff00, R38, 0xf8, !PT ;  /* 0x0000ff0035307812 */ /* 0x000fe400078ef826 */
        /* <DEDUP_REMOVED lines=10> */
[C---:B------:R-:W-:Y:S01]  /*46e0*/  FMUL.FTZ R59, R39.reuse, R54 ;  /* 0x00000036273b7220 */ /* 0x040fe20000410000 */
        /* <DEDUP_REMOVED lines=21> */
[----:B------:R-:W-:Y:S02]  /*4840*/  HADD2.F32 R124, -RZ, R124.H0_H0 ;  /* 0x2000007cff7c7230 */ /* 0x000fe40000004100 */
[----:B------:R-:W-:Y:S01]  /*4850*/  FMUL.FTZ R55, R39, R51 ;  /* 0x0000003327377220 */ /* 0x000fe20000410000 */
[----:B------:R-:W-:-:S02]  /*4860*/  HADD2.F32 R36, -RZ, R36.H1_H1 ;  /* 0x30000024ff247230 */ /* 0x000fc40000004100 */
[--C-:B------:R-:W-:Y:S02]  /*4870*/  HADD2.F32 R48, -RZ, R118.reuse.H1_H1 ;  /* 0x30000076ff307230 */ /* 0x100fe40000004100 */
[-C--:B------:R-:W-:Y:S01]  /*4880*/  FMUL.FTZ R51, R37, R124.reuse ;  /* 0x0000007c25337220 */ /* 0x080fe20000410000 */
[----:B------:R-:W-:Y:S02]  /*4890*/  HADD2.F32 R118, -RZ, R118.H0_H0 ;  /* 0x20000076ff767230 */ /* 0x000fe40000004100 */
[----:B------:R-:W-:Y:S01]  /*48a0*/  FMUL.FTZ R52, R36, R124 ;  /* 0x0000007c24347220 */ /* 0x000fe20000410000 */
[-C--:B------:R-:W-:Y:S01]  /*48b0*/  FFMA.FTZ R55, R38, R48.reuse, -R55 ;  /* 0x0000003026377223 */ /* 0x080fe20000010837 */
[----:B------:R-:W-:Y:S02]  /*48c0*/  FFMA.FTZ R54, R39, R48, R54 ;  /* 0x0000003027367223 */ /* 0x000fe40000010036 */
        /* <DEDUP_REMOVED lines=50> */
.L_x_1326:
[----:B------:R-:W-:Y:S05]  /*4bf0*/  BSYNC B2 ;  /* 0x0000000000027941 */ /* 0x000fea0003800000 */
.L_x_1325:
[----:B------:R-:W-:Y:S02]  /*4c00*/  ULDC.64 UR4, c[0x0][0x2e8] ;  /* 0x0000ba0000047ab9 */ /* 0x000fe40000000a00 */
[----:B------:R-:W-:-:S04]  /*4c10*/  IADD3 R48, P2, P3, R96, UR4, R57 ;  /* 0x0000000460307c10 */ /* 0x000fc8000fb5e039 */
[----:B------:R-:W-:-:S05]  /*4c20*/  IADD3.X R49, R90, UR5, R56, P2, P3 ;  /* 0x000000055a317c10 */ /* 0x000fca00097e6438 */
[----:B0-----:R4:W-:Y:S04]  /*4c30*/  STG.E.128 desc[UR38][R48.64], R36 ;  /* 0x0000002430007986 */ /* 0x0019e8000c101d26 */
.L_x_1320:
[----:B------:R-:W-:Y:S05]  /*4c40*/  BSYNC B1 ;  /* 0x0000000000017941 */ /* 0x000fea0003800000 */
.L_x_1319:
[----:B------:R-:W-:Y:S05]  /*4c50*/  @P4 BRA `(.L_x_1327) ;  /* 0x0000004400f04947 */ /* 0x000fea0003800000 */
[----:B------:R-:W-:Y:S01]  /*4c60*/  IADD3 R123, P2, P3, R110, R122, R18 ;  /* 0x0000007a6e7b7210 */ /* 0x000fe20007b5e012 */
[----:B------:R-:W-:Y:S03]  /*4c70*/  BSSY B1, `(.L_x_1328) ;  /* 0x0000075000017945 */ /* 0x000fe60003800000 */
[----:B------:R-:W-:Y:S01]  /*4c80*/  IADD3.X R125, R106, R125, R19, P2, P3 ;  /* 0x0000007d6a7d7210 */ /* 0x000fe200017e6413 */
[----:B------:R-:W-:Y:S08]  /*4c90*/  @P0 BRA `(.L_x_1329) ;  /* 0x0000000400c80947 */ /* 0x000ff00003800000 */
[----:B0-234-:R0:W2:Y:S01]  /*4ca0*/  LDS.128 R36, [R126+0x20400] ;  /* 0x020400007e247984 */ /* 0x01d0a20000000c00 */
[----:B------:R-:W-:Y:S01]  /*4cb0*/  ISETP.GE.AND P2, PT, R208, R119, PT ;  /* 0x00000077d000720c */ /* 0x000fe20003f46270 */
[----:B------:R-:W-:-:S12]  /*4cc0*/  BSSY B2, `(.L_x_1330) ;  /* 0x000006b000027945 */ /* 0x000fd80003800000 */
[----:B0-----:R-:W-:Y:S05]  /*4cd0*/  @P2 BRA `(.L_x_1331) ;  /* 0x0000000400a42947 */ /* 0x001fea0003800000 */
[----:B------:R-:W-:Y:S01]  /*4ce0*/  SHF.R.U32.HI R44, RZ, 0x8, R47 ;  /* 0x00000008ff2c7819 */ /* 0x000fe2000001162f */
[----:B--2---:R-:W-:Y:S01]  /*4cf0*/  IMAD.MOV.U32 R46, RZ, RZ, R39 ;  /* 0x000000ffff2e7224 */ /* 0x004fe200078e0027 */
        /* <DEDUP_REMOVED lines=103> */
.L_x_1331:
[----:B------:R-:W-:Y:S05]  /*5370*/  BSYNC B2 ;  /* 0x0000000000027941 */ /* 0x000fea0003800000 */
.L_x_1330:
[----:B------:R-:W-:Y:S02]  /*5380*/  ULDC.64 UR4, c[0x0][0x2e8] ;  /* 0x0000ba0000047ab9 */ /* 0x000fe40000000a00 */
[----:B------:R-:W-:-:S04]  /*5390*/  IADD3 R44, P2, P3, R123, UR4, R68 ;  /* 0x000000047b2c7c10 */ /* 0x000fc8000fb5e044 */
[----:B------:R-:W-:-:S05]  /*53a0*/  IADD3.X R45, R125, UR5, R99, P2, P3 ;  /* 0x000000057d2d7c10 */ /* 0x000fca00097e6463 */
[----:B--2---:R0:W-:Y:S04]  /*53b0*/  STG.E.128 desc[UR38][R44.64], R36 ;  /* 0x000000242c007986 */ /* 0x0041e8000c101d26 */
.L_x_1329:
[----:B------:R-:W-:Y:S05]  /*53c0*/  BSYNC B1 ;  /* 0x0000000000017941 */ /* 0x000fea0003800000 */
.L_x_1328:
[----:B------:R-:W-:Y:S05]  /*53d0*/  @P1 BRA `(.L_x_1327) ;  /* 0x0000004000101947 */ /* 0x000fea0003800000 */
[----:B------:R-:W-:Y:S01]  /*53e0*/  LOP3.LUT P2, RZ, R212, 0x4, RZ, 0xc0, !PT ;  /* 0x00000004d4ff7812 */ /* 0x000fe2000784c0ff */
[C---:B0-234-:R-:W-:Y:S01]  /*53f0*/  VIADD R36, R137.reuse, 0x40 ;  /* 0x0000004089247836 */ /* 0x05dfe20000000000 */
        /* <DEDUP_REMOVED lines=111> */
.L_x_1333:
[----:B------:R-:W-:Y:S05]  /*5af0*/  BSYNC B1 ;  /* 0x0000000000017941 */ /* 0x000fea0003800000 */
.L_x_1332:
[----:B------:R-:W-:Y:S02]  /*5b00*/  ULDC.64 UR4, c[0x0][0x2e8] ;  /* 0x0000ba0000047ab9 */ /* 0x000fe40000000a00 */
[----:B------:R-:W-:-:S04]  /*5b10*/  IADD3 R40, P2, P3, R96, UR4, R123 ;  /* 0x0000000460287c10 */ /* 0x000fc8000fb5e07b */
[----:B------:R-:W-:-:S05]  /*5b20*/  IADD3.X R41, R90, UR5, R125, P2, P3 ;  /* 0x000000055a297c10 */ /* 0x000fca00097e647d */
[----:B0-----:R0:W-:Y:S01]  /*5b30*/  STG.E.128 desc[UR38][R40.64], R36 ;  /* 0x0000002428007986 */ /* 0x0011e2000c101d26 */
[----:B------:R-:W-:Y:S05]  /*5b40*/  BRA `(.L_x_1327) ;  /* 0x0000003800347947 */ /* 0x000fea0003800000 */
.L_x_1301:
[C---:B------:R-:W-:Y:S01]  /*5b50*/  VIADD R39, R23.reuse, 0x40 ;  /* 0x0000004017277836 */ /* 0x040fe20000000000 */
[----:B------:R-:W-:Y:S01]  /*5b60*/  CS2R R42, SRZ ;  /* 0x00000000002a7805 */ /* 0x000fe2000001ff00 */
[----:B------:R-:W-:-:S03]  /*5b70*/  VIADD R41, R23, 0x80 ;  /* 0x0000008017297836 */ /* 0x000fc60000000000 */
        /* <DEDUP_REMOVED lines=8> */
[----:B------:R-:W2:Y:S08]  /*5c00*/  @!P4 LDC.64 R44, c[0x0][0x3e8] ;  /* 0x0000fa00ff2ccb82 */ /* 0x000eb00000000a00 */
[----:B------:R-:W3:Y:S01]  /*5c10*/  @!P4 LDC.64 R46, c[0x0][0x400] ;  /* 0x00010000ff2ecb82 */ /* 0x000ee20000000a00 */
[----:B--2---:R-:W-:-:S04]  /*5c20*/  @!P4 IADD3 R44, P2, P5, R30, R44, R36 ;  /* 0x0000002c1e2cc210 */ /* 0x004fc80007d5e024 */
[----:B------:R-:W-:Y:S02]  /*5c30*/  @!P4 IADD3.X R45, R104, R45, R116, P2, P5 ;  /* 0x0000002d682dc210 */ /* 0x000fe400017ea474 */
[----:B---3--:R-:W-:-:S04]  /*5c40*/  @!P4 IADD3 R46, P2, P5, R12, R46, R38 ;  /* 0x0000002e0c2ec210 */ /* 0x008fc80007d5e026 */
[----:B------:R-:W-:Y:S02]  /*5c50*/  @!P4 IADD3.X R47, R102, R47, R118, P2, P5 ;  /* 0x0000002f662fc210 */ /* 0x000fe400017ea476 */
[----:B------:R-:W-:-:S04]  /*5c60*/  ISETP.GE.AND P2, PT, R41, R127, PT ;  /* 0x0000007f2900720c */ /* 0x000fc80003f46270 */
[----:B------:R-:W-:-:S13]  /*5c70*/  ISETP.GE.OR P2, PT, R18, R119, P2 ;  /* 0x000000771200720c */ /* 0x000fda0001746670 */
[----:B------:R-:W-:Y:S01]  /*5c80*/  @!P2 IADD3 R59, P5, P6, R30, R85, R36 ;  /* 0x000000551e3ba210 */ /* 0x000fe20007ebe024 */
[----:B------:R-:W2:Y:S03]  /*5c90*/  @!P2 LDC.64 R60, c[0x0][0x3e8] ;  /* 0x0000fa00ff3cab82 */ /* 0x000ea60000000a00 */
[----:B------:R-:W-:Y:S02]  /*5ca0*/  @!P2 IADD3.X R58, R104, R87, R116, P5, P6 ;  /* 0x00000057683aa210 */ /* 0x000fe40002fec474 */
[----:B------:R-:W-:-:S03]  /*5cb0*/  @!P3 IADD3 R37, P5, P6, R12, R38, R82 ;  /* 0x000000260c25b210 */ /* 0x000fc60007ebe052 */
[----:B------:R-:W3:Y:S01]  /*5cc0*/  @!P2 LDC.64 R62, c[0x0][0x400] ;  /* 0x00010000ff3eab82 */ /* 0x000ee20000000a00 */
[----:B------:R-:W-:Y:S02]  /*5cd0*/  @!P3 IADD3.X R36, R102, R118, R84, P5, P6 ;  /* 0x000000766624b210 */ /* 0x000fe40002fec454 */
[----:B------:R-:W-:-:S04]  /*5ce0*/  @!P2 IADD3 R57, P5, P6, R12, R29, R38 ;  /* 0x0000001d0c39a210 */ /* 0x000fc80007ebe026 */
[----:B------:R-:W-:Y:S02]  /*5cf0*/  @!P2 IADD3.X R56, R102, R83, R118, P5, P6 ;  /* 0x000000536638a210 */ /* 0x000fe40002fec476 */
[----:B0-----:R-:W-:Y:S02]  /*5d00*/  @!P3 IADD3 R52, P5, R39, R52, RZ ;  /* 0x000000342734b210 */ /* 0x001fe40007fbe0ff */
[----:B------:R-:W-:-:S03]  /*5d10*/  CS2R R38, SRZ ;  /* 0x0000000000267805 */ /* 0x000fc6000001ff00 */
[----:B------:R-:W-:Y:S01]  /*5d20*/  @!P3 IMAD.X R53, R40, 0x1, R53, P5 ;  /* 0x000000012835b824 */ /* 0x000fe200028e0635 */
[----:B-1----:R-:W-:Y:S02]  /*5d30*/  @!P3 IADD3 R54, P5, R37, R54, RZ ;  /* 0x000000362536b210 */ /* 0x002fe40007fbe0ff */
[----:B------:R-:W-:-:S03]  /*5d40*/  CS2R R40, SRZ ;  /* 0x0000000000287805 */ /* 0x000fc6000001ff00 */
[----:B------:R-:W-:Y:S01]  /*5d50*/  @!P3 IMAD.X R55, R36, 0x1, R55, P5 ;  /* 0x000000012437b824 */ /* 0x000fe200028e0637 */
[----:B------:R-:W-:Y:S02]  /*5d60*/  CS2R R36, SRZ ;  /* 0x0000000000247805 */ /* 0x000fe4000001ff00 */
[----:B------:R0:W4:Y:S01]  /*5d70*/  @!P4 LDG.E.128 R40, desc[UR38][R46.64] ;  /* 0x000000262e28c981 */ /* 0x000122000c1e1d00 */
[----:B------:R-:W-:Y:S02]  /*5d80*/  CS2R R50, SRZ ;  /* 0x0000000000327805 */ /* 0x000fe4000001ff00 */
[----:B------:R-:W-:Y:S01]  /*5d90*/  CS2R R48, SRZ ;  /* 0x0000000000307805 */ /* 0x000fe2000001ff00 */
[----:B------:R1:W5:Y:S05]  /*5da0*/  @!P4 LDG.E.128 R36, desc[UR38][R44.64] ;  /* 0x000000262c24c981 */ /* 0x00036a000c1e1d00 */
[----:B------:R3:W5:Y:S01]  /*5db0*/  @!P3 LDG.E.128 R48, desc[UR38][R54.64] ;  /* 0x000000263630b981 */ /* 0x000762000c1e1d00 */
[----:B0-----:R-:W-:-:S02]  /*5dc0*/  CS2R R46, SRZ ;  /* 0x00000000002e7805 */ /* 0x001fc4000001ff00 */
[----:B-1----:R-:W-:-:S06]  /*5dd0*/  CS2R R44, SRZ ;  /* 0x00000000002c7805 */ /* 0x002fcc000001ff00 */
[----:B------:R0:W5:Y:S01]  /*5de0*/  @!P3 LDG.E.128 R44, desc[UR38][R52.64] ;  /* 0x00000026342cb981 */ /* 0x000162000c1e1d00 */
[----:B--2---:R-:W-:-:S05]  /*5df0*/  @!P2 IADD3 R60, P3, R59, R60, RZ ;  /* 0x0000003c3b3ca210 */ /* 0x004fca0007f7e0ff */
[----:B------:R-:W-:Y:S01]  /*5e00*/  @!P2 IMAD.X R61, R58, 0x1, R61, P3 ;  /* 0x000000013a3da824 */ /* 0x000fe200018e063d */
[----:B---3--:R-:W-:Y:S02]  /*5e10*/  @!P2 IADD3 R62, P3, R57, R62, RZ ;  /* 0x0000003e393ea210 */ /* 0x008fe40007f7e0ff */
[----:B------:R-:W-:Y:S02]  /*5e20*/  CS2R R54, SRZ ;  /* 0x0000000000367805 */ /* 0x000fe4000001ff00 */
[----:B------:R-:W-:Y:S02]  /*5e30*/  CS2R R58, SRZ ;  /* 0x00000000003a7805 */ /* 0x000fe4000001ff00 */
[----:B0-----:R-:W-:Y:S01]  /*5e40*/  CS2R R52, SRZ ;  /* 0x0000000000347805 */ /* 0x001fe2000001ff00 */
[----:B------:R-:W-:Y:S01]  /*5e50*/  @!P2 IMAD.X R63, R56, 0x1, R63, P3 ;  /* 0x00000001383fa824 */ /* 0x000fe200018e063f */
[----:B------:R-:W-:-:S04]  /*5e60*/  CS2R R56, SRZ ;  /* 0x0000000000387805 */ /* 0x000fc8000001ff00 */
[----:B------:R-:W2:Y:S04]  /*5e70*/  @!P2 LDG.E.128 R52, desc[UR38][R60.64] ;  /* 0x000000263c34a981 */ /* 0x000ea8000c1e1d00 */
[----:B------:R-:W3:Y:S01]  /*5e80*/  @!P2 LDG.E.128 R56, desc[UR38][R62.64] ;  /* 0x000000263e38a981 */ /* 0x000ee2000c1e1d00 */
[----:B------:R-:W-:-:S06]  /*5e90*/  UISETP.NE.AND UP0, UPT, UR41, 0x3, UPT ;  /* 0x000000032900788c */ /* 0x000fcc000bf05270 */
[----:B------:R-:W-:Y:S02]  /*5ea0*/  PLOP3.LUT P5, PT, PT, PT, UP0, 0x80, 0x0 ;  /* 0x000000000000781c */ /* 0x000fe40003faf008 */
[----:B------:R-:W-:Y:S01]  /*5eb0*/  ISETP.GE.AND P2, PT, R18, R119, PT ;  /* 0x000000771200720c */ /* 0x000fe20003f46270 */
[----:B----4-:R-:W-:Y:S02]  /*5ec0*/  IMAD.MOV.U32 R143, RZ, RZ, R42 ;  /* 0x000000ffff8f7224 */ /* 0x010fe400078e002a */
[----:B------:R-:W-:Y:S02]  /*5ed0*/  IMAD.MOV.U32 R145, RZ, RZ, R40 ;  /* 0x000000ffff917224 */ /* 0x000fe400078e0028 */
[----:B-----5:R-:W-:Y:S02]  /*5ee0*/  IMAD.MOV.U32 R142, RZ, RZ, R38 ;  /* 0x000000ffff8e7224 */ /* 0x020fe400078e0026 */
[----:B------:R-:W-:Y:S02]  /*5ef0*/  IMAD.MOV.U32 R144, RZ, RZ, R36 ;  /* 0x000000ffff907224 */ /* 0x000fe400078e0024 */
[----:B------:R-:W-:-:S02]  /*5f00*/  IMAD.MOV.U32 R137, RZ, RZ, R50 ;  /* 0x000000ffff897224 */ /* 0x000fc400078e0032 */
[----:B------:R-:W-:Y:S02]  /*5f10*/  IMAD.MOV.U32 R138, RZ, RZ, R48 ;  /* 0x000000ffff8a7224 */ /* 0x000fe400078e0030 */
[----:B------:R-:W-:Y:S02]  /*5f20*/  IMAD.MOV.U32 R133, RZ, RZ, R46 ;  /* 0x000000ffff857224 */ /* 0x000fe400078e002e */
[----:B------:R-:W-:Y:S02]  /*5f30*/  IMAD.MOV.U32 R135, RZ, RZ, R44 ;  /* 0x000000ffff877224 */ /* 0x000fe400078e002c */
[----:B--2---:R-:W-:Y:S02]  /*5f40*/  IMAD.MOV.U32 R129, RZ, RZ, R54 ;  /* 0x000000ffff817224 */ /* 0x004fe400078e0036 */
[----:B------:R-:W-:Y:S02]  /*5f50*/  IMAD.MOV.U32 R130, RZ, RZ, R52 ;  /* 0x000000ffff827224 */ /* 0x000fe400078e0034 */
[----:B---3--:R-:W-:-:S02]  /*5f60*/  IMAD.MOV.U32 R131, RZ, RZ, R58 ;  /* 0x000000ffff837224 */ /* 0x008fc400078e003a */
[----:B------:R-:W-:Y:S01]  /*5f70*/  IMAD.MOV.U32 R132, RZ, RZ, R56 ;  /* 0x000000ffff847224 */ /* 0x000fe200078e0038 */
[----:B------:R-:W-:Y:S06]  /*5f80*/  @!P5 BRA `(.L_x_1334) ;  /* 0x000000000004d947 */ /* 0x000fec0003800000 */
[----:B------:R-:W-:Y:S01]  /*5f90*/  BPT.TRAP 0x1 ;  /* 0x000000040000795c */ /* 0x000fe20000300000 */
.L_x_1334:
[----:B------:R-:W-:Y:S01]  /*5fa0*/  IMAD R116, R22, 0x8, R17 ;  /* 0x0000000816747824 */ /* 0x000fe200078e0211 */
[----:B------:R-:W-:Y:S01]  /*5fb0*/  SHF.L.U32 R128, R216, 0x1f, RZ ;  /* 0x0000001fd8807819 */ /* 0x000fe200000006ff */
[----:B------:R-:W0:Y:S01]  /*5fc0*/  LDC R134, c[0x0][0x2f4] ;  /* 0x0000bd00ff867b82 */ /* 0x000e220000000800 */
[----:B------:R-:W-:Y:S01]  /*5fd0*/  BSSY B1, `(.L_x_1335) ;  /* 0x0000006000017945 */ /* 0x000fe20003800000 */
[----:B------:R-:W-:Y:S01]  /*5fe0*/  IMAD.MOV.U32 R123, RZ, RZ, R125 ;  /* 0x000000ffff7b7224 */ /* 0x000fe200078e007d */
[----:B------:R-:W1:Y:S05]  /*5ff0*/  SYNCS.PHASECHK.TRANS64.TRYWAIT P3, [R116+URZ+0x28890], R128 ;  /* 0x02889080740075a7 */ /* 0x000e6a000806017f */
[----:B------:R-:W2:Y:S01]  /*6000*/  LDC.64 R118, c[0x0][0x300] ;  /* 0x0000c000ff767b82 */ /* 0x000ea20000000a00 */
[----:B0-----:R-:W-:Y:S01]  /*6010*/  IMAD.IADD R136, R134, 0x1, -R115 ;  /* 0x0000000186887824 */ /* 0x001fe200078e0a73 */
[----:B-1----:R-:W-:Y:S06]  /*6020*/  @!P3 BRA `(.L_x_1336) ;  /* 0x0000027000b0b947 */ /* 0x002fec0003800000 */
.L_x_1654:
[----:B------:R-:W-:Y:S05]  /*6030*/  BSYNC B1 ;  /* 0x0000000000017941 */ /* 0x000fea0003800000 */
.L_x_1335:
[----:B------:R-:W-:Y:S01]  /*6040*/  ISETP.GE.OR P3, PT, R23, R127, P0 ;  /* 0x0000007f1700720c */ /* 0x000fe20000766670 */
[----:B------:R-:W-:-:S12]  /*6050*/  BSSY B1, `(.L_x_1337) ;  /* 0x00000f2000017945 */ /* 0x000fd80003800000 */
[----:B------:R-:W-:Y:S05]  /*6060*/  @P3 BRA `(.L_x_1338) ;  /* 0x0000000c00c03947 */ /* 0x000fea0003800000 */
        /* <DEDUP_REMOVED lines=8> */
[----:B------:R-:W-:Y:S01]  /*60f0*/  IMAD.IADD R140, R61, 0x1, R125 ;  /* 0x000000013d8c7824 */ /* 0x000fe200078e027d */
[----:B------:R-:W-:-:S04]  /*6100*/  SHF.R.S32.HI R61, RZ, 0x1f, R60 ;  /* 0x0000001fff3d7819 */ /* 0x000fc8000001143c */
[----:B------:R-:W-:Y:S02]  /*6110*/  LEA.HI R60, R61, R60, RZ, 0x5 ;  /* 0x0000003c3d3c7211 */ /* 0x000fe400078f28ff */
[----:B------:R-:W-:Y:S02]  /*6120*/  IADD3.X R146, R99, R140, R97, P3, P4 ;  /* 0x0000008c63927210 */ /* 0x000fe40001fe8461 */
[----:B------:R-:W-:-:S05]  /*6130*/  LEA.HI.SX32 R60, R60, R101, 0x1b ;  /* 0x000000653c3c7211 */ /* 0x000fca00078fdaff */
[----:B------:R-:W-:-:S05]  /*6140*/  IMAD.SHL.U32 R141, R60, 0x10, RZ ;  /* 0x000000103c8d7824 */ /* 0x000fca00078e00ff */
[----:B------:R-:W-:-:S04]  /*6150*/  LOP3.LUT R61, R4, 0x70, R141, 0xf8, !PT ;  /* 0x00000070043d7812 */ /* 0x000fc800078ef88d */
[----:B------:R-:W-:-:S05]  /*6160*/  LOP3.LUT R60, R61, R114, RZ, 0x3c, !PT ;  /* 0x000000723d3c7212 */ /* 0x000fca00078e3cff */
[----:B------:R-:W-:Y:S02]  /*6170*/  IMAD.IADD R61, R231, 0x1, R60 ;  /* 0x00000001e73d7824 */ /* 0x000fe400078e023c */
[C---:B------:R-:W-:Y:S02]  /*6180*/  IMAD R60, R22.reuse, 0x6000, R93 ;  /* 0x00006000163c7824 */ /* 0x040fe400078e025d */
[----:B------:R-:W-:Y:S02]  /*6190*/  IMAD R62, R22, 0x6000, R61 ;  /* 0x00006000163e7824 */ /* 0x000fe400078e023d */
[C---:B------:R-:W-:Y:S02]  /*61a0*/  IMAD.IADD R60, R17.reuse, 0x1, R60 ;  /* 0x00000001113c7824 */ /* 0x040fe400078e023c */
[----:B------:R-:W-:-:S04]  /*61b0*/  IMAD.IADD R64, R17, 0x1, R62 ;  /* 0x0000000111407824 */ /* 0x000fc800078e023e */
[----:B------:R-:W1:Y:S04]  /*61c0*/  LDS.128 R60, [R60+0x1c400] ;  /* 0x01c400003c3c7984 */ /* 0x000e680000000c00 */
[----:B------:R-:W2:Y:S01]  /*61d0*/  LDS.128 R64, [R64+0x1c400] ;  /* 0x01c4000040407984 */ /* 0x000ea20000000c00 */
[----:B------:R-:W-:Y:S05]  /*61e0*/  @P2 BRA `(.L_x_1340) ;  /* 0x0000000c00302947 */ /* 0x000fea0003800000 */
[--C-:B------:R-:W-:Y:S02]  /*61f0*/  SHF.R.U32.HI R153, RZ, 0x8, R37.reuse ;  /* 0x00000008ff997819 */ /* 0x100fe40000011625 */
[----:B------:R-:W-:Y:S02]  /*6200*/  LOP3.LUT R36, R37, 0xff0000ff, RZ, 0xc0, !PT ;  /* 0xff0000ff25247812 */ /* 0x000fe400078ec0ff */
[----:B------:R-:W-:Y:S01]  /*6210*/  SHF.R.U32.HI R151, RZ, 0x10, R37 ;  /* 0x00000010ff977819 */ /* 0x000fe20000011625 */
[----:B------:R-:W-:Y:S01]  /*6220*/  IMAD.SHL.U32 R37, R153, 0x100, RZ ;  /* 0x0000010099257824 */ /* 0x000fe200078e00ff */
[----:B------:R-:W-:Y:S02]  /*6230*/  SHF.R.U32.HI R149, RZ, 0x8, R39 ;  /* 0x00000008ff957819 */ /* 0x000fe40000011627 */
[----:B------:R-:W-:Y:S02]  /*6240*/  SHF.R.U32.HI R147, RZ, 0x8, R43 ;  /* 0x00000008ff937819 */ /* 0x000fe4000001162b */
[----:B------:R-:W-:-:S02]  /*6250*/  LOP3.LUT R38, R39, 0xff0000ff, RZ, 0xc0, !PT ;  /* 0xff0000ff27267812 */ /* 0x000fc400078ec0ff */
[----:B------:R-:W-:Y:S01]  /*6260*/  SHF.R.U32.HI R150, RZ, 0x10, R39 ;  /* 0x00000010ff967819 */ /* 0x000fe20000011627 */
[----:B------:R-:W-:Y:S01]  /*6270*/  IMAD.SHL.U32 R39, R149, 0x100, RZ ;  /* 0x0000010095277824 */ /* 0x000fe200078e00ff */
[----:B------:R-:W-:Y:S01]  /*6280*/  LOP3.LUT R36, R36, 0xff00, R37, 0xf8, !PT ;  /* 0x0000ff0024247812 */ /* 0x000fe200078ef825 */
[----:B------:R-:W-:Y:S01]  /*6290*/  IMAD.U32 R37, R151, 0x10000, RZ ;  /* 0x0001000097257824 */ /* 0x000fe200078e00ff */
[----:B------:R-:W-:Y:S02]  /*62a0*/  LOP3.LUT R42, R43, 0xff0000ff, RZ, 0xc0, !PT ;  /* 0xff0000ff2b2a7812 */ /* 0x000fe400078ec0ff */
[----:B------:R-:W-:Y:S01]  /*62b0*/  SHF.R.U32.HI R154, RZ, 0x10, R43 ;  /* 0x00000010ff9a7819 */ /* 0x000fe2000001162b */
[----:B------:R-:W-:Y:S01]  /*62c0*/  IMAD.SHL.U32 R43, R147, 0x100, RZ ;  /* 0x00000100932b7824 */ /* 0x000fe200078e00ff */
[----:B------:R-:W-:Y:S02]  /*62d0*/  SHF.R.U32.HI R148, RZ, 0x8, R41 ;  /* 0x00000008ff947819 */ /* 0x000fe40000011629 */
[----:B------:R-:W-:Y:S01]  /*62e0*/  LOP3.LUT R39, R38, 0xff00, R39, 0xf8, !PT ;  /* 0x0000ff0026277812 */ /* 0x000fe200078ef827 */
[----:B------:R-:W-:Y:S01]  /*62f0*/  IMAD.U32 R154, R154, 0x10000, RZ ;  /* 0x000100009a9a7824 */ /* 0x000fe200078e00ff */
[----:B------:R-:W-:-:S02]  /*6300*/  LOP3.LUT R40, R41, 0xff0000ff, RZ, 0xc0, !PT ;  /* 0xff0000ff29287812 */ /* 0x000fc400078ec0ff */
[----:B------:R-:W-:Y:S01]  /*6310*/  SHF.R.U32.HI R152, RZ, 0x10, R41 ;  /* 0x00000010ff987819 */ /* 0x000fe20000011629 */
[----:B------:R-:W-:Y:S01]  /*6320*/  IMAD.SHL.U32 R41, R148, 0x100, RZ ;  /* 0x0000010094297824 */ /* 0x000fe200078e00ff */
[----:B------:R-:W-:Y:S01]  /*6330*/  LOP3.LUT R38, R36, 0xff0000, R37, 0xf8, !PT ;  /* 0x00ff000024267812 */ /* 0x000fe200078ef825 */
[----:B------:R-:W-:Y:S01]  /*6340*/  IMAD.U32 R36, R150, 0x10000, RZ ;  /* 0x0001000096247824 */ /* 0x000fe200078e00ff */
[----:B------:R-:W-:Y:S01]  /*6350*/  LOP3.LUT R151, R42, 0xff00, R43, 0xf8, !PT ;  /* 0x0000ff002a977812 */ /* 0x000fe200078ef82b */
[----:B------:R-:W-:Y:S01]  /*6360*/  IMAD.U32 R152, R152, 0x10000, RZ ;  /* 0x0001000098987824 */ /* 0x000fe200078e00ff */
[----:B------:R-:W-:Y:S02]  /*6370*/  F2FP.F16.E4M3.UNPACK_B R150, R145.H1 ;  /* 0x00000091ff96723e */ /* 0x000fe400030006ff */
[----:B--2---:R-:W-:Y:S02]  /*6380*/  F2FP.F16.E4M3.UNPACK_B R43, R64.H1 ;  /* 0x00000040ff2b723e */ /* 0x004fe400030006ff */
[----:B-1----:R-:W-:Y:S01]  /*6390*/  F2FP.F16.E4M3.UNPACK_B R42, R60.H1 ;  /* 0x0000003cff2a723e */ /* 0x002fe200030006ff */
[----:B------:R-:W-:Y:S01]  /*63a0*/  HADD2.F32 R37, -RZ, R150.H0_H0 ;  /* 0x20000096ff257230 */ /* 0x000fe20000004100 */
[----:B------:R-:W-:Y:S01]  /*63b0*/  LOP3.LUT R149, R40, 0xff00, R41, 0xf8, !PT ;  /* 0x0000ff0028957812 */ /* 0x000fe200078ef829 */
[----:B------:R-:W-:Y:S01]  /*63c0*/  HADD2.F32 R41, -RZ, R43.H0_H0 ;  /* 0x2000002bff297230 */ /* 0x000fe20000004100 */
[----:B------:R-:W-:Y:S01]  /*63d0*/  F2FP.F16.E4M3.UNPACK_B R147, R144.H1 ;  /* 0x00000090ff93723e */ /* 0x000fe200030006ff */
[--C-:B------:R-:W-:Y:S01]  /*63e0*/  HADD2.F32 R40, -RZ, R42.reuse.H0_H0 ;  /* 0x2000002aff287230 */ /* 0x100fe20000004100 */
[----:B------:R-:W-:Y:S01]  /*63f0*/  LOP3.LUT R36, R39, 0xff0000, R36, 0xf8, !PT ;  /* 0x00ff000027247812 */ /* 0x000fe200078ef824 */
[----:B------:R-:W-:-:S02]  /*6400*/  HADD2.F32 R42, -RZ, R42.H1_H1 ;  /* 0x3000002aff2a7230 */ /* 0x000fc40000004100 */
        /* <DEDUP_REMOVED lines=11> */
[----:B------:R-:W-:-:S02]  /*64c0*/  F2FP.F16.E4M3.UNPACK_B R144, R64 ;  /* 0x00000040ff90723e */ /* 0x000fc400020006ff */
[----:B------:R-:W-:Y:S02]  /*64d0*/  F2FP.F16.E4M3.UNPACK_B R150, R145 ;  /* 0x00000091ff96723e */ /* 0x000fe400020006ff */
[----:B------:R-:W-:Y:S01]  /*64e0*/  F2FP.F16.E4M3.UNPACK_B R64, R60 ;  /* 0x0000003cff40723e */ /* 0x000fe200020006ff */
[-C--:B------:R-:W-:Y:S01]  /*64f0*/  FMUL.FTZ R43, R147, R152.reuse ;  /* 0x00000098932b7220 */ /* 0x080fe20000410000 */
[C---:B------:R-:W-:Y:S01]  /*6500*/  FMUL.FTZ R152, R42.reuse, R152 ;  /* 0x000000982a987220 */ /* 0x040fe20000410000 */
[----:B------:R-:W-:Y:S02]  /*6510*/  HADD2.F32 R151, -RZ, R150.H0_H0 ;  /* 0x20000096ff977230 */ /* 0x000fe40000004100 */
[----:B------:R-:W-:Y:S02]  /*6520*/  HADD2.F32 R145, -RZ, R144.H0_H0 ;  /* 0x20000090ff917230 */ /* 0x000fe40000004100 */
[----:B------:R-:W-:Y:S01]  /*6530*/  FFMA.FTZ R43, R42, R149, -R43 ;  /* 0x000000952a2b7223 */ /* 0x000fe2000001082b */
[----:B------:R-:W-:-:S02]  /*6540*/  HADD2.F32 R60, -RZ, R64.H0_H0 ;  /* 0x20000040ff3c7230 */ /* 0x000fc40000004100 */
[----:B------:R-:W-:Y:S01]  /*6550*/  FFMA.FTZ R42, R147, R149, R152 ;  /* 0x00000095932a7223 */ /* 0x000fe20000010098 */
[----:B------:R-:W-:Y:S02]  /*6560*/  HADD2.F32 R147, -RZ, R148.H0_H0 ;  /* 0x20000094ff937230 */ /* 0x000fe40000004100 */
[-C--:B------:R-:W-:Y:S01]  /*6570*/  FMUL.FTZ R149, R145, R151.reuse ;  /* 0x0000009791957220 */ /* 0x080fe20000410000 */
[----:B------:R-:W-:Y:S02]  /*6580*/  HADD2.F32 R144, -RZ, R144.H1_H1 ;  /* 0x30000090ff907230 */ /* 0x000fe40000004100 */
[C---:B------:R-:W-:Y:S01]  /*6590*/  FMUL.FTZ R152, R60.reuse, R151 ;  /* 0x000000973c987220 */ /* 0x040fe20000410000 */
[----:B------:R-:W-:Y:S02]  /*65a0*/  HADD2.F32 R151, -RZ, R150.H1_H1 ;  /* 0x30000096ff977230 */ /* 0x000fe40000004100 */
[----:B------:R-:W-:Y:S01]  /*65b0*/  FFMA.FTZ R60, R60, R147, -R149 ;  /* 0x000000933c3c7223 */ /* 0x000fe20000010895 */
[----:B------:R-:W-:-:S02]  /*65c0*/  HADD2.F32 R64, -RZ, R64.H1_H1 ;  /* 0x30000040ff407230 */ /* 0x000fc40000004100 */
[----:B------:R-:W-:Y:S01]  /*65d0*/  FFMA.FTZ R152, R145, R147, R152 ;  /* 0x0000009391987223 */ /* 0x000fe20000010098 */
[----:B------:R-:W-:Y:S02]  /*65e0*/  HADD2.F32 R149, -RZ, R148.H1_H1 ;  /* 0x30000094ff957230 */ /* 0x000fe40000004100 */
[----:B------:R-:W-:Y:S01]  /*65f0*/  FMUL.FTZ R147, R144, R151 ;  /* 0x0000009790937220 */ /* 0x000fe20000410000 */
[----:B------:R-:W-:Y:S01]  /*6600*/  F2FP.F16.E4M3.UNPACK_B R150, R143.H1 ;  /* 0x0000008fff96723e */ /* 0x000fe200030006ff */
[C---:B------:R-:W-:Y:S01]  /*6610*/  FMUL.FTZ R155, R64.reuse, R151 ;  /* 0x00000097409b7220 */ /* 0x040fe20000410000 */
[----:B------:R-:W-:Y:S01]  /*6620*/  F2FP.F16.E4M3.UNPACK_B R145, R66.H1 ;  /* 0x00000042ff91723e */ /* 0x000fe200030006ff */
[-C--:B------:R-:W-:Y:S01]  /*6630*/  FFMA.FTZ R153, R64, R149.reuse, -R147 ;  /* 0x0000009540997223 */ /* 0x080fe20000010893 */
[----:B------:R-:W-:Y:S01]  /*6640*/  F2FP.F16.E4M3.UNPACK_B R64, R62.H1 ;  /* 0x0000003eff40723e */ /* 0x000fe200030006ff */
[----:B------:R-:W-:Y:S01]  /*6650*/  FFMA.FTZ R155, R144, R149, R155 ;  /* 0x00000095909b7223 */ /* 0x000fe2000001009b */
[----:B------:R-:W-:Y:S01]  /*6660*/  F2FP.F16.E4M3.UNPACK_B R148, R142.H1 ;  /* 0x0000008eff94723e */ /* 0x000fe200030006ff */
[----:B------:R-:W-:Y:S01]  /*6670*/  HADD2.F32 R151, -RZ, R150.H0_H0 ;  /* 0x20000096ff977230 */ /* 0x000fe20000004100 */
[----:B------:R-:W-:Y:S01]  /*6680*/  F2FP.F16.E4M3.UNPACK_B R143, R143 ;  /* 0x0000008fff8f723e */ /* 0x000fe200020006ff */
[----:B------:R-:W-:Y:S01]  /*6690*/  HADD2.F32 R147, -RZ, R145.H0_H0 ;  /* 0x20000091ff937230 */ /* 0x000fe20000004100 */
[----:B------:R-:W-:Y:S01]  /*66a0*/  F2FP.F16.E4M3.UNPACK_B R66, R66 ;  /* 0x00000042ff42723e */ /* 0x000fe200020006ff */
[----:B------:R-:W-:Y:S01]  /*66b0*/  HADD2.F32 R144, -RZ, R64.H0_H0 ;  /* 0x20000040ff907230 */ /* 0x000fe20000004100 */
[----:B------:R-:W-:Y:S01]  /*66c0*/  F2FP.F16.E4M3.UNPACK_B R62, R62 ;  /* 0x0000003eff3e723e */ /* 0x000fe200020006ff */
        /* <DEDUP_REMOVED lines=9> */
[CC--:B------:R-:W-:Y:S01]  /*6760*/  FMUL.FTZ R151, R145.reuse, R150.reuse ;  /* 0x0000009691977220 */ /* 0x0c0fe20000410000 */
[--C-:B------:R-:W-:Y:S02]  /*6770*/  HADD2.F32 R147, -RZ, R143.reuse.H0_H0 ;  /* 0x2000008fff937230 */ /* 0x100fe40000004100 */
[C---:B------:R-:W-:Y:S01]  /*6780*/  FMUL.FTZ R150, R64.reuse, R150 ;  /* 0x0000009640967220 */ /* 0x040fe20000410000 */
[----:B------:R-:W-:Y:S01]  /*6790*/  HADD2.F32 R149, -RZ, R143.H1_H1 ;  /* 0x3000008fff957230 */ /* 0x000fe20000004100 */
[----:B------:R-:W-:Y:S01]  /*67a0*/  F2FP.F16.E4M3.UNPACK_B R143, R142 ;  /* 0x0000008eff8f723e */ /* 0x000fe200020006ff */
[----:B------:R-:W-:Y:S02]  /*67b0*/  HADD2.F32 R142, -RZ, R66.H0_H0 ;  /* 0x20000042ff8e7230 */ /* 0x000fe40000004100 */
[-C--:B------:R-:W-:Y:S01]  /*67c0*/  FFMA.FTZ R159, R64, R148.reuse, -R151 ;  /* 0x00000094409f7223 */ /* 0x080fe20000010897 */
[----:B------:R-:W-:Y:S01]  /*67d0*/  FFMA.FTZ R161, R145, R148, R150 ;  /* 0x0000009491a17223 */ /* 0x000fe20000010096 */
[----:B------:R-:W-:Y:S01]  /*67e0*/  HADD2.F32 R64, -RZ, R62.H0_H0 ;  /* 0x2000003eff407230 */ /* 0x000fe20000004100 */
[----:B------:R-:W-:Y:S01]  /*67f0*/  F2FP.SATFINITE.E4M3.F32.PACK_AB_MERGE_C R41, R42, R41, RZ ;  /* 0x000000292a29723e */ /* 0x000fe200048070ff */
[----:B------:R-:W-:-:S02]  /*6800*/  HADD2.F32 R66, -RZ, R66.H1_H1 ;  /* 0x30000042ff427230 */ /* 0x000fc40000004100 */
[-C--:B------:R-:W-:Y:S01]  /*6810*/  FMUL.FTZ R151, R142, R147.reuse ;  /* 0x000000938e977220 */ /* 0x080fe20000410000 */
[--C-:B------:R-:W-:Y:S02]  /*6820*/  HADD2.F32 R145, -RZ, R143.reuse.H0_H0 ;  /* 0x2000008fff917230 */ /* 0x100fe40000004100 */
[----:B------:R-:W-:Y:S01]  /*6830*/  FMUL.FTZ R147, R64, R147 ;  /* 0x0000009340937220 */ /* 0x000fe20000410000 */
[----:B------:R-:W-:Y:S02]  /*6840*/  HADD2.F32 R62, -RZ, R62.H1_H1 ;  /* 0x3000003eff3e7230 */ /* 0x000fe40000004100 */
[----:B------:R-:W-:Y:S01]  /*6850*/  FMUL.FTZ R157, R66, R149 ;  /* 0x00000095429d7220 */ /* 0x000fe20000410000 */
[----:B------:R-:W-:Y:S02]  /*6860*/  HADD2.F32 R143, -RZ, R143.H1_H1 ;  /* 0x3000008fff8f7230 */ /* 0x000fe40000004100 */
[----:B------:R-:W-:Y:S01]  /*6870*/  FFMA.FTZ R151, R64, R145, -R151 ;  /* 0x0000009140977223 */ /* 0x000fe20000010897 */
[----:B------:R-:W-:Y:S01]  /*6880*/  F2FP.SATFINITE.E4M3.F32.PACK_AB_MERGE_C R40, R43, R40, RZ ;  /* 0x000000282b28723e */ /* 0x000fe200048070ff */
[----:B------:R-:W-:Y:S01]  /*6890*/  FMUL.FTZ R149, R62, R149 ;  /* 0x000000953e957220 */ /* 0x000fe20000410000 */
[----:B------:R-:W-:Y:S01]  /*68a0*/  F2FP.F16.E4M3.UNPACK_B R42, R65 ;  /* 0x00000041ff2a723e */ /* 0x000fe200020006ff */
[----:B------:R-:W-:Y:S01]  /*68b0*/  FFMA.FTZ R145, R142, R145, R147 ;  /* 0x000000918e917223 */ /* 0x000fe20000010093 */
[----:B------:R-:W-:Y:S01]  /*68c0*/  F2FP.F16.E4M3.UNPACK_B R43, R39 ;  /* 0x00000027ff2b723e */ /* 0x000fe200020006ff */
[-C--:B------:R-:W-:Y:S01]  /*68d0*/  FFMA.FTZ R62, R62, R143.reuse, -R157 ;  /* 0x0000008f3e3e7223 */ /* 0x080fe2000001089d */
[----:B------:R-:W-:Y:S01]  /*68e0*/  F2FP.SATFINITE.E4M3.F32.PACK_AB_MERGE_C R64, R155, R152, R41 ;  /* 0x000000989b40723e */ /* 0x000fe20004807029 */
[----:B------:R-:W-:Y:S01]  /*68f0*/  FFMA.FTZ R66, R66, R143, R149 ;  /* 0x0000008f42427223 */ /* 0x000fe20000010095 */
[----:B------:R-:W-:Y:S01]  /*6900*/  F2FP.F16.E4M3.UNPACK_B R41, R61 ;  /* 0x0000003dff29723e */ /* 0x000fe200020006ff */
[--C-:B------:R-:W-:Y:S01]  /*6910*/  HADD2.F32 R142, -RZ, R42.reuse.H0_H0 ;  /* 0x2000002aff8e7230 */ /* 0x100fe20000004100 */
[----:B------:R-:W-:Y:S01]  /*6920*/  F2FP.SATFINITE.E4M3.F32.PACK_AB_MERGE_C R144, R159, R144, RZ ;  /* 0x000000909f90723e */ /* 0x000fe200048070ff */
[----:B------:R-:W-:Y:S01]  /*6930*/  HADD2.F32 R147, -RZ, R43.H0_H0 ;  /* 0x2000002bff937230 */ /* 0x000fe20000004100 */
[----:B------:R-:W-:Y:S01]  /*6940*/  F2FP.SATFINITE.E4M3.F32.PACK_AB_MERGE_C R154, R161, R154, RZ ;  /* 0x0000009aa19a723e */ /* 0x000fe200048070ff */
[----:B------:R-:W-:Y:S01]  /*6950*/  HADD2.F32 R42, -RZ, R42.H1_H1 ;  /* 0x3000002aff2a7230 */ /* 0x000fe20000004100 */
[----:B------:R-:W-:Y:S01]  /*6960*/  F2FP.SATFINITE.E4M3.F32.PACK_AB_MERGE_C R60, R153, R60, R40 ;  /* 0x0000003c993c723e */ /* 0x000fe20004807028 */
[----:B------:R-:W-:Y:S01]  /*6970*/  HADD2.F32 R40, -RZ, R41.H0_H0 ;  /* 0x20000029ff287230 */ /* 0x000fe20000004100 */
[----:B------:R-:W-:Y:S01]  /*6980*/  F2FP.F16.E4M3.UNPACK_B R143, R38 ;  /* 0x00000026ff8f723e */ /* 0x000fe200020006ff */
[----:B------:R-:W-:Y:S01]  /*6990*/  FMUL.FTZ R149, R142, R147 ;  /* 0x000000938e957220 */ /* 0x000fe20000410000 */
[----:B------:R-:W-:Y:S01]  /*69a0*/  F2FP.SATFINITE.E4M3.F32.PACK_AB_MERGE_C R62, R62, R151, R144 ;  /* 0x000000973e3e723e */ /* 0x000fe20004807090 */
[----:B------:R-:W-:Y:S01]  /*69b0*/  HADD2.F32 R144, -RZ, R43.H1_H1 ;  /* 0x3000002bff907230 */ /* 0x000fe20000004100 */
[----:B------:R-:W-:Y:S01]  /*69c0*/  F2FP.SATFINITE.E4M3.F32.PACK_AB_MERGE_C R66, R66, R145, R154 ;  /* 0x000000914242723e */ /* 0x000fe2000480709a */
[----:B------:R-:W-:-:S02]  /*69d0*/  HADD2.F32 R145, -RZ, R143.H0_H0 ;  /* 0x2000008fff917230 */ /* 0x000fc40000004100 */
[C---:B------:R-:W-:Y:S01]  /*69e0*/  FMUL.FTZ R147, R40.reuse, R147 ;  /* 0x0000009328937220 */ /* 0x040fe20000410000 */
[----:B------:R-:W-:Y:S01]  /*69f0*/  HADD2.F32 R43, -RZ, R41.H1_H1 ;  /* 0x30000029ff2b7230 */ /* 0x000fe20000004100 */
[----:B------:R-:W-:Y:S01]  /*6a00*/  F2FP.F16.E4M3.UNPACK_B R65, R65.H1 ;  /* 0x00000041ff41723e */ /* 0x000fe200030006ff */
[----:B------:R-:W-:Y:S02]  /*6a10*/  HADD2.F32 R143, -RZ, R143.H1_H1 ;  /* 0x3000008fff8f7230 */ /* 0x000fe40000004100 */
        /* <DEDUP_REMOVED lines=8> */
[----:B------:R-:W-:Y:S01]  /*6aa0*/  HADD2.F32 R142, -RZ, R65.H0_H0 ;  /* 0x20000041ff8e7230 */ /* 0x000fe20000004100 */
[----:B------:R-:W-:Y:S01]  /*6ab0*/  F2FP.F16.E4M3.UNPACK_B R38, R38.H1 ;  /* 0x00000026ff26723e */ /* 0x000fe200030006ff */
[----:B------:R-:W-:Y:S01]  /*6ac0*/  HADD2.F32 R145, -RZ, R144.H0_H0 ;  /* 0x20000090ff917230 */ /* 0x000fe20000004100 */
[----:B------:R-:W-:Y:S01]  /*6ad0*/  F2FP.F16.E4M3.UNPACK_B R147, R37 ;  /* 0x00000025ff93723e */ /* 0x000fe200020006ff */
[----:B------:R-:W-:-:S02]  /*6ae0*/  HADD2.F32 R39, -RZ, R61.H0_H0 ;  /* 0x2000003dff277230 */ /* 0x000fc40000004100 */
[----:B------:R-:W-:Y:S02]  /*6af0*/  HADD2.F32 R65, -RZ, R65.H1_H1 ;  /* 0x30000041ff417230 */ /* 0x000fe40000004100 */
[-C--:B------:R-:W-:Y:S01]  /*6b00*/  FMUL.FTZ R150, R142, R145.reuse ;  /* 0x000000918e967220 */ /* 0x080fe20000410000 */
[----:B------:R-:W-:Y:S02]  /*6b10*/  HADD2.F32 R148, -RZ, R144.H1_H1 ;  /* 0x30000090ff947230 */ /* 0x000fe40000004100 */
[----:B------:R-:W-:Y:S01]  /*6b20*/  FMUL.FTZ R145, R39, R145 ;  /* 0x0000009127917220 */ /* 0x000fe20000410000 */
[----:B------:R-:W-:Y:S02]  /*6b30*/  HADD2.F32 R61, -RZ, R61.H1_H1 ;  /* 0x3000003dff3d7230 */ /* 0x000fe40000004100 */
[--C-:B------:R-:W-:Y:S02]  /*6b40*/  HADD2.F32 R143, -RZ, R38.reuse.H0_H0 ;  /* 0x20000026ff8f7230 */ /* 0x100fe40000004100 */
[----:B------:R-:W-:-:S02]  /*6b50*/  HADD2.F32 R144, -RZ, R38.H1_H1 ;  /* 0x30000026ff907230 */ /* 0x000fc40000004100 */
[-C--:B------:R-:W-:Y:S01]  /*6b60*/  FMUL.FTZ R38, R65, R148.reuse ;  /* 0x0000009441267220 */ /* 0x080fe20000410000 */
[C---:B------:R-:W-:Y:S01]  /*6b70*/  FMUL.FTZ R148, R61.reuse, R148 ;  /* 0x000000943d947220 */ /* 0x040fe20000410000 */
[----:B------:R-:W-:Y:S01]  /*6b80*/  FFMA.FTZ R152, R142, R143, R145 ;  /* 0x0000008f8e987223 */ /* 0x000fe20000010091 */
[----:B------:R-:W-:Y:S01]  /*6b90*/  F2FP.F16.E4M3.UNPACK_B R142, R67 ;  /* 0x00000043ff8e723e */ /* 0x000fe200020006ff */
[-C--:B------:R-:W-:Y:S01]  /*6ba0*/  FFMA.FTZ R154, R61, R144.reuse, -R38 ;  /* 0x000000903d9a7223 */ /* 0x080fe20000010826 */
[----:B------:R-:W-:Y:S01]  /*6bb0*/  FFMA.FTZ R153, R65, R144, R148 ;  /* 0x0000009041997223 */ /* 0x000fe20000010094 */
[----:B------:R-:W-:Y:S01]  /*6bc0*/  F2FP.F16.E4M3.UNPACK_B R38, R63 ;  /* 0x0000003fff26723e */ /* 0x000fe200020006ff */
[----:B------:R-:W-:Y:S01]  /*6bd0*/  FFMA.FTZ R151, R39, R143, -R150 ;  /* 0x0000008f27977223 */ /* 0x000fe20000010896 */
[----:B------:R-:W-:Y:S01]  /*6be0*/  F2FP.F16.E4M3.UNPACK_B R67, R67.H1 ;  /* 0x00000043ff43723e */ /* 0x000fe200030006ff */
[----:B------:R-:W-:Y:S01]  /*6bf0*/  HADD2.F32 R65, -RZ, R142.H0_H0 ;  /* 0x2000008eff417230 */ /* 0x000fe20000004100 */
[----:B------:R-:W-:Y:S01]  /*6c00*/  F2FP.F16.E4M3.UNPACK_B R148, R37.H1 ;  /* 0x00000025ff94723e */ /* 0x000fe200030006ff */
[----:B------:R-:W-:Y:S01]  /*6c10*/  HADD2.F32 R150, -RZ, R147.H0_H0 ;  /* 0x20000093ff967230 */ /* 0x000fe20000004100 */
[----:B------:R-:W-:Y:S01]  /*6c20*/  F2FP.F16.E4M3.UNPACK_B R63, R63.H1 ;  /* 0x0000003fff3f723e */ /* 0x000fe200030006ff */
[----:B------:R-:W-:Y:S01]  /*6c30*/  HADD2.F32 R39, -RZ, R38.H0_H0 ;  /* 0x20000026ff277230 */ /* 0x000fe20000004100 */
[-C--:B------:R-:W-:Y:S01]  /*6c40*/  F2FP.F16.E4M3.UNPACK_B R37, R36.reuse ;  /* 0x00000024ff25723e */ /* 0x080fe200020006ff */
[----:B------:R-:W-:Y:S01]  /*6c50*/  HADD2.F32 R149, -RZ, R148.H0_H0 ;  /* 0x20000094ff957230 */ /* 0x000fe20000004100 */
[----:B------:R-:W-:Y:S01]  /*6c60*/  F2FP.F16.E4M3.UNPACK_B R143, R36.H1 ;  /* 0x00000024ff8f723e */ /* 0x000fe200030006ff */
[----:B------:R-:W-:-:S02]  /*6c70*/  HADD2.F32 R36, -RZ, R67.H0_H0 ;  /* 0x20000043ff247230 */ /* 0x000fc40000004100 */
[-C--:B------:R-:W-:Y:S01]  /*6c80*/  FMUL.FTZ R156, R65, R150.reuse ;  /* 0x00000096419c7220 */ /* 0x080fe20000410000 */
[----:B------:R-:W-:Y:S02]  /*6c90*/  HADD2.F32 R61, -RZ, R63.H0_H0 ;  /* 0x2000003fff3d7230 */ /* 0x000fe40000004100 */
[----:B------:R-:W-:Y:S01]  /*6ca0*/  FMUL.FTZ R150, R39, R150 ;  /* 0x0000009627967220 */ /* 0x000fe20000410000 */
[----:B------:R-:W-:Y:S02]  /*6cb0*/  HADD2.F32 R144, -RZ, R37.H0_H0 ;  /* 0x20000025ff907230 */ /* 0x000fe40000004100 */
[-C--:B------:R-:W-:Y:S01]  /*6cc0*/  FMUL.FTZ R158, R36, R149.reuse ;  /* 0x00000095249e7220 */ /* 0x080fe20000410000 */
[----:B------:R-:W-:Y:S02]  /*6cd0*/  HADD2.F32 R145, -RZ, R143.H0_H0 ;  /* 0x2000008fff917230 */ /* 0x000fe40000004100 */
[----:B------:R-:W-:Y:S01]  /*6ce0*/  FMUL.FTZ R149, R61, R149 ;  /* 0x000000953d957220 */ /* 0x000fe20000410000 */
[----:B------:R-:W-:-:S02]  /*6cf0*/  HADD2.F32 R67, -RZ, R67.H1_H1 ;  /* 0x30000043ff437230 */ /* 0x000fc40000004100 */
[-C--:B------:R-:W-:Y:S01]  /*6d00*/  FFMA.FTZ R156, R39, R144.reuse, -R156 ;  /* 0x00000090279c7223 */ /* 0x080fe2000001089c */
[----:B------:R-:W-:Y:S02]  /*6d10*/  HADD2.F32 R148, -RZ, R148.H1_H1 ;  /* 0x30000094ff947230 */ /* 0x000fe40000004100 */
[----:B------:R-:W-:Y:S01]  /*6d20*/  FFMA.FTZ R150, R65, R144, R150 ;  /* 0x0000009041967223 */ /* 0x000fe20000010096 */
[----:B------:R-:W-:Y:S02]  /*6d30*/  HADD2.F32 R63, -RZ, R63.H1_H1 ;  /* 0x3000003fff3f7230 */ /* 0x000fe40000004100 */
[----:B------:R-:W-:Y:S01]  /*6d40*/  FFMA.FTZ R149, R36, R145, R149 ;  /* 0x0000009124957223 */ /* 0x000fe20000010095 */
[----:B------:R-:W-:Y:S02]  /*6d50*/  HADD2.F32 R142, -RZ, R142.H1_H1 ;  /* 0x3000008eff8e7230 */ /* 0x000fe40000004100 */
[----:B------:R-:W-:Y:S01]  /*6d60*/  FMUL.FTZ R144, R67, R148 ;  /* 0x0000009443907220 */ /* 0x000fe20000410000 */
[----:B------:R-:W-:-:S02]  /*6d70*/  HADD2.F32 R147, -RZ, R147.H1_H1 ;  /* 0x30000093ff937230 */ /* 0x000fc40000004100 */
[----:B------:R-:W-:Y:S01]  /*6d80*/  FMUL.FTZ R148, R63, R148 ;  /* 0x000000943f947220 */ /* 0x000fe20000410000 */
[----:B------:R-:W-:Y:S02]  /*6d90*/  HADD2.F32 R38, -RZ, R38.H1_H1 ;  /* 0x30000026ff267230 */ /* 0x000fe40000004100 */
[----:B------:R-:W-:Y:S01]  /*6da0*/  FFMA.FTZ R158, R61, R145, -R158 ;  /* 0x000000913d9e7223 */ /* 0x000fe2000001089e */
        /* <DEDUP_REMOVED lines=9> */
[----:B------:R-:W-:-:S02]  /*6e40*/  F2FP.SATFINITE.E4M3.F32.PACK_AB_MERGE_C R152, R153, R152, RZ ;  /* 0x000000989998723e */ /* 0x000fc400048070ff */
[----:B------:R-:W-:Y:S02]  /*6e50*/  F2FP.SATFINITE.E4M3.F32.PACK_AB_MERGE_C R63, R63, R158, RZ ;  /* 0x0000009e3f3f723e */ /* 0x000fe400048070ff */
[----:B------:R-:W-:Y:S02]  /*6e60*/  F2FP.SATFINITE.E4M3.F32.PACK_AB_MERGE_C R148, R148, R149, RZ ;  /* 0x000000959494723e */ /* 0x000fe400048070ff */
[----:B------:R-:W-:Y:S02]  /*6e70*/  F2FP.SATFINITE.E4M3.F32.PACK_AB_MERGE_C R61, R43, R40, R151 ;  /* 0x000000282b3d723e */ /* 0x000fe40004807097 */
[----:B------:R-:W-:Y:S02]  /*6e80*/  F2FP.SATFINITE.E4M3.F32.PACK_AB_MERGE_C R63, R39, R156, R63 ;  /* 0x0000009c273f723e */ /* 0x000fe4000480703f */
[----:B------:R-:W-:Y:S02]  /*6e90*/  F2FP.SATFINITE.E4M3.F32.PACK_AB_MERGE_C R65, R42, R41, R152 ;  /* 0x000000292a41723e */ /* 0x000fe40004807098 */
[----:B------:R-:W-:-:S07]  /*6ea0*/  F2FP.SATFINITE.E4M3.F32.PACK_AB_MERGE_C R67, R147, R150, R148 ;  /* 0x000000969343723e */ /* 0x000fce0004807094 */
.L_x_1340:
[----:B------:R-:W-:Y:S05]  /*6eb0*/  BSYNC B2 ;  /* 0x0000000000027941 */ /* 0x000fea0003800000 */
.L_x_1339:
        /* <DEDUP_REMOVED lines=11> */
.L_x_1338:
[----:B------:R-:W-:Y:S05]  /*6f70*/  BSYNC B1 ;  /* 0x0000000000017941 */ /* 0x000fea0003800000 */
.L_x_1337:
[----:B-1----:R-:W-:Y:S01]  /*6f80*/  VIADD R37, R23, 0x40 ;  /* 0x0000004017257836 */ /* 0x002fe20000000000 */
[----:B------:R-:W-:Y:S04]  /*6f90*/  BSSY B1, `(.L_x_1341) ;  /* 0x00000fb000017945 */ /* 0x000fe80003800000 */
[----:B------:R-:W-:-:S13]  /*6fa0*/  ISETP.GE.OR P3, PT, R37, R127, P0 ;  /* 0x0000007f2500720c */ /* 0x000fda0000766670 */
[----:B------:R-:W-:Y:S05]  /*6fb0*/  @P3 BRA `(.L_x_1342) ;  /* 0x0000000c00e03947 */ /* 0x000fea0003800000 */
[-C--:B--2---:R-:W-:Y:S01]  /*6fc0*/  IMAD R36, R7, R118.reuse, RZ ;  /* 0x0000007607247224 */ /* 0x084fe200078e02ff */
[----:B------:R-:W-:Y:S01]  /*6fd0*/  ISETP.NE.AND P6, PT, R0, RZ, PT ;  /* 0x000000ff0000720c */ /* 0x000fe20003fc5270 */
[C---:B------:R-:W-:Y:S01]  /*6fe0*/  IMAD.WIDE.U32 R60, R37.reuse, R118, R122 ;  /* 0x00000076253c7225 */ /* 0x040fe200078e007a */
[----:B------:R-:W-:Y:S01]  /*6ff0*/  SHF.R.U32.HI R38, RZ, 0x3, R225 ;  /* 0x00000003ff267819 */ /* 0x000fe200000116e1 */
[----:B------:R-:W-:Y:S02]  /*7000*/  BSSY B2, `(.L_x_1343) ;  /* 0x00000e8000027945 */ /* 0x000fe40003800000 */
[----:B------:R-:W-:Y:S01]  /*7010*/  IMAD R37, R37, R119, R36 ;  /* 0x0000007725257224 */ /* 0x000fe200078e0224 */
[----:B------:R-:W-:Y:S02]  /*7020*/  SEL R36, R115, R136, !P6 ;  /* 0x0000008873247207 */ /* 0x000fe40007000000 */
[----:B------:R-:W-:Y:S01]  /*7030*/  IADD3 R63, P3, P4, R68, R60, R100 ;  /* 0x0000003c443f7210 */ /* 0x000fe20007c7e064 */
        /* <DEDUP_REMOVED lines=18> */
[----:B------:R-:W-:Y:S02]  /*7160*/  LOP3.LUT R125, R45, 0xff0000ff, RZ, 0xc0, !PT ;  /* 0xff0000ff2d7d7812 */ /* 0x000fe400078ec0ff */
[----:B------:R-:W-:Y:S01]  /*7170*/  SHF.R.U32.HI R64, RZ, 0x8, R47 ;  /* 0x00000008ff407819 */ /* 0x000fe2000001162f */
[----:B------:R-:W-:Y:S01]  /*7180*/  IMAD.SHL.U32 R36, R44, 0x100, RZ ;  /* 0x000001002c247824 */ /* 0x000fe200078e00ff */
[----:B------:R-:W-:Y:S01]  /*7190*/  SHF.R.U32.HI R50, RZ, 0x8, R49 ;  /* 0x00000008ff327819 */ /* 0x000fe20000011631 */
[----:B------:R-:W-:Y:S01]  /*71a0*/  IMAD.MOV.U32 R44, RZ, RZ, R38 ;  /* 0x000000ffff2c7224 */ /* 0x000fe200078e0026 */
[----:B------:R-:W-:Y:S01]  /*71b0*/  SHF.R.U32.HI R139, RZ, 0x10, R45 ;  /* 0x00000010ff8b7819 */ /* 0x000fe2000001162d */
[----:B--2---:R-:W-:Y:S01]  /*71c0*/  IMAD.MOV.U32 R45, RZ, RZ, R42 ;  /* 0x000000ffff2d7224 */ /* 0x004fe200078e002a */
[----:B------:R-:W-:Y:S01]  /*71d0*/  LOP3.LUT R125, R125, 0xff00, R36, 0xf8, !PT ;  /* 0x0000ff007d7d7812 */ /* 0x000fe200078ef824 */
[----:B------:R-:W-:Y:S01]  /*71e0*/  IMAD.SHL.U32 R36, R64, 0x100, RZ ;  /* 0x0000010040247824 */ /* 0x000fe200078e00ff */
[----:B------:R-:W-:Y:S01]  /*71f0*/  SHF.R.U32.HI R124, RZ, 0x10, R47 ;  /* 0x00000010ff7c7819 */ /* 0x000fe2000001162f */
[----:B------:R-:W-:Y:S01]  /*7200*/  IMAD.SHL.U32 R38, R50, 0x100, RZ ;  /* 0x0000010032267824 */ /* 0x000fe200078e00ff */
[----:B------:R-:W-:-:S02]  /*7210*/  LOP3.LUT R47, R47, 0xff0000ff, RZ, 0xc0, !PT ;  /* 0xff0000ff2f2f7812 */ /* 0x000fc400078ec0ff */
[----:B------:R-:W-:Y:S02]  /*7220*/  SHF.R.U32.HI R142, RZ, 0x10, R49 ;  /* 0x00000010ff8e7819 */ /* 0x000fe40000011631 */
[--C-:B------:R-:W-:Y:S02]  /*7230*/  SHF.R.U32.HI R66, RZ, 0x10, R51.reuse ;  /* 0x00000010ff427819 */ /* 0x100fe40000011633 */
[----:B------:R-:W-:Y:S02]  /*7240*/  SHF.R.U32.HI R46, RZ, 0x8, R51 ;  /* 0x00000008ff2e7819 */ /* 0x000fe40000011633 */
[----:B------:R-:W-:Y:S01]  /*7250*/  LOP3.LUT R141, R51, 0xff0000ff, RZ, 0xc0, !PT ;  /* 0xff0000ff338d7812 */ /* 0x000fe200078ec0ff */
[----:B------:R-:W-:Y:S01]  /*7260*/  IMAD.MOV.U32 R51, RZ, RZ, R40 ;  /* 0x000000ffff337224 */ /* 0x000fe200078e0028 */
[----:B------:R-:W-:Y:S01]  /*7270*/  LOP3.LUT R49, R49, 0xff0000ff, RZ, 0xc0, !PT ;  /* 0xff0000ff31317812 */ /* 0x000fe200078ec0ff */
[----:B------:R-:W-:Y:S01]  /*7280*/  IMAD.U32 R40, R139, 0x10000, RZ ;  /* 0x000100008b287824 */ /* 0x000fe200078e00ff */
[----:B------:R-:W-:Y:S01]  /*7290*/  LOP3.LUT R47, R47, 0xff00, R36, 0xf8, !PT ;  /* 0x0000ff002f2f7812 */ /* 0x000fe200078ef824 */
[----:B------:R-:W-:Y:S01]  /*72a0*/  IMAD.U32 R36, R124, 0x10000, RZ ;  /* 0x000100007c247824 */ /* 0x000fe200078e00ff */
[----:B------:R-:W-:Y:S01]  /*72b0*/  LOP3.LUT R139, R49, 0xff00, R38, 0xf8, !PT ;  /* 0x0000ff00318b7812 */ /* 0x000fe200078ef826 */
[----:B------:R-:W-:Y:S01]  /*72c0*/  IMAD.SHL.U32 R42, R46, 0x100, RZ ;  /* 0x000001002e2a7824 */ /* 0x000fe200078e00ff */
[----:B------:R-:W-:-:S02]  /*72d0*/  F2FP.F16.E4M3.UNPACK_B R124, R138.H1 ;  /* 0x0000008aff7c723e */ /* 0x000fc400030006ff */
[----:B------:R-:W-:Y:S02]  /*72e0*/  F2FP.F16.E4M3.UNPACK_B R64, R51.H1 ;  /* 0x00000033ff40723e */ /* 0x000fe400030006ff */
[----:B------:R-:W-:Y:S01]  /*72f0*/  F2FP.F16.E4M3.UNPACK_B R49, R48.H1 ;  /* 0x00000030ff31723e */ /* 0x000fe200030006ff */
[----:B------:R-:W-:Y:S01]  /*7300*/  HADD2.F32 R38, -RZ, R124.H0_H0 ;  /* 0x2000007cff267230 */ /* 0x000fe20000004100 */
[----:B------:R-:W-:Y:S01]  /*7310*/  LOP3.LUT R36, R47, 0xff0000, R36, 0xf8, !PT ;  /* 0x00ff00002f247812 */ /* 0x000fe200078ef824 */
[----:B------:R-:W-:Y:S01]  /*7320*/  HADD2.F32 R47, -RZ, R64.H0_H0 ;  /* 0x20000040ff2f7230 */ /* 0x000fe20000004100 */
[----:B------:R-:W-:Y:S01]  /*7330*/  F2FP.F16.E4M3.UNPACK_B R50, R135.H1 ;  /* 0x00000087ff32723e */ /* 0x000fe200030006ff */
[----:B------:R-:W-:Y:S01]  /*7340*/  HADD2.F32 R46, -RZ, R49.H0_H0 ;  /* 0x20000031ff2e7230 */ /* 0x000fe20000004100 */
[----:B------:R-:W-:Y:S01]  /*7350*/  LOP3.LUT R40, R125, 0xff0000, R40, 0xf8, !PT ;  /* 0x00ff00007d287812 */ /* 0x000fe200078ef828 */
[----:B------:R-:W-:Y:S01]  /*7360*/  IMAD.U32 R125, R66, 0x10000, RZ ;  /* 0x00010000427d7824 */ /* 0x000fe200078e00ff */
[----:B------:R-:W-:Y:S01]  /*7370*/  LOP3.LUT R140, R141, 0xff00, R42, 0xf8, !PT ;  /* 0x0000ff008d8c7812 */ /* 0x000fe200078ef82a */
[----:B------:R-:W-:-:S02]  /*7380*/  IMAD.U32 R42, R142, 0x10000, RZ ;  /* 0x000100008e2a7824 */ /* 0x000fc400078e00ff */
[-C--:B------:R-:W-:Y:S01]  /*7390*/  FMUL.FTZ R141, R47, R38.reuse ;  /* 0x000000262f8d7220 */ /* 0x080fe20000410000 */
[--C-:B------:R-:W-:Y:S02]  /*73a0*/  HADD2.F32 R66, -RZ, R50.reuse.H0_H0 ;  /* 0x20000032ff427230 */ /* 0x100fe40000004100 */
[----:B------:R-:W-:Y:S01]  /*73b0*/  FMUL.FTZ R142, R46, R38 ;  /* 0x000000262e8e7220 */ /* 0x000fe20000410000 */
        /* <DEDUP_REMOVED lines=23> */
[----:B------:R-:W-:-:S02]  /*7530*/  HADD2.F32 R51, -RZ, R51.H1_H1 ;  /* 0x30000033ff337230 */ /* 0x000fc40000004100 */
[-C--:B------:R-:W-:Y:S01]  /*7540*/  FFMA.FTZ R140, R64, R50.reuse, R125 ;  /* 0x00000032408c7223 */ /* 0x080fe2000001007d */
[----:B------:R-:W-:Y:S02]  /*7550*/  HADD2.F32 R48, -RZ, R48.H1_H1 ;  /* 0x30000030ff307230 */ /* 0x000fe40000004100 */
[----:B------:R-:W-:Y:S01]  /*7560*/  FFMA.FTZ R139, R49, R50, -R66 ;  /* 0x00000032318b7223 */ /* 0x000fe20000010842 */
        /* <DEDUP_REMOVED lines=25> */
[--C-:B------:R-:W-:Y:S02]  /*7700*/  HADD2.F32 R64, -RZ, R137.reuse.H0_H0 ;  /* 0x20000089ff407230 */ /* 0x100fe40000004100 */
[----:B------:R-:W-:Y:S01]  /*7710*/  FFMA.FTZ R145, R48, R49, -R145 ;  /* 0x0000003130917223 */ /* 0x000fe20000010891 */
[----:B------:R-:W-:Y:S01]  /*7720*/  F2FP.F16.E4M3.UNPACK_B R48, R45 ;  /* 0x0000002dff30723e */ /* 0x000fe200020006ff */
[----:B------:R-:W-:Y:S01]  /*7730*/  FFMA.FTZ R124, R50, R49, R125 ;  /* 0x00000031327c7223 */ /* 0x000fe2000001007d */
[----:B------:R-:W-:Y:S01]  /*7740*/  F2FP.F16.E4M3.UNPACK_B R133, R133 ;  /* 0x00000085ff85723e */ /* 0x000fe200020006ff */
[----:B------:R-:W-:Y:S01]  /*7750*/  HADD2.F32 R45, -RZ, R44.H0_H0 ;  /* 0x2000002cff2d7230 */ /* 0x000fe20000004100 */
[----:B------:R-:W-:Y:S01]  /*7760*/  F2FP.F16.E4M3.UNPACK_B R125, R42 ;  /* 0x0000002aff7d723e */ /* 0x000fe200020006ff */
[--C-:B------:R-:W-:Y:S01]  /*7770*/  HADD2.F32 R49, -RZ, R48.reuse.H0_H0 ;  /* 0x20000030ff317230 */ /* 0x100fe20000004100 */
[----:B------:R-:W-:Y:S01]  /*7780*/  F2FP.SATFINITE.E4M3.F32.PACK_AB_MERGE_C R46, R141, R46, RZ ;  /* 0x0000002e8d2e723e */ /* 0x000fe200048070ff */
[----:B------:R-:W-:Y:S01]  /*7790*/  HADD2.F32 R137, -RZ, R137.H1_H1 ;  /* 0x30000089ff897230 */ /* 0x000fe20000004100 */
[----:B------:R-:W-:Y:S01]  /*77a0*/  F2FP.SATFINITE.E4M3.F32.PACK_AB_MERGE_C R142, R145, R142, RZ ;  /* 0x0000008e918e723e */ /* 0x000fe200048070ff */
[----:B------:R-:W-:-:S02]  /*77b0*/  HADD2.F32 R48, -RZ, R48.H1_H1 ;  /* 0x30000030ff307230 */ /* 0x000fc40000004100 */
[-C--:B------:R-:W-:Y:S01]  /*77c0*/  FMUL.FTZ R66, R49, R64.reuse ;  /* 0x0000004031427220 */ /* 0x080fe20000410000 */
[--C-:B------:R-:W-:Y:S02]  /*77d0*/  HADD2.F32 R50, -RZ, R133.reuse.H0_H0 ;  /* 0x20000085ff327230 */ /* 0x100fe40000004100 */
[C---:B------:R-:W-:Y:S01]  /*77e0*/  FMUL.FTZ R64, R45.reuse, R64 ;  /* 0x000000402d407220 */ /* 0x040fe20000410000 */
        /* <DEDUP_REMOVED lines=8> */
[----:B------:R-:W-:Y:S01]  /*7870*/  F2FP.F16.E4M3.UNPACK_B R49, R37 ;  /* 0x00000025ff31723e */ /* 0x000fe200020006ff */
[----:B------:R-:W-:Y:S01]  /*7880*/  FFMA.FTZ R137, R48, R133, R137 ;  /* 0x0000008530897223 */ /* 0x000fe20000010089 */
[----:B------:R-:W-:Y:S01]  /*7890*/  F2FP.SATFINITE.E4M3.F32.PACK_AB_MERGE_C R144, R144, R47, RZ ;  /* 0x0000002f9090723e */ /* 0x000fe200048070ff */
[----:B------:R-:W-:Y:S01]  /*78a0*/  HADD2.F32 R51, -RZ, R50.H0_H0 ;  /* 0x20000032ff337230 */ /* 0x000fe20000004100 */
[----:B------:R-:W-:Y:S01]  /*78b0*/  F2FP.SATFINITE.E4M3.F32.PACK_AB_MERGE_C R124, R124, R143, RZ ;  /* 0x0000008f7c7c723e */ /* 0x000fe200048070ff */
[----:B------:R-:W-:Y:S01]  /*78c0*/  HADD2.F32 R133, -RZ, R125.H0_H0 ;  /* 0x2000007dff857230 */ /* 0x000fe20000004100 */
[----:B------:R-:W-:Y:S01]  /*78d0*/  F2FP.F16.E4M3.UNPACK_B R66, R40 ;  /* 0x00000028ff42723e */ /* 0x000fe200020006ff */
[----:B------:R-:W-:Y:S01]  /*78e0*/  HADD2.F32 R48, -RZ, R49.H0_H0 ;  /* 0x20000031ff307230 */ /* 0x000fe20000004100 */
[----:B------:R-:W-:-:S02]  /*78f0*/  F2FP.SATFINITE.E4M3.F32.PACK_AB_MERGE_C R47, R138, R139, R46 ;  /* 0x0000008b8a2f723e */ /* 0x000fc4000480702e */
[----:B------:R-:W-:Y:S02]  /*7900*/  F2FP.SATFINITE.E4M3.F32.PACK_AB_MERGE_C R45, R44, R45, R142 ;  /* 0x0000002d2c2d723e */ /* 0x000fe4000480708e */
[----:B------:R-:W-:Y:S01]  /*7910*/  F2FP.SATFINITE.E4M3.F32.PACK_AB_MERGE_C R46, R135, R140, R144 ;  /* 0x0000008c872e723e */ /* 0x000fe20004807090 */
[-C--:B------:R-:W-:Y:S01]  /*7920*/  FMUL.FTZ R135, R51, R133.reuse ;  /* 0x0000008533877220 */ /* 0x080fe20000410000 */
[----:B------:R-:W-:Y:S01]  /*7930*/  F2FP.SATFINITE.E4M3.F32.PACK_AB_MERGE_C R44, R137, R64, R124 ;  /* 0x00000040892c723e */ /* 0x000fe2000480707c */
[----:B------:R-:W-:Y:S02]  /*7940*/  HADD2.F32 R124, -RZ, R66.H0_H0 ;  /* 0x20000042ff7c7230 */ /* 0x000fe40000004100 */
[----:B------:R-:W-:Y:S01]  /*7950*/  FMUL.FTZ R138, R48, R133 ;  /* 0x00000085308a7220 */ /* 0x000fe20000410000 */
[----:B------:R-:W-:Y:S01]  /*7960*/  HADD2.F32 R64, -RZ, R50.H1_H1 ;  /* 0x30000032ff407230 */ /* 0x000fe20000004100 */
[----:B------:R-:W-:Y:S01]  /*7970*/  F2FP.F16.E4M3.UNPACK_B R37, R37.H1 ;  /* 0x00000025ff25723e */ /* 0x000fe200030006ff */
[----:B------:R-:W-:-:S02]  /*7980*/  HADD2.F32 R133, -RZ, R125.H1_H1 ;  /* 0x3000007dff857230 */ /* 0x000fc40000004100 */
[-C--:B------:R-:W-:Y:S01]  /*7990*/  FFMA.FTZ R48, R48, R124.reuse, -R135 ;  /* 0x0000007c30307223 */ /* 0x080fe20000010887 */
[----:B------:R-:W-:Y:S02]  /*79a0*/  HADD2.F32 R50, -RZ, R49.H1_H1 ;  /* 0x30000031ff327230 */ /* 0x000fe40000004100 */
[----:B------:R-:W-:Y:S01]  /*79b0*/  FFMA.FTZ R49, R51, R124, R138 ;  /* 0x0000007c33317223 */ /* 0x000fe2000001008a */
[----:B------:R-:W-:Y:S02]  /*79c0*/  HADD2.F32 R125, -RZ, R66.H1_H1 ;  /* 0x30000042ff7d7230 */ /* 0x000fe40000004100 */
[----:B------:R-:W-:Y:S01]  /*79d0*/  FMUL.FTZ R135, R64, R133 ;  /* 0x0000008540877220 */ /* 0x000fe20000410000 */
[----:B------:R-:W-:Y:S01]  /*79e0*/  F2FP.F16.E4M3.UNPACK_B R51, R41.H1 ;  /* 0x00000029ff33723e */ /* 0x000fe200030006ff */
[C---:B------:R-:W-:Y:S01]  /*79f0*/  FMUL.FTZ R133, R50.reuse, R133 ;  /* 0x0000008532857220 */ /* 0x040fe20000410000 */
[----:B------:R-:W-:Y:S02]  /*7a00*/  HADD2.F32 R41, -RZ, R37.H0_H0 ;  /* 0x20000025ff297230 */ /* 0x000fe40000004100 */
[-C--:B------:R-:W-:Y:S01]  /*7a10*/  FFMA.FTZ R137, R50, R125.reuse, -R135 ;  /* 0x0000007d32897223 */ /* 0x080fe20000010887 */
[----:B------:R-:W-:Y:S01]  /*7a20*/  F2FP.F16.E4M3.UNPACK_B R50, R42.H1 ;  /* 0x0000002aff32723e */ /* 0x000fe200030006ff */
[----:B------:R-:W-:Y:S01]  /*7a30*/  FFMA.FTZ R138, R64, R125, R133 ;  /* 0x0000007d408a7223 */ /* 0x000fe20000010085 */
[--C-:B------:R-:W-:Y:S01]  /*7a40*/  HADD2.F32 R42, -RZ, R51.reuse.H0_H0 ;  /* 0x20000033ff2a7230 */ /* 0x100fe20000004100 */
[----:B------:R-:W-:Y:S01]  /*7a50*/  F2FP.F16.E4M3.UNPACK_B R40, R40.H1 ;  /* 0x00000028ff28723e */ /* 0x000fe200030006ff */
[----:B------:R-:W-:-:S02]  /*7a60*/  HADD2.F32 R51, -RZ, R51.H1_H1 ;  /* 0x30000033ff337230 */ /* 0x000fc40000004100 */
[--C-:B------:R-:W-:Y:S02]  /*7a70*/  HADD2.F32 R64, -RZ, R50.reuse.H0_H0 ;  /* 0x20000032ff407230 */ /* 0x100fe40000004100 */
[----:B------:R-:W-:Y:S02]  /*7a80*/  HADD2.F32 R66, -RZ, R50.H1_H1 ;  /* 0x30000032ff427230 */ /* 0x000fe40000004100 */
[----:B------:R-:W-:Y:S02]  /*7a90*/  HADD2.F32 R37, -RZ, R37.H1_H1 ;  /* 0x30000025ff257230 */ /* 0x000fe40000004100 */
[-C--:B------:R-:W-:Y:S01]  /*7aa0*/  FMUL.FTZ R124, R42, R64.reuse ;  /* 0x000000402a7c7220 */ /* 0x080fe20000410000 */
[--C-:B------:R-:W-:Y:S02]  /*7ab0*/  HADD2.F32 R50, -RZ, R40.reuse.H0_H0 ;  /* 0x20000028ff327230 */ /* 0x100fe40000004100 */
[----:B------:R-:W-:Y:S01]  /*7ac0*/  FMUL.FTZ R125, R41, R64 ;  /* 0x00000040297d7220 */ /* 0x000fe20000410000 */
[----:B------:R-:W-:-:S02]  /*7ad0*/  HADD2.F32 R40, -RZ, R40.H1_H1 ;  /* 0x30000028ff287230 */ /* 0x000fc40000004100 */
[-C--:B------:R-:W-:Y:S01]  /*7ae0*/  FMUL.FTZ R64, R51, R66.reuse ;  /* 0x0000004233407220 */ /* 0x080fe20000410000 */
[----:B------:R-:W-:Y:S01]  /*7af0*/  FMUL.FTZ R66, R37, R66 ;  /* 0x0000004225427220 */ /* 0x000fe20000410000 */
[-C--:B------:R-:W-:Y:S01]  /*7b00*/  FFMA.FTZ R140, R42, R50.reuse, R125 ;  /* 0x000000322a8c7223 */ /* 0x080fe2000001007d */
[----:B------:R-:W-:Y:S01]  /*7b10*/  FFMA.FTZ R139, R41, R50, -R124 ;  /* 0x00000032298b7223 */ /* 0x000fe2000001087c */
[-C--:B------:R-:W-:Y:S01]  /*7b20*/  FFMA.FTZ R142, R37, R40.reuse, -R64 ;  /* 0x00000028258e7223 */ /* 0x080fe20000010840 */
[----:B------:R-:W-:Y:S01]  /*7b30*/  F2FP.F16.E4M3.UNPACK_B R42, R43 ;  /* 0x0000002bff2a723e */ /* 0x000fe200020006ff */
[----:B------:R-:W-:Y:S01]  /*7b40*/  FFMA.FTZ R141, R51, R40, R66 ;  /* 0x00000028338d7223 */ /* 0x000fe20000010042 */
[----:B------:R-:W-:Y:S02]  /*7b50*/  F2FP.F16.E4M3.UNPACK_B R37, R39 ;  /* 0x00000027ff25723e */ /* 0x000fe400020006ff */
[----:B------:R-:W-:Y:S01]  /*7b60*/  F2FP.F16.E4M3.UNPACK_B R43, R43.H1 ;  /* 0x0000002bff2b723e */ /* 0x000fe200030006ff */
[--C-:B------:R-:W-:Y:S01]  /*7b70*/  HADD2.F32 R50, -RZ, R42.reuse.H0_H0 ;  /* 0x2000002aff327230 */ /* 0x100fe20000004100 */
[-C--:B------:R-:W-:Y:S01]  /*7b80*/  F2FP.F16.E4M3.UNPACK_B R66, R38.reuse ;  /* 0x00000026ff42723e */ /* 0x080fe200020006ff */
[----:B------:R-:W-:Y:S01]  /*7b90*/  HADD2.F32 R40, -RZ, R37.H0_H0 ;  /* 0x20000025ff287230 */ /* 0x000fe20000004100 */
[----:B------:R-:W-:Y:S01]  /*7ba0*/  F2FP.F16.E4M3.UNPACK_B R124, R38.H1 ;  /* 0x00000026ff7c723e */ /* 0x000fe200030006ff */
[----:B------:R-:W-:Y:S01]  /*7bb0*/  HADD2.F32 R42, -RZ, R42.H1_H1 ;  /* 0x3000002aff2a7230 */ /* 0x000fe20000004100 */
        /* <DEDUP_REMOVED lines=14> */
[-C--:B------:R-:W-:Y:S01]  /*7ca0*/  FFMA.FTZ R133, R50, R125.reuse, R133 ;  /* 0x0000007d32857223 */ /* 0x080fe20000010085 */
[----:B------:R-:W-:Y:S02]  /*7cb0*/  HADD2.F32 R124, -RZ, R124.H1_H1 ;  /* 0x3000007cff7c7230 */ /* 0x000fe40000004100 */
[----:B------:R-:W-:Y:S01]  /*7cc0*/  FFMA.FTZ R135, R36, R64, R135 ;  /* 0x0000004024877223 */ /* 0x000fe20000010087 */
[----:B------:R-:W-:Y:S02]  /*7cd0*/  HADD2.F32 R39, -RZ, R39.H1_H1 ;  /* 0x30000027ff277230 */ /* 0x000fe40000004100 */
[----:B------:R-:W-:Y:S01]  /*7ce0*/  FFMA.FTZ R143, R40, R125, -R143 ;  /* 0x0000007d288f7223 */ /* 0x000fe2000001088f */
[----:B------:R-:W-:Y:S02]  /*7cf0*/  HADD2.F32 R66, -RZ, R66.H1_H1 ;  /* 0x30000042ff427230 */ /* 0x000fe40000004100 */
[----:B------:R-:W-:Y:S01]  /*7d00*/  FMUL.FTZ R50, R43, R124 ;  /* 0x0000007c2b327220 */ /* 0x000fe20000410000 */
[----:B------:R-:W-:-:S02]  /*7d10*/  HADD2.F32 R37, -RZ, R37.H1_H1 ;  /* 0x30000025ff257230 */ /* 0x000fc40000004100 */
[----:B------:R-:W-:Y:S01]  /*7d20*/  FMUL.FTZ R124, R39, R124 ;  /* 0x0000007c277c7220 */ /* 0x000fe20000410000 */
[----:B------:R-:W-:Y:S02]  /*7d30*/  HADD2.F32 R36, -RZ, R51.H1_H1 ;  /* 0x30000033ff247230 */ /* 0x000fe40000004100 */
[----:B------:R-:W-:Y:S01]  /*7d40*/  FFMA.FTZ R144, R41, R64, -R144 ;  /* 0x0000004029907223 */ /* 0x000fe20000010890 */
[----:B------:R-:W-:Y:S02]  /*7d50*/  HADD2.F32 R38, -RZ, R38.H1_H1 ;  /* 0x30000026ff267230 */ /* 0x000fe40000004100 */
[CC--:B------:R-:W-:Y:S01]  /*7d60*/  FMUL.FTZ R40, R42.reuse, R66.reuse ;  /* 0x000000422a287220 */ /* 0x0c0fe20000410000 */
[----:B------:R-:W-:Y:S01]  /*7d70*/  FMUL.FTZ R41, R37, R66 ;  /* 0x0000004225297220 */ /* 0x000fe20000410000 */
[-C--:B------:R-:W-:Y:S01]  /*7d80*/  FFMA.FTZ R39, R39, R36.reuse, -R50 ;  /* 0x0000002427277223 */ /* 0x080fe20000010832 */
[----:B------:R-:W-:Y:S01]  /*7d90*/  FFMA.FTZ R124, R43, R36, R124 ;  /* 0x000000242b7c7223 */ /* 0x000fe2000001007c */
[-C--:B------:R-:W-:Y:S01]  /*7da0*/  FFMA.FTZ R40, R37, R38.reuse, -R40 ;  /* 0x0000002625287223 */ /* 0x080fe20000010828 */
[----:B------:R-:W-:Y:S01]  /*7db0*/  FFMA.FTZ R38, R42, R38, R41 ;  /* 0x000000262a267223 */ /* 0x000fe20000010029 */
[----:B------:R-:W-:Y:S01]  /*7dc0*/  F2FP.SATFINITE.E4M3.F32.PACK_AB_MERGE_C R139, R142, R139, RZ ;  /* 0x0000008b8e8b723e */ /* 0x000fe200048070ff */
[----:B------:R-:W-:Y:S01]  /*7dd0*/  IMAD.MOV.U32 R36, RZ, RZ, R47 ;  /* 0x000000ffff247224 */ /* 0x000fe200078e002f */
[----:B------:R-:W-:Y:S01]  /*7de0*/  F2FP.SATFINITE.E4M3.F32.PACK_AB_MERGE_C R39, R39, R144, RZ ;  /* 0x000000902727723e */ /* 0x000fe200048070ff */
[----:B------:R-:W-:Y:S01]  /*7df0*/  IMAD.MOV.U32 R42, RZ, RZ, R44 ;  /* 0x000000ffff2a7224 */ /* 0x000fe200078e002c */
[----:B------:R-:W-:-:S02]  /*7e00*/  F2FP.SATFINITE.E4M3.F32.PACK_AB_MERGE_C R124, R124, R135, RZ ;  /* 0x000000877c7c723e */ /* 0x000fc400048070ff */
[----:B------:R-:W-:Y:S02]  /*7e10*/  F2FP.SATFINITE.E4M3.F32.PACK_AB_MERGE_C R140, R141, R140, RZ ;  /* 0x0000008c8d8c723e */ /* 0x000fe400048070ff */
[----:B------:R-:W-:Y:S01]  /*7e20*/  F2FP.SATFINITE.E4M3.F32.PACK_AB_MERGE_C R39, R40, R143, R39 ;  /* 0x0000008f2827723e */ /* 0x000fe20004807027 */
[----:B------:R-:W-:Y:S01]  /*7e30*/  IMAD.MOV.U32 R40, RZ, RZ, R46 ;  /* 0x000000ffff287224 */ /* 0x000fe200078e002e */
[----:B------:R-:W-:Y:S01]  /*7e40*/  F2FP.SATFINITE.E4M3.F32.PACK_AB_MERGE_C R43, R38, R133, R124 ;  /* 0x00000085262b723e */ /* 0x000fe2000480707c */
[----:B------:R-:W-:Y:S01]  /*7e50*/  IMAD.MOV.U32 R38, RZ, RZ, R45 ;  /* 0x000000ffff267224 */ /* 0x000fe200078e002d */
[----:B------:R-:W-:Y:S02]  /*7e60*/  F2FP.SATFINITE.E4M3.F32.PACK_AB_MERGE_C R37, R137, R48, R139 ;  /* 0x000000308925723e */ /* 0x000fe4000480708b */
[----:B------:R-:W-:-:S07]  /*7e70*/  F2FP.SATFINITE.E4M3.F32.PACK_AB_MERGE_C R41, R138, R49, R140 ;  /* 0x000000318a29723e */ /* 0x000fce000480708c */
.L_x_1344:
[----:B------:R-:W-:Y:S05]  /*7e80*/  BSYNC B2 ;  /* 0x0000000000027941 */ /* 0x000fea0003800000 */
.L_x_1343:
        /* <DEDUP_REMOVED lines=11> */
.L_x_1342:
[----:B------:R-:W-:Y:S05]  /*7f40*/  BSYNC B1 ;  /* 0x0000000000017941 */ /* 0x000fea0003800000 */
.L_x_1341:
[----:B-1----:R-:W-:Y:S02]  /*7f50*/  VIADD R37, R23, 0x80 ;  /* 0x0000008017257836 */ /* 0x002fe40000000000 */
[-C--:B--2---:R-:W-:Y:S02]  /*7f60*/  IMAD R36, R6, R118.reuse, RZ ;  /* 0x0000007606247224 */ /* 0x084fe400078e02ff */
[C---:B------:R-:W-:Y:S01]  /*7f70*/  IMAD.WIDE.U32 R122, R37.reuse, R118, R122 ;  /* 0x00000076257a7225 */ /* 0x040fe200078e007a */
[----:B------:R-:W-:-:S03]  /*7f80*/  ISETP.GE.OR P3, PT, R37, R127, P0 ;  /* 0x0000007f2500720c */ /* 0x000fc60000766670 */
[----:B------:R-:W-:-:S10]  /*7f90*/  IMAD R119, R37, R119, R36 ;  /* 0x0000007725777224 */ /* 0x000fd400078e0224 */
[----:B------:R-:W-:Y:S05]  /*7fa0*/  @P3 BRA `(.L_x_1327) ;  /* 0x00000014001c3947 */ /* 0x000fea0003800000 */
[----:B------:R-:W1:Y:S01]  /*7fb0*/  LDC.64 R44, c[0x0][0x2e8] ;  /* 0x0000ba00ff2c7b82 */ /* 0x000e620000000a00 */
[----:B------:R-:W-:Y:S01]  /*7fc0*/  ISETP.NE.AND P6, PT, R0, RZ, PT ;  /* 0x000000ff0000720c */ /* 0x000fe20003fc5270 */
[----:B------:R-:W-:Y:S01]  /*7fd0*/  IMAD.IADD R48, R123, 0x1, R119 ;  /* 0x000000017b307824 */ /* 0x000fe200078e0277 */
[----:B------:R-:W-:Y:S01]  /*7fe0*/  IADD3 R47, P3, P4, R68, R122, R100 ;  /* 0x0000007a442f7210 */ /* 0x000fe20007c7e064 */
[----:B------:R-:W-:Y:S01]  /*7ff0*/  BSSY B1, `(.L_x_1345) ;  /* 0x00000e7000017945 */ /* 0x000fe20003800000 */
[----:B------:R-:W-:Y:S02]  /*8000*/  SEL R136, R115, R136, !P6 ;  /* 0x0000008873887207 */ /* 0x000fe40007000000 */
[----:B------:R-:W-:Y:S02]  /*8010*/  IADD3.X R36, R99, R48, R97, P3, P4 ;  /* 0x0000003063247210 */ /* 0x000fe40001fe8461 */
[----:B------:R-:W-:-:S04]  /*8020*/  SHF.R.S32.HI R37, RZ, 0x1f, R136 ;  /* 0x0000001fff257819 */ /* 0x000fc80000011488 */
[----:B------:R-:W-:-:S04]  /*8030*/  LEA.HI R136, R37, R136, RZ, 0x5 ;  /* 0x0000008825887211 */ /* 0x000fc800078f28ff */
[----:B------:R-:W-:-:S05]  /*8040*/  LEA.HI.SX32 R49, R136, R101, 0x1b ;  /* 0x0000006588317211 */ /* 0x000fca00078fdaff */
[----:B------:R-:W-:Y:S01]  /*8050*/  IMAD.SHL.U32 R49, R49, 0x10, RZ ;  /* 0x0000001031317824 */ /* 0x000fe200078e00ff */
[----:B-1----:R-:W-:-:S05]  /*8060*/  IADD3 R46, P3, R47, R44, RZ ;  /* 0x0000002c2f2e7210 */ /* 0x002fca0007f7e0ff */
[----:B------:R-:W-:Y:S01]  /*8070*/  IMAD.X R47, R36, 0x1, R45, P3 ;  /* 0x00000001242f7824 */ /* 0x000fe200018e062d */
[----:B------:R-:W-:-:S04]  /*8080*/  LOP3.LUT R36, R226, 0x70, R49, 0xf8, !PT ;  /* 0x00000070e2247812 */ /* 0x000fc800078ef831 */
[----:B------:R-:W-:Y:S01]  /*8090*/  LOP3.LUT R37, R36, R9, RZ, 0x3c, !PT ;  /* 0x0000000924257212 */ /* 0x000fe200078e3cff */
[----:B------:R-:W-:-:S04]  /*80a0*/  IMAD R36, R22, 0x6000, R91 ;  /* 0x0000600016247824 */ /* 0x000fc800078e025b */
[----:B------:R-:W-:Y:S02]  /*80b0*/  IMAD.IADD R37, R234, 0x1, R37 ;  /* 0x00000001ea257824 */ /* 0x000fe400078e0225 */
[----:B------:R-:W-:Y:S02]  /*80c0*/  IMAD.IADD R36, R17, 0x1, R36 ;  /* 0x0000000111247824 */ /* 0x000fe400078e0224 */
        /* <DEDUP_REMOVED lines=8> */
[----:B--2---:R-:W-:Y:S01]  /*8150*/  IMAD.MOV.U32 R54, RZ, RZ, R40 ;  /* 0x000000ffff367224 */ /* 0x004fe200078e0028 */
[----:B------:R-:W-:Y:S01]  /*8160*/  SHF.R.U32.HI R60, RZ, 0x8, R57 ;  /* 0x00000008ff3c7819 */ /* 0x000fe20000011639 */
[----:B------:R-:W-:Y:S01]  /*8170*/  IMAD.SHL.U32 R36, R67, 0x100, RZ ;  /* 0x0000010043247824 */ /* 0x000fe200078e00ff */
[----:B------:R-:W-:Y:S02]  /*8180*/  LOP3.LUT R51, R53, 0xff0000ff, RZ, 0xc0, !PT ;  /* 0xff0000ff35337812 */ /* 0x000fe400078ec0ff */
[----:B------:R-:W-:Y:S01]  /*8190*/  SHF.R.U32.HI R66, RZ, 0x10, R53 ;  /* 0x00000010ff427819 */ /* 0x000fe20000011635 */
[----:B------:R-:W-:Y:S01]  /*81a0*/  IMAD.MOV.U32 R53, RZ, RZ, R38 ;  /* 0x000000ffff357224 */ /* 0x000fe200078e0026 */
[----:B------:R-:W-:-:S02]  /*81b0*/  LOP3.LUT R52, R55, 0xff0000ff, RZ, 0xc0, !PT ;  /* 0xff0000ff37347812 */ /* 0x000fc400078ec0ff */
[----:B------:R-:W-:Y:S01]  /*81c0*/  SHF.R.U32.HI R62, RZ, 0x10, R55 ;  /* 0x00000010ff3e7819 */ /* 0x000fe20000011637 */
[----:B------:R-:W-:Y:S01]  /*81d0*/  IMAD.SHL.U32 R55, R64, 0x100, RZ ;  /* 0x0000010040377824 */ /* 0x000fe200078e00ff */
[--C-:B------:R-:W-:Y:S02]  /*81e0*/  SHF.R.U32.HI R61, RZ, 0x8, R59.reuse ;  /* 0x00000008ff3d7819 */ /* 0x100fe4000001163b */
[----:B------:R-:W-:Y:S02]  /*81f0*/  LOP3.LUT R58, R59, 0xff0000ff, RZ, 0xc0, !PT ;  /* 0xff0000ff3b3a7812 */ /* 0x000fe400078ec0ff */
[----:B------:R-:W-:Y:S01]  /*8200*/  SHF.R.U32.HI R65, RZ, 0x10, R59 ;  /* 0x00000010ff417819 */ /* 0x000fe2000001163b */
[----:B------:R-:W-:Y:S01]  /*8210*/  IMAD.SHL.U32 R59, R60, 0x100, RZ ;  /* 0x000001003c3b7824 */ /* 0x000fe200078e00ff */
[----:B------:R-:W-:Y:S01]  /*8220*/  LOP3.LUT R36, R51, 0xff00, R36, 0xf8, !PT ;  /* 0x0000ff0033247812 */ /* 0x000fe200078ef824 */
[----:B------:R-:W-:Y:S01]  /*8230*/  IMAD.U32 R51, R66, 0x10000, RZ ;  /* 0x0001000042337824 */ /* 0x000fe200078e00ff */
[----:B------:R-:W-:Y:S01]  /*8240*/  LOP3.LUT R56, R57, 0xff0000ff, RZ, 0xc0, !PT ;  /* 0xff0000ff39387812 */ /* 0x000fe200078ec0ff */
[----:B------:R-:W-:Y:S01]  /*8250*/  IMAD.SHL.U32 R61, R61, 0x100, RZ ;  /* 0x000001003d3d7824 */ /* 0x000fe200078e00ff */
[----:B------:R-:W-:Y:S01]  /*8260*/  SHF.R.U32.HI R63, RZ, 0x10, R57 ;  /* 0x00000010ff3f7819 */ /* 0x000fe20000011639 */
[----:B------:R-:W-:Y:S01]  /*8270*/  IMAD.MOV.U32 R57, RZ, RZ, R42 ;  /* 0x000000ffff397224 */ /* 0x000fe200078e002a */
[----:B------:R-:W-:Y:S01]  /*8280*/  LOP3.LUT R52, R52, 0xff00, R55, 0xf8, !PT ;  /* 0x0000ff0034347812 */ /* 0x000fe200078ef837 */
[----:B------:R-:W-:Y:S01]  /*8290*/  IMAD.U32 R65, R65, 0x10000, RZ ;  /* 0x0001000041417824 */ /* 0x000fe200078e00ff */
[----:B------:R-:W-:Y:S01]  /*82a0*/  LOP3.LUT R42, R56, 0xff00, R59, 0xf8, !PT ;  /* 0x0000ff00382a7812 */ /* 0x000fe200078ef83b */
[----:B------:R-:W-:Y:S01]  /*82b0*/  IMAD.U32 R59, R62, 0x10000, RZ ;  /* 0x000100003e3b7824 */ /* 0x000fe200078e00ff */
[----:B------:R-:W-:Y:S01]  /*82c0*/  LOP3.LUT R40, R36, 0xff0000, R51, 0xf8, !PT ;  /* 0x00ff000024287812 */ /* 0x000fe200078ef833 */
[----:B------:R-:W-:Y:S01]  /*82d0*/  IMAD.U32 R63, R63, 0x10000, RZ ;  /* 0x000100003f3f7824 */ /* 0x000fe200078e00ff */
[----:B------:R-:W-:-:S02]  /*82e0*/  F2FP.F16.E4M3.UNPACK_B R60, R132.H1 ;  /* 0x00000084ff3c723e */ /* 0x000fc400030006ff */
        /* <DEDUP_REMOVED lines=8> */
[----:B------:R-:W-:-:S02]  /*8370*/  LOP3.LUT R38, R38, 0xff0000, R65, 0xf8, !PT ;  /* 0x00ff000026267812 */ /* 0x000fc400078ef841 */
[-C--:B------:R-:W-:Y:S01]  /*8380*/  FMUL.FTZ R67, R56, R61.reuse ;  /* 0x0000003d38437220 */ /* 0x080fe20000410000 */
[----:B------:R-:W-:Y:S02]  /*8390*/  HADD2.F32 R59, -RZ, R58.H0_H0 ;  /* 0x2000003aff3b7230 */ /* 0x000fe40000004100 */
[----:B------:R-:W-:Y:S01]  /*83a0*/  FMUL.FTZ R61, R52, R61 ;  /* 0x0000003d343d7220 */ /* 0x000fe20000410000 */
[----:B------:R-:W-:Y:S02]  /*83b0*/  F2FP.F16.E4M3.UNPACK_B R132, R132 ;  /* 0x00000084ff84723e */ /* 0x000fe400020006ff */
[----:B------:R-:W-:Y:S01]  /*83c0*/  F2FP.F16.E4M3.UNPACK_B R54, R54 ;  /* 0x00000036ff36723e */ /* 0x000fe200020006ff */
[-C--:B------:R-:W-:Y:S01]  /*83d0*/  FFMA.FTZ R65, R56, R59.reuse, R61 ;  /* 0x0000003b38417223 */ /* 0x080fe2000001003d */
[----:B------:R-:W-:Y:S01]  /*83e0*/  FFMA.FTZ R67, R52, R59, -R67 ;  /* 0x0000003b34437223 */ /* 0x000fe20000010843 */
[----:B------:R-:W-:Y:S01]  /*83f0*/  HADD2.F32 R61, -RZ, R60.H1_H1 ;  /* 0x3000003cff3d7230 */ /* 0x000fe20000004100 */
[----:B------:R-:W-:Y:S01]  /*8400*/  F2FP.F16.E4M3.UNPACK_B R50, R50 ;  /* 0x00000032ff32723e */ /* 0x000fe200020006ff */
[----:B------:R-:W-:Y:S01]  /*8410*/  HADD2.F32 R56, -RZ, R55.H1_H1 ;  /* 0x30000037ff387230 */ /* 0x000fe20000004100 */
[----:B------:R-:W-:Y:S01]  /*8420*/  LOP3.LUT R42, R42, 0xff0000, R63, 0xf8, !PT ;  /* 0x00ff00002a2a7812 */ /* 0x000fe200078ef83f */
[----:B------:R-:W-:Y:S01]  /*8430*/  HADD2.F32 R52, -RZ, R51.H1_H1 ;  /* 0x30000033ff347230 */ /* 0x000fe20000004100 */
[----:B------:R-:W-:Y:S01]  /*8440*/  F2FP.F16.E4M3.UNPACK_B R130, R130 ;  /* 0x00000082ff82723e */ /* 0x000fe200020006ff */
[----:B------:R-:W-:-:S02]  /*8450*/  HADD2.F32 R59, -RZ, R58.H1_H1 ;  /* 0x3000003aff3b7230 */ /* 0x000fc40000004100 */
[-C--:B------:R-:W-:Y:S01]  /*8460*/  FMUL.FTZ R63, R56, R61.reuse ;  /* 0x0000003d383f7220 */ /* 0x080fe20000410000 */
[----:B------:R-:W-:Y:S02]  /*8470*/  HADD2.F32 R58, -RZ, R132.H0_H0 ;  /* 0x20000084ff3a7230 */ /* 0x000fe40000004100 */
[C---:B------:R-:W-:Y:S01]  /*8480*/  FMUL.FTZ R61, R52.reuse, R61 ;  /* 0x0000003d343d7220 */ /* 0x040fe20000410000 */
[----:B------:R-:W-:Y:S02]  /*8490*/  HADD2.F32 R55, -RZ, R54.H0_H0 ;  /* 0x20000036ff377230 */ /* 0x000fe40000004100 */
[-C--:B------:R-:W-:Y:S01]  /*84a0*/  FFMA.FTZ R66, R52, R59.reuse, -R63 ;  /* 0x0000003b34427223 */ /* 0x080fe2000001083f */
[----:B------:R-:W-:Y:S02]  /*84b0*/  HADD2.F32 R51, -RZ, R50.H0_H0 ;  /* 0x20000032ff337230 */ /* 0x000fe40000004100 */
[----:B------:R-:W-:Y:S01]  /*84c0*/  FFMA.FTZ R118, R56, R59, R61 ;  /* 0x0000003b38767223 */ /* 0x000fe2000001003d */
[----:B------:R-:W-:-:S02]  /*84d0*/  HADD2.F32 R52, -RZ, R130.H0_H0 ;  /* 0x20000082ff347230 */ /* 0x000fc40000004100 */
[-C--:B------:R-:W-:Y:S01]  /*84e0*/  FMUL.FTZ R56, R55, R58.reuse ;  /* 0x0000003a37387220 */ /* 0x080fe20000410000 */
[----:B------:R-:W-:Y:S02]  /*84f0*/  HADD2.F32 R59, -RZ, R132.H1_H1 ;  /* 0x30000084ff3b7230 */ /* 0x000fe40000004100 */
[C---:B------:R-:W-:Y:S01]  /*8500*/  FMUL.FTZ R58, R51.reuse, R58 ;  /* 0x0000003a333a7220 */ /* 0x040fe20000410000 */
[----:B------:R-:W-:Y:S02]  /*8510*/  HADD2.F32 R54, -RZ, R54.H1_H1 ;  /* 0x30000036ff367230 */ /* 0x000fe40000004100 */
[-C--:B------:R-:W-:Y:S01]  /*8520*/  FFMA.FTZ R61, R51, R52.reuse, -R56 ;  /* 0x00000034333d7223 */ /* 0x080fe20000010838 */
[----:B------:R-:W-:Y:S02]  /*8530*/  HADD2.F32 R50, -RZ, R50.H1_H1 ;  /* 0x30000032ff327230 */ /* 0x000fe40000004100 */
[----:B------:R-:W-:Y:S01]  /*8540*/  FFMA.FTZ R62, R55, R52, R58 ;  /* 0x00000034373e7223 */ /* 0x000fe2000001003a */
[----:B------:R-:W-:-:S02]  /*8550*/  HADD2.F32 R51, -RZ, R130.H1_H1 ;  /* 0x30000082ff337230 */ /* 0x000fc40000004100 */
[----:B------:R-:W-:Y:S01]  /*8560*/  FMUL.FTZ R55, R54, R59 ;  /* 0x0000003b36377220 */ /* 0x000fe20000410000 */
[----:B------:R-:W-:Y:S01]  /*8570*/  F2FP.F16.E4M3.UNPACK_B R58, R131.H1 ;  /* 0x00000083ff3a723e */ /* 0x000fe200030006ff */
[C---:B------:R-:W-:Y:S01]  /*8580*/  FMUL.FTZ R59, R50.reuse, R59 ;  /* 0x0000003b323b7220 */ /* 0x040fe20000410000 */
[----:B------:R-:W-:Y:S01]  /*8590*/  F2FP.F16.E4M3.UNPACK_B R52, R57.H1 ;  /* 0x00000039ff34723e */ /* 0x000fe200030006ff */
[----:B------:R-:W-:Y:S01]  /*85a0*/  FFMA.FTZ R64, R50, R51, -R55 ;  /* 0x0000003332407223 */ /* 0x000fe20000010837 */
[----:B------:R-:W-:Y:S01]  /*85b0*/  F2FP.F16.E4M3.UNPACK_B R56, R129.H1 ;  /* 0x00000081ff38723e */ /* 0x000fe200030006ff */
[----:B------:R-:W-:Y:S01]  /*85c0*/  HADD2.F32 R60, -RZ, R58.H0_H0 ;  /* 0x2000003aff3c7230 */ /* 0x000fe20000004100 */
        /* <DEDUP_REMOVED lines=12> */
[-C--:B------:R-:W-:Y:S01]  /*8690*/  FFMA.FTZ R124, R51, R54.reuse, -R58 ;  /* 0x00000036337c7223 */ /* 0x080fe2000001083a */
[----:B------:R-:W-:Y:S02]  /*86a0*/  HADD2.F32 R51, -RZ, R56.H1_H1 ;  /* 0x30000038ff337230 */ /* 0x000fe40000004100 */
[----:B------:R-:W-:Y:S01]  /*86b0*/  FMUL.FTZ R119, R52, R59 ;  /* 0x0000003b34777220 */ /* 0x000fe20000410000 */
[----:B------:R-:W-:Y:S01]  /*86c0*/  F2FP.F16.E4M3.UNPACK_B R53, R53 ;  /* 0x00000035ff35723e */ /* 0x000fe200020006ff */
[C---:B------:R-:W-:Y:S01]  /*86d0*/  FMUL.FTZ R59, R50.reuse, R59 ;  /* 0x0000003b323b7220 */ /* 0x040fe20000410000 */
[----:B------:R-:W-:Y:S01]  /*86e0*/  FFMA.FTZ R125, R55, R54, R60 ;  /* 0x00000036377d7223 */ /* 0x000fe2000001003c */
[----:B------:R-:W-:Y:S01]  /*86f0*/  FFMA.FTZ R133, R50, R51, -R119 ;  /* 0x0000003332857223 */ /* 0x000fe20000010877 */
[----:B------:R-:W-:-:S02]  /*8700*/  HADD2.F32 R56, -RZ, R131.H1_H1 ;  /* 0x30000083ff387230 */ /* 0x000fc40000004100 */
[----:B------:R-:W-:Y:S01]  /*8710*/  FFMA.FTZ R130, R52, R51, R59 ;  /* 0x0000003334827223 */ /* 0x000fe2000001003b */
[----:B------:R-:W-:Y:S01]  /*8720*/  HADD2.F32 R51, -RZ, R57.H0_H0 ;  /* 0x20000039ff337230 */ /* 0x000fe20000004100 */
[----:B------:R-:W-:Y:S01]  /*8730*/  F2FP.F16.E4M3.UNPACK_B R129, R129 ;  /* 0x00000081ff81723e */ /* 0x000fe200020006ff */
[----:B------:R-:W-:Y:S02]  /*8740*/  HADD2.F32 R50, -RZ, R53.H0_H0 ;  /* 0x20000035ff327230 */ /* 0x000fe40000004100 */
[----:B------:R-:W-:Y:S01]  /*8750*/  HADD2.F32 R57, -RZ, R57.H1_H1 ;  /* 0x30000039ff397230 */ /* 0x000fe20000004100 */
[----:B------:R-:W-:Y:S01]  /*8760*/  F2FP.SATFINITE.E4M3.F32.PACK_AB_MERGE_C R125, R130, R125, RZ ;  /* 0x0000007d827d723e */ /* 0x000fe200048070ff */
[----:B------:R-:W-:Y:S02]  /*8770*/  HADD2.F32 R55, -RZ, R131.H0_H0 ;  /* 0x20000083ff377230 */ /* 0x000fe40000004100 */
[----:B------:R-:W-:Y:S02]  /*8780*/  HADD2.F32 R53, -RZ, R53.H1_H1 ;  /* 0x30000035ff357230 */ /* 0x000fe40000004100 */
[----:B------:R-:W-:Y:S01]  /*8790*/  FMUL.FTZ R60, R57, R56 ;  /* 0x00000038393c7220 */ /* 0x000fe20000410000 */
[----:B------:R-:W-:-:S02]  /*87a0*/  HADD2.F32 R52, -RZ, R129.H0_H0 ;  /* 0x20000081ff347230 */ /* 0x000fc40000004100 */
[-C--:B------:R-:W-:Y:S01]  /*87b0*/  FMUL.FTZ R59, R51, R55.reuse ;  /* 0x00000037333b7220 */ /* 0x080fe20000410000 */
[----:B------:R-:W-:Y:S02]  /*87c0*/  HADD2.F32 R54, -RZ, R129.H1_H1 ;  /* 0x30000081ff367230 */ /* 0x000fe40000004100 */
[----:B------:R-:W-:Y:S01]  /*87d0*/  FMUL.FTZ R56, R53, R56 ;  /* 0x0000003835387220 */ /* 0x000fe20000410000 */
[C---:B------:R-:W-:Y:S01]  /*87e0*/  FMUL.FTZ R58, R50.reuse, R55 ;  /* 0x00000037323a7220 */ /* 0x040fe20000410000 */
[----:B------:R-:W-:Y:S01]  /*87f0*/  FFMA.FTZ R55, R50, R52, -R59 ;  /* 0x0000003432377223 */ /* 0x000fe2000001083b */
[----:B------:R-:W-:Y:S01]  /*8800*/  F2FP.SATFINITE.E4M3.F32.PACK_AB_MERGE_C R50, R118, R65, RZ ;  /* 0x000000417632723e */ /* 0x000fe200048070ff */
[-C--:B------:R-:W-:Y:S01]  /*8810*/  FFMA.FTZ R119, R57, R54.reuse, R56 ;  /* 0x0000003639777223 */ /* 0x080fe20000010038 */
[----:B------:R-:W-:Y:S01]  /*8820*/  FFMA.FTZ R60, R53, R54, -R60 ;  /* 0x00000036353c7223 */ /* 0x000fe2000001083c */
[----:B------:R-:W-:Y:S01]  /*8830*/  F2FP.F16.E4M3.UNPACK_B R56, R41 ;  /* 0x00000029ff38723e */ /* 0x000fe200020006ff */
[----:B------:R-:W-:Y:S01]  /*8840*/  FFMA.FTZ R52, R51, R52, R58 ;  /* 0x0000003433347223 */ /* 0x000fe2000001003a */
[----:B------:R-:W-:-:S02]  /*8850*/  F2FP.F16.E4M3.UNPACK_B R59, R42 ;  /* 0x0000002aff3b723e */ /* 0x000fc400020006ff */
[----:B------:R-:W-:Y:S01]  /*8860*/  F2FP.SATFINITE.E4M3.F32.PACK_AB_MERGE_C R53, R133, R124, RZ ;  /* 0x0000007c8535723e */ /* 0x000fe200048070ff */
[--C-:B------:R-:W-:Y:S01]  /*8870*/  HADD2.F32 R57, -RZ, R56.reuse.H0_H0 ;  /* 0x20000038ff397230 */ /* 0x100fe20000004100 */
[----:B------:R-:W-:Y:S01]  /*8880*/  F2FP.F16.E4M3.UNPACK_B R54, R37 ;  /* 0x00000025ff36723e */ /* 0x000fe200020006ff */
[----:B------:R-:W-:Y:S01]  /*8890*/  HADD2.F32 R56, -RZ, R56.H1_H1 ;  /* 0x30000038ff387230 */ /* 0x000fe20000004100 */
[----:B------:R-:W-:Y:S01]  /*88a0*/  F2FP.SATFINITE.E4M3.F32.PACK_AB_MERGE_C R50, R63, R62, R50 ;  /* 0x0000003e3f32723e */ /* 0x000fe20004807032 */
[--C-:B------:R-:W-:Y:S01]  /*88b0*/  HADD2.F32 R62, -RZ, R59.reuse.H0_H0 ;  /* 0x2000003bff3e7230 */ /* 0x100fe20000004100 */
[----:B------:R-:W-:Y:S01]  /*88c0*/  F2FP.SATFINITE.E4M3.F32.PACK_AB_MERGE_C R51, R66, R67, RZ ;  /* 0x000000434233723e */ /* 0x000fe200048070ff */
[----:B------:R-:W-:Y:S01]  /*88d0*/  HADD2.F32 R59, -RZ, R59.H1_H1 ;  /* 0x3000003bff3b7230 */ /* 0x000fe20000004100 */
[----:B------:R-:W-:Y:S02]  /*88e0*/  F2FP.F16.E4M3.UNPACK_B R58, R40 ;  /* 0x00000028ff3a723e */ /* 0x000fe400020006ff */
[----:B------:R-:W-:Y:S01]  /*88f0*/  F2FP.SATFINITE.E4M3.F32.PACK_AB_MERGE_C R53, R60, R55, R53 ;  /* 0x000000373c35723e */ /* 0x000fe20004807035 */
[----:B------:R-:W-:Y:S01]  /*8900*/  HADD2.F32 R55, -RZ, R54.H0_H0 ;  /* 0x20000036ff377230 */ /* 0x000fe20000004100 */
[----:B------:R-:W-:Y:S01]  /*8910*/  F2FP.SATFINITE.E4M3.F32.PACK_AB_MERGE_C R51, R64, R61, R51 ;  /* 0x0000003d4033723e */ /* 0x000fe20004807033 */
[----:B------:R-:W-:-:S02]  /*8920*/  HADD2.F32 R60, -RZ, R58.H0_H0 ;  /* 0x2000003aff3c7230 */ /* 0x000fc40000004100 */
[-C--:B------:R-:W-:Y:S01]  /*8930*/  FMUL.FTZ R64, R57, R62.reuse ;  /* 0x0000003e39407220 */ /* 0x080fe20000410000 */
[----:B------:R-:W-:Y:S02]  /*8940*/  HADD2.F32 R54, -RZ, R54.H1_H1 ;  /* 0x30000036ff367230 */ /* 0x000fe40000004100 */
[C---:B------:R-:W-:Y:S01]  /*8950*/  FMUL.FTZ R62, R55.reuse, R62 ;  /* 0x0000003e373e7220 */ /* 0x040fe20000410000 */
[----:B------:R-:W-:Y:S01]  /*8960*/  FMUL.FTZ R61, R56, R59 ;  /* 0x0000003b383d7220 */ /* 0x000fe20000410000 */
[-C--:B------:R-:W-:Y:S01]  /*8970*/  FFMA.FTZ R64, R55, R60.reuse, -R64 ;  /* 0x0000003c37407223 */ /* 0x080fe20000010840 */
[----:B------:R-:W-:Y:S01]  /*8980*/  F2FP.F16.E4M3.UNPACK_B R37, R37.H1 ;  /* 0x00000025ff25723e */ /* 0x000fe200030006ff */
[----:B------:R-:W-:Y:S01]  /*8990*/  FFMA.FTZ R62, R57, R60, R62 ;  /* 0x0000003c393e7223 */ /* 0x000fe2000001003e */
[----:B------:R-:W-:Y:S02]  /*89a0*/  HADD2.F32 R57, -RZ, R58.H1_H1 ;  /* 0x3000003aff397230 */ /* 0x000fe40000004100 */
[C---:B------:R-:W-:Y:S01]  /*89b0*/  FMUL.FTZ R59, R54.reuse, R59 ;  /* 0x0000003b363b7220 */ /* 0x040fe20000410000 */
[----:B------:R-:W-:Y:S01]  /*89c0*/  F2FP.F16.E4M3.UNPACK_B R55, R41.H1 ;  /* 0x00000029ff37723e */ /* 0x000fe200030006ff */
[----:B------:R-:W-:Y:S01]  /*89d0*/  HADD2.F32 R41, -RZ, R37.H0_H0 ;  /* 0x20000025ff297230 */ /* 0x000fe20000004100 */
[----:B------:R-:W-:Y:S01]  /*89e0*/  F2FP.F16.E4M3.UNPACK_B R40, R40.H1 ;  /* 0x00000028ff28723e */ /* 0x000fe200030006ff */
[-C--:B------:R-:W-:Y:S01]  /*89f0*/  FFMA.FTZ R63, R54, R57.reuse, -R61 ;  /* 0x00000039363f7223 */ /* 0x080fe2000001083d */
[----:B------:R-:W-:Y:S01]  /*8a00*/  F2FP.F16.E4M3.UNPACK_B R54, R42.H1 ;  /* 0x0000002aff36723e */ /* 0x000fe200030006ff */
[----:B------:R-:W-:Y:S01]  /*8a10*/  FFMA.FTZ R65, R56, R57, R59 ;  /* 0x0000003938417223 */ /* 0x000fe2000001003b */
[--C-:B------:R-:W-:Y:S01]  /*8a20*/  HADD2.F32 R42, -RZ, R55.reuse.H0_H0 ;  /* 0x20000037ff2a7230 */ /* 0x100fe20000004100 */
[----:B------:R-:W-:Y:S01]  /*8a30*/  F2FP.SATFINITE.E4M3.F32.PACK_AB_MERGE_C R52, R119, R52, R125 ;  /* 0x000000347734723e */ /* 0x000fe2000480707d */
[----:B------:R-:W-:Y:S01]  /*8a40*/  HADD2.F32 R55, -RZ, R55.H1_H1 ;  /* 0x30000037ff377230 */ /* 0x000fe20000004100 */
[----:B------:R-:W-:Y:S01]  /*8a50*/  F2FP.F16.E4M3.UNPACK_B R59, R38.H1 ;  /* 0x00000026ff3b723e */ /* 0x000fe200030006ff */
[----:B------:R-:W-:-:S02]  /*8a60*/  HADD2.F32 R56, -RZ, R54.H0_H0 ;  /* 0x20000036ff387230 */ /* 0x000fc40000004100 */
[----:B------:R-:W-:Y:S02]  /*8a70*/  HADD2.F32 R58, -RZ, R54.H1_H1 ;  /* 0x30000036ff3a7230 */ /* 0x000fe40000004100 */
[----:B------:R-:W-:Y:S02]  /*8a80*/  HADD2.F32 R37, -RZ, R37.H1_H1 ;  /* 0x30000025ff257230 */ /* 0x000fe40000004100 */
[CC--:B------:R-:W-:Y:S01]  /*8a90*/  FMUL.FTZ R60, R42.reuse, R56.reuse ;  /* 0x000000382a3c7220 */ /* 0x0c0fe20000410000 */
[--C-:B------:R-:W-:Y:S02]  /*8aa0*/  HADD2.F32 R54, -RZ, R40.reuse.H0_H0 ;  /* 0x20000028ff367230 */ /* 0x100fe40000004100 */
[----:B------:R-:W-:Y:S01]  /*8ab0*/  FMUL.FTZ R57, R41, R56 ;  /* 0x0000003829397220 */ /* 0x000fe20000410000 */
[----:B------:R-:W-:Y:S02]  /*8ac0*/  HADD2.F32 R40, -RZ, R40.H1_H1 ;  /* 0x30000028ff287230 */ /* 0x000fe40000004100 */
        /* <DEDUP_REMOVED lines=8> */
[-C--:B------:R-:W-:Y:S01]  /*8b50*/  F2FP.F16.E4M3.UNPACK_B R37, R39.reuse ;  /* 0x00000027ff25723e */ /* 0x080fe200020006ff */
[----:B------:R-:W-:Y:S01]  /*8b60*/  HADD2.F32 R54, -RZ, R42.H0_H0 ;  /* 0x2000002aff367230 */ /* 0x000fe20000004100 */
        /* <DEDUP_REMOVED lines=28> */
[CC--:B------:R-:W-:Y:S01]  /*8d30*/  FMUL.FTZ R40, R42.reuse, R58.reuse ;  /* 0x0000003a2a287220 */ /* 0x0c0fe20000410000 */
[----:B------:R-:W-:Y:S02]  /*8d40*/  HADD2.F32 R38, -RZ, R38.H1_H1 ;  /* 0x30000026ff267230 */ /* 0x000fe40000004100 */
[----:B------:R-:W-:Y:S01]  /*8d50*/  FMUL.FTZ R41, R37, R58 ;  /* 0x0000003a25297220 */ /* 0x000fe20000410000 */
[----:B------:R-:W-:Y:S01]  /*8d60*/  F2FP.SATFINITE.E4M3.F32.PACK_AB_MERGE_C R66, R119, R66, RZ ;  /* 0x000000427742723e */ /* 0x000fe200048070ff */
        /* <DEDUP_REMOVED lines=9> */
[----:B------:R-:W-:Y:S01]  /*8e00*/  F2FP.SATFINITE.E4M3.F32.PACK_AB_MERGE_C R39, R40, R125, R39 ;  /* 0x0000007d2827723e */ /* 0x000fe20004807027 */
[----:B------:R-:W-:Y:S01]  /*8e10*/  IMAD.MOV.U32 R40, RZ, RZ, R50 ;  /* 0x000000ffff287224 */ /* 0x000fe200078e0032 */
[----:B------:R-:W-:Y:S01]  /*8e20*/  F2FP.SATFINITE.E4M3.F32.PACK_AB_MERGE_C R43, R38, R61, R56 ;  /* 0x0000003d262b723e */ /* 0x000fe20004807038 */
[----:B------:R-:W-:Y:S01]  /*8e30*/  IMAD.MOV.U32 R38, RZ, RZ, R53 ;  /* 0x000000ffff267224 */ /* 0x000fe200078e0035 */
[----:B------:R-:W-:Y:S02]  /*8e40*/  F2FP.SATFINITE.E4M3.F32.PACK_AB_MERGE_C R37, R63, R64, R66 ;  /* 0x000000403f25723e */ /* 0x000fe40004807042 */
[----:B------:R-:W-:-:S07]  /*8e50*/  F2FP.SATFINITE.E4M3.F32.PACK_AB_MERGE_C R41, R65, R62, R67 ;  /* 0x0000003e4129723e */ /* 0x000fce0004807043 */
.L_x_1346:
[----:B------:R-:W-:Y:S05]  /*8e60*/  BSYNC B1 ;  /* 0x0000000000017941 */ /* 0x000fea0003800000 */
.L_x_1345:
[----:B-1----:R1:W-:Y:S01]  /*8e70*/  STG.E.128 desc[UR38][R46.64], R36 ;  /* 0x000000242e007986 */ /* 0x0023e2000c101d26 */
[----:B------:R-:W-:-:S13]  /*8e80*/  ISETP.GE.AND P2, PT, R49, R134, PT ;  /* 0x000000863100720c */ /* 0x000fda0003f46270 */
[----:B------:R-:W-:Y:S05]  /*8e90*/  @P2 BRA `(.L_x_1327) ;  /* 0x0000000400602947 */ /* 0x000fea0003800000 */
[--C-:B-1----:R-:W-:Y:S02]  /*8ea0*/  SHF.R.S32.HI R36, RZ, 0x1f, R49.reuse ;  /* 0x0000001fff247819 */ /* 0x102fe40000011431 */
[----:B------:R-:W-:-:S04]  /*8eb0*/  IADD3 R49, P2, P3, R68, R122, R49 ;  /* 0x0000007a44317210 */ /* 0x000fc80007b5e031 */
[----:B------:R-:W-:Y:S02]  /*8ec0*/  IADD3.X R48, R99, R48, R36, P2, P3 ;  /* 0x0000003063307210 */ /* 0x000fe400017e6424 */
[----:B------:R-:W-:-:S05]  /*8ed0*/  IADD3 R44, P2, R49, R44, RZ ;  /* 0x0000002c312c7210 */ /* 0x000fca0007f5e0ff */
[----:B------:R-:W-:-:S05]  /*8ee0*/  IMAD.X R45, R48, 0x1, R45, P2 ;  /* 0x00000001302d7824 */ /* 0x000fca00010e062d */
[----:B--2---:R1:W-:Y:S01]  /*8ef0*/  STG.E.128 desc[UR38][R44.64], R40 ;  /* 0x000000282c007986 */ /* 0x0043e2000c101d26 */
[----:B------:R-:W-:Y:S05]  /*8f00*/  BRA `(.L_x_1327) ;  /* 0x0000000400447947 */ /* 0x000fea0003800000 */
.L_x_1300:
[----:B------:R-:W-:-:S06]  /*8f10*/  UISETP.NE.AND UP0, UPT, UR41, 0x3, UPT ;  /* 0x000000032900788c */ /* 0x000fcc000bf05270 */
[----:B------:R-:W-:-:S13]  /*8f20*/  PLOP3.LUT P5, PT, PT, PT, UP0, 0x80, 0x0 ;  /* 0x000000000000781c */ /* 0x000fda0003faf008 */
[----:B------:R-:W-:Y:S05]  /*8f30*/  @!P5 BRA `(.L_x_1347) ;  /* 0x000000000004d947 */ /* 0x000fea0003800000 */
[----:B------:R-:W-:Y:S01]  /*8f40*/  BPT.TRAP 0x1 ;  /* 0x000000040000795c */ /* 0x000fe20000300000 */
.L_x_1347:
[----:B------:R-:W-:Y:S01]  /*8f50*/  IMAD R116, R22, 0x8, R17 ;  /* 0x0000000816747824 */ /* 0x000fe200078e0211 */
[----:B------:R-:W-:Y:S01]  /*8f60*/  SHF.L.U32 R128, R216, 0x1f, RZ ;  /* 0x0000001fd8807819 */ /* 0x000fe200000006ff */
[----:B------:R-:W-:Y:S01]  /*8f70*/  IMAD R127, R25, -0xc0, R2 ;  /* 0xffffff40197f7824 */ /* 0x000fe200078e0202 */
[----:B------:R-:W-:Y:S01]  /*8f80*/  BSSY B1, `(.L_x_1348) ;  /* 0x0000006000017945 */ /* 0x000fe20003800000 */
[----:B------:R-:W-:Y:S01]  /*8f90*/  SHF.R.S32.HI R37, RZ, 0x1f, R25 ;  /* 0x0000001fff257819 */ /* 0x000fe20000011419 */
[----:B------:R-:W0:Y:S01]  /*8fa0*/  SYNCS.PHASECHK.TRANS64.TRYWAIT P2, [R116+URZ+0x28890], R128 ;  /* 0x02889080740075a7 */ /* 0x000e22000804017f */
[----:B------:R-:W-:Y:S01]  /*8fb0*/  IMAD R36, R113, R25, RZ ;  /* 0x0000001971247224 */ /* 0x000fe200078e02ff */
[----:B------:R-:W-:Y:S01]  /*8fc0*/  VIMNMX R127, R127, 0xc0, PT ;  /* 0x000000c07f7f7848 */ /* 0x000fe20003fe0100 */
[----:B0-----:R-:W-:Y:S06]  /*8fd0*/  @!P2 BRA `(.L_x_1349) ;  /* 0x0000024000d8a947 */ /* 0x001fec0003800000 */
.L_x_1655:
[----:B------:R-:W-:Y:S05]  /*8fe0*/  BSYNC B1 ;  /* 0x0000000000017941 */ /* 0x000fea0003800000 */
.L_x_1348:
        /* <DEDUP_REMOVED lines=22> */
.L_x_1351:
[----:B------:R-:W-:Y:S05]  /*9150*/  BSYNC B1 ;  /* 0x0000000000017941 */ /* 0x000fea0003800000 */
.L_x_1350:
        /* <DEDUP_REMOVED lines=22> */
.L_x_1353:
[----:B------:R-:W-:Y:S05]  /*92c0*/  BSYNC B1 ;  /* 0x0000000000017941 */ /* 0x000fea0003800000 */
.L_x_1352:
[----:B-12---:R-:W-:-:S05]  /*92d0*/  VIADD R36, R23, 0x80 ;  /* 0x0000008017247836 */ /* 0x006fca0000000000 */
[----:B------:R-:W-:-:S13]  /*92e0*/  ISETP.GE.AND P2, PT, R36, R127, PT ;  /* 0x0000007f2400720c */ /* 0x000fda0003f46270 */
[----:B------:R-:W-:Y:S05]  /*92f0*/  @P2 BRA `(.L_x_1327) ;  /* 0x0000000000482947 */ /* 0x000fea0003800000 */
[----:B------:R-:W1:Y:S01]  /*9300*/  @!P0 LDC.64 R36, c[0x0][0x2e8] ;  /* 0x0000ba00ff248b82 */ /* 0x000e620000000a00 */
[----:B------:R-:W-:-:S05]  /*9310*/  LEA R43, P2, R80, R40, 0x7 ;  /* 0x00000028502b7211 */ /* 0x000fca00078438ff */
[----:B------:R-:W-:Y:S01]  /*9320*/  IMAD.X R44, R44, 0x1, R3, P2 ;  /* 0x000000012c2c7824 */ /* 0x000fe200010e0603 */
[----:B-1----:R-:W-:-:S04]  /*9330*/  @!P0 IADD3 R40, P2, P3, R43, R36, R98 ;  /* 0x000000242b288210 */ /* 0x002fc80007b5e062 */
        /* <DEDUP_REMOVED lines=14> */
.L_x_1327:
[----:B------:R-:W-:Y:S05]  /*9420*/  BSYNC B0 ;  /* 0x0000000000007941 */ /* 0x000fea0003800000 */
.L_x_1299:
[----:B01234-:R-:W0:Y:S01]  /*9430*/  S2R R36, SR_TID.X ;  /* 0x0000000000247919 */ /* 0x01fe220000002100 */
[----:B------:R-:W-:Y:S01]  /*9440*/  @!PT LDS RZ, [RZ] ;  /* 0x00000000fffff984 */ /* 0x000fe20000000800 */
[----:B------:R-:W-:Y:S01]  /*9450*/  @!PT LDS RZ, [RZ] ;  /* 0x00000000fffff984 */ /* 0x000fe20000000800 */
[----:B------:R-:W-:Y:S01]  /*9460*/  @!PT LDS RZ, [RZ] ;  /* 0x00000000fffff984 */ /* 0x000fe20000000800 */
[----:B------:R-:W-:Y:S01]  /*9470*/  @!PT LDS RZ, [RZ] ;  /* 0x00000000fffff984 */ /* 0x000fe20000000800 */
[----:B------:R1:W-:Y:S06]  /*9480*/  MEMBAR.ALL.CTA ;  /* 0x0000000000007992 */ /* 0x0003ec0000008000 */
[----:B-1----:R-:W1:Y:S01]  /*9490*/  FENCE.VIEW.ASYNC.S ;  /* 0x00000000000073c6 */ /* 0x002e620000000000 */
[----:B------:R-:W-:Y:S05]  /*94a0*/  WARPSYNC.ALL ;  /* 0x0000000000007948 */ /* 0x000fea0003800000 */
[----:B------:R-:W-:Y:S01]  /*94b0*/  BSSY B0, `(.L_x_1354) ;  /* 0x0000009000007945 */ /* 0x000fe20003800000 */
[----:B0-----:R-:W-:Y:S01]  /*94c0*/  LOP3.LUT R36, R36, 0x7f, RZ, 0xc0, !PT ;  /* 0x0000007f24247812 */ /* 0x001fe200078ec0ff */
[----:B-1----:R0:W-:Y:S03]  /*94d0*/  BAR.SYNC.DEFER_BLOCKING R5, 0x80 ;  /* 0x000200050000751d */ /* 0x0021e60000010000 */
[----:B------:R-:W-:-:S13]  /*94e0*/  ISETP.NE.AND P2, PT, R36, RZ, PT ;  /* 0x000000ff2400720c */ /* 0x000fda0003f45270 */
[----:B------:R-:W-:-:S05]  /*94f0*/  @!P2 VIADD R36, R116, 0x288a0 ;  /* 0x000288a07424a836 */ /* 0x000fca0000000000 */
[----:B------:R-:W-:-:S04]  /*9500*/  @!P2 PRMT R36, RZ, 0x654, R36 ;  /* 0x00000654ff24a816 */ /* 0x000fc80000000024 */
[----:B------:R0:W-:Y:S01]  /*9510*/  @!P2 SYNCS.ARRIVE.TRANS64.RED.A1T0 RZ, [R36+URZ], RZ ;  /* 0x000000ff24ffa9a7 */ /* 0x0001e2000810043f */
[----:B------:R-:W-:Y:S05]  /*9520*/  @!P5 BRA `(.L_x_1355) ;  /* 0x000000000004d947 */ /* 0x000fea0003800000 */
[----:B------:R-:W-:Y:S01]  /*9530*/  BPT.TRAP 0x1 ;  /* 0x000000040000795c */ /* 0x000fe20000300000 */
.L_x_1355:
[----:B------:R-:W-:Y:S05]  /*9540*/  BSYNC B0 ;  /* 0x0000000000007941 */ /* 0x000fea0003800000 */
.L_x_1354:
[----:B------:R-:W1:Y:S01]  /*9550*/  SYNCS.PHASECHK.TRANS64.TRYWAIT P3, [R116+URZ+0x288b0], R128 ;  /* 0x0288b080740075a7 */ /* 0x000e62000806017f */
[----:B------:R-:W-:Y:S01]  /*9560*/  ULDC UR42, c[0x0][0x2f4] ;  /* 0x0000bd00002a7ab9 */ /* 0x000fe20000000800 */
[----:B------:R-:W-:Y:S01]  /*9570*/  ULDC.64 UR46, c[0x0][0x328] ;  /* 0x0000ca00002e7ab9 */ /* 0x000fe20000000a00 */
[----:B------:R-:W-:Y:S01]  /*9580*/  ULDC.64 UR44, c[0x0][0x318] ;  /* 0x0000c600002c7ab9 */ /* 0x000fe20000000a00 */
[----:B------:R-:W-:Y:S04]  /*9590*/  BSSY B0, `(.L_x_1356) ;  /* 0x0000002000007945 */ /* 0x000fe80003800000 */
[----:B-1----:R-:W-:Y:S05]  /*95a0*/  @!P3 BRA `(.L_x_1357) ;  /* 0x0000023c0078b947 */ /* 0x002fea0003800000 */
.L_x_1656:
[----:B------:R-:W-:Y:S05]  /*95b0*/  BSYNC B0 ;  /* 0x0000000000007941 */ /* 0x000fea0003800000 */
.L_x_1356:
[----:B------:R-:W-:Y:S01]  /*95c0*/  ISETP.GE.AND P3, PT, R23, R127, PT ;  /* 0x0000007f1700720c */ /* 0x000fe20003f66270 */
[----:B------:R-:W-:Y:S01]  /*95d0*/  BSSY B0, `(.L_x_1358) ;  /* 0x0000016000007945 */ /* 0x000fe20003800000 */
[----:B------:R-:W-:-:S11]  /*95e0*/  IMAD.WIDE R40, R25, 0xc0, R70 ;  /* 0x000000c019287825 */ /* 0x000fd600078e0246 */
[----:B------:R-:W-:Y:S05]  /*95f0*/  @P3 BRA `(.L_x_1359) ;  /* 0x00000000004c3947 */ /* 0x000fea0003800000 */
[----:B------:R-:W-:Y:S01]  /*9600*/  ISETP.GE.AND P3, PT, R8, UR42, PT ;  /* 0x0000002a08007c0c */ /* 0x000fe2000bf66270 */
[----:B0-----:R-:W-:Y:S01]  /*9610*/  IMAD.MOV.U32 R36, RZ, RZ, R34 ;  /* 0x000000ffff247224 */ /* 0x001fe200078e0022 */
[----:B------:R-:W-:Y:S01]  /*9620*/  PLOP3.LUT P4, PT, PT, PT, PT, 0x8, 0x0 ;  /* 0x000000000000781c */ /* 0x000fe20003f8e170 */
[----:B------:R-:W-:Y:S02]  /*9630*/  IMAD.MOV.U32 R37, RZ, RZ, R81 ;  /* 0x000000ffff257224 */ /* 0x000fe400078e0051 */
[----:B------:R-:W-:Y:S02]  /*9640*/  IMAD R39, R41, UR46, RZ ;  /* 0x0000002e29277c24 */ /* 0x000fe4000f8e02ff */
[----:B------:R-:W-:-:S04]  /*9650*/  IMAD.WIDE.U32 R36, R40, UR46, R36 ;  /* 0x0000002e28247c25 */ /* 0x000fc8000f8e0024 */
[----:B------:R-:W-:Y:S02]  /*9660*/  IMAD R39, R40, UR47, R39 ;  /* 0x0000002f28277c24 */ /* 0x000fe4000f8e0227 */
        /* <DEDUP_REMOVED lines=8> */
[----:B------:R-:W0:Y:S04]  /*96f0*/  @!P4 LDS.128 R36, [R126+0xc400] ;  /* 0x00c400007e24c984 */ /* 0x000e280000000c00 */
[----:B0-----:R-:W-:Y:S04]  /*9700*/  @!P4 STG.E.128 desc[UR38][R42.64], R36 ;  /* 0x000000242a00c986 */ /* 0x001fe8000c101d26 */
[----:B------:R-:W0:Y:S04]  /*9710*/  @!P3 LDS.128 R36, [R44+0xc400] ;  /* 0x00c400002c24b984 */ /* 0x000e280000000c00 */
[----:B0-----:R2:W-:Y:S02]  /*9720*/  @!P3 STG.E.128 desc[UR38][R42.64+0x40], R36 ;  /* 0x000040242a00b986 */ /* 0x0015e4000c101d26 */
.L_x_1359:
[----:B------:R-:W-:Y:S05]  /*9730*/  BSYNC B0 ;  /* 0x0000000000007941 */ /* 0x000fea0003800000 */
.L_x_1358:
[----:B0-2---:R-:W-:Y:S01]  /*9740*/  VIADD R36, R23, 0x40 ;  /* 0x0000004017247836 */ /* 0x005fe20000000000 */
[----:B------:R-:W-:Y:S04]  /*9750*/  BSSY B0, `(.L_x_1360) ;  /* 0x0000018000007945 */ /* 0x000fe80003800000 */
[----:B------:R-:W-:-:S13]  /*9760*/  ISETP.GE.AND P3, PT, R36, R127, PT ;  /* 0x0000007f2400720c */ /* 0x000fda0003f66270 */
[----:B------:R-:W-:Y:S05]  /*9770*/  @P3 BRA `(.L_x_1361) ;  /* 0x0000000000543947 */ /* 0x000fea0003800000 */
[----:B------:R-:W-:Y:S01]  /*9780*/  ISETP.GE.AND P3, PT, R8, UR42, PT ;  /* 0x0000002a08007c0c */ /* 0x000fe2000bf66270 */
[----:B------:R-:W-:Y:S01]  /*9790*/  IMAD.MOV.U32 R36, RZ, RZ, R34 ;  /* 0x000000ffff247224 */ /* 0x000fe200078e0022 */
[----:B------:R-:W-:Y:S01]  /*97a0*/  PLOP3.LUT P4, PT, PT, PT, PT, 0x8, 0x0 ;  /* 0x000000000000781c */ /* 0x000fe20003f8e170 */
[----:B------:R-:W-:-:S10]  /*97b0*/  IMAD.MOV.U32 R37, RZ, RZ, R81 ;  /* 0x000000ffff257224 */ /* 0x000fd400078e0051 */
        /* <DEDUP_REMOVED lines=13> */
[----:B------:R-:W0:Y:S04]  /*9890*/  @!P4 LDS.128 R36, [R126+0xe400] ;  /* 0x00e400007e24c984 */ /* 0x000e280000000c00 */
[----:B0-----:R-:W-:Y:S04]  /*98a0*/  @!P4 STG.E.128 desc[UR38][R42.64], R36 ;  /* 0x000000242a00c986 */ /* 0x001fe8000c101d26 */
[----:B------:R-:W0:Y:S04]  /*98b0*/  @!P3 LDS.128 R36, [R44+0xe400] ;  /* 0x00e400002c24b984 */ /* 0x000e280000000c00 */
[----:B0-----:R0:W-:Y:S02]  /*98c0*/  @!P3 STG.E.128 desc[UR38][R42.64+0x40], R36 ;  /* 0x000040242a00b986 */ /* 0x0011e4000c101d26 */
.L_x_1361:
[----:B------:R-:W-:Y:S05]  /*98d0*/  BSYNC B0 ;  /* 0x0000000000007941 */ /* 0x000fea0003800000 */
.L_x_1360:
[----:B0-----:R-:W-:Y:S01]  /*98e0*/  VIADD R36, R23, 0x80 ;  /* 0x0000008017247836 */ /* 0x001fe20000000000 */
        /* <DEDUP_REMOVED lines=14> */
[----:B------:R-:W-:Y:S02]  /*99d0*/  @P4 VIADD R42, R121, 0xffffffc0 ;  /* 0xffffffc0792a4836 */ /* 0x000fe40000000000 */
[----:B------:R-:W-:Y:S01]  /*99e0*/  IMAD R39, R39, UR47, R40 ;  /* 0x0000002f27277c24 */ /* 0x000fe2000f8e0228 */
[----:B------:R-:W-:Y:S01]  /*99f0*/  IADD3 R40, P4, R36, UR44, RZ ;  /* 0x0000002c24287c10 */ /* 0x000fe2000ff9e0ff */
[----:B------:R-:W-:-:S03]  /*9a00*/  @!P3 IMAD.IADD R42, R17, 0x1, R42 ;  /* 0x00000001112ab824 */ /* 0x000fc600078e022a */
[----:B------:R-:W-:Y:S02]  /*9a10*/  IADD3.X R41, R37, UR45, R39, P4, !PT ;  /* 0x0000002d25297c10 */ /* 0x000fe4000a7fe427 */
[----:B------:R-:W-:-:S13]  /*9a20*/  ISETP.GE.AND P4, PT, R18, UR42, PT ;  /* 0x0000002a12007c0c */ /* 0x000fda000bf86270 */
[----:B------:R-:W0:Y:S04]  /*9a30*/  @!P4 LDS.128 R36, [R126+0x10400] ;  /* 0x010400007e24c984 */ /* 0x000e280000000c00 */
[----:B0-----:R-:W-:Y:S04]  /*9a40*/  @!P4 STG.E.128 desc[UR38][R40.64], R36 ;  /* 0x000000242800c986 */ /* 0x001fe8000c101d26 */
[----:B------:R-:W0:Y:S04]  /*9a50*/  @!P3 LDS.128 R36, [R42+0x10400] ;  /* 0x010400002a24b984 */ /* 0x000e280000000c00 */
[----:B0-----:R0:W-:Y:S02]  /*9a60*/  @!P3 STG.E.128 desc[UR38][R40.64+0x40], R36 ;  /* 0x000040242800b986 */ /* 0x0011e4000c101d26 */
.L_x_1363:
[----:B------:R-:W-:Y:S05]  /*9a70*/  BSYNC B0 ;  /* 0x0000000000007941 */ /* 0x000fea0003800000 */
.L_x_1362:
[----:B------:R-:W-:Y:S01]  /*9a80*/  @!PT LDS RZ, [RZ] ;  /* 0x00000000fffff984 */ /* 0x000fe20000000800 */
[----:B------:R-:W-:Y:S01]  /*9a90*/  @!PT LDS RZ, [RZ] ;  /* 0x00000000fffff984 */ /* 0x000fe20000000800 */
[----:B------:R-:W-:Y:S01]  /*9aa0*/  @!PT LDS RZ, [RZ] ;  /* 0x00000000fffff984 */ /* 0x000fe20000000800 */
[----:B------:R-:W-:Y:S01]  /*9ab0*/  @!PT LDS RZ, [RZ] ;  /* 0x00000000fffff984 */ /* 0x000fe20000000800 */
[----:B------:R2:W-:Y:S06]  /*9ac0*/  MEMBAR.ALL.CTA ;  /* 0x0000000000007992 */ /* 0x0005ec0000008000 */
[----:B--2---:R-:W2:Y:S01]  /*9ad0*/  FENCE.VIEW.ASYNC.S ;  /* 0x00000000000073c6 */ /* 0x004ea20000000000 */
[----:B-1----:R-:W-:Y:S01]  /*9ae0*/  @!P2 VIADD R116, R116, 0x288c0 ;  /* 0x000288c07474a836 */ /* 0x002fe20000000000 */
[----:B--2---:R1:W-:Y:S01]  /*9af0*/  BAR.SYNC.DEFER_BLOCKING R5, 0x80 ;  /* 0x000200050000751d */ /* 0x0043e20000010000 */
[----:B------:R-:W-:Y:S01]  /*9b00*/  ISETP.NE.AND P3, PT, R117, RZ, PT ;  /* 0x000000ff7500720c */ /* 0x000fe20003f65270 */
[----:B------:R-:W-:-:S02]  /*9b10*/  VIADD R22, R22, 0x1 ;  /* 0x0000000116167836 */ /* 0x000fc40000000000 */
[----:B------:R-:W-:-:S04]  /*9b20*/  @!P2 PRMT R116, RZ, 0x654, R116 ;  /* 0x00000654ff74a816 */ /* 0x000fc80000000074 */
[----:B------:R1:W-:Y:S01]  /*9b30*/  @!P2 SYNCS.ARRIVE.TRANS64.RED.A1T0 RZ, [R116+URZ], RZ ;  /* 0x000000ff74ffa9a7 */ /* 0x0003e2000810043f */
[----:B------:R-:W-:-:S04]  /*9b40*/  ISETP.NE.AND P2, PT, R22, 0x2, PT ;  /* 0x000000021600780c */ /* 0x000fc80003f45270 */
[----:B0-----:R-:W-:Y:S02]  /*9b50*/  SEL R37, RZ, 0x1, P2 ;  /* 0x00000001ff257807 */ /* 0x001fe40001000000 */
[----:B------:R-:W-:Y:S02]  /*9b60*/  SEL R22, R22, RZ, P2 ;  /* 0x000000ff16167207 */ /* 0x000fe40001000000 */
[----:B------:R-:W-:Y:S01]  /*9b70*/  LOP3.LUT R216, R216, R37, RZ, 0x3c, !PT ;  /* 0x00000025d8d87212 */ /* 0x000fe200078e3cff */
[----:B-1----:R-:W-:Y:S06]  /*9b80*/  @P3 BRA `(.L_x_1364) ;  /* 0xffffff8800ac3947 */ /* 0x002fec000383ffff */
[----:B------:R-:W0:Y:S01]  /*9b90*/  S2R R36, SR_TID.X ;  /* 0x0000000000247919 */ /* 0x000e220000002100 */
[----:B------:R-:W-:Y:S02]  /*9ba0*/  PLOP3.LUT P0, PT, PT, PT, PT, 0x8, 0x0 ;  /* 0x000000000000781c */ /* 0x000fe40003f0e170 */
[----:B0-----:R-:W-:-:S04]  /*9bb0*/  SHF.R.U32.HI R36, RZ, 0x7, R36 ;  /* 0x00000007ff247819 */ /* 0x001fc80000011624 */
[----:B------:R-:W-:-:S13]  /*9bc0*/  ISETP.NE.AND P3, PT, R36, 0x1, PT ;  /* 0x000000012400780c */ /* 0x000fda0003f65270 */
[----:B------:R-:W-:Y:S06]  /*9bd0*/  @!P3 BAR.ARV 0x9, 0x100 ;  /* 0x024400000000bb1d */ /* 0x000fec0000002000 */
.L_x_1294:
[----:B------:R-:W0:Y:S01]  /*9be0*/  LDC R0, c[0x0][0x448] ;  /* 0x00011200ff007b82 */ /* 0x000e220000000800 */
[----:B------:R-:W-:-:S07]  /*9bf0*/  VIADD R3, R217, 0x7f ;  /* 0x0000007fd9037836 */ /* 0x000fce0000000000 */
[----:B------:R-:W1:Y:S01]  /*9c00*/  LDC.64 R6, c[0x0][0x9e0] ;  /* 0x00027800ff067b82 */ /* 0x000e620000000a00 */
[----:B0-----:R-:W-:Y:S02]  /*9c10*/  ISETP.NE.AND P1, PT, R0, 0x1, PT ;  /* 0x000000010000780c */ /* 0x001fe40003f25270 */
[----:B-1----:R-:W-:-:S11]  /*9c20*/  ISETP.GE.AND P2, PT, R7, 0x1, PT ;  /* 0x000000010700780c */ /* 0x002fd60003f46270 */
[----:B------:R-:W0:Y:S08]  /*9c30*/  @P1 LDC R0, c[0x0][0x44c] ;  /* 0x00011300ff001b82 */ /* 0x000e300000000800 */
[----:B------:R-:W1:Y:S01]  /*9c40*/  @P1 LDC R5, c[0x0][0x450] ;  /* 0x00011400ff051b82 */ /* 0x000e620000000800 */
[----:B0-----:R-:W-:-:S05]  /*9c50*/  @P1 IMAD.HI.U32 R0, R3, R0, RZ ;  /* 0x0000000003001227 */ /* 0x001fca00078e00ff */
[----:B-1----:R-:W-:-:S05]  /*9c60*/  @P1 SHF.R.U32.HI R3, RZ, R5, R0 ;  /* 0x00000005ff031219 */ /* 0x002fca0000011600 */
[----:B------:R-:W-:Y:S01]  /*9c70*/  IMAD.IADD R3, R28, 0x1, R3 ;  /* 0x000000011c037824 */ /* 0x000fe200078e0203 */
[----:B------:R-:W-:Y:S06]  /*9c80*/  @P0 BRA `(.L_x_1365) ;  /* 0x00000000000c0947 */ /* 0x000fec0003800000 */
[----:B------:R-:W0:Y:S01]  /*9c90*/  FENCE.VIEW.ASYNC.G ;  /* 0x00000000000073c6 */ /* 0x000e220000000100 */
[----:B------:R-:W-:Y:S05]  /*9ca0*/  WARPSYNC.ALL ;  /* 0x0000000000007948 */ /* 0x000fea0003800000 */
[----:B0-----:R-:W-:Y:S06]  /*9cb0*/  BAR.ARV 0xc, 0x180 ;  /* 0x0306000000007b1d */ /* 0x001fec0000002000 */
.L_x_1365:
        /* <DEDUP_REMOVED lines=13> */
.L_x_1368:
[----:B------:R-:W-:-:S13]  /*9d90*/  ISETP.NE.AND P0, PT, R7, 0x1, PT ;  /* 0x000000010700780c */ /* 0x000fda0003f05270 */
[----:B------:R-:W0:Y:S02]  /*9da0*/  @P0 LDC.64 R4, c[0x0][0x9e8] ;  /* 0x00027a00ff040b82 */ /* 0x000e240000000a00 */
[----:B0-----:R-:W-:-:S05]  /*9db0*/  @P0 IMAD.HI.U32 R4, R2, R4, RZ ;  /* 0x0000000402040227 */ /* 0x001fca00078e00ff */
[----:B------:R-:W-:-:S07]  /*9dc0*/  @P0 SHF.R.U32.HI R2, RZ, R5, R4 ;  /* 0x00000005ff020219 */ /* 0x000fce0000011604 */
.L_x_1369:
[----:B------:R-:W-:Y:S05]  /*9dd0*/  BSYNC B0 ;  /* 0x0000000000007941 */ /* 0x000fea0003800000 */
.L_x_1367:
[----:B------:R-:W-:-:S05]  /*9de0*/  IMAD R3, R2, R7, R7 ;  /* 0x0000000702037224 */ /* 0x000fca00078e0207 */
[----:B------:R-:W-:-:S07]  /*9df0*/  VIMNMX R0, R0, R3, PT ;  /* 0x0000000300007248 */ /* 0x000fce0003fe0100 */
.L_x_1366:
[----:B------:R-:W0:Y:S01]  /*9e00*/  @P1 LDC R2, c[0x0][0x44c] ;  /* 0x00011300ff021b82 */ /* 0x000e220000000800 */
[----:B------:R-:W-:Y:S01]  /*9e10*/  VIADD R0, R0, 0xbf ;  /* 0x000000bf00007836 */ /* 0x000fe20000000000 */
[----:B------:R-:W-:Y:S01]  /*9e20*/  ULDC UR4, c[0x0][0x9dc] ;  /* 0x0002770000047ab9 */ /* 0x000fe20000000800 */
[----:B------:R-:W-:Y:S02]  /*9e30*/  IMAD.MOV.U32 R5, RZ, RZ, R217 ;  /* 0x000000ffff057224 */ /* 0x000fe400078e00d9 */
[----:B------:R-:W-:-:S03]  /*9e40*/  IMAD.HI R0, R0, 0x2aaaaaab, RZ ;  /* 0x2aaaaaab00007827 */ /* 0x000fc600078e02ff */
[----:B------:R-:W1:Y:S02]  /*9e50*/  @P1 LDC R9, c[0x0][0x450] ;  /* 0x00011400ff091b82 */ /* 0x000e640000000800 */
[----:B------:R-:W-:-:S04]  /*9e60*/  SHF.R.U32.HI R3, RZ, 0x1f, R0 ;  /* 0x0000001fff037819 */ /* 0x000fc80000011600 */
[----:B------:R-:W-:-:S04]  /*9e70*/  LEA.HI.SX32 R0, R0, R3, 0x1b ;  /* 0x0000000300007211 */ /* 0x000fc800078fdaff */
[----:B------:R-:W-:Y:S01]  /*9e80*/  VIMNMX R121, R27, R0, PT ;  /* 0x000000001b797248 */ /* 0x000fe20003fe0100 */
        /* <DEDUP_REMOVED lines=15> */
.L_x_1372:
[----:B------:R-:W-:-:S13]  /*9f80*/  ISETP.NE.AND P0, PT, R7, 0x1, PT ;  /* 0x000000010700780c */ /* 0x000fda0003f05270 */
[----:B------:R-:W0:Y:S02]  /*9f90*/  @P0 LDC.64 R4, c[0x0][0x9e8] ;  /* 0x00027a00ff040b82 */ /* 0x000e240000000a00 */
[----:B0-----:R-:W-:-:S05]  /*9fa0*/  @P0 IMAD.HI.U32 R4, R2, R4, RZ ;  /* 0x0000000402040227 */ /* 0x001fca00078e00ff */
[----:B------:R-:W-:-:S07]  /*9fb0*/  @P0 SHF.R.U32.HI R2, RZ, R5, R4 ;  /* 0x00000005ff020219 */ /* 0x000fce0000011604 */
.L_x_1373:
[----:B------:R-:W-:Y:S05]  /*9fc0*/  BSYNC B0 ;  /* 0x0000000000007941 */ /* 0x000fea0003800000 */
.L_x_1371:
[----:B------:R-:W-:-:S05]  /*9fd0*/  IMAD R3, R2, R7, RZ ;  /* 0x0000000702037224 */ /* 0x000fca00078e02ff */
[----:B------:R-:W-:-:S07]  /*9fe0*/  VIMNMX R0, R0, R3, !PT ;  /* 0x0000000300007248 */ /* 0x000fce0007fe0100 */
.L_x_1370:
[----:B------:R-:W-:Y:S01]  /*9ff0*/  IMAD.HI R0, R0, 0x2aaaaaab, RZ ;  /* 0x2aaaaaab00007827 */ /* 0x000fe200078e02ff */
[----:B------:R-:W-:Y:S02]  /*a000*/  PLOP3.LUT P0, PT, PT, PT, PT, 0x80, 0x0 ;  /* 0x000000000000781c */ /* 0x000fe40003f0f070 */
[----:B------:R-:W-:Y:S02]  /*a010*/  CS2R R182, SRZ ;  /* 0x0000000000b67805 */ /* 0x000fe4000001ff00 */
[----:B------:R-:W-:Y:S01]  /*a020*/  CS2R R6, SRZ ;  /* 0x0000000000067805 */ /* 0x000fe2000001ff00 */
[----:B------:R-:W-:Y:S01]  /*a030*/  IMAD.MOV.U32 R62, RZ, RZ, RZ ;  /* 0x000000ffff3e7224 */ /* 0x000fe200078e00ff */
[----:B------:R-:W-:Y:S01]  /*a040*/  SHF.R.U32.HI R3, RZ, 0x1f, R0 ;  /* 0x0000001fff037819 */ /* 0x000fe20000011600 */
[----:B------:R-:W-:Y:S01]  /*a050*/  IMAD.MOV.U32 R64, RZ, RZ, RZ ;  /* 0x000000ffff407224 */ /* 0x000fe200078e00ff */
[----:B------:R-:W-:Y:S02]  /*a060*/  CS2R R180, SRZ ;  /* 0x0000000000b47805 */ /* 0x000fe4000001ff00 */
[----:B------:R-:W-:-:S02]  /*a070*/  CS2R R8, SRZ ;  /* 0x0000000000087805 */ /* 0x000fc4000001ff00 */
[----:B------:R-:W-:Y:S02]  /*a080*/  LEA.HI.SX32 R3, R0, R3, 0x1b ;  /* 0x0000000300037211 */ /* 0x000fe400078fdaff */
[----:B------:R-:W-:Y:S02]  /*a090*/  CS2R R4, SRZ ;  /* 0x0000000000047805 */ /* 0x000fe4000001ff00 */
[----:B------:R-:W-:Y:S02]  /*a0a0*/  CS2R R174, SRZ ;  /* 0x0000000000ae7805 */ /* 0x000fe4000001ff00 */
[----:B------:R-:W-:Y:S02]  /*a0b0*/  CS2R R172, SRZ ;  /* 0x0000000000ac7805 */ /* 0x000fe4000001ff00 */
[----:B------:R-:W-:Y:S02]  /*a0c0*/  VIMNMX R220, RZ, R3, !PT ;  /* 0x00000003ffdc7248 */ /* 0x000fe40007fe0100 */
[----:B------:R-:W-:-:S02]  /*a0d0*/  CS2R R10, SRZ ;  /* 0x00000000000a7805 */ /* 0x000fc4000001ff00 */
[----:B------:R-:W-:Y:S02]  /*a0e0*/  CS2R R166, SRZ ;  /* 0x0000000000a67805 */ /* 0x000fe4000001ff00 */
[----:B------:R-:W-:Y:S02]  /*a0f0*/  CS2R R12, SRZ ;  /* 0x00000000000c7805 */ /* 0x000fe4000001ff00 */
[----:B------:R-:W-:Y:S02]  /*a100*/  ISETP.GT.AND P1, PT, R121, R220, PT ;  /* 0x000000dc7900720c */ /* 0x000fe40003f24270 */
[----:B------:R-:W-:Y:S02]  /*a110*/  CS2R R164, SRZ ;  /* 0x0000000000a47805 */ /* 0x000fe4000001ff00 */
[----:B------:R-:W-:Y:S02]  /*a120*/  CS2R R14, SRZ ;  /* 0x00000000000e7805 */ /* 0x000fe4000001ff00 */
[----:B------:R-:W-:-:S02]  /*a130*/  CS2R R158, SRZ ;  /* 0x00000000009e7805 */ /* 0x000fc4000001ff00 */
[----:B------:R-:W-:Y:S02]  /*a140*/  CS2R R20, SRZ ;  /* 0x0000000000147805 */ /* 0x000fe4000001ff00 */
[----:B------:R-:W-:Y:S02]  /*a150*/  CS2R R156, SRZ ;  /* 0x00000000009c7805 */ /* 0x000fe4000001ff00 */
[----:B------:R-:W-:Y:S01]  /*a160*/  CS2R R26, SRZ ;  /* 0x00000000001a7805 */ /* 0x000fe2000001ff00 */
[----:B------:R-:W-:Y:S01]  /*a170*/  IMAD.MOV.U32 R25, RZ, RZ, RZ ;  /* 0x000000ffff197224 */ /* 0x000fe200078e00ff */
        /* <DEDUP_REMOVED lines=14> */
[----:B------:R-:W-:Y:S01]  /*a260*/  CS2R R124, SRZ ;  /* 0x00000000007c7805 */ /* 0x000fe2000001ff00 */
[----:B------:R-:W-:Y:S01]  /*a270*/  IMAD.MOV.U32 R42, RZ, RZ, RZ ;  /* 0x000000ffff2a7224 */ /* 0x000fe200078e00ff */
[----:B------:R-:W-:Y:S06]  /*a280*/  @!P1 BRA `(.L_x_1374) ;  /* 0x0000019400f89947 */ /* 0x000fec0003800000 */
[----:B------:R-:W-:-:S03]  /*a290*/  UMOV UR4, 0xffffffff ;  /* 0xffffffff00047882 */ /* 0x000fc60000000000 */
[----:B------:R-:W-:Y:S05]  /*a2a0*/  BRA.DIV UR4, `(.L_x_1375) ;  /* 0x00000232044c7947 */ /* 0x000fea000b800000 */
[----:B------:R-:W0:Y:S02]  /*a2b0*/  S2R R0, SR_TID.X ;  /* 0x0000000000007919 */ /* 0x000e240000002100 */
[----:B0-----:R-:W-:-:S05]  /*a2c0*/  VIADD R2, R0, 0xffffff80 ;  /* 0xffffff8000027836 */ /* 0x001fca0000000000 */
[----:B------:R-:W-:-:S04]  /*a2d0*/  SHF.R.S32.HI R0, RZ, 0x1f, R2 ;  /* 0x0000001fff007819 */ /* 0x000fc80000011402 */
[----:B------:R-:W-:-:S04]  /*a2e0*/  LEA.HI R0, R0, R2, RZ, 0x7 ;  /* 0x0000000200007211 */ /* 0x000fc800078f38ff */
[----:B------:R-:W-:-:S05]  /*a2f0*/  SHF.R.S32.HI R0, RZ, 0x7, R0 ;  /* 0x00000007ff007819 */ /* 0x000fca0000011400 */
[----:B------:R0:W1:Y:S02]  /*a300*/  SHFL.IDX PT, R218, R0, RZ, 0x1f ;  /* 0x00001fff00da7589 */ /* 0x00006400000e0000 */
.L_x_1659:
[----:B01----:R-:W-:Y:S01]  /*a310*/  LEA.HI R0, R218, R218, RZ, 0x1 ;  /* 0x000000dada007211 */ /* 0x003fe200078f08ff */
[----:B------:R-:W-:Y:S01]  /*a320*/  VIADD R26, R17, 0x18400 ;  /* 0x00018400111a7836 */ /* 0x000fe20000000000 */
[----:B------:R-:W-:Y:S02]  /*a330*/  BSSY B6, `(.L_x_1376) ;  /* 0x0000018000067945 */ /* 0x000fe40003800000 */
[----:B------:R-:W-:Y:S02]  /*a340*/  LOP3.LUT R3, R0, 0x1e, RZ, 0xc0, !PT ;  /* 0x0000001e00037812 */ /* 0x000fe400078ec0ff */
[----:B------:R-:W-:-:S03]  /*a350*/  LOP3.LUT P0, RZ, R26, 0x1bf, RZ, 0xc0, !PT ;  /* 0x000001bf1aff7812 */ /* 0x000fc6000780c0ff */
[----:B------:R-:W-:-:S04]  /*a360*/  IMAD.IADD R3, R218, 0x1, -R3 ;  /* 0x00000001da037824 */ /* 0x000fc800078e0a03 */
[----:B------:R-:W-:-:S05]  /*a370*/  IMAD R3, R3, 0x2000, R26 ;  /* 0x0000200003037824 */ /* 0x000fca00078e021a */
[----:B------:R-:W-:-:S04]  /*a380*/  SHF.R.U32.HI R3, RZ, 0x4, R3 ;  /* 0x00000004ff037819 */ /* 0x000fc80000011603 */
[----:B------:R-:W-:Y:S01]  /*a390*/  LOP3.LUT R36, R3, 0x3fff, RZ, 0xc0, !PT ;  /* 0x00003fff03247812 */ /* 0x000fe200078ec0ff */
[----:B------:R-:W-:Y:S06]  /*a3a0*/  @!P0 BRA `(.L_x_1377) ;  /* 0x0000000000408947 */ /* 0x000fec0003800000 */
        /* <DEDUP_REMOVED lines=16> */
.L_x_1377:
[----:B------:R-:W-:Y:S05]  /*a4b0*/  BSYNC B6 ;  /* 0x0000000000067941 */ /* 0x000fea0003800000 */
.L_x_1376:
[----:B------:R-:W-:Y:S01]  /*a4c0*/  ULDC.64 UR4, c[0x0][0x990] ;  /* 0x0002640000047ab9 */ /* 0x000fe20000000a00 */
[----:B------:R-:W-:Y:S01]  /*a4d0*/  ULDC.64 UR6, c[0x0][0x998] ;  /* 0x0002660000067ab9 */ /* 0x000fe20000000a00 */
[----:B------:R-:W-:Y:S02]  /*a4e0*/  ISETP.NE.U32.AND P0, PT, RZ, UR4, PT ;  /* 0x00000004ff007c0c */ /* 0x000fe4000bf05070 */
[----:B------:R-:W-:Y:S02]  /*a4f0*/  ISETP.NE.U32.AND P1, PT, RZ, UR6, PT ;  /* 0x00000006ff007c0c */ /* 0x000fe4000bf25070 */
[----:B------:R-:W-:Y:S02]  /*a500*/  ISETP.NE.AND.EX P0, PT, RZ, UR5, PT, P0 ;  /* 0x00000005ff007c0c */ /* 0x000fe4000bf05300 */
[----:B------:R-:W-:-:S11]  /*a510*/  ISETP.NE.AND.EX P1, PT, RZ, UR7, PT, P1 ;  /* 0x00000007ff007c0c */ /* 0x000fd6000bf25310 */
[----:B------:R-:W0:Y:S01]  /*a520*/  @P0 LDC.64 R6, c[0x0][0x9a8] ;  /* 0x00026a00ff060b82 */ /* 0x000e220000000a00 */
[--C-:B------:R-:W-:Y:S02]  /*a530*/  @P0 SHF.R.S32.HI R3, RZ, 0x1f, R223.reuse ;  /* 0x0000001fff030819 */ /* 0x100fe400000114df */
[----:B------:R-:W-:Y:S02]  /*a540*/  @P1 SHF.R.S32.HI R5, RZ, 0x1f, R223 ;  /* 0x0000001fff051819 */ /* 0x000fe400000114df */
[----:B------:R-:W-:-:S03]  /*a550*/  @P0 SHF.R.S32.HI R15, RZ, 0x1f, R222 ;  /* 0x0000001fff0f0819 */ /* 0x000fc600000114de */
[----:B------:R-:W1:Y:S08]  /*a560*/  @P1 LDC.64 R8, c[0x0][0x9b8] ;  /* 0x00026e00ff081b82 */ /* 0x000e700000000a00 */
[----:B------:R-:W2:Y:S08]  /*a570*/  @P0 LDC.64 R10, c[0x0][0x9b0] ;  /* 0x00026c00ff0a0b82 */ /* 0x000eb00000000a00 */
[----:B------:R-:W3:Y:S01]  /*a580*/  @P1 LDC.64 R12, c[0x0][0x9c0] ;  /* 0x00027000ff0c1b82 */ /* 0x000ee20000000a00 */
[----:B0-----:R-:W-:-:S02]  /*a590*/  @P0 IMAD R0, R3, R6, RZ ;  /* 0x0000000603000224 */ /* 0x001fc400078e02ff */
[----:B------:R-:W-:-:S04]  /*a5a0*/  @P0 IMAD.WIDE.U32 R2, R223, R6, RZ ;  /* 0x00000006df020225 */ /* 0x000fc800078e00ff */
[----:B------:R-:W-:Y:S02]  /*a5b0*/  @P0 IMAD R7, R223, R7, R0 ;  /* 0x00000007df070224 */ /* 0x000fe400078e0200 */
[-C--:B-1----:R-:W-:Y:S02]  /*a5c0*/  @P1 IMAD R4, R5, R8.reuse, RZ ;  /* 0x0000000805041224 */ /* 0x082fe400078e02ff */
[----:B------:R-:W-:Y:S01]  /*a5d0*/  @P0 IMAD.IADD R3, R3, 0x1, R7 ;  /* 0x0000000103030824 */ /* 0x000fe200078e0207 */
[----:B------:R-:W-:Y:S01]  /*a5e0*/  @P1 SHF.R.S32.HI R7, RZ, 0x1f, R222 ;  /* 0x0000001fff071819 */ /* 0x000fe200000114de */
[C---:B------:R-:W-:Y:S02]  /*a5f0*/  @P1 IMAD R9, R223.reuse, R9, R4 ;  /* 0x00000009df091224 */ /* 0x040fe400078e0204 */
[----:B------:R-:W-:-:S04]  /*a600*/  @P1 IMAD.WIDE.U32 R4, R223, R8, RZ ;  /* 0x00000008df041225 */ /* 0x000fc800078e00ff */
[----:B--2---:R-:W-:Y:S02]  /*a610*/  @P0 IMAD R0, R15, R10, RZ ;  /* 0x0000000a0f000224 */ /* 0x004fe400078e02ff */
[----:B------:R-:W-:Y:S02]  /*a620*/  @P1 IMAD.IADD R5, R5, 0x1, R9 ;  /* 0x0000000105051824 */ /* 0x000fe400078e0209 */
[C---:B------:R-:W-:Y:S02]  /*a630*/  @P0 IMAD R9, R222.reuse, R11, R0 ;  /* 0x0000000bde090224 */ /* 0x040fe400078e0200 */
[----:B---3--:R-:W-:Y:S02]  /*a640*/  @P1 IMAD R6, R7, R12, RZ ;  /* 0x0000000c07061224 */ /* 0x008fe400078e02ff */
[----:B------:R-:W-:-:S04]  /*a650*/  @P0 IMAD.WIDE.U32 R2, R222, R10, R2 ;  /* 0x0000000ade020225 */ /* 0x000fc800078e0002 */
[C---:B------:R-:W-:Y:S02]  /*a660*/  @P1 IMAD R11, R222.reuse, R13, R6 ;  /* 0x0000000dde0b1224 */ /* 0x040fe400078e0206 */
[----:B------:R-:W-:Y:S01]  /*a670*/  @P1 IMAD.WIDE.U32 R6, R222, R12, R4 ;  /* 0x0000000cde061225 */ /* 0x000fe200078e0004 */
[----:B------:R-:W-:Y:S01]  /*a680*/  @P0 LEA R4, P2, R2, UR4, 0x2 ;  /* 0x0000000402040c11 */ /* 0x000fe2000f8410ff */
[----:B------:R-:W-:Y:S02]  /*a690*/  ULDC UR4, c[0x0][0x3f4] ;  /* 0x0000fd0000047ab9 */ /* 0x000fe40000000800 */
[----:B------:R-:W-:Y:S01]  /*a6a0*/  @P0 IMAD.IADD R5, R3, 0x1, R9 ;  /* 0x0000000103050824 */ /* 0x000fe200078e0209 */
[----:B------:R-:W-:Y:S01]  /*a6b0*/  @P1 LEA R8, P3, R6, UR6, 0x2 ;  /* 0x0000000606081c11 */ /* 0x000fe2000f8610ff */
[----:B------:R-:W-:Y:S02]  /*a6c0*/  @P1 IMAD.IADD R3, R7, 0x1, R11 ;  /* 0x0000000107031824 */ /* 0x000fe400078e020b */
[----:B------:R-:W-:Y:S01]  /*a6d0*/  IMAD.MOV.U32 R0, RZ, RZ, 0x3f800000 ;  /* 0x3f800000ff007424 */ /* 0x000fe200078e00ff */
[----:B------:R-:W-:-:S02]  /*a6e0*/  @P0 LEA.HI.X R5, R2, UR5, R5, 0x2, P2 ;  /* 0x0000000502050c11 */ /* 0x000fc400090f1405 */
        /* <DEDUP_REMOVED lines=9> */
[----:B------:R-:W-:-:S04]  /*a780*/  ULEA.HI UR4, UR37, UR37, URZ, 0x1 ;  /* 0x0000002525047291 */ /* 0x000fc8000f8f083f */
[----:B------:R-:W-:-:S04]  /*a790*/  ULOP3.LUT UR4, UR4, 0xfffffffe, URZ, 0xc0, !UPT ;  /* 0xfffffffe04047892 */ /* 0x000fc8000f8ec03f */
[----:B------:R-:W-:-:S06]  /*a7a0*/  UIADD3 UR4, UR37, -UR4, URZ ;  /* 0x8000000425047290 */ /* 0x000fcc000fffe03f */
[----:B------:R-:W-:-:S05]  /*a7b0*/  IMAD.U32 R0, RZ, RZ, UR4 ;  /* 0x00000004ff007e24 */ /* 0x000fca000f8e00ff */
[----:B------:R-:W-:-:S04]  /*a7c0*/  SHF.L.U32 R0, R0, 0x1f, RZ ;  /* 0x0000001f00007819 */ /* 0x000fc800000006ff */
[----:B------:R0:W1:Y:S03]  /*a7d0*/  SYNCS.PHASECHK.TRANS64.TRYWAIT P0, [R17+URZ+0x28800], R0 ;  /* 0x02880000110075a7 */ /* 0x000066000800017f */
[----:B-1----:R-:W-:Y:S05]  /*a7e0*/  @!P0 NANOSLEEP.SYNCS 0x989680 ;  /* 0x009896800000895d */ /* 0x002fea0003900000 */
[----:B------:R-:W1:Y:S01]  /*a7f0*/  @!P0 SYNCS.PHASECHK.TRANS64 P0, [R17+URZ+0x28800], R0 ;  /* 0x02880000110085a7 */ /* 0x000e62000800007f */
[----:B------:R-:W-:Y:S04]  /*a800*/  BSSY B0, `(.L_x_1379) ;  /* 0x0000006000007945 */ /* 0x000fe80003800000 */
[----:B-1----:R-:W-:Y:S05]  /*a810*/  @P0 BRA `(.L_x_1380) ;  /* 0x0000000000100947 */ /* 0x002fea0003800000 */
.L_x_1381:
[----:B-1----:R1:W2:Y:S02]  /*a820*/  SYNCS.PHASECHK.TRANS64.TRYWAIT P0, [R17+URZ+0x28800], R0 ;  /* 0x02880000110075a7 */ /* 0x0022a4000800017f */
[----:B--2---:R-:W-:Y:S05]  /*a830*/  @!P0 NANOSLEEP.SYNCS 0x989680 ;  /* 0x009896800000895d */ /* 0x004fea0003900000 */
[----:B------:R-:W2:Y:S02]  /*a840*/  @!P0 SYNCS.PHASECHK.TRANS64 P0, [R17+URZ+0x28800], R0 ;  /* 0x02880000110085a7 */ /* 0x000ea4000800007f */
[----:B--2---:R-:W-:Y:S05]  /*a850*/  @!P0 BRA `(.L_x_1381) ;  /* 0xfffffffc00f08947 */ /* 0x004fea000383ffff */
.L_x_1380:
[----:B------:R-:W-:Y:S05]  /*a860*/  BSYNC B0 ;  /* 0x0000000000007941 */ /* 0x000fea0003800000 */
.L_x_1379:
[----:B------:R-:W-:Y:S05]  /*a870*/  BRA `(.L_x_1382) ;  /* 0x0000004c00bc7947 */ /* 0x000fea0003800000 */
.L_x_1378:
[----:B------:R-:W-:Y:S01]  /*a880*/  LOP3.LUT P0, RZ, R26, 0x3ff, RZ, 0xc0, !PT ;  /* 0x000003ff1aff7812 */ /* 0x000fe2000780c0ff */
[----:B------:R-:W-:Y:S01]  /*a890*/  ULDC.64 UR4, c[0x0][0x3f8] ;  /* 0x0000fe0000047ab9 */ /* 0x000fe20000000a00 */
[----:B-----5:R-:W-:Y:S01]  /*a8a0*/  SHF.R.S32.HI R0, RZ, 0x1f, R24 ;  /* 0x0000001fff007819 */ /* 0x020fe20000011418 */
[----:B------:R-:W-:Y:S01]  /*a8b0*/  ULDC.64 UR6, c[0x0][0x408] ;  /* 0x0001020000067ab9 */ /* 0x000fe20000000a00 */
[----:B------:R-:W-:Y:S01]  /*a8c0*/  IMAD.WIDE.U32 R26, R24, UR4, RZ ;  /* 0x00000004181a7c25 */ /* 0x000fe2000f8e00ff */
[----:B------:R-:W-:Y:S03]  /*a8d0*/  BSSY B6, `(.L_x_1383) ;  /* 0x0000019000067945 */ /* 0x000fe60003800000 */
[C---:B------:R-:W-:Y:S02]  /*a8e0*/  IMAD R3, R0.reuse, UR4, RZ ;  /* 0x0000000400037c24 */ /* 0x040fe4000f8e02ff */
[----:B------:R-:W-:-:S02]  /*a8f0*/  IMAD R5, R0, UR6, RZ ;  /* 0x0000000600057c24 */ /* 0x000fc4000f8e02ff */
[C---:B------:R-:W-:Y:S02]  /*a900*/  IMAD R3, R24.reuse, UR5, R3 ;  /* 0x0000000518037c24 */ /* 0x040fe4000f8e0203 */
[C---:B------:R-:W-:Y:S02]  /*a910*/  IMAD R5, R24.reuse, UR7, R5 ;  /* 0x0000000718057c24 */ /* 0x040fe4000f8e0205 */
[----:B------:R-:W-:-:S04]  /*a920*/  IMAD.WIDE.U32 R24, R24, UR6, RZ ;  /* 0x0000000618187c25 */ /* 0x000fc8000f8e00ff */
[----:B------:R-:W-:Y:S02]  /*a930*/  IMAD.IADD R29, R3, 0x1, R27 ;  /* 0x00000001031d7824 */ /* 0x000fe400078e021b */
[----:B------:R-:W-:Y:S01]  /*a940*/  IMAD.IADD R31, R5, 0x1, R25 ;  /* 0x00000001051f7824 */ /* 0x000fe200078e0219 */
        /* <DEDUP_REMOVED lines=17> */
.L_x_1384:
[----:B------:R-:W-:Y:S05]  /*aa60*/  BSYNC B6 ;  /* 0x0000000000067941 */ /* 0x000fea0003800000 */
.L_x_1383:
[----:B------:R-:W0:Y:S01]  /*aa70*/  S2R R20, SR_TID.X ;  /* 0x0000000000147919 */ /* 0x000e220000002100 */
[----:B------:R-:W-:Y:S01]  /*aa80*/  ULDC.U8 UR4, c[0x0][0x410] ;  /* 0x0001040000047ab9 */ /* 0x000fe20000000000 */
[----:B------:R-:W-:Y:S01]  /*aa90*/  BSSY B0, `(.L_x_1385) ;  /* 0x00004c5000007945 */ /* 0x000fe20003800000 */
[----:B------:R-:W-:Y:S01]  /*aaa0*/  ISETP.NE.AND P0, PT, RZ, UR4, PT ;  /* 0x00000004ff007c0c */ /* 0x000fe2000bf05270 */
[----:B------:R-:W-:Y:S02]  /*aab0*/  IMAD.IADD R39, R23, 0x1, R217 ;  /* 0x0000000117277824 */ /* 0x000fe400078e02d9 */
[----:B0-----:R-:W-:-:S05]  /*aac0*/  VIADD R20, R20, 0xffffff80 ;  /* 0xffffff8014147836 */ /* 0x001fca0000000000 */
[----:B------:R-:W-:-:S04]  /*aad0*/  SHF.R.S32.HI R0, RZ, 0x1f, R20 ;  /* 0x0000001fff007819 */ /* 0x000fc80000011414 */
[----:B------:R-:W-:-:S04]  /*aae0*/  LEA.HI R0, R0, R20, RZ, 0x2 ;  /* 0x0000001400007211 */ /* 0x000fc800078f10ff */
[----:B------:R-:W-:-:S05]  /*aaf0*/  LOP3.LUT R0, R0, 0xfffffffc, RZ, 0xc0, !PT ;  /* 0xfffffffc00007812 */ /* 0x000fca00078ec0ff */
[----:B------:R-:W-:Y:S01]  /*ab00*/  IMAD.IADD R4, R20, 0x1, -R0 ;  /* 0x0000000114047824 */ /* 0x000fe200078e0a00 */
[----:B------:R-:W-:Y:S06]  /*ab10*/  @!P0 BRA `(.L_x_1386) ;  /* 0x0000002400ac8947 */ /* 0x000fec0003800000 */
[----:B------:R-:W0:Y:S01]  /*ab20*/  LDC R21, c[0x0][0x448] ;  /* 0x00011200ff157b82 */ /* 0x000e220000000800 */
[----:B------:R-:W-:Y:S01]  /*ab30*/  IMAD R3, R4, 0x40, R39 ;  /* 0x0000004004037824 */ /* 0x000fe200078e0227 */
[----:B------:R-:W-:Y:S01]  /*ab40*/  ULDC.64 UR4, c[0x0][0x3f8] ;  /* 0x0000fe0000047ab9 */ /* 0x000fe20000000a00 */
[----:B------:R-:W-:Y:S01]  /*ab50*/  IMAD.MOV.U32 R8, RZ, RZ, R26 ;  /* 0x000000ffff087224 */ /* 0x000fe200078e001a */
[----:B------:R-:W-:Y:S01]  /*ab60*/  ULDC.64 UR6, c[0x0][0x408] ;  /* 0x0001020000067ab9 */ /* 0x000fe20000000a00 */
[----:B------:R-:W-:Y:S01]  /*ab70*/  IMAD.MOV.U32 R9, RZ, RZ, R29 ;  /* 0x000000ffff097224 */ /* 0x000fe200078e001d */
[----:B------:R-:W-:Y:S01]  /*ab80*/  ULDC.64 UR8, c[0x0][0x400] ;  /* 0x0001000000087ab9 */ /* 0x000fe20000000a00 */
[----:B------:R-:W-:Y:S01]  /*ab90*/  IMAD.MOV.U32 R10, RZ, RZ, R24 ;  /* 0x000000ffff0a7224 */ /* 0x000fe200078e0018 */
[----:B------:R-:W-:Y:S01]  /*aba0*/  SHF.R.S32.HI R35, RZ, 0x1f, R213 ;  /* 0x0000001fff237819 */ /* 0x000fe200000114d5 */
[----:B------:R-:W-:Y:S01]  /*abb0*/  IMAD.MOV.U32 R11, RZ, RZ, R31 ;  /* 0x000000ffff0b7224 */ /* 0x000fe200078e001f */
[----:B0-----:R-:W-:-:S13]  /*abc0*/  ISETP.NE.AND P0, PT, R21, 0x1, PT ;  /* 0x000000011500780c */ /* 0x001fda0003f05270 */
[----:B------:R-:W0:Y:S08]  /*abd0*/  @P0 LDC R0, c[0x0][0x44c] ;  /* 0x00011300ff000b82 */ /* 0x000e300000000800 */
[----:B------:R-:W1:Y:S01]  /*abe0*/  @P0 LDC R5, c[0x0][0x450] ;  /* 0x00011400ff050b82 */ /* 0x000e620000000800 */
[----:B0-----:R-:W-:-:S05]  /*abf0*/  @P0 IMAD.HI.U32 R0, R3, R0, RZ ;  /* 0x0000000003000227 */ /* 0x001fca00078e00ff */
[----:B-1----:R-:W-:-:S04]  /*ac00*/  @P0 SHF.R.U32.HI R3, RZ, R5, R0 ;  /* 0x00000005ff030219 */ /* 0x002fc80000011600 */
[----:B------:R-:W-:Y:S01]  /*ac10*/  SHF.R.S32.HI R0, RZ, 0x1f, R3 ;  /* 0x0000001fff007819 */ /* 0x000fe20000011403 */
[----:B------:R-:W-:-:S04]  /*ac20*/  IMAD.WIDE.U32 R8, R3, UR4, R8 ;  /* 0x0000000403087c25 */ /* 0x000fc8000f8e0008 */
[----:B------:R-:W-:Y:S02]  /*ac30*/  IMAD R4, R0, UR4, RZ ;  /* 0x0000000400047c24 */ /* 0x000fe4000f8e02ff */
[----:B------:R-:W-:-:S04]  /*ac40*/  IMAD.WIDE.U32 R10, R3, UR6, R10 ;  /* 0x00000006030a7c25 */ /* 0x000fc8000f8e000a */
[----:B------:R-:W-:Y:S01]  /*ac50*/  IMAD R0, R0, UR6, RZ ;  /* 0x0000000600007c24 */ /* 0x000fe2000f8e02ff */
[----:B------:R-:W-:Y:S01]  /*ac60*/  IADD3 R7, P1, R10, UR8, RZ ;  /* 0x000000080a077c10 */ /* 0x000fe2000ff3e0ff */
[C---:B------:R-:W-:Y:S01]  /*ac70*/  IMAD R13, R3.reuse, UR5, R4 ;  /* 0x00000005030d7c24 */ /* 0x040fe2000f8e0204 */
[----:B------:R-:W-:Y:S01]  /*ac80*/  ULDC.64 UR4, c[0x0][0x3e8] ;  /* 0x0000fa0000047ab9 */ /* 0x000fe20000000a00 */
[----:B------:R-:W-:Y:S01]  /*ac90*/  IMAD R3, R3, UR7, R0 ;  /* 0x0000000703037c24 */ /* 0x000fe2000f8e0200 */
[----:B------:R-:W-:Y:S01]  /*aca0*/  IADD3 R5, P0, R8, UR4, RZ ;  /* 0x0000000408057c10 */ /* 0x000fe2000ff1e0ff */
[----:B------:R-:W-:-:S03]  /*acb0*/  UMOV UR4, 0xffffffff ;  /* 0xffffffff00047882 */ /* 0x000fc60000000000 */
[----:B------:R-:W-:Y:S02]  /*acc0*/  IADD3.X R6, R9, UR5, R13, P0, !PT ;  /* 0x0000000509067c10 */ /* 0x000fe400087fe40d */
[----:B------:R-:W-:Y:S01]  /*acd0*/  IADD3.X R8, R11, UR9, R3, P1, !PT ;  /* 0x000000090b087c10 */ /* 0x000fe20008ffe403 */
[----:B------:R-:W-:Y:S06]  /*ace0*/  BRA.DIV UR4, `(.L_x_1387) ;  /* 0x0000022604fc7947 */ /* 0x000fec000b800000 */
[----:B------:R0:W1:Y:S04]  /*acf0*/  SHFL.IDX PT, R0, R6, RZ, 0x1c1f ;  /* 0x001c1fff06007589 */ /* 0x00006800000e0000 */
[----:B------:R0:W2:Y:S04]  /*ad00*/  SHFL.IDX PT, R3, R5, RZ, 0x1c1f ;  /* 0x001c1fff05037589 */ /* 0x0000a800000e0000 */
[----:B------:R0:W3:Y:S04]  /*ad10*/  SHFL.IDX PT, R4, R8, RZ, 0x1c1f ;  /* 0x001c1fff08047589 */ /* 0x0000e800000e0000 */
[----:B------:R0:W4:Y:S02]  /*ad20*/  SHFL.IDX PT, R14, R7, RZ, 0x1c1f ;  /* 0x001c1fff070e7589 */ /* 0x00012400000e0000 */
.L_x_1665:
[----:B------:R-:W-:Y:S01]  /*ad30*/  IMAD R34, R214, R21, RZ ;  /* 0x00000015d6227224 */ /* 0x000fe200078e02ff */
[----:B------:R-:W-:Y:S01]  /*ad40*/  BSSY B1, `(.L_x_1388) ;  /* 0x000001b000017945 */ /* 0x000fe20003800000 */
[----:B------:R-:W-:Y:S02]  /*ad50*/  CS2R R28, SRZ ;  /* 0x00000000001c7805 */ /* 0x000fe4000001ff00 */
[----:B------:R-:W-:Y:S02]  /*ad60*/  CS2R R20, SRZ ;  /* 0x0000000000147805 */ /* 0x000fe4000001ff00 */
[----:B------:R-:W-:Y:S02]  /*ad70*/  CS2R R30, SRZ ;  /* 0x00000000001e7805 */ /* 0x000fe4000001ff00 */
[----:B------:R-:W-:Y:S02]  /*ad80*/  ISETP.GE.AND P0, PT, R39, R34, PT ;  /* 0x000000222700720c */ /* 0x000fe40003f06270 */
[----:B------:R-:W-:-:S11]  /*ad90*/  CS2R R24, SRZ ;  /* 0x0000000000187805 */ /* 0x000fd6000001ff00 */
[----:B------:R-:W-:Y:S05]  /*ada0*/  @P0 BRA `(.L_x_1389) ;  /* 0x0000000000500947 */ /* 0x000fea0003800000 */
[----:B------:R-:W-:Y:S01]  /*adb0*/  ULDC UR4, c[0x0][0x3f4] ;  /* 0x0000fd0000047ab9 */ /* 0x000fe20000000800 */
[----:B------:R-:W-:Y:S02]  /*adc0*/  CS2R R24, SRZ ;  /* 0x0000000000187805 */ /* 0x000fe4000001ff00 */
[----:B------:R-:W-:Y:S02]  /*add0*/  ISETP.GE.AND P4, PT, R208, UR4, PT ;  /* 0x00000004d0007c0c */ /* 0x000fe4000bf86270 */
[----:B------:R-:W-:Y:S02]  /*ade0*/  CS2R R20, SRZ ;  /* 0x0000000000147805 */ /* 0x000fe4000001ff00 */
[----:B------:R-:W-:Y:S02]  /*adf0*/  ISETP.GE.AND P5, PT, R213, UR4, PT ;  /* 0x00000004d5007c0c */ /* 0x000fe4000bfa6270 */
[----:B------:R-:W-:Y:S02]  /*ae00*/  CS2R R30, SRZ ;  /* 0x00000000001e7805 */ /* 0x000fe4000001ff00 */
[----:B------:R-:W-:-:S05]  /*ae10*/  CS2R R28, SRZ ;  /* 0x00000000001c7805 */ /* 0x000fca000001ff00 */
[----:B--2---:R-:W-:-:S04]  /*ae20*/  @!P4 IADD3 R10, P0, R208, R3, RZ ;  /* 0x00000003d00ac210 */ /* 0x004fc80007f1e0ff */
[C---:B------:R-:W-:Y:S02]  /*ae30*/  @!P5 IADD3 R12, P2, R213.reuse, R3, RZ ;  /* 0x00000003d50cd210 */ /* 0x040fe40007f5e0ff */
[-C--:B----4-:R-:W-:Y:S02]  /*ae40*/  @!P4 IADD3 R26, P1, R208, R14.reuse, RZ ;  /* 0x0000000ed01ac210 */ /* 0x090fe40007f3e0ff */
[----:B------:R-:W-:Y:S01]  /*ae50*/  @!P4 SHF.R.S32.HI R3, RZ, 0x1f, R208 ;  /* 0x0000001fff03c819 */ /* 0x000fe200000114d0 */
[----:B-1----:R-:W-:Y:S01]  /*ae60*/  @!P5 IMAD.X R13, R0, 0x1, R35, P2 ;  /* 0x00000001000dd824 */ /* 0x002fe200010e0623 */
[----:B------:R-:W-:-:S03]  /*ae70*/  @!P5 IADD3 R14, P3, R213, R14, RZ ;  /* 0x0000000ed50ed210 */ /* 0x000fc60007f7e0ff */
[--C-:B------:R-:W-:Y:S01]  /*ae80*/  @!P4 IMAD.X R11, R0, 0x1, R3.reuse, P0 ;  /* 0x00000001000bc824 */ /* 0x100fe200000e0603 */
[----:B------:R1:W5:Y:S01]  /*ae90*/  @!P5 LD.E.64 R24, desc[UR38][R12.64] ;  /* 0x000000260c18d980 */ /* 0x000362000c101b00 */
[C---:B---3--:R-:W-:Y:S02]  /*aea0*/  @!P4 IMAD.X R27, R4.reuse, 0x1, R3, P1 ;  /* 0x00000001041bc824 */ /* 0x048fe400008e0603 */
[----:B------:R-:W-:Y:S01]  /*aeb0*/  @!P5 IMAD.X R15, R4, 0x1, R35, P3 ;  /* 0x00000001040fd824 */ /* 0x000fe200018e0623 */
[----:B------:R1:W5:Y:S04]  /*aec0*/  @!P4 LD.E.64 R30, desc[UR38][R10.64] ;  /* 0x000000260a1ec980 */ /* 0x000368000c101b00 */
[----:B------:R1:W5:Y:S04]  /*aed0*/  @!P5 LD.E.64 R20, desc[UR38][R14.64] ;  /* 0x000000260e14d980 */ /* 0x000368000c101b00 */
[----:B------:R1:W5:Y:S02]  /*aee0*/  @!P4 LD.E.64 R28, desc[UR38][R26.64] ;  /* 0x000000261a1cc980 */ /* 0x000364000c101b00 */
.L_x_1389:
[----:B------:R-:W-:Y:S05]  /*aef0*/  BSYNC B1 ;  /* 0x0000000000017941 */ /* 0x000fea0003800000 */
.L_x_1388:
[----:B------:R-:W-:Y:S01]  /*af00*/  UMOV UR4, 0xffffffff ;  /* 0xffffffff00047882 */ /* 0x000fe20000000000 */
[----:B-1----:R-:W-:Y:S02]  /*af10*/  CS2R R26, SRZ ;  /* 0x00000000001a7805 */ /* 0x002fe4000001ff00 */
[----:B------:R-:W-:Y:S05]  /*af20*/  BRA.DIV UR4, `(.L_x_1390) ;  /* 0x0000022604dc7947 */ /* 0x000fea000b800000 */
[----:B------:R1:W0:Y:S04]  /*af30*/  SHFL.IDX PT, R0, R6, 0x1, 0x1c1f ;  /* 0x003c1f0006007f89 */ /* 0x00022800000e0000 */
[----:B--2---:R1:W2:Y:S04]  /*af40*/  SHFL.IDX PT, R3, R5, 0x1, 0x1c1f ;  /* 0x003c1f0005037f89 */ /* 0x0042a800000e0000 */
[----:B---3--:R1:W3:Y:S04]  /*af50*/  SHFL.IDX PT, R4, R8, 0x1, 0x1c1f ;  /* 0x003c1f0008047f89 */ /* 0x0082e800000e0000 */
[----:B----4-:R1:W4:Y:S02]  /*af60*/  SHFL.IDX PT, R14, R7, 0x1, 0x1c1f ;  /* 0x003c1f00070e7f89 */ /* 0x01032400000e0000 */
.L_x_1671:
[----:B01----:R-:W-:Y:S01]  /*af70*/  VIADD R5, R39, 0x40 ;  /* 0x0000004027057836 */ /* 0x003fe20000000000 */
[----:B------:R-:W-:Y:S01]  /*af80*/  BSSY B1, `(.L_x_1391) ;  /* 0x000001a000017945 */ /* 0x000fe20003800000 */
[----:B------:R-:W-:Y:S02]  /*af90*/  CS2R R8, SRZ ;  /* 0x0000000000087805 */ /* 0x000fe4000001ff00 */
[----:B------:R-:W-:Y:S02]  /*afa0*/  CS2R R12, SRZ ;  /* 0x00000000000c7805 */ /* 0x000fe4000001ff00 */
[----:B------:R-:W-:Y:S02]  /*afb0*/  CS2R R10, SRZ ;  /* 0x00000000000a7805 */ /* 0x000fe4000001ff00 */
[----:B------:R-:W-:-:S13]  /*afc0*/  ISETP.GE.AND P0, PT, R5, R34, PT ;  /* 0x000000220500720c */ /* 0x000fda0003f06270 */
        /* <DEDUP_REMOVED lines=12> */
[----:B------:R-:W-:Y:S01]  /*b090*/  @!P5 IMAD.X R33, R0, 0x1, R35, P2 ;  /* 0x000000010021d824 */ /* 0x000fe200010e0623 */
        /* <DEDUP_REMOVED lines=8> */
.L_x_1392:
[----:B------:R-:W-:Y:S05]  /*b120*/  BSYNC B1 ;  /* 0x0000000000017941 */ /* 0x000fea0003800000 */
.L_x_1391:
[----:B------:R-:W-:Y:S01]  /*b130*/  ULEA.HI UR4, UR37, UR37, URZ, 0x1 ;  /* 0x0000002525047291 */ /* 0x000fe2000f8f083f */
[----:B------:R-:W-:Y:S01]  /*b140*/  IMAD.SHL.U32 R0, R212, 0x80, RZ ;  /* 0x00000080d4007824 */ /* 0x000fe200078e00ff */
[----:B0---4-:R-:W-:Y:S01]  /*b150*/  VIADDMNMX R14, R34, -R217, 0x80, PT ;  /* 0x00000080220e7446 */ /* 0x011fe200038009d9 */
[----:B------:R-:W-:Y:S01]  /*b160*/  BSSY B1, `(.L_x_1393) ;  /* 0x0000010000017945 */ /* 0x000fe20003800000 */
[----:B------:R-:W-:Y:S01]  /*b170*/  ULOP3.LUT UR4, UR4, 0xfffffffe, URZ, 0xc0, !UPT ;  /* 0xfffffffe04047892 */ /* 0x000fe2000f8ec03f */
[----:B------:R-:W-:Y:S02]  /*b180*/  LOP3.LUT P2, RZ, R212, 0x4, RZ, 0xc0, !PT ;  /* 0x00000004d4ff7812 */ /* 0x000fe4000784c0ff */
[----:B--2---:R-:W-:Y:S01]  /*b190*/  LOP3.LUT R3, R0, 0x380, RZ, 0xc0, !PT ;  /* 0x0000038000037812 */ /* 0x004fe200078ec0ff */
[----:B------:R-:W-:Y:S01]  /*b1a0*/  UIADD3 UR4, UR37, -UR4, URZ ;  /* 0x8000000425047290 */ /* 0x000fe2000fffe03f */
[----:B------:R-:W-:Y:S02]  /*b1b0*/  ISETP.GE.AND P1, PT, R23, R14, PT ;  /* 0x0000000e1700720c */ /* 0x000fe40003f26270 */
[----:B------:R-:W-:-:S02]  /*b1c0*/  LOP3.LUT R0, R3, 0x30, R18, 0xf8, !PT ;  /* 0x0000003003007812 */ /* 0x000fc400078ef812 */
[----:B------:R-:W-:Y:S01]  /*b1d0*/  SHF.R.U32.HI R3, RZ, 0x3, R3 ;  /* 0x00000003ff037819 */ /* 0x000fe20000011603 */
[----:B------:R-:W-:-:S03]  /*b1e0*/  IMAD.U32 R6, RZ, RZ, UR4 ;  /* 0x00000004ff067e24 */ /* 0x000fc6000f8e00ff */
[----:B------:R-:W-:Y:S02]  /*b1f0*/  LOP3.LUT R0, R0, R3, RZ, 0x3c, !PT ;  /* 0x0000000300007212 */ /* 0x000fe400078e3cff */
[----:B------:R-:W-:Y:S02]  /*b200*/  SHF.L.U32 R6, R6, 0x1f, RZ ;  /* 0x0000001f06067819 */ /* 0x000fe400000006ff */
[----:B------:R-:W-:Y:S02]  /*b210*/  IADD3 R3, R17, R0, R231 ;  /* 0x0000000011037210 */ /* 0x000fe40007ffe0e7 */
[----:B------:R-:W0:Y:S03]  /*b220*/  SYNCS.PHASECHK.TRANS64.TRYWAIT P0, [R17+URZ+0x28800], R6 ;  /* 0x02880006110075a7 */ /* 0x000e26000800017f */
[C---:B---3--:R-:W-:Y:S02]  /*b230*/  VIADD R4, R3.reuse, 0x18400 ;  /* 0x0001840003047836 */ /* 0x048fe40000000000 */
[----:B------:R-:W-:Y:S01]  /*b240*/  VIADD R0, R3, 0x18440 ;  /* 0x0001844003007836 */ /* 0x000fe20000000000 */
[----:B0-----:R-:W-:Y:S06]  /*b250*/  @!P0 BRA `(.L_x_1394) ;  /* 0x0000022400808947 */ /* 0x001fec0003800000 */
.L_x_1672:
[----:B------:R-:W-:Y:S05]  /*b260*/  BSYNC B1 ;  /* 0x0000000000017941 */ /* 0x000fea0003800000 */
.L_x_1393:
[----:B------:R-:W-:Y:S01]  /*b270*/  BSSY B1, `(.L_x_1395) ;  /* 0x00000fa000017945 */ /* 0x000fe20003800000 */
[----:B------:R-:W-:-:S03]  /*b280*/  @P2 VIADD R0, R4, 0xffffffc0 ;  /* 0xffffffc004002836 */ /* 0x000fc60000000000 */
[----:B------:R-:W-:Y:S05]  /*b290*/  @P1 BRA `(.L_x_1396) ;  /* 0x0000000c00dc1947 */ /* 0x000fea0003800000 */
[----:B------:R-:W1:Y:S01]  /*b2a0*/  LDC R4, c[0x0][0x3f4] ;  /* 0x0000fd00ff047b82 */ /* 0x000e620000000800 */
[----:B------:R-:W-:Y:S01]  /*b2b0*/  BSSY B2, `(.L_x_1397) ;  /* 0x000007a000027945 */ /* 0x000fe20003800000 */
[-C--:B-1----:R-:W-:Y:S02]  /*b2c0*/  ISETP.GE.AND P0, PT, R208, R4.reuse, PT ;  /* 0x00000004d000720c */ /* 0x082fe40003f06270 */
[----:B------:R-:W-:-:S11]  /*b2d0*/  ISETP.GE.AND P1, PT, R213, R4, PT ;  /* 0x00000004d500720c */ /* 0x000fd60003f26270 */
[----:B------:R-:W-:Y:S05]  /*b2e0*/  @P0 BRA `(.L_x_1398) ;  /* 0x0000000400d80947 */ /* 0x000fea0003800000 */
[----:B0-----:R-:W0:Y:S01]  /*b2f0*/  LDS.128 R4, [R3+0x18400] ;  /* 0x0184000003047984 */ /* 0x001e220000000c00 */
[----:B-----5:R-:W-:Y:S02]  /*b300*/  SHF.R.U32.HI R32, RZ, 0x8, R30 ;  /* 0x00000008ff207819 */ /* 0x020fe4000001161e */
[----:B------:R-:W-:Y:S02]  /*b310*/  LOP3.LUT R15, R30, 0xff, RZ, 0xc0, !PT ;  /* 0x000000ff1e0f7812 */ /* 0x000fe400078ec0ff */
[----:B------:R-:W-:Y:S02]  /*b320*/  LOP3.LUT R32, R32, 0xff, RZ, 0xc0, !PT ;  /* 0x000000ff20207812 */ /* 0x000fe400078ec0ff */
[----:B------:R-:W-:Y:S02]  /*b330*/  SHF.R.U32.HI R34, RZ, 0x8, R31 ;  /* 0x00000008ff227819 */ /* 0x000fe4000001161f */
[----:B------:R-:W-:Y:S02]  /*b340*/  SHF.R.U32.HI R38, RZ, 0x8, R29 ;  /* 0x00000008ff267819 */ /* 0x000fe4000001161d */
[----:B------:R-:W-:-:S02]  /*b350*/  PRMT R15, R32, 0x7604, R15 ;  /* 0x00007604200f7816 */ /* 0x000fc4000000000f */
[----:B------:R-:W-:Y:S02]  /*b360*/  LOP3.LUT R33, R31, 0xff, RZ, 0xc0, !PT ;  /* 0x000000ff1f217812 */ /* 0x000fe400078ec0ff */
[----:B------:R-:W-:Y:S02]  /*b370*/  LOP3.LUT R34, R34, 0xff, RZ, 0xc0, !PT ;  /* 0x000000ff22227812 */ /* 0x000fe400078ec0ff */
[----:B------:R-:W-:Y:S02]  /*b380*/  SHF.R.U32.HI R40, RZ, 0x10, R31 ;  /* 0x00000010ff287819 */ /* 0x000fe4000001161f */
[----:B------:R-:W-:Y:S02]  /*b390*/  SHF.R.U32.HI R32, RZ, 0x8, R28 ;  /* 0x00000008ff207819 */ /* 0x000fe4000001161c */
[----:B------:R-:W-:Y:S02]  /*b3a0*/  SHF.R.U32.HI R39, RZ, 0x10, R29 ;  /* 0x00000010ff277819 */ /* 0x000fe4000001161d */
[----:B------:R-:W-:-:S02]  /*b3b0*/  LOP3.LUT R37, R29, 0xff, RZ, 0xc0, !PT ;  /* 0x000000ff1d257812 */ /* 0x000fc400078ec0ff */
[----:B------:R-:W-:Y:S01]  /*b3c0*/  LOP3.LUT R38, R38, 0xff, RZ, 0xc0, !PT ;  /* 0x000000ff26267812 */ /* 0x000fe200078ec0ff */
[----:B------:R-:W-:Y:S01]  /*b3d0*/  IMAD.U32 R39, R39, 0x10000, RZ ;  /* 0x0001000027277824 */ /* 0x000fe200078e00ff */
[----:B------:R-:W-:Y:S02]  /*b3e0*/  PRMT R33, R34, 0x7604, R33 ;  /* 0x0000760422217816 */ /* 0x000fe40000000021 */
[----:B------:R-:W-:Y:S01]  /*b3f0*/  LOP3.LUT R35, R32, 0xff, RZ, 0xc0, !PT ;  /* 0x000000ff20237812 */ /* 0x000fe200078ec0ff */
[----:B------:R-:W-:Y:S01]  /*b400*/  IMAD.U32 R32, R40, 0x10000, RZ ;  /* 0x0001000028207824 */ /* 0x000fe200078e00ff */
[----:B------:R-:W-:Y:S02]  /*b410*/  LOP3.LUT R34, R28, 0xff, RZ, 0xc0, !PT ;  /* 0x000000ff1c227812 */ /* 0x000fe400078ec0ff */
[----:B------:R-:W-:Y:S02]  /*b420*/  PRMT R38, R38, 0x7604, R37 ;  /* 0x0000760426267816 */ /* 0x000fe40000000025 */
[----:B------:R-:W-:-:S02]  /*b430*/  PRMT R37, R35, 0x7604, R34 ;  /* 0x0000760423257816 */ /* 0x000fc40000000022 */
[----:B------:R-:W-:Y:S02]  /*b440*/  LOP3.LUT R35, R33, 0xff0000, R32, 0xf8, !PT ;  /* 0x00ff000021237812 */ /* 0x000fe400078ef820 */
[----:B------:R-:W-:Y:S02]  /*b450*/  LOP3.LUT R39, R38, 0xff0000, R39, 0xf8, !PT ;  /* 0x00ff000026277812 */ /* 0x000fe400078ef827 */
[----:B------:R-:W-:Y:S02]  /*b460*/  LOP3.LUT R35, R35, 0xff000000, R31, 0xf8, !PT ;  /* 0xff00000023237812 */ /* 0x000fe400078ef81f */
[----:B------:R-:W-:Y:S02]  /*b470*/  LOP3.LUT R39, R39, 0xff000000, R29, 0xf8, !PT ;  /* 0xff00000027277812 */ /* 0x000fe400078ef81d */
[----:B------:R-:W-:Y:S02]  /*b480*/  LOP3.LUT R33, R15, 0xff0000, R30, 0xf8, !PT ;  /* 0x00ff00000f217812 */ /* 0x000fe400078ef81e */
[----:B0-----:R-:W-:-:S02]  /*b490*/  F2FP.F16.E4M3.UNPACK_B R15, R6.H1 ;  /* 0x00000006ff0f723e */ /* 0x001fc400030006ff */
[----:B------:R-:W-:Y:S02]  /*b4a0*/  F2FP.F16.E4M3.UNPACK_B R38, R39 ;  /* 0x00000027ff26723e */ /* 0x000fe400020006ff */
[----:B------:R-:W-:Y:S02]  /*b4b0*/  F2FP.F16.E4M3.UNPACK_B R32, R35 ;  /* 0x00000023ff20723e */ /* 0x000fe400020006ff */
[----:B------:R-:W-:Y:S01]  /*b4c0*/  LOP3.LUT R33, R33, 0xff000000, R30, 0xf8, !PT ;  /* 0xff00000021217812 */ /* 0x000fe200078ef81e */
[--C-:B------:R-:W-:Y:S01]  /*b4d0*/  HADD2.F32 R30, -RZ, R15.reuse.H0_H0 ;  /* 0x2000000fff1e7230 */ /* 0x100fe20000004100 */
[--C-:B------:R-:W-:Y:S01]  /*b4e0*/  LOP3.LUT R37, R37, 0xff0000, R28.reuse, 0xf8, !PT ;  /* 0x00ff000025257812 */ /* 0x100fe200078ef81c */
[----:B------:R-:W-:Y:S01]  /*b4f0*/  HADD2.F32 R15, -RZ, R15.H1_H1 ;  /* 0x3000000fff0f7230 */ /* 0x000fe20000004100 */
[----:B------:R-:W-:Y:S01]  /*b500*/  F2FP.F16.E4M3.UNPACK_B R29, R6 ;  /* 0x00000006ff1d723e */ /* 0x000fe200020006ff */
[----:B------:R-:W-:Y:S01]  /*b510*/  HADD2.F32 R40, -RZ, R38.H1_H1 ;  /* 0x30000026ff287230 */ /* 0x000fe20000004100 */
[----:B------:R-:W-:Y:S01]  /*b520*/  LOP3.LUT R37, R37, 0xff000000, R28, 0xf8, !PT ;  /* 0xff00000025257812 */ /* 0x000fe200078ef81c */
[----:B------:R-:W-:Y:S01]  /*b530*/  HADD2.F32 R34, -RZ, R32.H1_H1 ;  /* 0x30000020ff227230 */ /* 0x000fe20000004100 */
[----:B------:R-:W-:Y:S01]  /*b540*/  F2FP.F16.E4M3.UNPACK_B R28, R5.H1 ;  /* 0x00000005ff1c723e */ /* 0x000fe200030006ff */
[----:B------:R-:W-:-:S02]  /*b550*/  HADD2.F32 R38, -RZ, R38.H0_H0 ;  /* 0x20000026ff267230 */ /* 0x000fc40000004100 */
[C---:B------:R-:W-:Y:S01]  /*b560*/  FMUL.FTZ R41, R15.reuse, R40 ;  /* 0x000000280f297220 */ /* 0x040fe20000410000 */
[----:B------:R-:W-:Y:S02]  /*b570*/  HADD2.F32 R32, -RZ, R32.H0_H0 ;  /* 0x20000020ff207230 */ /* 0x000fe40000004100 */
[-C--:B------:R-:W-:Y:S01]  /*b580*/  FMUL.FTZ R43, R15, R34.reuse ;  /* 0x000000220f2b7220 */ /* 0x080fe20000410000 */
[----:B------:R-:W-:Y:S01]  /*b590*/  F2FP.F16.E4M3.UNPACK_B R15, R5 ;  /* 0x00000005ff0f723e */ /* 0x000fe200020006ff */
[--C-:B------:R-:W-:Y:S01]  /*b5a0*/  HADD2.F32 R5, -RZ, R29.reuse.H1_H1 ;  /* 0x3000001dff057230 */ /* 0x100fe20000004100 */
[----:B------:R-:W-:Y:S01]  /*b5b0*/  F2FP.F16.E4M3.UNPACK_B R31, R7 ;  /* 0x00000007ff1f723e */ /* 0x000fe200020006ff */
[C---:B------:R-:W-:Y:S01]  /*b5c0*/  FFMA.FTZ R42, R30.reuse, R34, -R41 ;  /* 0x000000221e2a7223 */ /* 0x040fe20000010829 */
        /* <DEDUP_REMOVED lines=8> */
[----:B------:R-:W-:-:S02]  /*b650*/  HADD2.F32 R34, -RZ, R39.H0_H0 ;  /* 0x20000027ff227230 */ /* 0x000fc40000004100 */
[C---:B------:R-:W-:Y:S01]  /*b660*/  FFMA.FTZ R40, R29.reuse, R32, -R30 ;  /* 0x000000201d287223 */ /* 0x040fe2000001081e */
[----:B------:R-:W-:Y:S02]  /*b670*/  HADD2.F32 R30, -RZ, R35.H0_H0 ;  /* 0x20000023ff1e7230 */ /* 0x000fe40000004100 */
[----:B------:R-:W-:Y:S01]  /*b680*/  FFMA.FTZ R41, R29, R38, R41 ;  /* 0x000000261d297223 */ /* 0x000fe20000010029 */
[----:B------:R-:W-:Y:S02]  /*b690*/  HADD2.F32 R31, -RZ, R31.H0_H0 ;  /* 0x2000001fff1f7230 */ /* 0x000fe40000004100 */
[C---:B------:R-:W-:Y:S01]  /*b6a0*/  FMUL.FTZ R32, R5.reuse, R34 ;  /* 0x0000002205207220 */ /* 0x040fe20000410000 */
[----:B------:R-:W-:Y:S02]  /*b6b0*/  HADD2.F32 R38, -RZ, R39.H1_H1 ;  /* 0x30000027ff267230 */ /* 0x000fe40000004100 */
[----:B------:R-:W-:Y:S01]  /*b6c0*/  FMUL.FTZ R44, R5, R30 ;  /* 0x0000001e052c7220 */ /* 0x000fe20000410000 */
[----:B------:R-:W-:-:S02]  /*b6d0*/  HADD2.F32 R29, -RZ, R7.H1_H1 ;  /* 0x30000007ff1d7230 */ /* 0x000fc40000004100 */
[C---:B------:R-:W-:Y:S01]  /*b6e0*/  FFMA.FTZ R39, R31.reuse, R30, -R32 ;  /* 0x0000001e1f277223 */ /* 0x040fe20000010820 */
[----:B------:R-:W-:Y:S02]  /*b6f0*/  HADD2.F32 R30, -RZ, R35.H1_H1 ;  /* 0x30000023ff1e7230 */ /* 0x000fe40000004100 */
[----:B------:R-:W-:Y:S01]  /*b700*/  FFMA.FTZ R44, R31, R34, R44 ;  /* 0x000000221f2c7223 */ /* 0x000fe2000001002c */
[----:B------:R-:W-:Y:S01]  /*b710*/  F2FP.F16.E4M3.UNPACK_B R6, R4 ;  /* 0x00000004ff06723e */ /* 0x000fe200020006ff */
[----:B------:R-:W-:Y:S02]  /*b720*/  HADD2.F32 R5, -RZ, R7.H0_H0 ;  /* 0x20000007ff057230 */ /* 0x000fe40000004100 */
[C---:B------:R-:W-:Y:S01]  /*b730*/  FMUL.FTZ R32, R29.reuse, R38 ;  /* 0x000000261d207220 */ /* 0x040fe20000410000 */
[----:B------:R-:W-:Y:S01]  /*b740*/  FMUL.FTZ R34, R29, R30 ;  /* 0x0000001e1d227220 */ /* 0x000fe20000410000 */
[----:B------:R-:W-:Y:S02]  /*b750*/  F2FP.F16.E4M3.UNPACK_B R4, R4.H1 ;  /* 0x00000004ff04723e */ /* 0x000fe400030006ff */
[----:B------:R-:W-:Y:S01]  /*b760*/  F2FP.F16.E4M3.UNPACK_B R31, R37 ;  /* 0x00000025ff1f723e */ /* 0x000fe200020006ff */
[C---:B------:R-:W-:Y:S01]  /*b770*/  FFMA.FTZ R45, R5.reuse, R30, -R32 ;  /* 0x0000001e052d7223 */ /* 0x040fe20000010820 */
[-C--:B------:R-:W-:Y:S01]  /*b780*/  F2FP.F16.E4M3.UNPACK_B R29, R33.reuse ;  /* 0x00000021ff1d723e */ /* 0x080fe200020006ff */
[----:B------:R-:W-:Y:S01]  /*b790*/  FFMA.FTZ R46, R5, R38, R34 ;  /* 0x00000026052e7223 */ /* 0x000fe20000010022 */
[----:B------:R-:W-:Y:S01]  /*b7a0*/  HADD2.F32 R7, -RZ, R4.H1_H1 ;  /* 0x30000004ff077230 */ /* 0x000fe20000004100 */
[----:B------:R-:W-:Y:S01]  /*b7b0*/  F2FP.F16.E4M3.UNPACK_B R33, R33.H1 ;  /* 0x00000021ff21723e */ /* 0x000fe200030006ff */
[----:B------:R-:W-:Y:S01]  /*b7c0*/  HADD2.F32 R32, -RZ, R31.H1_H1 ;  /* 0x3000001fff207230 */ /* 0x000fe20000004100 */
[----:B------:R-:W-:Y:S01]  /*b7d0*/  F2FP.F16.E4M3.UNPACK_B R37, R37.H1 ;  /* 0x00000025ff25723e */ /* 0x000fe200030006ff */
[----:B------:R-:W-:-:S02]  /*b7e0*/  HADD2.F32 R30, -RZ, R29.H1_H1 ;  /* 0x3000001dff1e7230 */ /* 0x000fc40000004100 */
[----:B------:R-:W-:Y:S02]  /*b7f0*/  HADD2.F32 R5, -RZ, R4.H0_H0 ;  /* 0x20000004ff057230 */ /* 0x000fe40000004100 */
[C---:B------:R-:W-:Y:S01]  /*b800*/  FMUL.FTZ R34, R7.reuse, R32 ;  /* 0x0000002007227220 */ /* 0x040fe20000410000 */
[----:B------:R-:W-:Y:S02]  /*b810*/  HADD2.F32 R31, -RZ, R31.H0_H0 ;  /* 0x2000001fff1f7230 */ /* 0x000fe40000004100 */
[-C--:B------:R-:W-:Y:S01]  /*b820*/  FMUL.FTZ R38, R7, R30.reuse ;  /* 0x0000001e07267220 */ /* 0x080fe20000410000 */
[--C-:B------:R-:W-:Y:S02]  /*b830*/  HADD2.F32 R4, -RZ, R6.reuse.H1_H1 ;  /* 0x30000006ff047230 */ /* 0x100fe40000004100 */
[C---:B------:R-:W-:Y:S01]  /*b840*/  FFMA.FTZ R34, R5.reuse, R30, -R34 ;  /* 0x0000001e05227223 */ /* 0x040fe20000010822 */
[----:B------:R-:W-:Y:S02]  /*b850*/  HADD2.F32 R29, -RZ, R29.H0_H0 ;  /* 0x2000001dff1d7230 */ /* 0x000fe40000004100 */
[----:B------:R-:W-:Y:S01]  /*b860*/  FFMA.FTZ R35, R5, R32, R38 ;  /* 0x0000002005237223 */ /* 0x000fe20000010026 */
[----:B------:R-:W-:-:S02]  /*b870*/  HADD2.F32 R6, -RZ, R6.H0_H0 ;  /* 0x20000006ff067230 */ /* 0x000fc40000004100 */
[C---:B------:R-:W-:Y:S01]  /*b880*/  FMUL.FTZ R7, R4.reuse, R31 ;  /* 0x0000001f04077220 */ /* 0x040fe20000410000 */
[--C-:B------:R-:W-:Y:S02]  /*b890*/  HADD2.F32 R5, -RZ, R28.reuse.H1_H1 ;  /* 0x3000001cff057230 */ /* 0x100fe40000004100 */
[-C--:B------:R-:W-:Y:S01]  /*b8a0*/  FMUL.FTZ R4, R4, R29.reuse ;  /* 0x0000001d04047220 */ /* 0x080fe20000410000 */
[----:B------:R-:W-:Y:S02]  /*b8b0*/  HADD2.F32 R28, -RZ, R28.H0_H0 ;  /* 0x2000001cff1c7230 */ /* 0x000fe40000004100 */
[C---:B------:R-:W-:Y:S01]  /*b8c0*/  FFMA.FTZ R29, R6.reuse, R29, -R7 ;  /* 0x0000001d061d7223 */ /* 0x040fe20000010807 */
[----:B------:R-:W-:Y:S02]  /*b8d0*/  HADD2.F32 R7, -RZ, R37.H1_H1 ;  /* 0x30000025ff077230 */ /* 0x000fe40000004100 */
[----:B------:R-:W-:Y:S01]  /*b8e0*/  FFMA.FTZ R30, R6, R31, R4 ;  /* 0x0000001f061e7223 */ /* 0x000fe20000010004 */
[----:B------:R-:W-:-:S02]  /*b8f0*/  HADD2.F32 R6, -RZ, R33.H1_H1 ;  /* 0x30000021ff067230 */ /* 0x000fc40000004100 */
[----:B------:R-:W-:Y:S02]  /*b900*/  HADD2.F32 R37, -RZ, R37.H0_H0 ;  /* 0x20000025ff257230 */ /* 0x000fe40000004100 */
[C---:B------:R-:W-:Y:S01]  /*b910*/  FMUL.FTZ R31, R5.reuse, R7 ;  /* 0x00000007051f7220 */ /* 0x040fe20000410000 */
[----:B------:R-:W-:Y:S02]  /*b920*/  HADD2.F32 R4, -RZ, R15.H1_H1 ;  /* 0x3000000fff047230 */ /* 0x000fe40000004100 */
[-C--:B------:R-:W-:Y:S01]  /*b930*/  FMUL.FTZ R38, R5, R6.reuse ;  /* 0x0000000605267220 */ /* 0x080fe20000410000 */
[----:B------:R-:W-:Y:S02]  /*b940*/  HADD2.F32 R33, -RZ, R33.H0_H0 ;  /* 0x20000021ff217230 */ /* 0x000fe40000004100 */
[----:B------:R-:W-:Y:S01]  /*b950*/  FFMA.FTZ R31, R28, R6, -R31 ;  /* 0x000000061c1f7223 */ /* 0x000fe2000001081f */
[----:B------:R-:W-:Y:S02]  /*b960*/  HADD2.F32 R15, -RZ, R15.H0_H0 ;  /* 0x2000000fff0f7230 */ /* 0x000fe40000004100 */
[----:B------:R-:W-:Y:S01]  /*b970*/  FMUL.FTZ R32, R4, R37 ;  /* 0x0000002504207220 */ /* 0x000fe20000410000 */
[----:B------:R-:W-:Y:S01]  /*b980*/  FFMA.FTZ R38, R28, R7, R38 ;  /* 0x000000071c267223 */ /* 0x000fe20000010026 */
[-C--:B------:R-:W-:Y:S01]  /*b990*/  FMUL.FTZ R4, R4, R33.reuse ;  /* 0x0000002104047220 */ /* 0x080fe20000410000 */
[----:B------:R-:W-:Y:S01]  /*b9a0*/  F2FP.SATFINITE.E4M3.F32.PACK_AB_MERGE_C R6, R43, R42, RZ ;  /* 0x0000002a2b06723e */ /* 0x000fe200048070ff */
[C---:B------:R-:W-:Y:S01]  /*b9b0*/  FFMA.FTZ R5, R15.reuse, R33, -R32 ;  /* 0x000000210f057223 */ /* 0x040fe20000010820 */
[----:B------:R-:W-:Y:S01]  /*b9c0*/  F2FP.SATFINITE.E4M3.F32.PACK_AB_MERGE_C R7, R46, R45, RZ ;  /* 0x0000002d2e07723e */ /* 0x000fe200048070ff */
[----:B------:R-:W-:Y:S01]  /*b9d0*/  FFMA.FTZ R28, R15, R37, R4 ;  /* 0x000000250f1c7223 */ /* 0x000fe20000010004 */
[----:B------:R-:W-:-:S02]  /*b9e0*/  F2FP.SATFINITE.E4M3.F32.PACK_AB_MERGE_C R4, R35, R34, RZ ;  /* 0x000000222304723e */ /* 0x000fc400048070ff */
[----:B------:R-:W-:Y:S02]  /*b9f0*/  F2FP.SATFINITE.E4M3.F32.PACK_AB_MERGE_C R31, R38, R31, RZ ;  /* 0x0000001f261f723e */ /* 0x000fe400048070ff */
[----:B------:R-:W-:Y:S02]  /*ba00*/  F2FP.SATFINITE.E4M3.F32.PACK_AB_MERGE_C R6, R41, R40, R6 ;  /* 0x000000282906723e */ /* 0x000fe40004807006 */
[----:B------:R-:W-:Y:S02]  /*ba10*/  F2FP.SATFINITE.E4M3.F32.PACK_AB_MERGE_C R7, R44, R39, R7 ;  /* 0x000000272c07723e */ /* 0x000fe40004807007 */
[----:B------:R-:W-:Y:S02]  /*ba20*/  F2FP.SATFINITE.E4M3.F32.PACK_AB_MERGE_C R4, R30, R29, R4 ;  /* 0x0000001d1e04723e */ /* 0x000fe40004807004 */
[----:B------:R-:W-:-:S05]  /*ba30*/  F2FP.SATFINITE.E4M3.F32.PACK_AB_MERGE_C R5, R28, R5, R31 ;  /* 0x000000051c05723e */ /* 0x000fca000480701f */
[----:B------:R1:W-:Y:S02]  /*ba40*/  STS.128 [R3+0x18400], R4 ;  /* 0x0184000403007388 */ /* 0x0003e40000000c00 */
.L_x_1398:
[----:B------:R-:W-:Y:S05]  /*ba50*/  BSYNC B2 ;  /* 0x0000000000027941 */ /* 0x000fea0003800000 */
.L_x_1397:
[----:B------:R-:W-:Y:S05]  /*ba60*/  @P1 BRA `(.L_x_1396) ;  /* 0x0000000400e81947 */ /* 0x000fea0003800000 */
[----:B01----:R-:W0:Y:S01]  /*ba70*/  LDS.128 R4, [R0] ;  /* 0x0000000000047984 */ /* 0x003e220000000c00 */
[----:B-----5:R-:W-:Y:S02]  /*ba80*/  SHF.R.U32.HI R29, RZ, 0x8, R25 ;  /* 0x00000008ff1d7819 */ /* 0x020fe40000011619 */
[----:B------:R-:W-:Y:S02]  /*ba90*/  SHF.R.U32.HI R34, RZ, 0x8, R21 ;  /* 0x00000008ff227819 */ /* 0x000fe40000011615 */
[----:B------:R-:W-:Y:S02]  /*baa0*/  SHF.R.U32.HI R31, RZ, 0x8, R20 ;  /* 0x00000008ff1f7819 */ /* 0x000fe40000011614 */
[----:B------:R-:W-:Y:S02]  /*bab0*/  LOP3.LUT R30, R25, 0xff, RZ, 0xc0, !PT ;  /* 0x000000ff191e7812 */ /* 0x000fe400078ec0ff */
[----:B------:R-:W-:Y:S02]  /*bac0*/  LOP3.LUT R35, R21, 0xff, RZ, 0xc0, !PT ;  /* 0x000000ff15237812 */ /* 0x000fe400078ec0ff */
[----:B------:R-:W-:-:S02]  /*bad0*/  LOP3.LUT R29, R29, 0xff, RZ, 0xc0, !PT ;  /* 0x000000ff1d1d7812 */ /* 0x000fc400078ec0ff */
[----:B------:R-:W-:Y:S02]  /*bae0*/  LOP3.LUT R34, R34, 0xff, RZ, 0xc0, !PT ;  /* 0x000000ff22227812 */ /* 0x000fe400078ec0ff */
[----:B------:R-:W-:Y:S02]  /*baf0*/  SHF.R.U32.HI R15, RZ, 0x8, R24 ;  /* 0x00000008ff0f7819 */ /* 0x000fe40000011618 */
[----:B------:R-:W-:Y:S02]  /*bb00*/  LOP3.LUT R32, R31, 0xff, RZ, 0xc0, !PT ;  /* 0x000000ff1f207812 */ /* 0x000fe400078ec0ff */
[----:B------:R-:W-:Y:S02]  /*bb10*/  PRMT R31, R29, 0x7604, R30 ;  /* 0x000076041d1f7816 */ /* 0x000fe4000000001e */
[----:B------:R-:W-:Y:S02]  /*bb20*/  PRMT R35, R34, 0x7604, R35 ;  /* 0x0000760422237816 */ /* 0x000fe40000000023 */
[----:B------:R-:W-:-:S02]  /*bb30*/  SHF.R.U32.HI R30, RZ, 0x10, R25 ;  /* 0x00000010ff1e7819 */ /* 0x000fc40000011619 */
[----:B------:R-:W-:Y:S02]  /*bb40*/  SHF.R.U32.HI R34, RZ, 0x10, R21 ;  /* 0x00000010ff227819 */ /* 0x000fe40000011615 */
[----:B------:R-:W-:Y:S02]  /*bb50*/  LOP3.LUT R28, R24, 0xff, RZ, 0xc0, !PT ;  /* 0x000000ff181c7812 */ /* 0x000fe400078ec0ff */
[----:B------:R-:W-:Y:S02]  /*bb60*/  LOP3.LUT R15, R15, 0xff, RZ, 0xc0, !PT ;  /* 0x000000ff0f0f7812 */ /* 0x000fe400078ec0ff */
[----:B------:R-:W-:Y:S02]  /*bb70*/  LOP3.LUT R30, R30, 0xff, RZ, 0xc0, !PT ;  /* 0x000000ff1e1e7812 */ /* 0x000fe400078ec0ff */
[----:B------:R-:W-:Y:S02]  /*bb80*/  LOP3.LUT R34, R34, 0xff, RZ, 0xc0, !PT ;  /* 0x000000ff22227812 */ /* 0x000fe400078ec0ff */
[----:B------:R-:W-:-:S02]  /*bb90*/  PRMT R28, R15, 0x7604, R28 ;  /* 0x000076040f1c7816 */ /* 0x000fc4000000001c */
[----:B------:R-:W-:Y:S02]  /*bba0*/  LOP3.LUT R33, R20, 0xff, RZ, 0xc0, !PT ;  /* 0x000000ff14217812 */ /* 0x000fe400078ec0ff */
[----:B------:R-:W-:Y:S02]  /*bbb0*/  SHF.R.U32.HI R15, RZ, 0x10, R24 ;  /* 0x00000010ff0f7819 */ /* 0x000fe40000011618 */
[----:B------:R-:W-:Y:S02]  /*bbc0*/  SHF.R.U32.HI R29, RZ, 0x10, R20 ;  /* 0x00000010ff1d7819 */ /* 0x000fe40000011614 */
[----:B------:R-:W-:Y:S02]  /*bbd0*/  PRMT R31, R30, 0x7054, R31 ;  /* 0x000070541e1f7816 */ /* 0x000fe4000000001f */
[----:B------:R-:W-:Y:S02]  /*bbe0*/  PRMT R35, R34, 0x7054, R35 ;  /* 0x0000705422237816 */ /* 0x000fe40000000023 */
[----:B------:R-:W-:-:S02]  /*bbf0*/  PRMT R33, R32, 0x7604, R33 ;  /* 0x0000760420217816 */ /* 0x000fc40000000021 */
[----:B------:R-:W-:Y:S02]  /*bc00*/  LOP3.LUT R15, R15, 0xff, RZ, 0xc0, !PT ;  /* 0x000000ff0f0f7812 */ /* 0x000fe400078ec0ff */
[----:B------:R-:W-:Y:S02]  /*bc10*/  LOP3.LUT R32, R29, 0xff, RZ, 0xc0, !PT ;  /* 0x000000ff1d207812 */ /* 0x000fe400078ec0ff */
[----:B------:R-:W-:Y:S02]  /*bc20*/  LOP3.LUT R35, R35, 0xff000000, R21, 0xf8, !PT ;  /* 0xff00000023237812 */ /* 0x000fe400078ef815 */
[----:B------:R-:W-:Y:S02]  /*bc30*/  LOP3.LUT R31, R31, 0xff000000, R25, 0xf8, !PT ;  /* 0xff0000001f1f7812 */ /* 0x000fe400078ef819 */
[----:B------:R-:W-:Y:S02]  /*bc40*/  PRMT R29, R15, 0x7054, R28 ;  /* 0x000070540f1d7816 */ /* 0x000fe4000000001c */
[----:B------:R-:W-:-:S02]  /*bc50*/  PRMT R33, R32, 0x7054, R33 ;  /* 0x0000705420217816 */ /* 0x000fc40000000021 */
[-C--:B0-----:R-:W-:Y:S02]  /*bc60*/  F2FP.F16.E4M3.UNPACK_B R15, R6.reuse.H1 ;  /* 0x00000006ff0f723e */ /* 0x081fe400030006ff */
[----:B------:R-:W-:Y:S02]  /*bc70*/  F2FP.F16.E4M3.UNPACK_B R32, R35 ;  /* 0x00000023ff20723e */ /* 0x000fe400020006ff */
[----:B------:R-:W-:Y:S02]  /*bc80*/  F2FP.F16.E4M3.UNPACK_B R28, R31 ;  /* 0x0000001fff1c723e */ /* 0x000fe400020006ff */
[----:B------:R-:W-:Y:S01]  /*bc90*/  LOP3.LUT R29, R29, 0xff000000, R24, 0xf8, !PT ;  /* 0xff0000001d1d7812 */ /* 0x000fe200078ef818 */
[--C-:B------:R-:W-:Y:S01]  /*bca0*/  HADD2.F32 R24, -RZ, R15.reuse.H0_H0 ;  /* 0x2000000fff187230 */ /* 0x100fe20000004100 */
[----:B------:R-:W-:Y:S01]  /*bcb0*/  F2FP.F16.E4M3.UNPACK_B R21, R6 ;  /* 0x00000006ff15723e */ /* 0x000fe200020006ff */
[----:B------:R-:W-:Y:S01]  /*bcc0*/  HADD2.F32 R15, -RZ, R15.H1_H1 ;  /* 0x3000000fff0f7230 */ /* 0x000fe20000004100 */
[----:B------:R-:W-:Y:S01]  /*bcd0*/  LOP3.LUT R33, R33, 0xff000000, R20, 0xf8, !PT ;  /* 0xff00000021217812 */ /* 0x000fe200078ef814 */
[----:B------:R-:W-:Y:S01]  /*bce0*/  HADD2.F32 R34, -RZ, R32.H1_H1 ;  /* 0x30000020ff227230 */ /* 0x000fe20000004100 */
[----:B------:R-:W-:Y:S01]  /*bcf0*/  F2FP.F16.E4M3.UNPACK_B R20, R5.H1 ;  /* 0x00000005ff14723e */ /* 0x000fe200030006ff */
[----:B------:R-:W-:Y:S01]  /*bd00*/  HADD2.F32 R30, -RZ, R28.H1_H1 ;  /* 0x3000001cff1e7230 */ /* 0x000fe20000004100 */
[----:B------:R-:W-:Y:S01]  /*bd10*/  F2FP.F16.E4M3.UNPACK_B R25, R7 ;  /* 0x00000007ff19723e */ /* 0x000fe200020006ff */
[----:B------:R-:W-:-:S02]  /*bd20*/  HADD2.F32 R32, -RZ, R32.H0_H0 ;  /* 0x20000020ff207230 */ /* 0x000fc40000004100 */
[C---:B------:R-:W-:Y:S01]  /*bd30*/  FMUL.FTZ R37, R15.reuse, R34 ;  /* 0x000000220f257220 */ /* 0x040fe20000410000 */
[----:B------:R-:W-:Y:S02]  /*bd40*/  HADD2.F32 R28, -RZ, R28.H0_H0 ;  /* 0x2000001cff1c7230 */ /* 0x000fe40000004100 */
[-C--:B------:R-:W-:Y:S01]  /*bd50*/  FMUL.FTZ R39, R15, R30.reuse ;  /* 0x0000001e0f277220 */ /* 0x080fe20000410000 */
[----:B------:R-:W-:Y:S01]  /*bd60*/  F2FP.F16.E4M3.UNPACK_B R15, R5 ;  /* 0x00000005ff0f723e */ /* 0x000fe200020006ff */
[--C-:B------:R-:W-:Y:S01]  /*bd70*/  HADD2.F32 R5, -RZ, R21.reuse.H1_H1 ;  /* 0x30000015ff057230 */ /* 0x100fe20000004100 */
[----:B------:R-:W-:Y:S01]  /*bd80*/  F2FP.F16.E4M3.UNPACK_B R35, R35.H1 ;  /* 0x00000023ff23723e */ /* 0x000fe200030006ff */
[C---:B------:R-:W-:Y:S01]  /*bd90*/  FFMA.FTZ R38, R24.reuse, R30, -R37 ;  /* 0x0000001e18267223 */ /* 0x040fe20000010825 */
        /* <DEDUP_REMOVED lines=70> */
[----:B------:R2:W-:Y:S02]  /*c200*/  STS.128 [R0], R4 ;  /* 0x0000000400007388 */ /* 0x0005e40000000c00 */
.L_x_1396:
[----:B------:R-:W-:Y:S05]  /*c210*/  BSYNC B1 ;  /* 0x0000000000017941 */ /* 0x000fea0003800000 */
.L_x_1395:
[----:B-12---:R-:W-:-:S05]  /*c220*/  VIADD R4, R23, 0x40 ;  /* 0x0000004017047836 */ /* 0x006fca0000000000 */
[----:B------:R-:W-:-:S13]  /*c230*/  ISETP.GE.AND P0, PT, R4, R14, PT ;  /* 0x0000000e0400720c */ /* 0x000fda0003f06270 */
        /* <DEDUP_REMOVED lines=8> */
[----:B------:R-:W-:Y:S02]  /*c2c0*/  SHF.R.U32.HI R28, RZ, 0x8, R27 ;  /* 0x00000008ff1c7819 */ /* 0x000fe4000001161b */
[----:B------:R-:W-:Y:S02]  /*c2d0*/  LOP3.LUT R21, R13, 0xff, RZ, 0xc0, !PT ;  /* 0x000000ff0d157812 */ /* 0x000fe400078ec0ff */
[----:B------:R-:W-:Y:S02]  /*c2e0*/  LOP3.LUT R31, R27, 0xff, RZ, 0xc0, !PT ;  /* 0x000000ff1b1f7812 */ /* 0x000fe400078ec0ff */
[----:B------:R-:W-:Y:S02]  /*c2f0*/  LOP3.LUT R20, R20, 0xff, RZ, 0xc0, !PT ;  /* 0x000000ff14147812 */ /* 0x000fe400078ec0ff */
[----:B------:R-:W-:-:S02]  /*c300*/  LOP3.LUT R28, R28, 0xff, RZ, 0xc0, !PT ;  /* 0x000000ff1c1c7812 */ /* 0x000fc400078ec0ff */
[----:B------:R-:W-:Y:S02]  /*c310*/  SHF.R.U32.HI R14, RZ, 0x8, R12 ;  /* 0x00000008ff0e7819 */ /* 0x000fe4000001160c */
[----:B------:R-:W-:Y:S02]  /*c320*/  SHF.R.U32.HI R24, RZ, 0x8, R26 ;  /* 0x00000008ff187819 */ /* 0x000fe4000001161a */
[----:B------:R-:W-:Y:S02]  /*c330*/  PRMT R21, R20, 0x7604, R21 ;  /* 0x0000760414157816 */ /* 0x000fe40000000015 */
[----:B------:R-:W-:Y:S02]  /*c340*/  PRMT R31, R28, 0x7604, R31 ;  /* 0x000076041c1f7816 */ /* 0x000fe4000000001f */
[----:B------:R-:W-:Y:S02]  /*c350*/  SHF.R.U32.HI R20, RZ, 0x10, R13 ;  /* 0x00000010ff147819 */ /* 0x000fe4000001160d */
[----:B------:R-:W-:-:S02]  /*c360*/  SHF.R.U32.HI R28, RZ, 0x10, R27 ;  /* 0x00000010ff1c7819 */ /* 0x000fc4000001161b */
[----:B------:R-:W-:Y:S02]  /*c370*/  LOP3.LUT R15, R12, 0xff, RZ, 0xc0, !PT ;  /* 0x000000ff0c0f7812 */ /* 0x000fe400078ec0ff */
[----:B------:R-:W-:Y:S02]  /*c380*/  LOP3.LUT R25, R26, 0xff, RZ, 0xc0, !PT ;  /* 0x000000ff1a197812 */ /* 0x000fe400078ec0ff */
[----:B------:R-:W-:Y:S02]  /*c390*/  LOP3.LUT R14, R14, 0xff, RZ, 0xc0, !PT ;  /* 0x000000ff0e0e7812 */ /* 0x000fe400078ec0ff */
[----:B------:R-:W-:Y:S02]  /*c3a0*/  LOP3.LUT R24, R24, 0xff, RZ, 0xc0, !PT ;  /* 0x000000ff18187812 */ /* 0x000fe400078ec0ff */
[----:B------:R-:W-:Y:S02]  /*c3b0*/  LOP3.LUT R20, R20, 0xff, RZ, 0xc0, !PT ;  /* 0x000000ff14147812 */ /* 0x000fe400078ec0ff */
[----:B------:R-:W-:-:S02]  /*c3c0*/  LOP3.LUT R28, R28, 0xff, RZ, 0xc0, !PT ;  /* 0x000000ff1c1c7812 */ /* 0x000fc400078ec0ff */
[----:B------:R-:W-:Y:S02]  /*c3d0*/  PRMT R15, R14, 0x7604, R15 ;  /* 0x000076040e0f7816 */ /* 0x000fe4000000000f */
[----:B------:R-:W-:Y:S02]  /*c3e0*/  PRMT R29, R24, 0x7604, R25 ;  /* 0x00007604181d7816 */ /* 0x000fe40000000019 */
[----:B------:R-:W-:Y:S02]  /*c3f0*/  SHF.R.U32.HI R14, RZ, 0x10, R12 ;  /* 0x00000010ff0e7819 */ /* 0x000fe4000001160c */
[----:B------:R-:W-:Y:S02]  /*c400*/  SHF.R.U32.HI R24, RZ, 0x10, R26 ;  /* 0x00000010ff187819 */ /* 0x000fe4000001161a */
        /* <DEDUP_REMOVED lines=12> */
[----:B------:R-:W-:Y:S01]  /*c4d0*/  HADD2.F32 R12, -RZ, R14.H1_H1 ;  /* 0x3000000eff0c7230 */ /* 0x000fe20000004100 */
[----:B------:R-:W-:Y:S01]  /*c4e0*/  LOP3.LUT R29, R29, 0xff000000, R26, 0xf8, !PT ;  /* 0xff0000001d1d7812 */ /* 0x000fe200078ef81a */
[--C-:B------:R-:W-:Y:S01]  /*c4f0*/  HADD2.F32 R28, -RZ, R27.reuse.H1_H1 ;  /* 0x3000001bff1c7230 */ /* 0x100fe20000004100 */
[----:B------:R-:W-:Y:S01]  /*c500*/  F2FP.F16.E4M3.UNPACK_B R13, R5.H1 ;  /* 0x00000005ff0d723e */ /* 0x000fe200030006ff */
[----:B------:R-:W-:Y:S01]  /*c510*/  HADD2.F32 R26, -RZ, R24.H1_H1 ;  /* 0x30000018ff1a7230 */ /* 0x000fe20000004100 */
[----:B------:R-:W-:Y:S01]  /*c520*/  F2FP.F16.E4M3.UNPACK_B R20, R7 ;  /* 0x00000007ff14723e */ /* 0x000fe200020006ff */
[----:B------:R-:W-:Y:S01]  /*c530*/  HADD2.F32 R15, -RZ, R14.H0_H0 ;  /* 0x2000000eff0f7230 */ /* 0x000fe20000004100 */
[----:B------:R-:W-:Y:S01]  /*c540*/  F2FP.F16.E4M3.UNPACK_B R14, R6 ;  /* 0x00000006ff0e723e */ /* 0x000fe200020006ff */
[C---:B------:R-:W-:Y:S01]  /*c550*/  FMUL.FTZ R30, R12.reuse, R28 ;  /* 0x0000001c0c1e7220 */ /* 0x040fe20000410000 */
[----:B------:R-:W-:Y:S01]  /*c560*/  FMUL.FTZ R33, R12, R26 ;  /* 0x0000001a0c217220 */ /* 0x000fe20000410000 */
[----:B------:R-:W-:Y:S01]  /*c570*/  F2FP.F16.E4M3.UNPACK_B R12, R5 ;  /* 0x00000005ff0c723e */ /* 0x000fe200020006ff */
[----:B------:R-:W-:-:S02]  /*c580*/  HADD2.F32 R27, -RZ, R27.H0_H0 ;  /* 0x2000001bff1b7230 */ /* 0x000fc40000004100 */
[C---:B------:R-:W-:Y:S01]  /*c590*/  FFMA.FTZ R32, R15.reuse, R26, -R30 ;  /* 0x0000001a0f207223 */ /* 0x040fe2000001081e */
[----:B------:R-:W-:Y:S02]  /*c5a0*/  HADD2.F32 R5, -RZ, R14.H1_H1 ;  /* 0x3000000eff057230 */ /* 0x000fe40000004100 */
[----:B------:R-:W-:Y:S01]  /*c5b0*/  FFMA.FTZ R35, R15, R28, R33 ;  /* 0x0000001c0f237223 */ /* 0x000fe20000010021 */
[----:B------:R-:W-:Y:S01]  /*c5c0*/  HADD2.F32 R24, -RZ, R24.H0_H0 ;  /* 0x20000018ff187230 */ /* 0x000fe20000004100 */
[----:B------:R-:W-:Y:S01]  /*c5d0*/  F2FP.F16.E4M3.UNPACK_B R31, R31.H1 ;  /* 0x0000001fff1f723e */ /* 0x000fe200030006ff */
[----:B------:R-:W-:Y:S01]  /*c5e0*/  HADD2.F32 R14, -RZ, R14.H0_H0 ;  /* 0x2000000eff0e7230 */ /* 0x000fe20000004100 */
[----:B------:R-:W-:Y:S01]  /*c5f0*/  F2FP.F16.E4M3.UNPACK_B R25, R25.H1 ;  /* 0x00000019ff19723e */ /* 0x000fe200030006ff */
[C---:B------:R-:W-:Y:S01]  /*c600*/  FMUL.FTZ R15, R5.reuse, R27 ;  /* 0x0000001b050f7220 */ /* 0x040fe20000410000 */
[----:B------:R-:W-:Y:S01]  /*c610*/  FMUL.FTZ R30, R5, R24 ;  /* 0x00000018051e7220 */ /* 0x000fe20000410000 */
[----:B------:R-:W-:Y:S01]  /*c620*/  F2FP.F16.E4M3.UNPACK_B R7, R7.H1 ;  /* 0x00000007ff07723e */ /* 0x000fe200030006ff */
[----:B------:R-:W-:-:S02]  /*c630*/  HADD2.F32 R5, -RZ, R20.H1_H1 ;  /* 0x30000014ff057230 */ /* 0x000fc40000004100 */
[C---:B------:R-:W-:Y:S01]  /*c640*/  FFMA.FTZ R28, R14.reuse, R24, -R15 ;  /* 0x000000180e1c7223 */ /* 0x040fe2000001080f */
[----:B------:R-:W-:Y:S02]  /*c650*/  HADD2.F32 R26, -RZ, R31.H0_H0 ;  /* 0x2000001fff1a7230 */ /* 0x000fe40000004100 */
[----:B------:R-:W-:Y:S01]  /*c660*/  FFMA.FTZ R33, R14, R27, R30 ;  /* 0x0000001b0e217223 */ /* 0x000fe2000001001e */
[----:B------:R-:W-:Y:S01]  /*c670*/  HADD2.F32 R15, -RZ, R25.H0_H0 ;  /* 0x20000019ff0f7230 */ /* 0x000fe20000004100 */
[----:B------:R-:W-:Y:S01]  /*c680*/  F2FP.F16.E4M3.UNPACK_B R6, R4 ;  /* 0x00000004ff06723e */ /* 0x000fe200020006ff */
        /* <DEDUP_REMOVED lines=8> */
[----:B------:R-:W-:Y:S02]  /*c710*/  HADD2.F32 R5, -RZ, R7.H0_H0 ;  /* 0x20000007ff057230 */ /* 0x000fe40000004100 */
[C---:B------:R-:W-:Y:S01]  /*c720*/  FMUL.FTZ R24, R14.reuse, R31 ;  /* 0x0000001f0e187220 */ /* 0x040fe20000410000 */
[----:B------:R-:W-:Y:S01]  /*c730*/  F2FP.F16.E4M3.UNPACK_B R4, R4.H1 ;  /* 0x00000004ff04723e */ /* 0x000fe200030006ff */
[----:B------:R-:W-:Y:S01]  /*c740*/  FMUL.FTZ R20, R14, R25 ;  /* 0x000000190e147220 */ /* 0x000fe20000410000 */
[----:B------:R-:W-:Y:S01]  /*c750*/  F2FP.F16.E4M3.UNPACK_B R15, R29 ;  /* 0x0000001dff0f723e */ /* 0x000fe200020006ff */
[C---:B------:R-:W-:Y:S01]  /*c760*/  FFMA.FTZ R34, R5.reuse, R25, -R24 ;  /* 0x0000001905227223 */ /* 0x040fe20000010818 */
[----:B------:R-:W-:Y:S01]  /*c770*/  F2FP.F16.E4M3.UNPACK_B R14, R21 ;  /* 0x00000015ff0e723e */ /* 0x000fe200020006ff */
[----:B------:R-:W-:Y:S01]  /*c780*/  FFMA.FTZ R31, R5, R31, R20 ;  /* 0x0000001f051f7223 */ /* 0x000fe20000010014 */
[----:B------:R-:W-:Y:S01]  /*c790*/  HADD2.F32 R7, -RZ, R4.H1_H1 ;  /* 0x30000004ff077230 */ /* 0x000fe20000004100 */
[----:B------:R-:W-:Y:S01]  /*c7a0*/  F2FP.F16.E4M3.UNPACK_B R21, R21.H1 ;  /* 0x00000015ff15723e */ /* 0x000fe200030006ff */
[----:B------:R-:W-:Y:S01]  /*c7b0*/  HADD2.F32 R24, -RZ, R15.H1_H1 ;  /* 0x3000000fff187230 */ /* 0x000fe20000004100 */
[----:B------:R-:W-:Y:S01]  /*c7c0*/  F2FP.F16.E4M3.UNPACK_B R29, R29.H1 ;  /* 0x0000001dff1d723e */ /* 0x000fe200030006ff */
[----:B------:R-:W-:Y:S01]  /*c7d0*/  HADD2.F32 R20, -RZ, R14.H1_H1 ;  /* 0x3000000eff147230 */ /* 0x000fe20000004100 */
[----:B------:R-:W-:Y:S01]  /*c7e0*/  F2FP.SATFINITE.E4M3.F32.PACK_AB_MERGE_C R31, R31, R34, RZ ;  /* 0x000000221f1f723e */ /* 0x000fe200048070ff */
[----:B------:R-:W-:-:S02]  /*c7f0*/  HADD2.F32 R5, -RZ, R4.H0_H0 ;  /* 0x20000004ff057230 */ /* 0x000fc40000004100 */
[----:B------:R-:W-:Y:S01]  /*c800*/  FMUL.FTZ R26, R7, R24 ;  /* 0x00000018071a7220 */ /* 0x000fe20000410000 */
[----:B------:R-:W-:Y:S02]  /*c810*/  HADD2.F32 R25, -RZ, R15.H0_H0 ;  /* 0x2000000fff197230 */ /* 0x000fe40000004100 */
[----:B------:R-:W-:Y:S02]  /*c820*/  HADD2.F32 R4, -RZ, R6.H1_H1 ;  /* 0x30000006ff047230 */ /* 0x000fe40000004100 */
[-C--:B------:R-:W-:Y:S01]  /*c830*/  FFMA.FTZ R26, R5, R20.reuse, -R26 ;  /* 0x00000014051a7223 */ /* 0x080fe2000001081a */
[----:B------:R-:W-:Y:S02]  /*c840*/  HADD2.F32 R15, -RZ, R14.H0_H0 ;  /* 0x2000000eff0f7230 */ /* 0x000fe40000004100 */
[----:B------:R-:W-:Y:S01]  /*c850*/  FMUL.FTZ R14, R7, R20 ;  /* 0x00000014070e7220 */ /* 0x000fe20000410000 */
[----:B------:R-:W-:Y:S02]  /*c860*/  HADD2.F32 R6, -RZ, R6.H0_H0 ;  /* 0x20000006ff067230 */ /* 0x000fe40000004100 */
[C---:B------:R-:W-:Y:S01]  /*c870*/  FMUL.FTZ R7, R4.reuse, R25 ;  /* 0x0000001904077220 */ /* 0x040fe20000410000 */
[----:B------:R-:W-:Y:S01]  /*c880*/  FMUL.FTZ R4, R4, R15 ;  /* 0x0000000f04047220 */ /* 0x000fe20000410000 */
[----:B------:R-:W-:-:S02]  /*c890*/  FFMA.FTZ R27, R5, R24, R14 ;  /* 0x00000018051b7223 */ /* 0x000fc4000001000e */
[C---:B------:R-:W-:Y:S01]  /*c8a0*/  FFMA.FTZ R15, R6.reuse, R15, -R7 ;  /* 0x0000000f060f7223 */ /* 0x040fe20000010807 */
[----:B------:R-:W-:Y:S02]  /*c8b0*/  HADD2.F32 R5, -RZ, R13.H1_H1 ;  /* 0x3000000dff057230 */ /* 0x000fe40000004100 */
[----:B------:R-:W-:Y:S01]  /*c8c0*/  FFMA.FTZ R20, R6, R25, R4 ;  /* 0x0000001906147223 */ /* 0x000fe20000010004 */
[----:B------:R-:W-:Y:S02]  /*c8d0*/  HADD2.F32 R6, -RZ, R21.H1_H1 ;  /* 0x30000015ff067230 */ /* 0x000fe40000004100 */
[--C-:B------:R-:W-:Y:S02]  /*c8e0*/  HADD2.F32 R14, -RZ, R29.reuse.H1_H1 ;  /* 0x3000001dff0e7230 */ /* 0x100fe40000004100 */
[----:B------:R-:W-:Y:S02]  /*c8f0*/  HADD2.F32 R29, -RZ, R29.H0_H0 ;  /* 0x2000001dff1d7230 */ /* 0x000fe40000004100 */
[----:B------:R-:W-:Y:S01]  /*c900*/  FMUL.FTZ R7, R5, R6 ;  /* 0x0000000605077220 */ /* 0x000fe20000410000 */
[----:B------:R-:W-:-:S02]  /*c910*/  HADD2.F32 R4, -RZ, R12.H1_H1 ;  /* 0x3000000cff047230 */ /* 0x000fc40000004100 */
[----:B------:R-:W-:Y:S01]  /*c920*/  FMUL.FTZ R24, R5, R14 ;  /* 0x0000000e05187220 */ /* 0x000fe20000410000 */
[----:B------:R-:W-:Y:S02]  /*c930*/  HADD2.F32 R21, -RZ, R21.H0_H0 ;  /* 0x20000015ff157230 */ /* 0x000fe40000004100 */
[----:B------:R-:W-:Y:S02]  /*c940*/  HADD2.F32 R13, -RZ, R13.H0_H0 ;  /* 0x2000000dff0d7230 */ /* 0x000fe40000004100 */
[C---:B------:R-:W-:Y:S01]  /*c950*/  FMUL.FTZ R5, R4.reuse, R29 ;  /* 0x0000001d04057220 */ /* 0x040fe20000410000 */
[----:B------:R-:W-:Y:S02]  /*c960*/  HADD2.F32 R12, -RZ, R12.H0_H0 ;  /* 0x2000000cff0c7230 */ /* 0x000fe40000004100 */
[-C--:B------:R-:W-:Y:S01]  /*c970*/  FMUL.FTZ R4, R4, R21.reuse ;  /* 0x0000001504047220 */ /* 0x080fe20000410000 */
[C---:B------:R-:W-:Y:S01]  /*c980*/  FFMA.FTZ R24, R13.reuse, R6, -R24 ;  /* 0x000000060d187223 */ /* 0x040fe20000010818 */
[----:B------:R-:W-:Y:S01]  /*c990*/  FFMA.FTZ R7, R13, R14, R7 ;  /* 0x0000000e0d077223 */ /* 0x000fe20000010007 */
[C---:B------:R-:W-:Y:S01]  /*c9a0*/  FFMA.FTZ R5, R12.reuse, R21, -R5 ;  /* 0x000000150c057223 */ /* 0x040fe20000010805 */
[----:B------:R-:W-:Y:S01]  /*c9b0*/  FFMA.FTZ R12, R12, R29, R4 ;  /* 0x0000001d0c0c7223 */ /* 0x000fe20000010004 */
[----:B------:R-:W-:-:S02]  /*c9c0*/  F2FP.SATFINITE.E4M3.F32.PACK_AB_MERGE_C R6, R35, R32, RZ ;  /* 0x000000202306723e */ /* 0x000fc400048070ff */
[----:B------:R-:W-:Y:S02]  /*c9d0*/  F2FP.SATFINITE.E4M3.F32.PACK_AB_MERGE_C R4, R27, R26, RZ ;  /* 0x0000001a1b04723e */ /* 0x000fe400048070ff */
[----:B------:R-:W-:Y:S02]  /*c9e0*/  F2FP.SATFINITE.E4M3.F32.PACK_AB_MERGE_C R24, R7, R24, RZ ;  /* 0x000000180718723e */ /* 0x000fe400048070ff */
[----:B------:R-:W-:Y:S02]  /*c9f0*/  F2FP.SATFINITE.E4M3.F32.PACK_AB_MERGE_C R6, R33, R28, R6 ;  /* 0x0000001c2106723e */ /* 0x000fe40004807006 */
[----:B------:R-:W-:Y:S02]  /*ca00*/  F2FP.SATFINITE.E4M3.F32.PACK_AB_MERGE_C R7, R37, R30, R31 ;  /* 0x0000001e2507723e */ /* 0x000fe4000480701f */
[----:B------:R-:W-:Y:S02]  /*ca10*/  F2FP.SATFINITE.E4M3.F32.PACK_AB_MERGE_C R4, R20, R15, R4 ;  /* 0x0000000f1404723e */ /* 0x000fe40004807004 */
[----:B------:R-:W-:-:S05]  /*ca20*/  F2FP.SATFINITE.E4M3.F32.PACK_AB_MERGE_C R5, R12, R5, R24 ;  /* 0x000000050c05723e */ /* 0x000fca0004807018 */
[----:B------:R1:W-:Y:S02]  /*ca30*/  STS.128 [R3+0x1a400], R4 ;  /* 0x01a4000403007388 */ /* 0x0003e40000000c00 */
.L_x_1401:
[----:B------:R-:W-:Y:S05]  /*ca40*/  BSYNC B1 ;  /* 0x0000000000017941 */ /* 0x000fea0003800000 */
.L_x_1400:
[----:B------:R-:W-:Y:S05]  /*ca50*/  @P1 BRA `(.L_x_1399) ;  /* 0x0000002c00201947 */ /* 0x000fea0003800000 */
[----:B01----:R-:W0:Y:S01]  /*ca60*/  LDS.128 R4, [R0+0x2000] ;  /* 0x0020000000047984 */ /* 0x003e220000000c00 */
        /* <DEDUP_REMOVED lines=26> */
[--C-:B------:R-:W-:Y:S02]  /*cc10*/  LOP3.LUT R21, R21, 0xff0000, R8.reuse, 0xf8, !PT ;  /* 0x00ff000015157812 */ /* 0x100fe400078ef808 */
[----:B------:R-:W-:Y:S01]  /*cc20*/  F2FP.F16.E4M3.UNPACK_B R20, R25 ;  /* 0x00000019ff14723e */ /* 0x000fe200020006ff */
[--C-:B------:R-:W-:Y:S01]  /*cc30*/  HADD2.F32 R9, -RZ, R3.reuse.H0_H0 ;  /* 0x20000003ff097230 */ /* 0x100fe20000004100 */
[----:B------:R-:W-:Y:S02]  /*cc40*/  F2FP.F16.E4M3.UNPACK_B R12, R15 ;  /* 0x0000000fff0c723e */ /* 0x000fe400020006ff */
[----:B------:R-:W-:Y:S01]  /*cc50*/  LOP3.LUT R21, R21, 0xff000000, R8, 0xf8, !PT ;  /* 0xff00000015157812 */ /* 0x000fe200078ef808 */
[----:B------:R-:W-:Y:S01]  /*cc60*/  HADD2.F32 R8, -RZ, R3.H1_H1 ;  /* 0x30000003ff087230 */ /* 0x000fe20000004100 */
[----:B------:R-:W-:Y:S01]  /*cc70*/  F2FP.F16.E4M3.UNPACK_B R6, R6 ;  /* 0x00000006ff06723e */ /* 0x000fe200020006ff */
[----:B------:R-:W-:Y:S01]  /*cc80*/  HADD2.F32 R24, -RZ, R20.H1_H1 ;  /* 0x30000014ff187230 */ /* 0x000fe20000004100 */
[----:B------:R-:W-:Y:S01]  /*cc90*/  LOP3.LUT R13, R13, 0xff000000, R10, 0xf8, !PT ;  /* 0xff0000000d0d7812 */ /* 0x000fe200078ef80a */
[----:B------:R-:W-:Y:S01]  /*cca0*/  HADD2.F32 R14, -RZ, R12.H1_H1 ;  /* 0x3000000cff0e7230 */ /* 0x000fe20000004100 */
[-C--:B------:R-:W-:Y:S01]  /*ccb0*/  F2FP.F16.E4M3.UNPACK_B R10, R7.reuse ;  /* 0x00000007ff0a723e */ /* 0x080fe200020006ff */
[----:B------:R-:W-:Y:S01]  /*ccc0*/  HADD2.F32 R20, -RZ, R20.H0_H0 ;  /* 0x20000014ff147230 */ /* 0x000fe20000004100 */
[----:B------:R-:W-:Y:S01]  /*ccd0*/  F2FP.F16.E4M3.UNPACK_B R11, R7.H1 ;  /* 0x00000007ff0b723e */ /* 0x000fe200030006ff */
[C---:B------:R-:W-:Y:S01]  /*cce0*/  FMUL.FTZ R26, R8.reuse, R24 ;  /* 0x00000018081a7220 */ /* 0x040fe20000410000 */
[----:B------:R-:W-:Y:S01]  /*ccf0*/  FMUL.FTZ R27, R8, R14 ;  /* 0x0000000e081b7220 */ /* 0x000fe20000410000 */
[-C--:B------:R-:W-:Y:S01]  /*cd00*/  F2FP.F16.E4M3.UNPACK_B R7, R5.reuse ;  /* 0x00000005ff07723e */ /* 0x080fe200020006ff */
[----:B------:R-:W-:Y:S01]  /*cd10*/  HADD2.F32 R12, -RZ, R12.H0_H0 ;  /* 0x2000000cff0c7230 */ /* 0x000fe20000004100 */
[----:B------:R-:W-:Y:S01]  /*cd20*/  F2FP.F16.E4M3.UNPACK_B R8, R5.H1 ;  /* 0x00000005ff08723e */ /* 0x000fe200030006ff */
[----:B------:R-:W-:-:S02]  /*cd30*/  HADD2.F32 R5, -RZ, R6.H1_H1 ;  /* 0x30000006ff057230 */ /* 0x000fc40000004100 */
[C---:B------:R-:W-:Y:S01]  /*cd40*/  FFMA.FTZ R26, R9.reuse, R14, -R26 ;  /* 0x0000000e091a7223 */ /* 0x040fe2000001081a */
[----:B------:R-:W-:Y:S01]  /*cd50*/  FFMA.FTZ R29, R9, R24, R27 ;  /* 0x00000018091d7223 */ /* 0x000fe2000001001b */
[----:B------:R-:W-:Y:S01]  /*cd60*/  HADD2.F32 R6, -RZ, R6.H0_H0 ;  /* 0x20000006ff067230 */ /* 0x000fe20000004100 */
[----:B------:R-:W-:Y:S01]  /*cd70*/  F2FP.F16.E4M3.UNPACK_B R25, R25.H1 ;  /* 0x00000019ff19723e */ /* 0x000fe200030006ff */
[C---:B------:R-:W-:Y:S01]  /*cd80*/  FMUL.FTZ R9, R5.reuse, R20 ;  /* 0x0000001405097220 */ /* 0x040fe20000410000 */
[----:B------:R-:W-:Y:S01]  /*cd90*/  F2FP.F16.E4M3.UNPACK_B R15, R15.H1 ;  /* 0x0000000fff0f723e */ /* 0x000fe200030006ff */
[-C--:B------:R-:W-:Y:S01]  /*cda0*/  FMUL.FTZ R27, R5, R12.reuse ;  /* 0x0000000c051b7220 */ /* 0x080fe20000410000 */
[----:B------:R-:W-:Y:S02]  /*cdb0*/  HADD2.F32 R5, -RZ, R10.H1_H1 ;  /* 0x3000000aff057230 */ /* 0x000fe40000004100 */
[----:B------:R-:W-:Y:S01]  /*cdc0*/  FFMA.FTZ R24, R6, R12, -R9 ;  /* 0x0000000c06187223 */ /* 0x000fe20000010809 */
[----:B------:R-:W-:-:S02]  /*cdd0*/  HADD2.F32 R14, -RZ, R25.H0_H0 ;  /* 0x20000019ff0e7230 */ /* 0x000fc40000004100 */
[----:B------:R-:W-:Y:S01]  /*cde0*/  FFMA.FTZ R27, R6, R20, R27 ;  /* 0x00000014061b7223 */ /* 0x000fe2000001001b */
[----:B------:R-:W-:Y:S01]  /*cdf0*/  HADD2.F32 R9, -RZ, R15.H0_H0 ;  /* 0x2000000fff097230 */ /* 0x000fe20000004100 */
[----:B------:R-:W-:Y:S01]  /*ce00*/  F2FP.F16.E4M3.UNPACK_B R3, R4 ;  /* 0x00000004ff03723e */ /* 0x000fe200020006ff */
[----:B------:R-:W-:Y:S02]  /*ce10*/  HADD2.F32 R10, -RZ, R10.H0_H0 ;  /* 0x2000000aff0a7230 */ /* 0x000fe40000004100 */
[C---:B------:R-:W-:Y:S01]  /*ce20*/  FMUL.FTZ R31, R5.reuse, R14 ;  /* 0x0000000e051f7220 */ /* 0x040fe20000410000 */
[----:B------:R-:W-:Y:S02]  /*ce30*/  HADD2.F32 R25, -RZ, R25.H1_H1 ;  /* 0x30000019ff197230 */ /* 0x000fe40000004100 */
[-C--:B------:R-:W-:Y:S01]  /*ce40*/  FMUL.FTZ R5, R5, R9.reuse ;  /* 0x0000000905057220 */ /* 0x080fe20000410000 */
[----:B------:R-:W-:Y:S02]  /*ce50*/  HADD2.F32 R6, -RZ, R11.H1_H1 ;  /* 0x3000000bff067230 */ /* 0x000fe40000004100 */
[----:B------:R-:W-:Y:S01]  /*ce60*/  FFMA.FTZ R31, R10, R9, -R31 ;  /* 0x000000090a1f7223 */ /* 0x000fe2000001081f */
[----:B------:R-:W-:-:S02]  /*ce70*/  HADD2.F32 R15, -RZ, R15.H1_H1 ;  /* 0x3000000fff0f7230 */ /* 0x000fc40000004100 */
[----:B------:R-:W-:Y:S01]  /*ce80*/  FFMA.FTZ R28, R10, R14, R5 ;  /* 0x0000000e0a1c7223 */ /* 0x000fe20000010005 */
[----:B------:R-:W-:Y:S02]  /*ce90*/  HADD2.F32 R11, -RZ, R11.H0_H0 ;  /* 0x2000000bff0b7230 */ /* 0x000fe40000004100 */
[C---:B------:R-:W-:Y:S01]  /*cea0*/  FMUL.FTZ R12, R6.reuse, R25 ;  /* 0x00000019060c7220 */ /* 0x040fe20000410000 */
[----:B------:R-:W-:Y:S01]  /*ceb0*/  F2FP.F16.E4M3.UNPACK_B R5, R21 ;  /* 0x00000015ff05723e */ /* 0x000fe200020006ff */
[-C--:B------:R-:W-:Y:S01]  /*cec0*/  FMUL.FTZ R10, R6, R15.reuse ;  /* 0x0000000f060a7220 */ /* 0x080fe20000410000 */
[----:B------:R-:W-:Y:S01]  /*ced0*/  F2FP.F16.E4M3.UNPACK_B R4, R4.H1 ;  /* 0x00000004ff04723e */ /* 0x000fe200030006ff */
[C---:B------:R-:W-:Y:S01]  /*cee0*/  FFMA.FTZ R30, R11.reuse, R15, -R12 ;  /* 0x0000000f0b1e7223 */ /* 0x040fe2000001080c */
[----:B------:R-:W-:Y:S01]  /*cef0*/  F2FP.F16.E4M3.UNPACK_B R9, R13 ;  /* 0x0000000dff09723e */ /* 0x000fe200020006ff */
[----:B------:R-:W-:Y:S01]  /*cf00*/  FFMA.FTZ R25, R11, R25, R10 ;  /* 0x000000190b197223 */ /* 0x000fe2000001000a */
[--C-:B------:R-:W-:Y:S01]  /*cf10*/  HADD2.F32 R12, -RZ, R5.reuse.H1_H1 ;  /* 0x30000005ff0c7230 */ /* 0x100fe20000004100 */
[----:B------:R-:W-:Y:S01]  /*cf20*/  F2FP.F16.E4M3.UNPACK_B R13, R13.H1 ;  /* 0x0000000dff0d723e */ /* 0x000fe200030006ff */
[----:B------:R-:W-:Y:S01]  /*cf30*/  HADD2.F32 R11, -RZ, R5.H0_H0 ;  /* 0x20000005ff0b7230 */ /* 0x000fe20000004100 */
[----:B------:R-:W-:Y:S01]  /*cf40*/  F2FP.F16.E4M3.UNPACK_B R21, R21.H1 ;  /* 0x00000015ff15723e */ /* 0x000fe200030006ff */
[--C-:B------:R-:W-:Y:S01]  /*cf50*/  HADD2.F32 R6, -RZ, R4.reuse.H1_H1 ;  /* 0x30000004ff067230 */ /* 0x100fe20000004100 */
[----:B------:R-:W-:Y:S01]  /*cf60*/  F2FP.SATFINITE.E4M3.F32.PACK_AB_MERGE_C R25, R25, R30, RZ ;  /* 0x0000001e1919723e */ /* 0x000fe200048070ff */
[----:B------:R-:W-:Y:S01]  /*cf70*/  HADD2.F32 R10, -RZ, R9.H1_H1 ;  /* 0x30000009ff0a7230 */ /* 0x000fe20000004100 */
[----:B------:R-:W-:Y:S01]  /*cf80*/  F2FP.SATFINITE.E4M3.F32.PACK_AB_MERGE_C R26, R29, R26, RZ ;  /* 0x0000001a1d1a723e */ /* 0x000fe200048070ff */
[----:B------:R-:W-:-:S02]  /*cf90*/  HADD2.F32 R5, -RZ, R4.H0_H0 ;  /* 0x20000004ff057230 */ /* 0x000fc40000004100 */
[C---:B------:R-:W-:Y:S01]  /*cfa0*/  FMUL.FTZ R14, R6.reuse, R12 ;  /* 0x0000000c060e7220 */ /* 0x040fe20000410000 */
[----:B------:R-:W-:Y:S02]  /*cfb0*/  HADD2.F32 R4, -RZ, R3.H1_H1 ;  /* 0x30000003ff047230 */ /* 0x000fe40000004100 */
[-C--:B------:R-:W-:Y:S01]  /*cfc0*/  FMUL.FTZ R20, R6, R10.reuse ;  /* 0x0000000a06147220 */ /* 0x080fe20000410000 */
[----:B------:R-:W-:Y:S02]  /*cfd0*/  HADD2.F32 R9, -RZ, R9.H0_H0 ;  /* 0x20000009ff097230 */ /* 0x000fe40000004100 */
[C---:B------:R-:W-:Y:S01]  /*cfe0*/  FFMA.FTZ R14, R5.reuse, R10, -R14 ;  /* 0x0000000a050e7223 */ /* 0x040fe2000001080e */
[----:B------:R-:W-:Y:S02]  /*cff0*/  HADD2.F32 R3, -RZ, R3.H0_H0 ;  /* 0x20000003ff037230 */ /* 0x000fe40000004100 */
[C---:B------:R-:W-:Y:S01]  /*d000*/  FMUL.FTZ R6, R4.reuse, R11 ;  /* 0x0000000b04067220 */ /* 0x040fe20000410000 */
[----:B------:R-:W-:Y:S01]  /*d010*/  FFMA.FTZ R15, R5, R12, R20 ;  /* 0x0000000c050f7223 */ /* 0x000fe20000010014 */
[----:B------:R-:W-:Y:S01]  /*d020*/  FMUL.FTZ R4, R4, R9 ;  /* 0x0000000904047220 */ /* 0x000fe20000410000 */
[----:B------:R-:W-:-:S02]  /*d030*/  HADD2.F32 R5, -RZ, R13.H1_H1 ;  /* 0x3000000dff057230 */ /* 0x000fc40000004100 */
[C---:B------:R-:W-:Y:S01]  /*d040*/  FFMA.FTZ R12, R3.reuse, R9, -R6 ;  /* 0x00000009030c7223 */ /* 0x040fe20000010806 */
[--C-:B------:R-:W-:Y:S02]  /*d050*/  HADD2.F32 R9, -RZ, R21.reuse.H1_H1 ;  /* 0x30000015ff097230 */ /* 0x100fe40000004100 */
[----:B------:R-:W-:Y:S01]  /*d060*/  FFMA.FTZ R11, R3, R11, R4 ;  /* 0x0000000b030b7223 */ /* 0x000fe20000010004 */
[----:B------:R-:W-:Y:S01]  /*d070*/  HADD2.F32 R4, -RZ, R8.H1_H1 ;  /* 0x30000008ff047230 */ /* 0x000fe20000004100 */
[----:B------:R-:W-:Y:S01]  /*d080*/  F2FP.SATFINITE.E4M3.F32.PACK_AB_MERGE_C R14, R15, R14, RZ ;  /* 0x0000000e0f0e723e */ /* 0x000fe200048070ff */
[----:B------:R-:W-:Y:S01]  /*d090*/  HADD2.F32 R10, -RZ, R21.H0_H0 ;  /* 0x20000015ff0a7230 */ /* 0x000fe20000004100 */
[----:B------:R-:W-:Y:S01]  /*d0a0*/  F2FP.SATFINITE.E4M3.F32.PACK_AB_MERGE_C R31, R28, R31, R25 ;  /* 0x0000001f1c1f723e */ /* 0x000fe20004807019 */
[----:B------:R-:W-:Y:S02]  /*d0b0*/  HADD2.F32 R3, -RZ, R7.H1_H1 ;  /* 0x30000007ff037230 */ /* 0x000fe40000004100 */
[----:B------:R-:W-:Y:S01]  /*d0c0*/  FMUL.FTZ R20, R4, R5 ;  /* 0x0000000504147220 */ /* 0x000fe20000410000 */
[----:B------:R-:W-:-:S02]  /*d0d0*/  HADD2.F32 R6, -RZ, R13.H0_H0 ;  /* 0x2000000dff067230 */ /* 0x000fc40000004100 */
[----:B------:R-:W-:Y:S01]  /*d0e0*/  FMUL.FTZ R13, R4, R9 ;  /* 0x00000009040d7220 */ /* 0x000fe20000410000 */
[----:B------:R-:W-:Y:S02]  /*d0f0*/  HADD2.F32 R8, -RZ, R8.H0_H0 ;  /* 0x20000008ff087230 */ /* 0x000fe40000004100 */
[C---:B------:R-:W-:Y:S01]  /*d100*/  FMUL.FTZ R4, R3.reuse, R10 ;  /* 0x0000000a03047220 */ /* 0x040fe20000410000 */
[----:B------:R-:W-:Y:S02]  /*d110*/  HADD2.F32 R7, -RZ, R7.H0_H0 ;  /* 0x20000007ff077230 */ /* 0x000fe40000004100 */
[----:B------:R-:W-:Y:S01]  /*d120*/  FMUL.FTZ R3, R3, R6 ;  /* 0x0000000603037220 */ /* 0x000fe20000410000 */
[----:B------:R-:W-:Y:S01]  /*d130*/  F2FP.SATFINITE.E4M3.F32.PACK_AB_MERGE_C R30, R27, R24, R26 ;  /* 0x000000181b1e723e */ /* 0x000fe2000480701a */
[C---:B------:R-:W-:Y:S01]  /*d140*/  FFMA.FTZ R13, R8.reuse, R5, -R13 ;  /* 0x00000005080d7223 */ /* 0x040fe2000001080d */
[----:B------:R-:W-:Y:S01]  /*d150*/  FFMA.FTZ R20, R8, R9, R20 ;  /* 0x0000000908147223 */ /* 0x000fe20000010014 */
[C---:B------:R-:W-:Y:S01]  /*d160*/  FFMA.FTZ R4, R7.reuse, R6, -R4 ;  /* 0x0000000607047223 */ /* 0x040fe20000010804 */
[----:B------:R-:W-:Y:S01]  /*d170*/  FFMA.FTZ R3, R7, R10, R3 ;  /* 0x0000000a07037223 */ /* 0x000fe20000010003 */
[----:B------:R-:W-:-:S02]  /*d180*/  F2FP.SATFINITE.E4M3.F32.PACK_AB_MERGE_C R28, R11, R12, R14 ;  /* 0x0000000c0b1c723e */ /* 0x000fc4000480700e */
[----:B------:R-:W-:-:S04]  /*d190*/  F2FP.SATFINITE.E4M3.F32.PACK_AB_MERGE_C R13, R20, R13, RZ ;  /* 0x0000000d140d723e */ /* 0x000fc800048070ff */
[----:B------:R-:W-:-:S05]  /*d1a0*/  F2FP.SATFINITE.E4M3.F32.PACK_AB_MERGE_C R29, R3, R4, R13 ;  /* 0x00000004031d723e */ /* 0x000fca000480700d */
[----:B------:R2:W-:Y:S01]  /*d1b0*/  STS.128 [R0+0x2000], R28 ;  /* 0x0020001c00007388 */ /* 0x0005e20000000c00 */
[----:B------:R-:W-:Y:S05]  /*d1c0*/  BRA `(.L_x_1399) ;  /* 0x0000002400447947 */ /* 0x000fea0003800000 */
.L_x_1386:
        /* <DEDUP_REMOVED lines=8> */
[----:B0-----:R-:W-:-:S13]  /*d250*/  ISETP.NE.AND P0, PT, R9, 0x1, PT ;  /* 0x000000010900780c */ /* 0x001fda0003f05270 */
[----:B------:R-:W0:Y:S08]  /*d260*/  @P0 LDC R0, c[0x0][0x44c] ;  /* 0x00011300ff000b82 */ /* 0x000e300000000800 */
[----:B------:R-:W1:Y:S01]  /*d270*/  @P0 LDC R5, c[0x0][0x450] ;  /* 0x00011400ff050b82 */ /* 0x000e620000000800 */
[----:B0-----:R-:W-:-:S05]  /*d280*/  @P0 IMAD.HI.U32 R0, R3, R0, RZ ;  /* 0x0000000003000227 */ /* 0x001fca00078e00ff */
[----:B-1----:R-:W-:Y:S01]  /*d290*/  @P0 SHF.R.U32.HI R3, RZ, R5, R0 ;  /* 0x00000005ff030219 */ /* 0x002fe20000011600 */
[----:B------:R-:W-:-:S03]  /*d2a0*/  IMAD.MOV.U32 R5, RZ, RZ, R31 ;  /* 0x000000ffff057224 */ /* 0x000fc600078e001f */
        /* <DEDUP_REMOVED lines=14> */
[----:B------:R-:W0:Y:S01]  /*d390*/  LDC R37, c[0x0][0x3f4] ;  /* 0x0000fd00ff257b82 */ /* 0x000e220000000800 */
[----:B------:R-:W1:Y:S01]  /*d3a0*/  SHFL.IDX PT, R5, R29, RZ, 0x1c1f ;  /* 0x001c1fff1d057589 */ /* 0x000e6200000e0000 */
[----:B------:R-:W-:-:S03]  /*d3b0*/  IMAD R30, R214, R9, RZ ;  /* 0x00000009d61e7224 */ /* 0x000fc600078e02ff */
[----:B------:R-:W2:Y:S04]  /*d3c0*/  SHFL.IDX PT, R14, R28, RZ, 0x1c1f ;  /* 0x001c1fff1c0e7589 */ /* 0x000ea800000e0000 */
[----:B------:R-:W3:Y:S04]  /*d3d0*/  SHFL.IDX PT, R3, R10, RZ, 0x1c1f ;  /* 0x001c1fff0a037589 */ /* 0x000ee800000e0000 */
[----:B------:R-:W4:Y:S01]  /*d3e0*/  SHFL.IDX PT, R7, R31, RZ, 0x1c1f ;  /* 0x001c1fff1f077589 */ /* 0x000f2200000e0000 */
[----:B0-----:R-:W-:-:S04]  /*d3f0*/  ISETP.GE.AND P0, PT, R18, R37, PT ;  /* 0x000000251200720c */ /* 0x001fc80003f06270 */
[----:B------:R-:W-:-:S13]  /*d400*/  ISETP.GE.OR P1, PT, R39, R30, P0 ;  /* 0x0000001e2700720c */ /* 0x000fda0000726670 */
[C---:B-1----:R-:W-:Y:S02]  /*d410*/  @!P1 IADD3 R0, P2, R18.reuse, R5, RZ ;  /* 0x0000000512009210 */ /* 0x042fe40007f5e0ff */
[----:B--2---:R-:W-:-:S03]  /*d420*/  @!P1 IADD3 R14, P3, R18, R14, RZ ;  /* 0x0000000e120e9210 */ /* 0x004fc60007f7e0ff */
[--C-:B---3--:R-:W-:Y:S02]  /*d430*/  @!P1 IMAD.X R5, R3, 0x1, R19.reuse, P2 ;  /* 0x0000000103059824 */ /* 0x108fe400010e0613 */
[----:B----4-:R-:W-:Y:S02]  /*d440*/  @!P1 IMAD.X R3, R7, 0x1, R19, P3 ;  /* 0x0000000107039824 */ /* 0x010fe400018e0613 */
[----:B------:R-:W-:Y:S02]  /*d450*/  @!P1 IMAD.MOV.U32 R4, RZ, RZ, R0 ;  /* 0x000000ffff049224 */ /* 0x000fe400078e0000 */
[----:B------:R-:W-:Y:S02]  /*d460*/  @!P1 IMAD.MOV.U32 R32, RZ, RZ, R14 ;  /* 0x000000ffff209224 */ /* 0x000fe400078e000e */
[----:B------:R-:W-:Y:S02]  /*d470*/  @!P1 IMAD.MOV.U32 R33, RZ, RZ, R3 ;  /* 0x000000ffff219224 */ /* 0x000fe400078e0003 */
[----:B------:R-:W2:Y:S04]  /*d480*/  @!P1 LD.E.128 R4, desc[UR38][R4.64] ;  /* 0x0000002604049980 */ /* 0x000ea8000c101d00 */
[----:B------:R-:W3:Y:S01]  /*d490*/  @!P1 LD.E.128 R32, desc[UR38][R32.64] ;  /* 0x0000002620209980 */ /* 0x000ee2000c101d00 */
[----:B------:R-:W-:-:S02]  /*d4a0*/  CS2R R26, SRZ ;  /* 0x00000000001a7805 */ /* 0x000fc4000001ff00 */
[----:B------:R-:W-:Y:S02]  /*d4b0*/  CS2R R24, SRZ ;  /* 0x0000000000187805 */ /* 0x000fe4000001ff00 */
[----:B------:R-:W-:Y:S01]  /*d4c0*/  CS2R R20, SRZ ;  /* 0x0000000000147805 */ /* 0x000fe2000001ff00 */
[----:B------:R-:W0:Y:S01]  /*d4d0*/  SHFL.IDX PT, R29, R29, 0x1, 0x1c1f ;  /* 0x003c1f001d1d7f89 */ /* 0x000e2200000e0000 */
[----:B------:R-:W-:-:S03]  /*d4e0*/  CS2R R8, SRZ ;  /* 0x0000000000087805 */ /* 0x000fc6000001ff00 */
[----:B------:R1:W4:Y:S04]  /*d4f0*/  SHFL.IDX PT, R3, R10, 0x1, 0x1c1f ;  /* 0x003c1f000a037f89 */ /* 0x00032800000e0000 */
[----:B------:R1:W0:Y:S04]  /*d500*/  SHFL.IDX PT, R14, R28, 0x1, 0x1c1f ;  /* 0x003c1f001c0e7f89 */ /* 0x00022800000e0000 */
[----:B------:R-:W0:Y:S01]  /*d510*/  SHFL.IDX PT, R31, R31, 0x1, 0x1c1f ;  /* 0x003c1f001f1f7f89 */ /* 0x000e2200000e0000 */
[----:B--2---:R-:W-:Y:S02]  /*d520*/  @!P1 IMAD.MOV.U32 R26, RZ, RZ, R4 ;  /* 0x000000ffff1a9224 */ /* 0x004fe400078e0004 */
[----:B------:R-:W-:Y:S01]  /*d530*/  @!P1 IMAD.MOV.U32 R27, RZ, RZ, R5 ;  /* 0x000000ffff1b9224 */ /* 0x000fe200078e0005 */
[----:B------:R-:W-:Y:S01]  /*d540*/  CS2R R4, SRZ ;  /* 0x0000000000047805 */ /* 0x000fe2000001ff00 */
[----:B------:R-:W-:-:S02]  /*d550*/  @!P1 IMAD.MOV.U32 R24, RZ, RZ, R6 ;  /* 0x000000ffff189224 */ /* 0x000fc400078e0006 */
[----:B------:R-:W-:Y:S02]  /*d560*/  @!P1 IMAD.MOV.U32 R25, RZ, RZ, R7 ;  /* 0x000000ffff199224 */ /* 0x000fe400078e0007 */
[----:B---3--:R-:W-:Y:S02]  /*d570*/  @!P1 IMAD.MOV.U32 R20, RZ, RZ, R32 ;  /* 0x000000ffff149224 */ /* 0x008fe400078e0020 */
[----:B------:R-:W-:Y:S02]  /*d580*/  @!P1 IMAD.MOV.U32 R21, RZ, RZ, R33 ;  /* 0x000000ffff159224 */ /* 0x000fe400078e0021 */
[----:B------:R-:W-:Y:S02]  /*d590*/  @!P1 IMAD.MOV.U32 R8, RZ, RZ, R34 ;  /* 0x000000ffff089224 */ /* 0x000fe400078e0022 */
[----:B01--4-:R-:W-:-:S07]  /*d5a0*/  @!P1 IMAD.MOV.U32 R9, RZ, RZ, R35 ;  /* 0x000000ffff099224 */ /* 0x013fce00078e0023 */
.L_x_1682:
[----:B------:R-:W-:Y:S01]  /*d5b0*/  VIADD R39, R39, 0x40 ;  /* 0x0000004027277836 */ /* 0x000fe20000000000 */
[----:B------:R-:W-:Y:S01]  /*d5c0*/  BSSY B1, `(.L_x_1403) ;  /* 0x0000010000017945 */ /* 0x000fe20003800000 */
[----:B------:R-:W-:Y:S02]  /*d5d0*/  CS2R R6, SRZ ;  /* 0x0000000000067805 */ /* 0x000fe4000001ff00 */
[----:B------:R-:W-:Y:S02]  /*d5e0*/  CS2R R32, SRZ ;  /* 0x0000000000207805 */ /* 0x000fe4000001ff00 */
[----:B------:R-:W-:Y:S02]  /*d5f0*/  CS2R R34, SRZ ;  /* 0x0000000000227805 */ /* 0x000fe4000001ff00 */
[----:B------:R-:W-:-:S13]  /*d600*/  ISETP.GE.AND P1, PT, R39, R30, PT ;  /* 0x0000001e2700720c */ /* 0x000fda0003f26270 */
[----:B------:R-:W-:Y:S05]  /*d610*/  @P1 BRA `(.L_x_1404) ;  /* 0x0000000000281947 */ /* 0x000fea0003800000 */
[----:B------:R-:W-:Y:S02]  /*d620*/  CS2R R6, SRZ ;  /* 0x0000000000067805 */ /* 0x000fe4000001ff00 */
[----:B------:R-:W-:Y:S02]  /*d630*/  CS2R R32, SRZ ;  /* 0x0000000000207805 */ /* 0x000fe4000001ff00 */
[----:B------:R-:W-:Y:S01]  /*d640*/  CS2R R34, SRZ ;  /* 0x0000000000227805 */ /* 0x000fe2000001ff00 */
[----:B------:R-:W-:Y:S06]  /*d650*/  @P0 BRA `(.L_x_1404) ;  /* 0x0000000000180947 */ /* 0x000fec0003800000 */
[C---:B------:R-:W-:Y:S02]  /*d660*/  IADD3 R32, P1, R18.reuse, R29, RZ ;  /* 0x0000001d12207210 */ /* 0x040fe40007f3e0ff */
[----:B------:R-:W-:-:S03]  /*d670*/  IADD3 R4, P2, R18, R14, RZ ;  /* 0x0000000e12047210 */ /* 0x000fc60007f5e0ff */
[--C-:B------:R-:W-:Y:S02]  /*d680*/  IMAD.X R33, R3, 0x1, R19.reuse, P1 ;  /* 0x0000000103217824 */ /* 0x100fe400008e0613 */
[----:B------:R-:W-:-:S04]  /*d690*/  IMAD.X R5, R31, 0x1, R19, P2 ;  /* 0x000000011f057824 */ /* 0x000fc800010e0613 */
[----:B------:R-:W5:Y:S04]  /*d6a0*/  LD.E.128 R32, desc[UR38][R32.64] ;  /* 0x0000002620207980 */ /* 0x000f68000c101d00 */
[----:B------:R-:W5:Y:S02]  /*d6b0*/  LD.E.128 R4, desc[UR38][R4.64] ;  /* 0x0000002604047980 */ /* 0x000f64000c101d00 */
.L_x_1404:
[----:B------:R-:W-:Y:S05]  /*d6c0*/  BSYNC B1 ;  /* 0x0000000000017941 */ /* 0x000fea0003800000 */
.L_x_1403:
[----:B------:R-:W-:Y:S01]  /*d6d0*/  ULEA.HI UR4, UR37, UR37, URZ, 0x1 ;  /* 0x0000002525047291 */ /* 0x000fe2000f8f083f */
[C---:B------:R-:W-:Y:S01]  /*d6e0*/  VIADD R3, R23.reuse, 0x40 ;  /* 0x0000004017037836 */ /* 0x040fe20000000000 */
[----:B------:R-:W-:Y:S01]  /*d6f0*/  VIADDMNMX R30, R30, -R217, 0x80, PT ;  /* 0x000000801e1e7446 */ /* 0x000fe200038009d9 */
[----:B------:R-:W-:Y:S01]  /*d700*/  BSSY B1, `(.L_x_1405) ;  /* 0x0000009000017945 */ /* 0x000fe20003800000 */
[----:B------:R-:W-:Y:S02]  /*d710*/  ULOP3.LUT UR4, UR4, 0xfffffffe, URZ, 0xc0, !UPT ;  /* 0xfffffffe04047892 */ /* 0x000fe4000f8ec03f */
[-C--:B------:R-:W-:Y:S02]  /*d720*/  ISETP.GE.OR P2, PT, R23, R30.reuse, P0 ;  /* 0x0000001e1700720c */ /* 0x080fe40000746670 */
[----:B------:R-:W-:Y:S01]  /*d730*/  UIADD3 UR4, UR37, -UR4, URZ ;  /* 0x8000000425047290 */ /* 0x000fe2000fffe03f */
[----:B------:R-:W-:-:S05]  /*d740*/  ISETP.GE.OR P0, PT, R3, R30, P0 ;  /* 0x0000001e0300720c */ /* 0x000fca0000706670 */
[----:B------:R-:W-:-:S05]  /*d750*/  IMAD.U32 R0, RZ, RZ, UR4 ;  /* 0x00000004ff007e24 */ /* 0x000fca000f8e00ff */
[----:B------:R-:W-:-:S04]  /*d760*/  SHF.L.U32 R0, R0, 0x1f, RZ ;  /* 0x0000001f00007819 */ /* 0x000fc800000006ff */
[----:B------:R-:W0:Y:S02]  /*d770*/  SYNCS.PHASECHK.TRANS64.TRYWAIT P1, [R17+URZ+0x28800], R0 ;  /* 0x02880000110075a7 */ /* 0x000e24000802017f */
[----:B0-----:R-:W-:Y:S05]  /*d780*/  @!P1 BRA `(.L_x_1406) ;  /* 0x0000020400709947 */ /* 0x001fea0003800000 */
.L_x_1683:
[----:B------:R-:W-:Y:S05]  /*d790*/  BSYNC B1 ;  /* 0x0000000000017941 */ /* 0x000fea0003800000 */
.L_x_1405:
[----:B------:R-:W-:Y:S04]  /*d7a0*/  BSSY B1, `(.L_x_1407) ;  /* 0x0000100000017945 */ /* 0x000fe80003800000 */
[----:B------:R-:W-:Y:S05]  /*d7b0*/  @P2 BRA `(.L_x_1408) ;  /* 0x0000000c00f82947 */ /* 0x000fea0003800000 */
[----:B0-----:R-:W-:Y:S02]  /*d7c0*/  SHF.R.U32.HI R0, RZ, 0x8, R26 ;  /* 0x00000008ff007819 */ /* 0x001fe4000001161a */
[----:B------:R-:W-:Y:S02]  /*d7d0*/  SHF.R.U32.HI R11, RZ, 0x8, R24 ;  /* 0x00000008ff0b7819 */ /* 0x000fe40000011618 */
[----:B------:R-:W-:Y:S02]  /*d7e0*/  LOP3.LUT R3, R26, 0xff, RZ, 0xc0, !PT ;  /* 0x000000ff1a037812 */ /* 0x000fe400078ec0ff */
[----:B------:R-:W-:Y:S02]  /*d7f0*/  LOP3.LUT R0, R0, 0xff, RZ, 0xc0, !PT ;  /* 0x000000ff00007812 */ /* 0x000fe400078ec0ff */
[----:B------:R-:W-:Y:S02]  /*d800*/  SHF.R.U32.HI R10, RZ, 0x8, R27 ;  /* 0x00000008ff0a7819 */ /* 0x000fe4000001161b */
[----:B------:R-:W-:-:S02]  /*d810*/  LOP3.LUT R12, R11, 0xff, RZ, 0xc0, !PT ;  /* 0x000000ff0b0c7812 */ /* 0x000fc400078ec0ff */
[----:B------:R-:W-:Y:S01]  /*d820*/  PRMT R11, R0, 0x7604, R3 ;  /* 0x00007604000b7816 */ /* 0x000fe20000000003 */
[----:B------:R-:W-:Y:S01]  /*d830*/  IMAD.SHL.U32 R3, R212, 0x80, RZ ;  /* 0x00000080d4037824 */ /* 0x000fe200078e00ff */
[----:B------:R-:W-:Y:S02]  /*d840*/  LOP3.LUT R13, R27, 0xff, RZ, 0xc0, !PT ;  /* 0x000000ff1b0d7812 */ /* 0x000fe400078ec0ff */
[----:B------:R-:W-:Y:S02]  /*d850*/  LOP3.LUT R10, R10, 0xff, RZ, 0xc0, !PT ;  /* 0x000000ff0a0a7812 */ /* 0x000fe400078ec0ff */
[----:B------:R-:W-:Y:S01]  /*d860*/  LOP3.LUT R14, R3, 0x380, RZ, 0xc0, !PT ;  /* 0x00000380030e7812 */ /* 0x000fe200078ec0ff */
[----:B------:R-:W-:Y:S01]  /*d870*/  IMAD.IADD R3, R18, 0x1, R37 ;  /* 0x0000000112037824 */ /* 0x000fe200078e0225 */
[----:B------:R-:W-:Y:S02]  /*d880*/  PRMT R39, R10, 0x7604, R13 ;  /* 0x000076040a277816 */ /* 0x000fe4000000000d */
[----:B------:R-:W-:-:S02]  /*d890*/  SHF.R.U32.HI R10, RZ, 0x8, R25 ;  /* 0x00000008ff0a7819 */ /* 0x000fc40000011619 */
[----:B------:R-:W-:Y:S02]  /*d8a0*/  LOP3.LUT R15, R24, 0xff, RZ, 0xc0, !PT ;  /* 0x000000ff180f7812 */ /* 0x000fe400078ec0ff */
[----:B------:R-:W-:Y:S02]  /*d8b0*/  LOP3.LUT R13, R25, 0xff, RZ, 0xc0, !PT ;  /* 0x000000ff190d7812 */ /* 0x000fe400078ec0ff */
[----:B------:R-:W-:Y:S02]  /*d8c0*/  SHF.R.U32.HI R0, RZ, 0x8, R20 ;  /* 0x00000008ff007819 */ /* 0x000fe40000011614 */
[----:B------:R-:W-:Y:S02]  /*d8d0*/  LOP3.LUT R10, R10, 0xff, RZ, 0xc0, !PT ;  /* 0x000000ff0a0a7812 */ /* 0x000fe400078ec0ff */
[----:B------:R-:W-:Y:S02]  /*d8e0*/  SHF.R.U32.HI R28, RZ, 0x3, R14 ;  /* 0x00000003ff1c7819 */ /* 0x000fe4000001160e */
[----:B------:R-:W-:-:S02]  /*d8f0*/  LOP3.LUT R3, R14, 0x70, R3, 0xf8, !PT ;  /* 0x000000700e037812 */ /* 0x000fc400078ef803 */
[----:B------:R-:W-:Y:S02]  /*d900*/  PRMT R41, R12, 0x7604, R15 ;  /* 0x000076040c297816 */ /* 0x000fe4000000000f */
[----:B------:R-:W-:Y:S02]  /*d910*/  LOP3.LUT R12, R0, 0xff, RZ, 0xc0, !PT ;  /* 0x000000ff000c7812 */ /* 0x000fe400078ec0ff */
[----:B------:R-:W-:Y:S02]  /*d920*/  PRMT R43, R10, 0x7604, R13 ;  /* 0x000076040a2b7816 */ /* 0x000fe4000000000d */
[----:B------:R-:W-:Y:S02]  /*d930*/  LOP3.LUT R15, R20, 0xff, RZ, 0xc0, !PT ;  /* 0x000000ff140f7812 */ /* 0x000fe400078ec0ff */
[----:B------:R-:W-:Y:S02]  /*d940*/  LOP3.LUT R0, R14, 0x70, R18, 0xf8, !PT ;  /* 0x000000700e007812 */ /* 0x000fe400078ef812 */
[----:B------:R-:W-:-:S02]  /*d950*/  LOP3.LUT R10, R3, R28, RZ, 0x3c, !PT ;  /* 0x0000001c030a7212 */ /* 0x000fc400078e3cff */
[----:B------:R-:W-:Y:S02]  /*d960*/  SHF.R.U32.HI R3, RZ, 0x8, R21 ;  /* 0x00000008ff037819 */ /* 0x000fe40000011615 */
[----:B------:R-:W-:Y:S02]  /*d970*/  PRMT R45, R12, 0x7604, R15 ;  /* 0x000076040c2d7816 */ /* 0x000fe4000000000f */
[----:B------:R-:W-:Y:S02]  /*d980*/  LOP3.LUT R0, R0, R28, RZ, 0x3c, !PT ;  /* 0x0000001c00007212 */ /* 0x000fe400078e3cff */
[----:B------:R-:W-:Y:S02]  /*d990*/  LOP3.LUT R28, R21, 0xff, RZ, 0xc0, !PT ;  /* 0x000000ff151c7812 */ /* 0x000fe400078ec0ff */
[----:B------:R-:W-:Y:S02]  /*d9a0*/  SHF.R.U32.HI R12, RZ, 0x8, R8 ;  /* 0x00000008ff0c7819 */ /* 0x000fe40000011608 */
[----:B------:R-:W-:-:S02]  /*d9b0*/  SHF.R.U32.HI R31, RZ, 0x8, R9 ;  /* 0x00000008ff1f7819 */ /* 0x000fc40000011609 */
[----:B------:R-:W-:Y:S02]  /*d9c0*/  LOP3.LUT R3, R3, 0xff, RZ, 0xc0, !PT ;  /* 0x000000ff03037812 */ /* 0x000fe400078ec0ff */
[----:B------:R-:W-:Y:S02]  /*d9d0*/  LOP3.LUT R30, R8, 0xff, RZ, 0xc0, !PT ;  /* 0x000000ff081e7812 */ /* 0x000fe400078ec0ff */
[----:B------:R-:W-:Y:S02]  /*d9e0*/  LOP3.LUT R29, R12, 0xff, RZ, 0xc0, !PT ;  /* 0x000000ff0c1d7812 */ /* 0x000fe400078ec0ff */
[----:B------:R-:W-:Y:S02]  /*d9f0*/  LOP3.LUT R31, R31, 0xff, RZ, 0xc0, !PT ;  /* 0x000000ff1f1f7812 */ /* 0x000fe400078ec0ff */
[----:B------:R-:W-:Y:S02]  /*da00*/  PRMT R47, R3, 0x7604, R28 ;  /* 0x00007604032f7816 */ /* 0x000fe4000000001c */
[----:B------:R-:W-:-:S02]  /*da10*/  LOP3.LUT R38, R9, 0xff, RZ, 0xc0, !PT ;  /* 0x000000ff09267812 */ /* 0x000fc400078ec0ff */
[C-C-:B------:R-:W-:Y:S02]  /*da20*/  IADD3 R3, R17.reuse, R10, R231.reuse ;  /* 0x0000000a11037210 */ /* 0x140fe40007ffe0e7 */
[----:B------:R-:W-:Y:S02]  /*da30*/  IADD3 R0, R17, R0, R231 ;  /* 0x0000000011007210 */ /* 0x000fe40007ffe0e7 */
[----:B------:R-:W-:Y:S02]  /*da40*/  PRMT R49, R29, 0x7604, R30 ;  /* 0x000076041d317816 */ /* 0x000fe4000000001e */
[----:B------:R-:W-:Y:S01]  /*da50*/  PRMT R51, R31, 0x7604, R38 ;  /* 0x000076041f337816 */ /* 0x000fe20000000026 */
[----:B------:R-:W-:Y:S01]  /*da60*/  LDS.128 R12, [R0+0x18400] ;  /* 0x01840000000c7984 */ /* 0x000fe20000000c00 */
[----:B------:R-:W-:Y:S02]  /*da70*/  SHF.R.U32.HI R38, RZ, 0x10, R27 ;  /* 0x00000010ff267819 */ /* 0x000fe4000001161b */
[----:B------:R-:W-:Y:S01]  /*da80*/  SHF.R.U32.HI R42, RZ, 0x10, R25 ;  /* 0x00000010ff2a7819 */ /* 0x000fe20000011619 */
[----:B------:R-:W0:Y:S01]  /*da90*/  LDS.128 R28, [R3+0x18400] ;  /* 0x01840000031c7984 */ /* 0x000e220000000c00 */
[----:B------:R-:W-:-:S02]  /*daa0*/  LOP3.LUT R38, R38, 0xff, RZ, 0xc0, !PT ;  /* 0x000000ff26267812 */ /* 0x000fc400078ec0ff */
[----:B------:R-:W-:Y:S02]  /*dab0*/  SHF.R.U32.HI R40, RZ, 0x10, R24 ;  /* 0x00000010ff287819 */ /* 0x000fe40000011618 */
[----:B------:R-:W-:Y:S02]  /*dac0*/  PRMT R39, R38, 0x7054, R39 ;  /* 0x0000705426277816 */ /* 0x000fe40000000027 */
[----:B------:R-:W-:Y:S02]  /*dad0*/  SHF.R.U32.HI R38, RZ, 0x10, R21 ;  /* 0x00000010ff267819 */ /* 0x000fe40000011615 */
[----:B------:R-:W-:Y:S02]  /*dae0*/  LOP3.LUT R42, R42, 0xff, RZ, 0xc0, !PT ;  /* 0x000000ff2a2a7812 */ /* 0x000fe400078ec0ff */
[----:B------:R-:W-:Y:S02]  /*daf0*/  LOP3.LUT R40, R40, 0xff, RZ, 0xc0, !PT ;  /* 0x000000ff28287812 */ /* 0x000fe400078ec0ff */
[----:B------:R-:W-:-:S02]  /*db00*/  LOP3.LUT R38, R38, 0xff, RZ, 0xc0, !PT ;  /* 0x000000ff26267812 */ /* 0x000fc400078ec0ff */
[----:B------:R-:W-:Y:S02]  /*db10*/  PRMT R43, R42, 0x7054, R43 ;  /* 0x000070542a2b7816 */ /* 0x000fe4000000002b */
[----:B------:R-:W-:Y:S02]  /*db20*/  SHF.R.U32.HI R42, RZ, 0x10, R9 ;  /* 0x00000010ff2a7819 */ /* 0x000fe40000011609 */
[----:B------:R-:W-:Y:S02]  /*db30*/  PRMT R41, R40, 0x7054, R41 ;  /* 0x0000705428297816 */ /* 0x000fe40000000029 */
[----:B------:R-:W-:Y:S02]  /*db40*/  SHF.R.U32.HI R10, RZ, 0x10, R26 ;  /* 0x00000010ff0a7819 */ /* 0x000fe4000001161a */
[----:B------:R-:W-:Y:S02]  /*db50*/  SHF.R.U32.HI R40, RZ, 0x10, R8 ;  /* 0x00000010ff287819 */ /* 0x000fe40000011608 */
[----:B------:R-:W-:-:S02]  /*db60*/  PRMT R47, R38, 0x7054, R47 ;  /* 0x00007054262f7816 */ /* 0x000fc4000000002f */
[----:B------:R-:W-:Y:S02]  /*db70*/  LOP3.LUT R42, R42, 0xff, RZ, 0xc0, !PT ;  /* 0x000000ff2a2a7812 */ /* 0x000fe400078ec0ff */
[----:B------:R-:W-:Y:S02]  /*db80*/  LOP3.LUT R10, R10, 0xff, RZ, 0xc0, !PT ;  /* 0x000000ff0a0a7812 */ /* 0x000fe400078ec0ff */
[----:B------:R-:W-:Y:S02]  /*db90*/  LOP3.LUT R40, R40, 0xff, RZ, 0xc0, !PT ;  /* 0x000000ff28287812 */ /* 0x000fe400078ec0ff */
[----:B------:R-:W-:Y:S02]  /*dba0*/  LOP3.LUT R47, R47, 0xff000000, R21, 0xf8, !PT ;  /* 0xff0000002f2f7812 */ /* 0x000fe400078ef815 */
[----:B------:R-:W-:Y:S02]  /*dbb0*/  LOP3.LUT R39, R39, 0xff000000, R27, 0xf8, !PT ;  /* 0xff00000027277812 */ /* 0x000fe400078ef81b */
[----:B------:R-:W-:-:S02]  /*dbc0*/  PRMT R51, R42, 0x7054, R51 ;  /* 0x000070542a337816 */ /* 0x000fc40000000033 */
[----:B------:R-:W-:Y:S02]  /*dbd0*/  LOP3.LUT R42, R41, 0xff000000, R24, 0xf8, !PT ;  /* 0xff000000292a7812 */ /* 0x000fe400078ef818 */
[----:B------:R-:W-:Y:S02]  /*dbe0*/  PRMT R11, R10, 0x7054, R11 ;  /* 0x000070540a0b7816 */ /* 0x000fe4000000000b */
[----:B------:R-:W-:Y:S02]  /*dbf0*/  PRMT R49, R40, 0x7054, R49 ;  /* 0x0000705428317816 */ /* 0x000fe40000000031 */
[----:B------:R-:W-:Y:S02]  /*dc00*/  F2FP.F16.E4M3.UNPACK_B R44, R47.H1 ;  /* 0x0000002fff2c723e */ /* 0x000fe400030006ff */
[----:B0-----:R-:W-:Y:S02]  /*dc10*/  F2FP.F16.E4M3.UNPACK_B R24, R29.H1 ;  /* 0x0000001dff18723e */ /* 0x001fe400030006ff */
[----:B------:R-:W-:Y:S01]  /*dc20*/  SHF.R.U32.HI R10, RZ, 0x10, R20 ;  /* 0x00000010ff0a7819 */ /* 0x000fe20000011614 */
[--C-:B------:R-:W-:Y:S01]  /*dc30*/  HADD2.F32 R46, -RZ, R44.reuse.H0_H0 ;  /* 0x2000002cff2e7230 */ /* 0x100fe20000004100 */
[----:B------:R-:W-:Y:S01]  /*dc40*/  F2FP.F16.E4M3.UNPACK_B R40, R39.H1 ;  /* 0x00000027ff28723e */ /* 0x000fe200030006ff */
[----:B------:R-:W-:Y:S01]  /*dc50*/  HADD2.F32 R44, -RZ, R44.H1_H1 ;  /* 0x3000002cff2c7230 */ /* 0x000fe20000004100 */
[----:B------:R-:W-:-:S02]  /*dc60*/  LOP3.LUT R51, R51, 0xff000000, R9, 0xf8, !PT ;  /* 0xff00000033337812 */ /* 0x000fc400078ef809 */
[----:B------:R-:W-:Y:S01]  /*dc70*/  LOP3.LUT R43, R43, 0xff000000, R25, 0xf8, !PT ;  /* 0xff0000002b2b7812 */ /* 0x000fe200078ef819 */
[----:B------:R-:W-:Y:S01]  /*dc80*/  HADD2.F32 R25, -RZ, R24.H0_H0 ;  /* 0x20000018ff197230 */ /* 0x000fe20000004100 */
[-C--:B------:R-:W-:Y:S01]  /*dc90*/  F2FP.F16.E4M3.UNPACK_B R9, R13.reuse ;  /* 0x0000000dff09723e */ /* 0x080fe200020006ff */
[--C-:B------:R-:W-:Y:S01]  /*dca0*/  HADD2.F32 R41, -RZ, R40.reuse.H0_H0 ;  /* 0x20000028ff297230 */ /* 0x100fe20000004100 */
[----:B------:R-:W-:Y:S01]  /*dcb0*/  LOP3.LUT R10, R10, 0xff, RZ, 0xc0, !PT ;  /* 0x000000ff0a0a7812 */ /* 0x000fe200078ec0ff */
[----:B------:R-:W-:Y:S01]  /*dcc0*/  HADD2.F32 R40, -RZ, R40.H1_H1 ;  /* 0x30000028ff287230 */ /* 0x000fe20000004100 */
[----:B------:R-:W-:Y:S02]  /*dcd0*/  F2FP.F16.E4M3.UNPACK_B R13, R13.H1 ;  /* 0x0000000dff0d723e */ /* 0x000fe400030006ff */
[----:B------:R-:W-:Y:S02]  /*dce0*/  PRMT R45, R10, 0x7054, R45 ;  /* 0x000070540a2d7816 */ /* 0x000fe4000000002d */
[----:B------:R-:W-:Y:S01]  /*dcf0*/  LOP3.LUT R48, R49, 0xff000000, R8, 0xf8, !PT ;  /* 0xff00000031307812 */ /* 0x000fe200078ef808 */
[----:B------:R-:W-:-:S02]  /*dd00*/  HADD2.F32 R10, -RZ, R13.H0_H0 ;  /* 0x2000000dff0a7230 */ /* 0x000fc40000004100 */
[CC--:B------:R-:W-:Y:S01]  /*dd10*/  FMUL.FTZ R49, R25.reuse, R46.reuse ;  /* 0x0000002e19317220 */ /* 0x0c0fe20000410000 */
[----:B------:R-:W-:Y:S01]  /*dd20*/  FMUL.FTZ R25, R25, R41 ;  /* 0x0000002919197220 */ /* 0x000fe20000410000 */
[----:B------:R-:W-:Y:S01]  /*dd30*/  F2FP.F16.E4M3.UNPACK_B R29, R29 ;  /* 0x0000001dff1d723e */ /* 0x000fe200020006ff */
[----:B------:R-:W-:Y:S01]  /*dd40*/  HADD2.F32 R13, -RZ, R13.H1_H1 ;  /* 0x3000000dff0d7230 */ /* 0x000fe20000004100 */
[----:B------:R-:W-:Y:S01]  /*dd50*/  F2FP.F16.E4M3.UNPACK_B R47, R47 ;  /* 0x0000002fff2f723e */ /* 0x000fe200020006ff */
[C---:B------:R-:W-:Y:S01]  /*dd60*/  FFMA.FTZ R53, R10.reuse, R46, R25 ;  /* 0x0000002e0a357223 */ /* 0x040fe20000010019 */
[----:B------:R-:W-:Y:S01]  /*dd70*/  FFMA.FTZ R52, R10, R41, -R49 ;  /* 0x000000290a347223 */ /* 0x000fe20000010831 */
[----:B------:R-:W-:Y:S01]  /*dd80*/  F2FP.F16.E4M3.UNPACK_B R39, R39 ;  /* 0x00000027ff27723e */ /* 0x000fe200020006ff */
[----:B------:R-:W-:Y:S01]  /*dd90*/  HADD2.F32 R25, -RZ, R24.H1_H1 ;  /* 0x30000018ff197230 */ /* 0x000fe20000004100 */
[-C--:B------:R-:W-:Y:S01]  /*dda0*/  F2FP.F16.E4M3.UNPACK_B R27, R31.reuse ;  /* 0x0000001fff1b723e */ /* 0x080fe200020006ff */
[----:B------:R-:W-:Y:S01]  /*ddb0*/  HADD2.F32 R49, -RZ, R47.H0_H0 ;  /* 0x2000002fff317230 */ /* 0x000fe20000004100 */
[----:B------:R-:W-:Y:S01]  /*ddc0*/  F2FP.F16.E4M3.UNPACK_B R31, R31.H1 ;  /* 0x0000001fff1f723e */ /* 0x000fe200030006ff */
[----:B------:R-:W-:-:S02]  /*ddd0*/  HADD2.F32 R24, -RZ, R29.H0_H0 ;  /* 0x2000001dff187230 */ /* 0x000fc40000004100 */
[C---:B------:R-:W-:Y:S01]  /*dde0*/  FMUL.FTZ R46, R25.reuse, R44 ;  /* 0x0000002c192e7220 */ /* 0x040fe20000410000 */
[----:B------:R-:W-:Y:S02]  /*ddf0*/  HADD2.F32 R41, -RZ, R39.H0_H0 ;  /* 0x20000027ff297230 */ /* 0x000fe40000004100 */
[-C--:B------:R-:W-:Y:S01]  /*de00*/  FMUL.FTZ R57, R25, R40.reuse ;  /* 0x0000002819397220 */ /* 0x080fe20000410000 */
[----:B------:R-:W-:Y:S02]  /*de10*/  HADD2.F32 R10, -RZ, R9.H0_H0 ;  /* 0x20000009ff0a7230 */ /* 0x000fe40000004100 */
[C---:B------:R-:W-:Y:S01]  /*de20*/  FMUL.FTZ R25, R24.reuse, R49 ;  /* 0x0000003118197220 */ /* 0x040fe20000410000 */
[----:B------:R-:W-:Y:S01]  /*de30*/  FFMA.FTZ R55, R13, R40, -R46 ;  /* 0x000000280d377223 */ /* 0x000fe2000001082e */
[-C--:B------:R-:W-:Y:S01]  /*de40*/  FMUL.FTZ R24, R24, R41.reuse ;  /* 0x0000002918187220 */ /* 0x080fe20000410000 */
[----:B------:R-:W-:Y:S01]  /*de50*/  LOP3.LUT R45, R45, 0xff000000, R20, 0xf8, !PT ;  /* 0xff0000002d2d7812 */ /* 0x000fe200078ef814 */
[C---:B------:R-:W-:Y:S01]  /*de60*/  FFMA.FTZ R46, R10.reuse, R41, -R25 ;  /* 0x000000290a2e7223 */ /* 0x040fe20000010819 */
[----:B------:R-:W-:Y:S01]  /*de70*/  F2FP.F16.E4M3.UNPACK_B R41, R51.H1 ;  /* 0x00000033ff29723e */ /* 0x000fe200030006ff */
[----:B------:R-:W-:Y:S01]  /*de80*/  FFMA.FTZ R54, R13, R44, R57 ;  /* 0x0000002c0d367223 */ /* 0x000fe20000010039 */
[----:B------:R-:W-:Y:S01]  /*de90*/  F2FP.F16.E4M3.UNPACK_B R25, R43.H1 ;  /* 0x0000002bff19723e */ /* 0x000fe200030006ff */
[----:B------:R-:W-:Y:S01]  /*dea0*/  FFMA.FTZ R49, R10, R49, R24 ;  /* 0x000000310a317223 */ /* 0x000fe20000010018 */
[-C--:B------:R-:W-:Y:S01]  /*deb0*/  F2FP.F16.E4M3.UNPACK_B R20, R15.reuse ;  /* 0x0000000fff14723e */ /* 0x080fe200020006ff */
[----:B------:R-:W-:Y:S01]  /*dec0*/  HADD2.F32 R40, -RZ, R47.H1_H1 ;  /* 0x3000002fff287230 */ /* 0x000fe20000004100 */
[----:B------:R-:W-:Y:S01]  /*ded0*/  F2FP.F16.E4M3.UNPACK_B R15, R15.H1 ;  /* 0x0000000fff0f723e */ /* 0x000fe200030006ff */
        /* <DEDUP_REMOVED lines=8> */
[----:B------:R-:W-:Y:S01]  /*df60*/  HADD2.F32 R39, -RZ, R25.H0_H0 ;  /* 0x20000019ff277230 */ /* 0x000fe20000004100 */
[----:B------:R-:W-:Y:S01]  /*df70*/  LOP3.LUT R38, R11, 0xff000000, R26, 0xf8, !PT ;  /* 0xff0000000b267812 */ /* 0x000fe200078ef81a */
[----:B------:R-:W-:Y:S02]  /*df80*/  HADD2.F32 R9, -RZ, R9.H1_H1 ;  /* 0x30000009ff097230 */ /* 0x000fe40000004100 */
[C---:B------:R-:W-:Y:S01]  /*df90*/  FMUL.FTZ R57, R13.reuse, R44 ;  /* 0x0000002c0d397220 */ /* 0x040fe20000410000 */
[----:B------:R-:W-:Y:S02]  /*dfa0*/  HADD2.F32 R10, -RZ, R15.H0_H0 ;  /* 0x2000000fff0a7230 */ /* 0x000fe40000004100 */
[----:B------:R-:W-:Y:S01]  /*dfb0*/  FMUL.FTZ R13, R13, R39 ;  /* 0x000000270d0d7220 */ /* 0x000fe20000410000 */
[----:B------:R-:W-:-:S02]  /*dfc0*/  HADD2.F32 R31, -RZ, R31.H1_H1 ;  /* 0x3000001fff1f7230 */ /* 0x000fc40000004100 */
[C---:B------:R-:W-:Y:S01]  /*dfd0*/  FFMA.FTZ R47, R9.reuse, R24, -R50 ;  /* 0x00000018092f7223 */ /* 0x040fe20000010832 */
[----:B------:R-:W-:Y:S01]  /*dfe0*/  FFMA.FTZ R50, R9, R40, R29 ;  /* 0x0000002809327223 */ /* 0x000fe2000001001d */
[C---:B------:R-:W-:Y:S01]  /*dff0*/  FFMA.FTZ R60, R10.reuse, R39, -R57 ;  /* 0x000000270a3c7223 */ /* 0x040fe20000010839 */
[----:B------:R-:W-:Y:S01]  /*e000*/  FFMA.FTZ R61, R10, R44, R13 ;  /* 0x0000002c0a3d7223 */ /* 0x000fe2000001000d */
[----:B------:R-:W-:Y:S01]  /*e010*/  HADD2.F32 R24, -RZ, R25.H1_H1 ;  /* 0x30000019ff187230 */ /* 0x000fe20000004100 */
[-C--:B------:R-:W-:Y:S01]  /*e020*/  F2FP.F16.E4M3.UNPACK_B R21, R28.reuse ;  /* 0x0000001cff15723e */ /* 0x080fe200020006ff */
[----:B------:R-:W-:Y:S01]  /*e030*/  HADD2.F32 R40, -RZ, R41.H1_H1 ;  /* 0x30000029ff287230 */ /* 0x000fe20000004100 */
[----:B------:R-:W-:Y:S01]  /*e040*/  F2FP.F16.E4M3.UNPACK_B R28, R28.H1 ;  /* 0x0000001cff1c723e */ /* 0x000fe200030006ff */
[----:B------:R-:W-:Y:S01]  /*e050*/  HADD2.F32 R25, -RZ, R51.H0_H0 ;  /* 0x20000033ff197230 */ /* 0x000fe20000004100 */
[----:B------:R-:W-:Y:S01]  /*e060*/  F2FP.F16.E4M3.UNPACK_B R8, R12 ;  /* 0x0000000cff08723e */ /* 0x000fe200020006ff */
[----:B------:R-:W-:-:S02]  /*e070*/  HADD2.F32 R10, -RZ, R27.H0_H0 ;  /* 0x2000001bff0a7230 */ /* 0x000fc40000004100 */
[C---:B------:R-:W-:Y:S01]  /*e080*/  FMUL.FTZ R56, R31.reuse, R40 ;  /* 0x000000281f387220 */ /* 0x040fe20000410000 */
[----:B------:R-:W-:Y:S02]  /*e090*/  HADD2.F32 R15, -RZ, R15.H1_H1 ;  /* 0x3000000fff0f7230 */ /* 0x000fe40000004100 */
[-C--:B------:R-:W-:Y:S01]  /*e0a0*/  FMUL.FTZ R31, R31, R24.reuse ;  /* 0x000000181f1f7220 */ /* 0x080fe20000410000 */
[----:B------:R-:W-:Y:S02]  /*e0b0*/  HADD2.F32 R13, -RZ, R43.H0_H0 ;  /* 0x2000002bff0d7230 */ /* 0x000fe40000004100 */
[C---:B------:R-:W-:Y:S01]  /*e0c0*/  FMUL.FTZ R44, R10.reuse, R25 ;  /* 0x000000190a2c7220 */ /* 0x040fe20000410000 */
[----:B------:R-:W-:Y:S02]  /*e0d0*/  HADD2.F32 R9, -RZ, R20.H0_H0 ;  /* 0x20000014ff097230 */ /* 0x000fe40000004100 */
[----:B------:R-:W-:Y:S01]  /*e0e0*/  FFMA.FTZ R63, R15, R24, -R56 ;  /* 0x000000180f3f7223 */ /* 0x000fe20000010838 */
[----:B------:R-:W-:Y:S01]  /*e0f0*/  F2FP.F16.E4M3.UNPACK_B R24, R45.H1 ;  /* 0x0000002dff18723e */ /* 0x000fe200030006ff */
[-C--:B------:R-:W-:Y:S01]  /*e100*/  FMUL.FTZ R10, R10, R13.reuse ;  /* 0x0000000d0a0a7220 */ /* 0x080fe20000410000 */
[----:B------:R-:W-:Y:S01]  /*e110*/  F2FP.F16.E4M3.UNPACK_B R12, R12.H1 ;  /* 0x0000000cff0c723e */ /* 0x000fe200030006ff */
[C---:B------:R-:W-:Y:S01]  /*e120*/  FFMA.FTZ R56, R9.reuse, R13, -R44 ;  /* 0x0000000d09387223 */ /* 0x040fe2000001082c */
[----:B------:R-:W-:Y:S01]  /*e130*/  F2FP.F16.E4M3.UNPACK_B R13, R38.H1 ;  /* 0x00000026ff0d723e */ /* 0x000fe200030006ff */
[----:B------:R-:W-:Y:S01]  /*e140*/  FFMA.FTZ R57, R9, R25, R10 ;  /* 0x0000001909397223 */ /* 0x000fe2000001000a */
[----:B------:R-:W-:Y:S01]  /*e150*/  FFMA.FTZ R62, R15, R40, R31 ;  /* 0x000000280f3e7223 */ /* 0x000fe2000001001f */
[----:B------:R-:W-:Y:S01]  /*e160*/  HADD2.F32 R51, -RZ, R51.H1_H1 ;  /* 0x30000033ff337230 */ /* 0x000fe20000004100 */
[----:B------:R-:W-:Y:S01]  /*e170*/  F2FP.F16.E4M3.UNPACK_B R45, R45 ;  /* 0x0000002dff2d723e */ /* 0x000fe200020006ff */
[----:B------:R-:W-:Y:S01]  /*e180*/  HADD2.F32 R27, -RZ, R27.H1_H1 ;  /* 0x3000001bff1b7230 */ /* 0x000fe20000004100 */
[----:B------:R-:W-:Y:S01]  /*e190*/  F2FP.F16.E4M3.UNPACK_B R38, R38 ;  /* 0x00000026ff26723e */ /* 0x000fe200020006ff */
[----:B------:R-:W-:Y:S01]  /*e1a0*/  HADD2.F32 R25, -RZ, R24.H0_H0 ;  /* 0x20000018ff197230 */ /* 0x000fe20000004100 */
[----:B------:R-:W-:Y:S01]  /*e1b0*/  F2FP.F16.E4M3.UNPACK_B R26, R30 ;  /* 0x0000001eff1a723e */ /* 0x000fe200020006ff */
[----:B------:R-:W-:-:S02]  /*e1c0*/  HADD2.F32 R10, -RZ, R28.H0_H0 ;  /* 0x2000001cff0a7230 */ /* 0x000fc40000004100 */
[C---:B------:R-:W-:Y:S01]  /*e1d0*/  FMUL.FTZ R29, R27.reuse, R51 ;  /* 0x000000331b1d7220 */ /* 0x040fe20000410000 */
[----:B------:R-:W-:Y:S01]  /*e1e0*/  HADD2.F32 R15, -RZ, R13.H0_H0 ;  /* 0x2000000dff0f7230 */ /* 0x000fe20000004100 */
[----:B------:R-:W-:Y:S01]  /*e1f0*/  F2FP.F16.E4M3.UNPACK_B R30, R30.H1 ;  /* 0x0000001eff1e723e */ /* 0x000fe200030006ff */
[----:B------:R-:W-:Y:S02]  /*e200*/  HADD2.F32 R43, -RZ, R43.H1_H1 ;  /* 0x3000002bff2b7230 */ /* 0x000fe40000004100 */
[C---:B------:R-:W-:Y:S01]  /*e210*/  FMUL.FTZ R40, R10.reuse, R25 ;  /* 0x000000190a287220 */ /* 0x040fe20000410000 */
[----:B------:R-:W-:Y:S02]  /*e220*/  HADD2.F32 R20, -RZ, R20.H1_H1 ;  /* 0x30000014ff147230 */ /* 0x000fe40000004100 */
[----:B------:R-:W-:Y:S01]  /*e230*/  FMUL.FTZ R10, R10, R15 ;  /* 0x0000000f0a0a7220 */ /* 0x000fe20000410000 */
[----:B------:R-:W-:Y:S02]  /*e240*/  HADD2.F32 R9, -RZ, R12.H0_H0 ;  /* 0x2000000cff097230 */ /* 0x000fe40000004100 */
[----:B------:R-:W-:Y:S01]  /*e250*/  FMUL.FTZ R44, R27, R43 ;  /* 0x0000002b1b2c7220 */ /* 0x000fe20000410000 */
[----:B------:R-:W-:-:S02]  /*e260*/  HADD2.F32 R28, -RZ, R28.H1_H1 ;  /* 0x3000001cff1c7230 */ /* 0x000fc40000004100 */
[C---:B------:R-:W-:Y:S01]  /*e270*/  FFMA.FTZ R59, R20.reuse, R43, -R29 ;  /* 0x0000002b143b7223 */ /* 0x040fe2000001081d */
[----:B------:R-:W-:Y:S02]  /*e280*/  HADD2.F32 R13, -RZ, R13.H1_H1 ;  /* 0x3000000dff0d7230 */ /* 0x000fe40000004100 */
[C---:B------:R-:W-:Y:S01]  /*e290*/  FFMA.FTZ R40, R9.reuse, R15, -R40 ;  /* 0x0000000f09287223 */ /* 0x040fe20000010828 */
[----:B------:R-:W-:Y:S01]  /*e2a0*/  FFMA.FTZ R29, R9, R25, R10 ;  /* 0x00000019091d7223 */ /* 0x000fe2000001000a */
[----:B------:R-:W-:Y:S02]  /*e2b0*/  HADD2.F32 R9, -RZ, R24.H1_H1 ;  /* 0x30000018ff097230 */ /* 0x000fe40000004100 */
[----:B------:R-:W-:Y:S01]  /*e2c0*/  FFMA.FTZ R58, R20, R51, R44 ;  /* 0x00000033143a7223 */ /* 0x000fe2000001002c */
[----:B------:R-:W-:Y:S01]  /*e2d0*/  HADD2.F32 R12, -RZ, R12.H1_H1 ;  /* 0x3000000cff0c7230 */ /* 0x000fe20000004100 */
[----:B------:R-:W-:Y:S01]  /*e2e0*/  F2FP.F16.E4M3.UNPACK_B R11, R14 ;  /* 0x0000000eff0b723e */ /* 0x000fe200020006ff */
[----:B------:R-:W-:-:S02]  /*e2f0*/  HADD2.F32 R15, -RZ, R45.H0_H0 ;  /* 0x2000002dff0f7230 */ /* 0x000fc40000004100 */
[C---:B------:R-:W-:Y:S01]  /*e300*/  FMUL.FTZ R25, R28.reuse, R9 ;  /* 0x000000091c197220 */ /* 0x040fe20000410000 */
[-C--:B------:R-:W-:Y:S01]  /*e310*/  FMUL.FTZ R28, R28, R13.reuse ;  /* 0x0000000d1c1c7220 */ /* 0x080fe20000410000 */
[----:B------:R-:W-:Y:S01]  /*e320*/  HADD2.F32 R10, -RZ, R21.H0_H0 ;  /* 0x20000015ff0a7230 */ /* 0x000fe20000004100 */
[----:B------:R-:W-:Y:S01]  /*e330*/  F2FP.F16.E4M3.UNPACK_B R14, R14.H1 ;  /* 0x0000000eff0e723e */ /* 0x000fe200030006ff */
[C---:B------:R-:W-:Y:S01]  /*e340*/  FFMA.FTZ R31, R12.reuse, R13, -R25 ;  /* 0x0000000d0c1f7223 */ /* 0x040fe20000010819 */
[----:B------:R-:W-:Y:S01]  /*e350*/  FFMA.FTZ R44, R12, R9, R28 ;  /* 0x000000090c2c7223 */ /* 0x000fe2000001001c */
[----:B------:R-:W-:Y:S02]  /*e360*/  HADD2.F32 R12, -RZ, R38.H0_H0 ;  /* 0x20000026ff0c7230 */ /* 0x000fe40000004100 */
[----:B------:R-:W-:Y:S01]  /*e370*/  FMUL.FTZ R20, R10, R15 ;  /* 0x0000000f0a147220 */ /* 0x000fe20000410000 */
[----:B------:R-:W-:Y:S02]  /*e380*/  HADD2.F32 R9, -RZ, R8.H0_H0 ;  /* 0x20000008ff097230 */ /* 0x000fe40000004100 */
        /* <DEDUP_REMOVED lines=15> */
[--C-:B------:R-:W-:Y:S01]  /*e480*/  HADD2.F32 R12, -RZ, R10.reuse.H0_H0 ;  /* 0x2000000aff0c7230 */ /* 0x100fe20000004100 */
[----:B------:R-:W-:Y:S01]  /*e490*/  F2FP.F16.E4M3.UNPACK_B R42, R42 ;  /* 0x0000002aff2a723e */ /* 0x000fe200020006ff */
[----:B------:R-:W-:Y:S02]  /*e4a0*/  HADD2.F32 R13, -RZ, R10.H1_H1 ;  /* 0x3000000aff0d7230 */ /* 0x000fe40000004100 */
[C---:B------:R-:W-:Y:S01]  /*e4b0*/  FMUL.FTZ R39, R9.reuse, R15 ;  /* 0x0000000f09277220 */ /* 0x040fe20000410000 */
[----:B------:R-:W-:Y:S02]  /*e4c0*/  HADD2.F32 R30, -RZ, R30.H1_H1 ;  /* 0x3000001eff1e7230 */ /* 0x000fe40000004100 */
[----:B------:R-:W-:Y:S01]  /*e4d0*/  FMUL.FTZ R9, R9, R12 ;  /* 0x0000000c09097220 */ /* 0x000fe20000410000 */
[----:B------:R-:W-:Y:S01]  /*e4e0*/  HADD2.F32 R8, -RZ, R14.H0_H0 ;  /* 0x2000000eff087230 */ /* 0x000fe20000004100 */
[----:B------:R-:W-:Y:S01]  /*e4f0*/  F2FP.F16.E4M3.UNPACK_B R48, R48 ;  /* 0x00000030ff30723e */ /* 0x000fe200020006ff */
[----:B------:R-:W-:-:S02]  /*e500*/  HADD2.F32 R21, -RZ, R20.H1_H1 ;  /* 0x30000014ff157230 */ /* 0x000fc40000004100 */
[----:B------:R-:W-:Y:S01]  /*e510*/  FMUL.FTZ R10, R30, R13 ;  /* 0x0000000d1e0a7220 */ /* 0x000fe20000410000 */
[----:B------:R-:W-:Y:S02]  /*e520*/  HADD2.F32 R14, -RZ, R14.H1_H1 ;  /* 0x3000000eff0e7230 */ /* 0x000fe40000004100 */
[----:B------:R-:W-:Y:S01]  /*e530*/  FFMA.FTZ R38, R8, R12, -R39 ;  /* 0x0000000c08267223 */ /* 0x000fe20000010827 */
[----:B------:R-:W-:Y:S02]  /*e540*/  HADD2.F32 R12, -RZ, R48.H0_H0 ;  /* 0x20000030ff0c7230 */ /* 0x000fe40000004100 */
[----:B------:R-:W-:Y:S01]  /*e550*/  FMUL.FTZ R39, R30, R21 ;  /* 0x000000151e277220 */ /* 0x000fe20000410000 */
[----:B------:R-:W-:Y:S01]  /*e560*/  FFMA.FTZ R30, R8, R15, R9 ;  /* 0x0000000f081e7223 */ /* 0x000fe20000010009 */
[C---:B------:R-:W-:Y:S01]  /*e570*/  FFMA.FTZ R43, R14.reuse, R21, R10 ;  /* 0x000000150e2b7223 */ /* 0x040fe2000001000a */
[----:B------:R-:W-:Y:S02]  /*e580*/  HADD2.F32 R10, -RZ, R42.H0_H0 ;  /* 0x2000002aff0a7230 */ /* 0x000fe40000004100 */
[----:B------:R-:W-:Y:S01]  /*e590*/  FFMA.FTZ R41, R14, R13, -R39 ;  /* 0x0000000d0e297223 */ /* 0x000fe20000010827 */
[----:B------:R-:W-:-:S02]  /*e5a0*/  HADD2.F32 R9, -RZ, R26.H0_H0 ;  /* 0x2000001aff097230 */ /* 0x000fc40000004100 */
[----:B------:R-:W-:Y:S01]  /*e5b0*/  HADD2.F32 R42, -RZ, R42.H1_H1 ;  /* 0x3000002aff2a7230 */ /* 0x000fe20000004100 */
[----:B------:R-:W-:Y:S01]  /*e5c0*/  F2FP.SATFINITE.E4M3.F32.PACK_AB_MERGE_C R30, R43, R30, RZ ;  /* 0x0000001e2b1e723e */ /* 0x000fe200048070ff */
[----:B------:R-:W-:Y:S02]  /*e5d0*/  HADD2.F32 R48, -RZ, R48.H1_H1 ;  /* 0x30000030ff307230 */ /* 0x000fe40000004100 */
[C---:B------:R-:W-:Y:S01]  /*e5e0*/  FMUL.FTZ R13, R9.reuse, R12 ;  /* 0x0000000c090d7220 */ /* 0x040fe20000410000 */
[----:B------:R-:W-:Y:S02]  /*e5f0*/  HADD2.F32 R26, -RZ, R26.H1_H1 ;  /* 0x3000001aff1a7230 */ /* 0x000fe40000004100 */
[----:B------:R-:W-:Y:S01]  /*e600*/  FMUL.FTZ R9, R9, R10 ;  /* 0x0000000a09097220 */ /* 0x000fe20000410000 */
[--C-:B------:R-:W-:Y:S01]  /*e610*/  HADD2.F32 R8, -RZ, R11.reuse.H0_H0 ;  /* 0x2000000bff087230 */ /* 0x100fe20000004100 */
[----:B------:R-:W-:Y:S01]  /*e620*/  F2FP.SATFINITE.E4M3.F32.PACK_AB_MERGE_C R38, R41, R38, RZ ;  /* 0x000000262926723e */ /* 0x000fe200048070ff */
[----:B------:R-:W-:-:S02]  /*e630*/  HADD2.F32 R11, -RZ, R11.H1_H1 ;  /* 0x3000000bff0b7230 */ /* 0x000fc40000004100 */
[C---:B------:R-:W-:Y:S01]  /*e640*/  FMUL.FTZ R20, R26.reuse, R48 ;  /* 0x000000301a147220 */ /* 0x040fe20000410000 */
        /* <DEDUP_REMOVED lines=8> */
[----:B------:R-:W-:Y:S02]  /*e6d0*/  F2FP.SATFINITE.E4M3.F32.PACK_AB_MERGE_C R13, R54, R53, RZ ;  /* 0x00000035360d723e */ /* 0x000fe400048070ff */
[----:B------:R-:W-:Y:S02]  /*e6e0*/  F2FP.SATFINITE.E4M3.F32.PACK_AB_MERGE_C R15, R62, R61, RZ ;  /* 0x0000003d3e0f723e */ /* 0x000fe400048070ff */
[----:B------:R-:W-:Y:S02]  /*e6f0*/  F2FP.SATFINITE.E4M3.F32.PACK_AB_MERGE_C R12, R44, R29, RZ ;  /* 0x0000001d2c0c723e */ /* 0x000fe400048070ff */
[----:B------:R-:W-:Y:S02]  /*e700*/  F2FP.SATFINITE.E4M3.F32.PACK_AB_MERGE_C R9, R47, R46, R9 ;  /* 0x0000002e2f09723e */ /* 0x000fe40004807009 */
[----:B------:R-:W-:Y:S02]  /*e710*/  F2FP.SATFINITE.E4M3.F32.PACK_AB_MERGE_C R11, R59, R56, R11 ;  /* 0x000000383b0b723e */ /* 0x000fe4000480700b */
[----:B------:R-:W-:-:S02]  /*e720*/  F2FP.SATFINITE.E4M3.F32.PACK_AB_MERGE_C R8, R27, R24, R8 ;  /* 0x000000181b08723e */ /* 0x000fc40004807008 */
[----:B------:R-:W-:Y:S02]  /*e730*/  F2FP.SATFINITE.E4M3.F32.PACK_AB_MERGE_C R10, R21, R10, R38 ;  /* 0x0000000a150a723e */ /* 0x000fe40004807026 */
[----:B------:R-:W-:Y:S02]  /*e740*/  F2FP.SATFINITE.E4M3.F32.PACK_AB_MERGE_C R13, R50, R49, R13 ;  /* 0x00000031320d723e */ /* 0x000fe4000480700d */
[----:B------:R-:W-:Y:S01]  /*e750*/  F2FP.SATFINITE.E4M3.F32.PACK_AB_MERGE_C R15, R58, R57, R15 ;  /* 0x000000393a0f723e */ /* 0x000fe2000480700f */
[----:B------:R1:W-:Y:S01]  /*e760*/  STS.128 [R0+0x18400], R8 ;  /* 0x0184000800007388 */ /* 0x0003e20000000c00 */
[----:B------:R-:W-:Y:S02]  /*e770*/  F2FP.SATFINITE.E4M3.F32.PACK_AB_MERGE_C R12, R28, R25, R12 ;  /* 0x000000191c0c723e */ /* 0x000fe4000480700c */
[----:B------:R-:W-:-:S05]  /*e780*/  F2FP.SATFINITE.E4M3.F32.PACK_AB_MERGE_C R14, R39, R14, R30 ;  /* 0x0000000e270e723e */ /* 0x000fca000480701e */
[----:B------:R1:W-:Y:S02]  /*e790*/  STS.128 [R3+0x18400], R12 ;  /* 0x0184000c03007388 */ /* 0x0003e40000000c00 */
.L_x_1408:
[----:B------:R-:W-:Y:S05]  /*e7a0*/  BSYNC B1 ;  /* 0x0000000000017941 */ /* 0x000fea0003800000 */
.L_x_1407:
[----:B------:R-:W-:Y:S05]  /*e7b0*/  @P0 BRA `(.L_x_1399) ;  /* 0x0000000c00c80947 */ /* 0x000fea0003800000 */
[----:B------:R-:W2:Y:S01]  /*e7c0*/  LDL R51, [R1+0x20] ;  /* 0x0000200001337983 */ /* 0x000ea20000100800 */
[----:B-1---5:R-:W-:Y:S01]  /*e7d0*/  SHF.R.U32.HI R9, RZ, 0x8, R33 ;  /* 0x00000008ff097819 */ /* 0x022fe20000011621 */
[----:B------:R-:W-:Y:S01]  /*e7e0*/  IMAD.IADD R14, R18, 0x1, R37 ;  /* 0x00000001120e7824 */ /* 0x000fe200078e0225 */
[----:B------:R-:W-:Y:S02]  /*e7f0*/  SHF.R.U32.HI R3, RZ, 0x8, R32 ;  /* 0x00000008ff037819 */ /* 0x000fe40000011620 */
[----:B------:R-:W-:Y:S02]  /*e800*/  LOP3.LUT R8, R33, 0xff, RZ, 0xc0, !PT ;  /* 0x000000ff21087812 */ /* 0x000fe400078ec0ff */
[----:B------:R-:W-:Y:S02]  /*e810*/  LOP3.LUT R9, R9, 0xff, RZ, 0xc0, !PT ;  /* 0x000000ff09097812 */ /* 0x000fe400078ec0ff */
[----:B0-----:R-:W-:Y:S02]  /*e820*/  LOP3.LUT R0, R32, 0xff, RZ, 0xc0, !PT ;  /* 0x000000ff20007812 */ /* 0x001fe400078ec0ff */
[----:B------:R-:W-:-:S02]  /*e830*/  LOP3.LUT R3, R3, 0xff, RZ, 0xc0, !PT ;  /* 0x000000ff03037812 */ /* 0x000fc400078ec0ff */
[----:B------:R-:W-:Y:S02]  /*e840*/  PRMT R20, R9, 0x7604, R8 ;  /* 0x0000760409147816 */ /* 0x000fe40000000008 */
[----:B------:R-:W-:Y:S02]  /*e850*/  SHF.R.U32.HI R8, RZ, 0x8, R34 ;  /* 0x00000008ff087819 */ /* 0x000fe40000011622 */
[----:B------:R-:W-:Y:S02]  /*e860*/  PRMT R3, R3, 0x7604, R0 ;  /* 0x0000760403037816 */ /* 0x000fe40000000000 */
[----:B------:R-:W-:Y:S02]  /*e870*/  LOP3.LUT R0, R34, 0xff, RZ, 0xc0, !PT ;  /* 0x000000ff22007812 */ /* 0x000fe400078ec0ff */
[----:B------:R-:W-:Y:S02]  /*e880*/  LOP3.LUT R9, R8, 0xff, RZ, 0xc0, !PT ;  /* 0x000000ff08097812 */ /* 0x000fe400078ec0ff */
[----:B------:R-:W-:-:S02]  /*e890*/  SHF.R.U32.HI R15, RZ, 0x3, R225 ;  /* 0x00000003ff0f7819 */ /* 0x000fc400000116e1 */
[----:B------:R-:W-:Y:S02]  /*e8a0*/  PRMT R25, R9, 0x7604, R0 ;  /* 0x0000760409197816 */ /* 0x000fe40000000000 */
[----:B------:R-:W-:Y:S02]  /*e8b0*/  LOP3.LUT R0, R225, 0x70, R14, 0xf8, !PT ;  /* 0x00000070e1007812 */ /* 0x000fe400078ef80e */
[----:B------:R-:W-:Y:S02]  /*e8c0*/  SHF.R.U32.HI R12, RZ, 0x8, R4 ;  /* 0x00000008ff0c7819 */ /* 0x000fe40000011604 */
[----:B------:R-:W-:Y:S02]  /*e8d0*/  LOP3.LUT R0, R0, R15, RZ, 0x3c, !PT ;  /* 0x0000000f00007212 */ /* 0x000fe400078e3cff */
[----:B------:R-:W-:Y:S02]  /*e8e0*/  SHF.R.U32.HI R11, RZ, 0x8, R35 ;  /* 0x00000008ff0b7819 */ /* 0x000fe40000011623 */
[----:B------:R-:W-:-:S02]  /*e8f0*/  LOP3.LUT R13, R12, 0xff, RZ, 0xc0, !PT ;  /* 0x000000ff0c0d7812 */ /* 0x000fc400078ec0ff */
[----:B------:R-:W-:Y:S02]  /*e900*/  LOP3.LUT R8, R4, 0xff, RZ, 0xc0, !PT ;  /* 0x000000ff04087812 */ /* 0x000fe400078ec0ff */
[----:B------:R-:W-:Y:S02]  /*e910*/  IADD3 R0, R17, R0, R233 ;  /* 0x0000000011007210 */ /* 0x000fe40007ffe0e9 */
[----:B------:R-:W-:Y:S02]  /*e920*/  LOP3.LUT R10, R35, 0xff, RZ, 0xc0, !PT ;  /* 0x000000ff230a7812 */ /* 0x000fe400078ec0ff */
[----:B------:R-:W-:Y:S02]  /*e930*/  LOP3.LUT R11, R11, 0xff, RZ, 0xc0, !PT ;  /* 0x000000ff0b0b7812 */ /* 0x000fe400078ec0ff */
[----:B------:R-:W-:Y:S02]  /*e940*/  PRMT R31, R13, 0x7604, R8 ;  /* 0x000076040d1f7816 */ /* 0x000fe40000000008 */
[----:B------:R-:W0:Y:S01]  /*e950*/  LDS.128 R12, [R0+0x18400] ;  /* 0x01840000000c7984 */ /* 0x000e220000000c00 */
[----:B------:R-:W-:-:S02]  /*e960*/  PRMT R24, R11, 0x7604, R10 ;  /* 0x000076040b187816 */ /* 0x000fc4000000000a */
[----:B------:R-:W-:Y:S02]  /*e970*/  SHF.R.U32.HI R26, RZ, 0x8, R5 ;  /* 0x00000008ff1a7819 */ /* 0x000fe40000011605 */
[----:B------:R-:W-:Y:S02]  /*e980*/  SHF.R.U32.HI R28, RZ, 0x8, R6 ;  /* 0x00000008ff1c7819 */ /* 0x000fe40000011606 */
[----:B------:R-:W-:Y:S02]  /*e990*/  LOP3.LUT R21, R5, 0xff, RZ, 0xc0, !PT ;  /* 0x000000ff05157812 */ /* 0x000fe400078ec0ff */
[----:B------:R-:W-:Y:S02]  /*e9a0*/  LOP3.LUT R26, R26, 0xff, RZ, 0xc0, !PT ;  /* 0x000000ff1a1a7812 */ /* 0x000fe400078ec0ff */
[----:B------:R-:W-:Y:S02]  /*e9b0*/  LOP3.LUT R27, R6, 0xff, RZ, 0xc0, !PT ;  /* 0x000000ff061b7812 */ /* 0x000fe400078ec0ff */
[----:B------:R-:W-:-:S02]  /*e9c0*/  LOP3.LUT R28, R28, 0xff, RZ, 0xc0, !PT ;  /* 0x000000ff1c1c7812 */ /* 0x000fc400078ec0ff */
[----:B------:R-:W-:Y:S02]  /*e9d0*/  PRMT R26, R26, 0x7604, R21 ;  /* 0x000076041a1a7816 */ /* 0x000fe40000000015 */
[----:B------:R-:W-:Y:S02]  /*e9e0*/  SHF.R.U32.HI R21, RZ, 0x10, R33 ;  /* 0x00000010ff157819 */ /* 0x000fe40000011621 */
[----:B------:R-:W-:Y:S02]  /*e9f0*/  SHF.R.U32.HI R37, RZ, 0x10, R5 ;  /* 0x00000010ff257819 */ /* 0x000fe40000011605 */
[----:B------:R-:W-:Y:S01]  /*ea00*/  PRMT R39, R28, 0x7604, R27 ;  /* 0x000076041c277816 */ /* 0x000fe2000000001b */
[----:B------:R-:W-:Y:S01]  /*ea10*/  IMAD.U32 R21, R21, 0x10000, RZ ;  /* 0x0001000015157824 */ /* 0x000fe200078e00ff */
[----:B------:R-:W-:Y:S01]  /*ea20*/  SHF.R.U32.HI R27, RZ, 0x10, R35 ;  /* 0x00000010ff1b7819 */ /* 0x000fe20000011623 */
[----:B------:R-:W-:Y:S01]  /*ea30*/  IMAD.U32 R37, R37, 0x10000, RZ ;  /* 0x0001000025257824 */ /* 0x000fe200078e00ff */
[----:B------:R-:W-:-:S02]  /*ea40*/  SHF.R.U32.HI R30, RZ, 0x8, R7 ;  /* 0x00000008ff1e7819 */ /* 0x000fc40000011607 */
[----:B------:R-:W-:Y:S01]  /*ea50*/  LOP3.LUT R29, R7, 0xff, RZ, 0xc0, !PT ;  /* 0x000000ff071d7812 */ /* 0x000fe200078ec0ff */
[----:B------:R-:W-:Y:S01]  /*ea60*/  IMAD.U32 R27, R27, 0x10000, RZ ;  /* 0x000100001b1b7824 */ /* 0x000fe200078e00ff */
[----:B------:R-:W-:Y:S02]  /*ea70*/  LOP3.LUT R30, R30, 0xff, RZ, 0xc0, !PT ;  /* 0x000000ff1e1e7812 */ /* 0x000fe400078ec0ff */
[----:B------:R-:W-:Y:S02]  /*ea80*/  LOP3.LUT R3, R3, 0xff0000, R32, 0xf8, !PT ;  /* 0x00ff000003037812 */ /* 0x000fe400078ef820 */
[----:B------:R-:W-:Y:S02]  /*ea90*/  SHF.R.U32.HI R41, RZ, 0x10, R7 ;  /* 0x00000010ff297819 */ /* 0x000fe40000011607 */
[----:B------:R-:W-:Y:S02]  /*eaa0*/  LOP3.LUT R21, R20, 0xff0000, R21, 0xf8, !PT ;  /* 0x00ff000014157812 */ /* 0x000fe400078ef815 */
[----:B------:R-:W-:Y:S01]  /*eab0*/  LOP3.LUT R37, R26, 0xff0000, R37, 0xf8, !PT ;  /* 0x00ff00001a257812 */ /* 0x000fe200078ef825 */
[----:B------:R-:W-:Y:S01]  /*eac0*/  IMAD.U32 R41, R41, 0x10000, RZ ;  /* 0x0001000029297824 */ /* 0x000fe200078e00ff */
[----:B------:R-:W-:-:S02]  /*ead0*/  PRMT R30, R30, 0x7604, R29 ;  /* 0x000076041e1e7816 */ /* 0x000fc4000000001d */
[----:B------:R-:W-:Y:S02]  /*eae0*/  LOP3.LUT R29, R24, 0xff0000, R27, 0xf8, !PT ;  /* 0x00ff0000181d7812 */ /* 0x000fe400078ef81b */
[----:B------:R-:W-:Y:S02]  /*eaf0*/  LOP3.LUT R27, R3, 0xff000000, R32, 0xf8, !PT ;  /* 0xff000000031b7812 */ /* 0x000fe400078ef820 */
[----:B------:R-:W-:Y:S02]  /*eb00*/  LOP3.LUT R32, R21, 0xff000000, R33, 0xf8, !PT ;  /* 0xff00000015207812 */ /* 0x000fe400078ef821 */
[----:B------:R-:W-:Y:S02]  /*eb10*/  LOP3.LUT R37, R37, 0xff000000, R5, 0xf8, !PT ;  /* 0xff00000025257812 */ /* 0x000fe400078ef805 */
[----:B------:R-:W-:Y:S02]  /*eb20*/  LOP3.LUT R25, R25, 0xff0000, R34, 0xf8, !PT ;  /* 0x00ff000019197812 */ /* 0x000fe400078ef822 */
[----:B------:R-:W-:-:S02]  /*eb30*/  LOP3.LUT R31, R31, 0xff0000, R4, 0xf8, !PT ;  /* 0x00ff00001f1f7812 */ /* 0x000fc400078ef804 */
[----:B------:R-:W-:Y:S02]  /*eb40*/  F2FP.F16.E4M3.UNPACK_B R33, R37 ;  /* 0x00000025ff21723e */ /* 0x000fe400020006ff */
[----:B0-----:R-:W-:Y:S02]  /*eb50*/  F2FP.F16.E4M3.UNPACK_B R20, R13 ;  /* 0x0000000dff14723e */ /* 0x001fe400020006ff */
[----:B------:R-:W-:Y:S02]  /*eb60*/  F2FP.F16.E4M3.UNPACK_B R28, R32 ;  /* 0x00000020ff1c723e */ /* 0x000fe400020006ff */
[----:B------:R-:W-:Y:S01]  /*eb70*/  LOP3.LUT R41, R30, 0xff0000, R41, 0xf8, !PT ;  /* 0x00ff00001e297812 */ /* 0x000fe200078ef829 */
[--C-:B------:R-:W-:Y:S01]  /*eb80*/  HADD2.F32 R24, -RZ, R20.reuse.H0_H0 ;  /* 0x20000014ff187230 */ /* 0x100fe20000004100 */
[----:B------:R-:W-:Y:S01]  /*eb90*/  LOP3.LUT R30, R25, 0xff000000, R34, 0xf8, !PT ;  /* 0xff000000191e7812 */ /* 0x000fe200078ef822 */
[----:B------:R-:W-:Y:S01]  /*eba0*/  HADD2.F32 R20, -RZ, R20.H1_H1 ;  /* 0x30000014ff147230 */ /* 0x000fe20000004100 */
[----:B------:R-:W-:-:S02]  /*ebb0*/  LOP3.LUT R31, R31, 0xff000000, R4, 0xf8, !PT ;  /* 0xff0000001f1f7812 */ /* 0x000fc400078ef804 */
[----:B------:R-:W-:Y:S01]  /*ebc0*/  LOP3.LUT R34, R29, 0xff000000, R35, 0xf8, !PT ;  /* 0xff0000001d227812 */ /* 0x000fe200078ef823 */
[--C-:B------:R-:W-:Y:S01]  /*ebd0*/  HADD2.F32 R35, -RZ, R33.reuse.H0_H0 ;  /* 0x20000021ff237230 */ /* 0x100fe20000004100 */
[----:B------:R-:W-:Y:S01]  /*ebe0*/  F2FP.F16.E4M3.UNPACK_B R21, R13.H1 ;  /* 0x0000000dff15723e */ /* 0x000fe200030006ff */
[----:B------:R-:W-:Y:S01]  /*ebf0*/  HADD2.F32 R29, -RZ, R28.H0_H0 ;  /* 0x2000001cff1d7230 */ /* 0x000fe20000004100 */
[----:B------:R-:W-:Y:S01]  /*ec00*/  F2FP.F16.E4M3.UNPACK_B R37, R37.H1 ;  /* 0x00000025ff25723e */ /* 0x000fe200030006ff */
[----:B------:R-:W-:Y:S02]  /*ec10*/  HADD2.F32 R33, -RZ, R33.H1_H1 ;  /* 0x30000021ff217230 */ /* 0x000fe40000004100 */
[C---:B------:R-:W-:Y:S01]  /*ec20*/  FMUL.FTZ R38, R24.reuse, R35 ;  /* 0x0000002318267220 */ /* 0x040fe20000410000 */
[----:B------:R-:W-:Y:S01]  /*ec30*/  F2FP.F16.E4M3.UNPACK_B R32, R32.H1 ;  /* 0x00000020ff20723e */ /* 0x000fe200030006ff */
[----:B------:R-:W-:Y:S01]  /*ec40*/  FMUL.FTZ R40, R24, R29 ;  /* 0x0000001d18287220 */ /* 0x000fe20000410000 */
[----:B------:R-:W-:Y:S01]  /*ec50*/  F2FP.F16.E4M3.UNPACK_B R25, R15 ;  /* 0x0000000fff19723e */ /* 0x000fe200020006ff */
[----:B------:R-:W-:Y:S01]  /*ec60*/  FMUL.FTZ R43, R20, R33 ;  /* 0x00000021142b7220 */ /* 0x000fe20000410000 */
[----:B------:R-:W-:-:S02]  /*ec70*/  F2FP.F16.E4M3.UNPACK_B R26, R15.H1 ;  /* 0x0000000fff1a723e */ /* 0x000fc400030006ff */
[-C--:B------:R-:W-:Y:S02]  /*ec80*/  F2FP.F16.E4M3.UNPACK_B R15, R14.reuse ;  /* 0x0000000eff0f723e */ /* 0x080fe400020006ff */
[----:B------:R-:W-:Y:S01]  /*ec90*/  F2FP.F16.E4M3.UNPACK_B R24, R14.H1 ;  /* 0x0000000eff18723e */ /* 0x000fe200030006ff */
[--C-:B------:R-:W-:Y:S01]  /*eca0*/  HADD2.F32 R14, -RZ, R21.reuse.H0_H0 ;  /* 0x20000015ff0e7230 */ /* 0x100fe20000004100 */
[----:B------:R-:W-:Y:S01]  /*ecb0*/  LOP3.LUT R41, R41, 0xff000000, R7, 0xf8, !PT ;  /* 0xff00000029297812 */ /* 0x000fe200078ef807 */
[----:B------:R-:W-:Y:S01]  /*ecc0*/  HADD2.F32 R21, -RZ, R21.H1_H1 ;  /* 0x30000015ff157230 */ /* 0x000fe20000004100 */
[-C--:B------:R-:W-:Y:S02]  /*ecd0*/  F2FP.F16.E4M3.UNPACK_B R13, R12.reuse ;  /* 0x0000000cff0d723e */ /* 0x080fe400020006ff */
[----:B------:R-:W-:Y:S02]  /*ece0*/  F2FP.F16.E4M3.UNPACK_B R12, R12.H1 ;  /* 0x0000000cff0c723e */ /* 0x000fe400030006ff */
[----:B------:R-:W-:-:S04]  /*ecf0*/  LOP3.LUT R39, R39, 0xff0000, R6, 0xf8, !PT ;  /* 0x00ff000027277812 */ /* 0x000fc800078ef806 */
[----:B------:R-:W-:Y:S01]  /*ed00*/  LOP3.LUT R39, R39, 0xff000000, R6, 0xf8, !PT ;  /* 0xff00000027277812 */ /* 0x000fe200078ef806 */
[----:B--2---:R-:W0:Y:S02]  /*ed10*/  LDS.128 R8, [R51+0x18400] ;  /* 0x0184000033087984 */ /* 0x004e240000000c00 */
[-C--:B0-----:R-:W-:Y:S02]  /*ed20*/  F2FP.F16.E4M3.UNPACK_B R4, R9.reuse ;  /* 0x00000009ff04723e */ /* 0x081fe400020006ff */
[----:B------:R-:W-:Y:S02]  /*ed30*/  F2FP.F16.E4M3.UNPACK_B R9, R9.H1 ;  /* 0x00000009ff09723e */ /* 0x000fe400030006ff */
[-C--:B------:R-:W-:Y:S01]  /*ed40*/  F2FP.F16.E4M3.UNPACK_B R7, R11.reuse ;  /* 0x0000000bff07723e */ /* 0x080fe200020006ff */
[--C-:B------:R-:W-:Y:S01]  /*ed50*/  HADD2.F32 R5, -RZ, R4.reuse.H0_H0 ;  /* 0x20000004ff057230 */ /* 0x100fe20000004100 */
[----:B------:R-:W-:Y:S01]  /*ed60*/  F2FP.F16.E4M3.UNPACK_B R11, R11.H1 ;  /* 0x0000000bff0b723e */ /* 0x000fe200030006ff */
[----:B------:R-:W-:Y:S01]  /*ed70*/  HADD2.F32 R4, -RZ, R4.H1_H1 ;  /* 0x30000004ff047230 */ /* 0x000fe20000004100 */
[----:B------:R-:W-:-:S02]  /*ed80*/  F2FP.F16.E4M3.UNPACK_B R3, R8 ;  /* 0x00000008ff03723e */ /* 0x000fc400020006ff */
[C---:B------:R-:W-:Y:S01]  /*ed90*/  FFMA.FTZ R38, R5.reuse, R29, -R38 ;  /* 0x0000001d05267223 */ /* 0x040fe20000010826 */
[----:B------:R-:W-:Y:S01]  /*eda0*/  FFMA.FTZ R40, R5, R35, R40 ;  /* 0x0000002305287223 */ /* 0x000fe20000010028 */
[----:B------:R-:W-:Y:S01]  /*edb0*/  HADD2.F32 R29, -RZ, R28.H1_H1 ;  /* 0x3000001cff1d7230 */ /* 0x000fe20000004100 */
[----:B------:R-:W-:Y:S01]  /*edc0*/  F2FP.F16.E4M3.UNPACK_B R8, R8.H1 ;  /* 0x00000008ff08723e */ /* 0x000fe200030006ff */
[----:B------:R-:W-:Y:S01]  /*edd0*/  HADD2.F32 R35, -RZ, R37.H0_H0 ;  /* 0x20000025ff237230 */ /* 0x000fe20000004100 */
[----:B------:R-:W-:Y:S01]  /*ede0*/  F2FP.F16.E4M3.UNPACK_B R6, R10 ;  /* 0x0000000aff06723e */ /* 0x000fe200020006ff */
[----:B------:R-:W-:Y:S02]  /*edf0*/  HADD2.F32 R28, -RZ, R32.H0_H0 ;  /* 0x20000020ff1c7230 */ /* 0x000fe40000004100 */
[----:B------:R-:W-:Y:S01]  /*ee00*/  FMUL.FTZ R20, R20, R29 ;  /* 0x0000001d14147220 */ /* 0x000fe20000410000 */
[----:B------:R-:W-:Y:S02]  /*ee10*/  HADD2.F32 R5, -RZ, R9.H0_H0 ;  /* 0x20000009ff057230 */ /* 0x000fe40000004100 */
[----:B------:R-:W-:Y:S01]  /*ee20*/  FMUL.FTZ R42, R14, R35 ;  /* 0x000000230e2a7220 */ /* 0x000fe20000410000 */
[----:B------:R-:W-:Y:S01]  /*ee30*/  FFMA.FTZ R43, R4, R29, -R43 ;  /* 0x0000001d042b7223 */ /* 0x000fe2000001082b */
[-C--:B------:R-:W-:Y:S01]  /*ee40*/  FMUL.FTZ R14, R14, R28.reuse ;  /* 0x0000001c0e0e7220 */ /* 0x080fe20000410000 */
[----:B------:R-:W-:Y:S01]  /*ee50*/  F2FP.F16.E4M3.UNPACK_B R29, R41 ;  /* 0x00000029ff1d723e */ /* 0x000fe200020006ff */
[----:B------:R-:W-:Y:S01]  /*ee60*/  FFMA.FTZ R45, R4, R33, R20 ;  /* 0x00000021042d7223 */ /* 0x000fe20000010014 */
[C---:B------:R-:W-:Y:S01]  /*ee70*/  FFMA.FTZ R42, R5.reuse, R28, -R42 ;  /* 0x0000001c052a7223 */ /* 0x040fe2000001082a */
[----:B------:R-:W-:Y:S01]  /*ee80*/  FFMA.FTZ R35, R5, R35, R14 ;  /* 0x0000002305237223 */ /* 0x000fe2000001000e */
[-C--:B------:R-:W-:Y:S01]  /*ee90*/  F2FP.F16.E4M3.UNPACK_B R14, R34.reuse ;  /* 0x00000022ff0e723e */ /* 0x080fe200020006ff */
[----:B------:R-:W-:Y:S01]  /*eea0*/  HADD2.F32 R33, -RZ, R29.H0_H0 ;  /* 0x2000001dff217230 */ /* 0x000fe20000004100 */
[----:B------:R-:W-:Y:S01]  /*eeb0*/  F2FP.F16.E4M3.UNPACK_B R41, R41.H1 ;  /* 0x00000029ff29723e */ /* 0x000fe200030006ff */
[----:B------:R-:W-:Y:S01]  /*eec0*/  HADD2.F32 R5, -RZ, R25.H0_H0 ;  /* 0x20000019ff057230 */ /* 0x000fe20000004100 */
[----:B------:R-:W-:Y:S01]  /*eed0*/  F2FP.F16.E4M3.UNPACK_B R34, R34.H1 ;  /* 0x00000022ff22723e */ /* 0x000fe200030006ff */
[----:B------:R-:W-:Y:S01]  /*eee0*/  HADD2.F32 R28, -RZ, R37.H1_H1 ;  /* 0x30000025ff1c7230 */ /* 0x000fe20000004100 */
[----:B------:R-:W-:Y:S01]  /*eef0*/  F2FP.F16.E4M3.UNPACK_B R10, R10.H1 ;  /* 0x0000000aff0a723e */ /* 0x000fe200030006ff */
[----:B------:R-:W-:-:S02]  /*ef00*/  HADD2.F32 R20, -RZ, R14.H0_H0 ;  /* 0x2000000eff147230 */ /* 0x000fc40000004100 */
[----:B------:R-:W-:Y:S01]  /*ef10*/  FMUL.FTZ R47, R5, R33 ;  /* 0x00000021052f7220 */ /* 0x000fe20000410000 */
[----:B------:R-:W-:Y:S02]  /*ef20*/  HADD2.F32 R4, -RZ, R7.H0_H0 ;  /* 0x20000007ff047230 */ /* 0x000fe40000004100 */
[----:B------:R-:W-:Y:S01]  /*ef30*/  FMUL.FTZ R44, R21, R28 ;  /* 0x0000001c152c7220 */ /* 0x000fe20000410000 */
[----:B------:R-:W-:Y:S02]  /*ef40*/  HADD2.F32 R32, -RZ, R32.H1_H1 ;  /* 0x30000020ff207230 */ /* 0x000fe40000004100 */
[-C--:B------:R-:W-:Y:S01]  /*ef50*/  FMUL.FTZ R46, R5, R20.reuse ;  /* 0x00000014052e7220 */ /* 0x080fe20000410000 */
[----:B------:R-:W-:Y:S02]  /*ef60*/  HADD2.F32 R9, -RZ, R9.H1_H1 ;  /* 0x30000009ff097230 */ /* 0x000fe40000004100 */
[----:B------:R-:W-:Y:S01]  /*ef70*/  FFMA.FTZ R47, R4, R20, -R47 ;  /* 0x00000014042f7223 */ /* 0x000fe2000001082f */
[----:B------:R-:W-:-:S02]  /*ef80*/  HADD2.F32 R20, -RZ, R29.H1_H1 ;  /* 0x3000001dff147230 */ /* 0x000fc40000004100 */
[-C--:B------:R-:W-:Y:S01]  /*ef90*/  FMUL.FTZ R21, R21, R32.reuse ;  /* 0x0000002015157220 */ /* 0x080fe20000410000 */
[----:B------:R-:W-:Y:S02]  /*efa0*/  HADD2.F32 R25, -RZ, R25.H1_H1 ;  /* 0x30000019ff197230 */ /* 0x000fe40000004100 */
[C---:B------:R-:W-:Y:S01]  /*efb0*/  FFMA.FTZ R37, R9.reuse, R32, -R44 ;  /* 0x0000002009257223 */ /* 0x040fe2000001082c */
[----:B------:R-:W-:Y:S02]  /*efc0*/  HADD2.F32 R14, -RZ, R14.H1_H1 ;  /* 0x3000000eff0e7230 */ /* 0x000fe40000004100 */
[----:B------:R-:W-:Y:S01]  /*efd0*/  FFMA.FTZ R44, R9, R28, R21 ;  /* 0x0000001c092c7223 */ /* 0x000fe20000010015 */
[----:B------:R-:W-:Y:S02]  /*efe0*/  HADD2.F32 R7, -RZ, R7.H1_H1 ;  /* 0x30000007ff077230 */ /* 0x000fe40000004100 */
[----:B------:R-:W-:Y:S01]  /*eff0*/  FMUL.FTZ R28, R25, R20 ;  /* 0x00000014191c7220 */ /* 0x000fe20000410000 */
[----:B------:R-:W-:-:S02]  /*f000*/  HADD2.F32 R21, -RZ, R41.H0_H0 ;  /* 0x20000029ff157230 */ /* 0x000fc40000004100 */
[-C--:B------:R-:W-:Y:S01]  /*f010*/  FMUL.FTZ R25, R25, R14.reuse ;  /* 0x0000000e19197220 */ /* 0x080fe20000410000 */
[----:B------:R-:W-:Y:S02]  /*f020*/  HADD2.F32 R5, -RZ, R26.H0_H0 ;  /* 0x2000001aff057230 */ /* 0x000fe40000004100 */
[----:B------:R-:W-:Y:S01]  /*f030*/  FFMA.FTZ R46, R4, R33, R46 ;  /* 0x00000021042e7223 */ /* 0x000fe2000001002e */
[----:B------:R-:W-:Y:S02]  /*f040*/  HADD2.F32 R9, -RZ, R34.H0_H0 ;  /* 0x20000022ff097230 */ /* 0x000fe40000004100 */
[C---:B------:R-:W-:Y:S01]  /*f050*/  FFMA.FTZ R48, R7.reuse, R14, -R28 ;  /* 0x0000000e07307223 */ /* 0x040fe2000001081c */
[----:B------:R-:W-:Y:S02]  /*f060*/  HADD2.F32 R41, -RZ, R41.H1_H1 ;  /* 0x30000029ff297230 */ /* 0x000fe40000004100 */
[----:B------:R-:W-:Y:S01]  /*f070*/  FFMA.FTZ R33, R7, R20, R25 ;  /* 0x0000001407217223 */ /* 0x000fe20000010019 */
[----:B------:R-:W-:Y:S01]  /*f080*/  HADD2.F32 R26, -RZ, R26.H1_H1 ;  /* 0x3000001aff1a7230 */ /* 0x000fe20000004100 */
[----:B------:R-:W-:Y:S01]  /*f090*/  F2FP.F16.E4M3.UNPACK_B R14, R31.H1 ;  /* 0x0000001fff0e723e */ /* 0x000fe200030006ff */
[----:B------:R-:W-:-:S02]  /*f0a0*/  HADD2.F32 R4, -RZ, R11.H0_H0 ;  /* 0x2000000bff047230 */ /* 0x000fc40000004100 */
[C---:B------:R-:W-:Y:S01]  /*f0b0*/  FMUL.FTZ R29, R5.reuse, R21 ;  /* 0x00000015051d7220 */ /* 0x040fe20000410000 */
[----:B------:R-:W-:Y:S01]  /*f0c0*/  HADD2.F32 R34, -RZ, R34.H1_H1 ;  /* 0x30000022ff227230 */ /* 0x000fe20000004100 */
[----:B------:R-:W-:Y:S01]  /*f0d0*/  F2FP.F16.E4M3.UNPACK_B R7, R27.H1 ;  /* 0x0000001bff07723e */ /* 0x000fe200030006ff */
[----:B------:R-:W-:Y:S01]  /*f0e0*/  FMUL.FTZ R32, R5, R9 ;  /* 0x0000000905207220 */ /* 0x000fe20000410000 */
[----:B------:R-:W-:Y:S02]  /*f0f0*/  HADD2.F32 R11, -RZ, R11.H1_H1 ;  /* 0x3000000bff0b7230 */ /* 0x000fe40000004100 */
[----:B------:R-:W-:Y:S01]  /*f100*/  FMUL.FTZ R28, R26, R41 ;  /* 0x000000291a1c7220 */ /* 0x000fe20000410000 */
[----:B------:R-:W-:Y:S01]  /*f110*/  FFMA.FTZ R49, R4, R9, -R29 ;  /* 0x0000000904317223 */ /* 0x000fe2000001081d */
[----:B------:R-:W-:Y:S02]  /*f120*/  HADD2.F32 R20, -RZ, R14.H0_H0 ;  /* 0x2000000eff147230 */ /* 0x000fe40000004100 */
[----:B------:R-:W-:Y:S01]  /*f130*/  FMUL.FTZ R26, R26, R34 ;  /* 0x000000221a1a7220 */ /* 0x000fe20000410000 */
[----:B------:R-:W-:-:S02]  /*f140*/  HADD2.F32 R5, -RZ, R12.H0_H0 ;  /* 0x2000000cff057230 */ /* 0x000fc40000004100 */
[----:B------:R-:W-:Y:S01]  /*f150*/  FFMA.FTZ R50, R4, R21, R32 ;  /* 0x0000001504327223 */ /* 0x000fe20000010020 */
[--C-:B------:R-:W-:Y:S02]  /*f160*/  HADD2.F32 R9, -RZ, R7.reuse.H0_H0 ;  /* 0x20000007ff097230 */ /* 0x100fe40000004100 */
[C---:B------:R-:W-:Y:S01]  /*f170*/  FFMA.FTZ R34, R11.reuse, R34, -R28 ;  /* 0x000000220b227223 */ /* 0x040fe2000001081c */
[----:B------:R-:W-:Y:S02]  /*f180*/  HADD2.F32 R4, -RZ, R8.H0_H0 ;  /* 0x20000008ff047230 */ /* 0x000fe40000004100 */
[----:B------:R-:W-:Y:S01]  /*f190*/  FFMA.FTZ R41, R11, R41, R26 ;  /* 0x000000290b297223 */ /* 0x000fe2000001001a */
[C---:B------:R-:W-:Y:S01]  /*f1a0*/  FMUL.FTZ R21, R5.reuse, R20 ;  /* 0x0000001405157220 */ /* 0x040fe20000410000 */
[----:B------:R-:W-:Y:S02]  /*f1b0*/  HADD2.F32 R11, -RZ, R14.H1_H1 ;  /* 0x3000000eff0b7230 */ /* 0x000fe40000004100 */
[----:B------:R-:W-:Y:S01]  /*f1c0*/  FMUL.FTZ R5, R5, R9 ;  /* 0x0000000905057220 */ /* 0x000fe20000410000 */
[----:B------:R-:W-:Y:S01]  /*f1d0*/  HADD2.F32 R12, -RZ, R12.H1_H1 ;  /* 0x3000000cff0c7230 */ /* 0x000fe20000004100 */
[----:B------:R-:W-:Y:S01]  /*f1e0*/  F2FP.F16.E4M3.UNPACK_B R31, R31 ;  /* 0x0000001fff1f723e */ /* 0x000fe200020006ff */
[----:B------:R-:W-:-:S02]  /*f1f0*/  HADD2.F32 R7, -RZ, R7.H1_H1 ;  /* 0x30000007ff077230 */ /* 0x000fc40000004100 */
[C---:B------:R-:W-:Y:S01]  /*f200*/  FFMA.FTZ R25, R4.reuse, R9, -R21 ;  /* 0x0000000904197223 */ /* 0x040fe20000010815 */
[----:B------:R-:W-:Y:S02]  /*f210*/  HADD2.F32 R8, -RZ, R8.H1_H1 ;  /* 0x30000008ff087230 */ /* 0x000fe40000004100 */
[----:B------:R-:W-:Y:S01]  /*f220*/  FFMA.FTZ R28, R4, R20, R5 ;  /* 0x00000014041c7223 */ /* 0x000fe20000010005 */
[----:B------:R-:W-:Y:S01]  /*f230*/  F2FP.F16.E4M3.UNPACK_B R27, R27 ;  /* 0x0000001bff1b723e */ /* 0x000fe200020006ff */
[C---:B------:R-:W-:Y:S01]  /*f240*/  FMUL.FTZ R21, R12.reuse, R11 ;  /* 0x0000000b0c157220 */ /* 0x040fe20000410000 */
[-C--:B------:R-:W-:Y:S01]  /*f250*/  FMUL.FTZ R12, R12, R7.reuse ;  /* 0x000000070c0c7220 */ /* 0x080fe20000410000 */
[----:B------:R-:W-:Y:S01]  /*f260*/  HADD2.F32 R9, -RZ, R31.H0_H0 ;  /* 0x2000001fff097230 */ /* 0x000fe20000004100 */
[----:B------:R-:W-:Y:S01]  /*f270*/  F2FP.SATFINITE.E4M3.F32.PACK_AB_MERGE_C R41, R41, R50, RZ ;  /* 0x000000322929723e */ /* 0x000fe200048070ff */
[----:B------:R-:W-:Y:S02]  /*f280*/  HADD2.F32 R5, -RZ, R13.H0_H0 ;  /* 0x2000000dff057230 */ /* 0x000fe40000004100 */
[C---:B------:R-:W-:Y:S01]  /*f290*/  FFMA.FTZ R32, R8.reuse, R7, -R21 ;  /* 0x0000000708207223 */ /* 0x040fe20000010815 */
[----:B------:R-:W-:Y:S01]  /*f2a0*/  FFMA.FTZ R29, R8, R11, R12 ;  /* 0x0000000b081d7223 */ /* 0x000fe2000001000c */
[----:B------:R-:W-:-:S02]  /*f2b0*/  HADD2.F32 R7, -RZ, R27.H0_H0 ;  /* 0x2000001bff077230 */ /* 0x000fc40000004100 */
[----:B------:R-:W-:Y:S02]  /*f2c0*/  HADD2.F32 R4, -RZ, R3.H0_H0 ;  /* 0x20000003ff047230 */ /* 0x000fe40000004100 */
[C---:B------:R-:W-:Y:S01]  /*f2d0*/  FMUL.FTZ R11, R5.reuse, R9 ;  /* 0x00000009050b7220 */ /* 0x040fe20000410000 */
[----:B------:R-:W-:Y:S02]  /*f2e0*/  HADD2.F32 R12, -RZ, R31.H1_H1 ;  /* 0x3000001fff0c7230 */ /* 0x000fe40000004100 */
[-C--:B------:R-:W-:Y:S01]  /*f2f0*/  FMUL.FTZ R5, R5, R7.reuse ;  /* 0x0000000705057220 */ /* 0x080fe20000410000 */
[----:B------:R-:W-:Y:S02]  /*f300*/  HADD2.F32 R13, -RZ, R13.H1_H1 ;  /* 0x3000000dff0d7230 */ /* 0x000fe40000004100 */
[----:B------:R-:W-:Y:S01]  /*f310*/  FFMA.FTZ R14, R4, R7, -R11 ;  /* 0x00000007040e7223 */ /* 0x000fe2000001080b */
[----:B------:R-:W-:Y:S01]  /*f320*/  HADD2.F32 R8, -RZ, R27.H1_H1 ;  /* 0x3000001bff087230 */ /* 0x000fe20000004100 */
[----:B------:R-:W-:Y:S01]  /*f330*/  F2FP.F16.E4M3.UNPACK_B R11, R39.H1 ;  /* 0x00000027ff0b723e */ /* 0x000fe200030006ff */
[----:B------:R-:W-:-:S02]  /*f340*/  HADD2.F32 R3, -RZ, R3.H1_H1 ;  /* 0x30000003ff037230 */ /* 0x000fc40000004100 */
[C---:B------:R-:W-:Y:S01]  /*f350*/  FMUL.FTZ R26, R13.reuse, R12 ;  /* 0x0000000c0d1a7220 */ /* 0x040fe20000410000 */
[----:B------:R-:W-:Y:S01]  /*f360*/  FFMA.FTZ R20, R4, R9, R5 ;  /* 0x0000000904147223 */ /* 0x000fe20000010005 */
[----:B------:R-:W-:Y:S01]  /*f370*/  FMUL.FTZ R7, R13, R8 ;  /* 0x000000080d077220 */ /* 0x000fe20000410000 */
[----:B------:R-:W-:Y:S01]  /*f380*/  F2FP.F16.E4M3.UNPACK_B R5, R30.H1 ;  /* 0x0000001eff05723e */ /* 0x000fe200030006ff */
[C---:B------:R-:W-:Y:S01]  /*f390*/  FFMA.FTZ R13, R3.reuse, R8, -R26 ;  /* 0x00000008030d7223 */ /* 0x040fe2000001081a */
[----:B------:R-:W-:Y:S02]  /*f3a0*/  HADD2.F32 R8, -RZ, R11.H0_H0 ;  /* 0x2000000bff087230 */ /* 0x000fe40000004100 */
[----:B------:R-:W-:Y:S01]  /*f3b0*/  FFMA.FTZ R21, R3, R12, R7 ;  /* 0x0000000c03157223 */ /* 0x000fe20000010007 */
[----:B------:R-:W-:Y:S01]  /*f3c0*/  HADD2.F32 R4, -RZ, R24.H0_H0 ;  /* 0x20000018ff047230 */ /* 0x000fe20000004100 */
[----:B------:R-:W-:Y:S01]  /*f3d0*/  F2FP.F16.E4M3.UNPACK_B R30, R30 ;  /* 0x0000001eff1e723e */ /* 0x000fe200020006ff */
[----:B------:R-:W-:Y:S01]  /*f3e0*/  HADD2.F32 R7, -RZ, R5.H0_H0 ;  /* 0x20000005ff077230 */ /* 0x000fe20000004100 */
[----:B------:R-:W-:Y:S01]  /*f3f0*/  F2FP.F16.E4M3.UNPACK_B R39, R39 ;  /* 0x00000027ff27723e */ /* 0x000fe200020006ff */
[----:B------:R-:W-:-:S02]  /*f400*/  HADD2.F32 R3, -RZ, R10.H0_H0 ;  /* 0x2000000aff037230 */ /* 0x000fc40000004100 */
[CC--:B------:R-:W-:Y:S01]  /*f410*/  FMUL.FTZ R12, R4.reuse, R8.reuse ;  /* 0x00000008040c7220 */ /* 0x0c0fe20000410000 */
[----:B------:R-:W-:Y:S02]  /*f420*/  HADD2.F32 R11, -RZ, R11.H1_H1 ;  /* 0x3000000bff0b7230 */ /* 0x000fe40000004100 */
[-C--:B------:R-:W-:Y:S01]  /*f430*/  FMUL.FTZ R4, R4, R7.reuse ;  /* 0x0000000704047220 */ /* 0x080fe20000410000 */
[----:B------:R-:W-:Y:S02]  /*f440*/  HADD2.F32 R24, -RZ, R24.H1_H1 ;  /* 0x30000018ff187230 */ /* 0x000fe40000004100 */
[C---:B------:R-:W-:Y:S01]  /*f450*/  FFMA.FTZ R26, R3.reuse, R7, -R12 ;  /* 0x00000007031a7223 */ /* 0x040fe2000001080c */
[----:B------:R-:W-:Y:S02]  /*f460*/  HADD2.F32 R5, -RZ, R5.H1_H1 ;  /* 0x30000005ff057230 */ /* 0x000fe40000004100 */
[----:B------:R-:W-:Y:S02]  /*f470*/  HADD2.F32 R10, -RZ, R10.H1_H1 ;  /* 0x3000000aff0a7230 */ /* 0x000fe40000004100 */
[C---:B------:R-:W-:Y:S01]  /*f480*/  FMUL.FTZ R7, R24.reuse, R11 ;  /* 0x0000000b18077220 */ /* 0x040fe20000410000 */
[----:B------:R-:W-:Y:S01]  /*f490*/  FMUL.FTZ R12, R24, R5 ;  /* 0x00000005180c7220 */ /* 0x000fe20000410000 */
[----:B------:R-:W-:-:S02]  /*f4a0*/  FFMA.FTZ R24, R3, R8, R4 ;  /* 0x0000000803187223 */ /* 0x000fc40000010004 */
[C---:B------:R-:W-:Y:S01]  /*f4b0*/  FFMA.FTZ R27, R10.reuse, R5, -R7 ;  /* 0x000000050a1b7223 */ /* 0x040fe20000010807 */
[--C-:B------:R-:W-:Y:S02]  /*f4c0*/  HADD2.F32 R5, -RZ, R30.reuse.H0_H0 ;  /* 0x2000001eff057230 */ /* 0x100fe40000004100 */
[----:B------:R-:W-:Y:S01]  /*f4d0*/  FFMA.FTZ R11, R10, R11, R12 ;  /* 0x0000000b0a0b7223 */ /* 0x000fe2000001000c */
[----:B------:R-:W-:Y:S02]  /*f4e0*/  HADD2.F32 R7, -RZ, R39.H0_H0 ;  /* 0x20000027ff077230 */ /* 0x000fe40000004100 */
[----:B------:R-:W-:Y:S02]  /*f4f0*/  HADD2.F32 R4, -RZ, R15.H0_H0 ;  /* 0x2000000fff047230 */ /* 0x000fe40000004100 */
[----:B------:R-:W-:Y:S01]  /*f500*/  HADD2.F32 R30, -RZ, R30.H1_H1 ;  /* 0x3000001eff1e7230 */ /* 0x000fe20000004100 */
[----:B------:R-:W-:Y:S01]  /*f510*/  F2FP.SATFINITE.E4M3.F32.PACK_AB_MERGE_C R24, R11, R24, RZ ;  /* 0x000000180b18723e */ /* 0x000fe200048070ff */
[----:B------:R-:W-:-:S02]  /*f520*/  HADD2.F32 R39, -RZ, R39.H1_H1 ;  /* 0x30000027ff277230 */ /* 0x000fc40000004100 */
[C---:B------:R-:W-:Y:S01]  /*f530*/  FMUL.FTZ R8, R4.reuse, R7 ;  /* 0x0000000704087220 */ /* 0x040fe20000410000 */
[----:B------:R-:W-:Y:S02]  /*f540*/  HADD2.F32 R15, -RZ, R15.H1_H1 ;  /* 0x3000000fff0f7230 */ /* 0x000fe40000004100 */
[----:B------:R-:W-:Y:S01]  /*f550*/  FMUL.FTZ R4, R4, R5 ;  /* 0x0000000504047220 */ /* 0x000fe20000410000 */
[--C-:B------:R-:W-:Y:S01]  /*f560*/  HADD2.F32 R3, -RZ, R6.reuse.H0_H0 ;  /* 0x20000006ff037230 */ /* 0x100fe20000004100 */
[----:B------:R-:W-:Y:S01]  /*f570*/  F2FP.SATFINITE.E4M3.F32.PACK_AB_MERGE_C R11, R33, R46, R41 ;  /* 0x0000002e210b723e */ /* 0x000fe20004807029 */
[----:B------:R-:W-:Y:S02]  /*f580*/  HADD2.F32 R6, -RZ, R6.H1_H1 ;  /* 0x30000006ff067230 */ /* 0x000fe40000004100 */
[C---:B------:R-:W-:Y:S01]  /*f590*/  FMUL.FTZ R9, R15.reuse, R39 ;  /* 0x000000270f097220 */ /* 0x040fe20000410000 */
        /* <DEDUP_REMOVED lines=18> */
[----:B------:R-:W-:-:S05]  /*f6c0*/  F2FP.SATFINITE.E4M3.F32.PACK_AB_MERGE_C R10, R12, R3, R24 ;  /* 0x000000030c0a723e */ /* 0x000fca0004807018 */
[----:B------:R3:W-:Y:S02]  /*f6d0*/  STS.128 [R0+0x18400], R8 ;  /* 0x0184000800007388 */ /* 0x0007e40000000c00 */
.L_x_1399:
[----:B------:R-:W-:Y:S05]  /*f6e0*/  BSYNC B0 ;  /* 0x0000000000007941 */ /* 0x000fea0003800000 */
.L_x_1385:
        /* <DEDUP_REMOVED lines=8> */
.L_x_1382:
[----:B0123--:R-:W-:Y:S01]  /*f770*/  IMAD.U32 R0, RZ, RZ, UR41 ;  /* 0x00000029ff007e24 */ /* 0x00ffe2000f8e00ff */
[----:B------:R-:W-:-:S04]  /*f780*/  LOP3.LUT R16, R16, 0xfffff7ff, RZ, 0xc0, !PT ;  /* 0xfffff7ff10107812 */ /* 0x000fc800078ec0ff */
[----:B------:R-:W-:-:S13]  /*f790*/  ISETP.NE.AND P0, PT, R0, 0x3, PT ;  /* 0x000000030000780c */ /* 0x000fda0003f05270 */
[----:B------:R-:W-:Y:S01]  /*f7a0*/  @P0 LOP3.LUT R16, R16, 0x800, RZ, 0xfc, !PT ;  /* 0x0000080010100812 */ /* 0x000fe200078efcff */
[----:B------:R-:W-:Y:S06]  /*f7b0*/  @!P0 BRA `(.L_x_1409) ;  /* 0x0000000000048947 */ /* 0x000fec0003800000 */
[----:B------:R-:W-:Y:S01]  /*f7c0*/  BPT.TRAP 0x1 ;  /* 0x000000040000795c */ /* 0x000fe20000300000 */
.L_x_1409:
[----:B-----5:R-:W-:Y:S01]  /*f7d0*/  IMAD R20, R211, 0x8, R17 ;  /* 0x00000008d3147824 */ /* 0x020fe200078e0211 */
[----:B------:R-:W-:-:S04]  /*f7e0*/  SHF.L.U32 R3, R210, 0x1f, RZ ;  /* 0x0000001fd2037819 */ /* 0x000fc800000006ff */
[----:B------:R0:W1:Y:S01]  /*f7f0*/  SYNCS.PHASECHK.TRANS64.TRYWAIT P1, [R20+URZ+0x28830], R3 ;  /* 0x02883003140075a7 */ /* 0x000062000802017f */
[----:B------:R-:W-:Y:S05]  /*f800*/  @!P0 BRA `(.L_x_1410) ;  /* 0x0000000000048947 */ /* 0x000fea0003800000 */
[----:B------:R-:W-:Y:S01]  /*f810*/  BPT.TRAP 0x1 ;  /* 0x000000040000795c */ /* 0x000fe20000300000 */
.L_x_1410:
[----:B------:R-:W2:Y:S02]  /*f820*/  S2R R0, SR_TID.X ;  /* 0x0000000000007919 */ /* 0x000ea40000002100 */
[----:B--2---:R-:W-:-:S04]  /*f830*/  LOP3.LUT R0, R0, 0x7f, RZ, 0xc0, !PT ;  /* 0x0000007f00007812 */ /* 0x004fc800078ec0ff */
[----:B------:R-:W-:Y:S01]  /*f840*/  ISETP.NE.AND P0, PT, R0, RZ, PT ;  /* 0x000000ff0000720c */ /* 0x000fe20003f05270 */
[----:B-1----:R-:W-:-:S12]  /*f850*/  @P1 BRA `(.L_x_1411) ;  /* 0x0000000000081947 */ /* 0x002fd80003800000 */
[----:B------:R-:W1:Y:S02]  /*f860*/  SYNCS.PHASECHK.TRANS64.TRYWAIT P1, [R20+URZ+0x28830], R3 ;  /* 0x02883003140075a7 */ /* 0x000e64000802017f */
[----:B-1----:R-:W-:Y:S05]  /*f870*/  @!P1 BRA `(.L_x_1412) ;  /* 0x000001e400489947 */ /* 0x002fea0003800000 */
.L_x_1411:
[----:B------:R-:W-:Y:S05]  /*f880*/  WARPSYNC.ALL ;  /* 0x0000000000007948 */ /* 0x000fea0003800000 */
[----:B------:R-:W-:Y:S01]  /*f890*/  VIADD R0, R17, 0x1c400 ;  /* 0x0001c40011007836 */ /* 0x000fe20000000000 */
[----:B------:R-:W-:Y:S01]  /*f8a0*/  LOP3.LUT R6, R36, 0x10000, RZ, 0xfc, !PT ;  /* 0x0001000024067812 */ /* 0x000fe200078efcff */
[----:B------:R-:W-:Y:S01]  /*f8b0*/  IMAD.MOV.U32 R7, RZ, RZ, 0x40000040 ;  /* 0x40000040ff077424 */ /* 0x000fe200078e00ff */
[----:B------:R-:W-:Y:S01]  /*f8c0*/  WARPGROUP.ARRIVE ;  /* 0x00000000000079c5 */ /* 0x000fe20000000000 */
[----:B------:R-:W-:Y:S01]  /*f8d0*/  IMAD.MOV.U32 R15, RZ, RZ, 0x40000040 ;  /* 0x40000040ff0f7424 */ /* 0x000fe200078e00ff */
[----:B------:R-:W-:Y:S01]  /*f8e0*/  SHF.R.U32.HI R0, RZ, 0x4, R0 ;  /* 0x00000004ff007819 */ /* 0x000fe20000011600 */
[C---:B------:R-:W-:Y:S01]  /*f8f0*/  VIADD R12, R6.reuse, 0x2 ;  /* 0x00000002060c7836 */ /* 0x040fe20000000000 */
[----:B------:R-:W-:Y:S01]  /*f900*/  R2UR UR4, R6 ;  /* 0x00000000060472ca */ /* 0x000fe200000e0000 */
[----:B------:R-:W-:Y:S01]  /*f910*/  IMAD.MOV.U32 R13, RZ, RZ, 0x40000040 ;  /* 0x40000040ff0d7424 */ /* 0x000fe200078e00ff */
[----:B------:R-:W-:Y:S01]  /*f920*/  LOP3.LUT R0, R0, 0x3fff, RZ, 0xc0, !PT ;  /* 0x00003fff00007812 */ /* 0x000fe200078ec0ff */
[----:B------:R-:W-:Y:S01]  /*f930*/  IMAD.MOV.U32 R9, RZ, RZ, 0x40000040 ;  /* 0x40000040ff097424 */ /* 0x000fe200078e00ff */
[----:B------:R-:W-:Y:S01]  /*f940*/  R2UR UR5, R7 ;  /* 0x00000000070572ca */ /* 0x000fe200000e0000 */
[----:B------:R-:W-:Y:S01]  /*f950*/  VIADD R10, R6, 0x4 ;  /* 0x00000004060a7836 */ /* 0x000fe20000000000 */
[----:B------:R-:W-:Y:S01]  /*f960*/  LOP3.LUT R5, R0, 0x10000, RZ, 0xfc, !PT ;  /* 0x0001000000057812 */ /* 0x000fe200078efcff */
[----:B------:R-:W-:Y:S01]  /*f970*/  IMAD.MOV.U32 R11, RZ, RZ, 0x40000040 ;  /* 0x40000040ff0b7424 */ /* 0x000fe200078e00ff */
[----:B------:R-:W-:Y:S01]  /*f980*/  R2UR UR7, R15 ;  /* 0x000000000f0772ca */ /* 0x000fe200000e0000 */
[----:B------:R-:W-:Y:S01]  /*f990*/  IMAD.MOV.U32 R15, RZ, RZ, 0x40000040 ;  /* 0x40000040ff0f7424 */ /* 0x000fe200078e00ff */
[----:B------:R-:W2:Y:S01]  /*f9a0*/  LDC R232, c[0x0][0x448] ;  /* 0x00011200ffe87b82 */ /* 0x000ea20000000800 */
[----:B------:R-:W-:Y:S01]  /*f9b0*/  IMAD R14, R211, 0x600, R5 ;  /* 0x00000600d30e7824 */ /* 0x000fe200078e0205 */
[----:B------:R-:W-:Y:S01]  /*f9c0*/  LOP3.LUT R16, R16, 0xffffdfff, RZ, 0xc0, !PT ;  /* 0xffffdfff10107812 */ /* 0x000fe200078ec0ff */
[----:B01----:R-:W-:Y:S01]  /*f9d0*/  @!P0 VIADD R20, R20, 0x28840 ;  /* 0x0002884014148836 */ /* 0x003fe20000000000 */
[----:B------:R-:W-:Y:S01]  /*f9e0*/  ULDC UR27, c[0x0][0x9dc] ;  /* 0x00027700001b7ab9 */ /* 0x000fe20000000800 */
[C---:B------:R-:W-:Y:S01]  /*f9f0*/  VIADD R8, R14.reuse, 0x2 ;  /* 0x000000020e087836 */ /* 0x040fe20000000000 */
[----:B------:R-:W-:Y:S01]  /*fa00*/  R2UR UR6, R14 ;  /* 0x000000000e0672ca */ /* 0x000fe200000e0000 */
[----:B------:R-:W-:Y:S01]  /*fa10*/  ULOP3.LUT UR27, URZ, UR27, URZ, 0x33, !UPT ;  /* 0x0000001b3f1b7292 */ /* 0x000fe2000f8e333f */
[----:B------:R-:W-:-:S11]  /*fa20*/  @!P0 PRMT R20, RZ, 0x654, R20 ;  /* 0x00000654ff148816 */ /* 0x000fd60000000014 */
[----:B------:R-:W-:Y:S01]  /*fa30*/  QGMMA.64x192x32.F32.E4M3.E4M3 R24, gdesc[UR4], RZ, !UPT, gsb0 ;  /* 0x02e00000041879f3 */ /* 0x000fe2000c0008ff */
[----:B------:R-:W-:Y:S02]  /*fa40*/  R2UR UR4, R12 ;  /* 0x000000000c0472ca */ /* 0x000fe400000e0000 */
[----:B------:R-:W-:Y:S02]  /*fa50*/  R2UR UR5, R13 ;  /* 0x000000000d0572ca */ /* 0x000fe400000e0000 */
[----:B------:R-:W-:Y:S01]  /*fa60*/  R2UR UR6, R8 ;  /* 0x00000000080672ca */ /* 0x000fe200000e0000 */
[----:B------:R-:W-:Y:S01]  /*fa70*/  VIADD R8, R14, 0x4 ;  /* 0x000000040e087836 */ /* 0x000fe20000000000 */
[----:B------:R-:W-:Y:S01]  /*fa80*/  R2UR UR7, R9 ;  /* 0x00000000090772ca */ /* 0x000fe200000e0000 */
[----:B------:R-:W-:Y:S01]  /*fa90*/  IMAD.MOV.U32 R9, RZ, RZ, 0x40000040 ;  /* 0x40000040ff097424 */ /* 0x000fe200078e00ff */
[----:B--2---:R-:W-:Y:S01]  /*faa0*/  ISETP.NE.AND P1, PT, R232, 0x1, PT ;  /* 0x00000001e800780c */ /* 0x004fe20003f25270 */
[----:B------:R-:W-:-:S12]  /*fab0*/  VIADD R14, R14, 0x6 ;  /* 0x000000060e0e7836 */ /* 0x000fd80000000000 */
[----:B------:R-:W-:-:S04]  /*fac0*/  @P1 LOP3.LUT R16, R16, 0x2000, RZ, 0xfc, !PT ;  /* 0x0000200010101812 */ /* 0x000fc800078efcff */
[----:B------:R-:W-:Y:S01]  /*fad0*/  LOP3.LUT R16, R16, 0xffffefff, RZ, 0xc0, !PT ;  /* 0xffffefff10107812 */ /* 0x000fe200078ec0ff */
[----:B------:R-:W-:Y:S02]  /*fae0*/  WARPGROUP.DEPBAR.LE gsb0, 0x0 ;  /* 0x00008000000079c5 */ /* 0x000fe40000010000 */
[----:B------:R-:W-:-:S06]  /*faf0*/  WARPGROUP.ARRIVE ;  /* 0x00000000000079c5 */ /* 0x000fcc0000000000 */
[----:B------:R-:W-:Y:S01]  /*fb00*/  QGMMA.64x192x32.F32.E4M3.E4M3 R24, gdesc[UR4], R24, gsb0 ;  /* 0x02e00000041879f3 */ /* 0x000fe20008000818 */
[----:B------:R-:W-:Y:S02]  /*fb10*/  R2UR UR4, R10 ;  /* 0x000000000a0472ca */ /* 0x000fe400000e0000 */
[----:B------:R-:W-:Y:S02]  /*fb20*/  R2UR UR5, R11 ;  /* 0x000000000b0572ca */ /* 0x000fe400000e0000 */
[----:B------:R-:W-:Y:S01]  /*fb30*/  R2UR UR6, R8 ;  /* 0x00000000080672ca */ /* 0x000fe200000e0000 */
[----:B------:R-:W-:Y:S01]  /*fb40*/  VIADD R8, R6, 0x6 ;  /* 0x0000000606087836 */ /* 0x000fe20000000000 */
[----:B------:R-:W-:Y:S01]  /*fb50*/  R2UR UR7, R9 ;  /* 0x00000000090772ca */ /* 0x000fe200000e0000 */
[----:B------:R-:W-:Y:S01]  /*fb60*/  IMAD.MOV.U32 R9, RZ, RZ, 0x40000040 ;  /* 0x40000040ff097424 */ /* 0x000fe200078e00ff */
[----:B------:R-:W-:Y:S02]  /*fb70*/  WARPGROUP.DEPBAR.LE gsb0, 0x0 ;  /* 0x00008000000079c5 */ /* 0x000fe40000010000 */
[----:B------:R-:W-:-:S09]  /*fb80*/  WARPGROUP.ARRIVE ;  /* 0x00000000000079c5 */ /* 0x000fd20000000000 */
[----:B------:R-:W-:Y:S01]  /*fb90*/  QGMMA.64x192x32.F32.E4M3.E4M3 R24, gdesc[UR4], R24, gsb0 ;  /* 0x02e00000041879f3 */ /* 0x000fe20008000818 */
[----:B------:R-:W-:Y:S02]  /*fba0*/  R2UR UR4, R8 ;  /* 0x00000000080472ca */ /* 0x000fe400000e0000 */
[----:B------:R-:W-:Y:S02]  /*fbb0*/  R2UR UR5, R9 ;  /* 0x00000000090572ca */ /* 0x000fe400000e0000 */
[----:B------:R-:W-:Y:S02]  /*fbc0*/  R2UR UR6, R14 ;  /* 0x000000000e0672ca */ /* 0x000fe400000e0000 */
[----:B------:R-:W-:Y:S01]  /*fbd0*/  R2UR UR7, R15 ;  /* 0x000000000f0772ca */ /* 0x000fe200000e0000 */
[----:B------:R-:W0:Y:S08]  /*fbe0*/  @P1 LDC R14, c[0x0][0x44c] ;  /* 0x00011300ff0e1b82 */ /* 0x000e300000000800 */
[----:B------:R-:W1:Y:S01]  /*fbf0*/  @P1 LDC R15, c[0x0][0x450] ;  /* 0x00011400ff0f1b82 */ /* 0x000e620000000800 */
[----:B------:R-:W-:-:S02]  /*fc00*/  WARPGROUP.DEPBAR.LE gsb0, 0x0 ;  /* 0x00008000000079c5 */ /* 0x000fc40000010000 */
[----:B------:R-:W-:-:S06]  /*fc10*/  WARPGROUP.ARRIVE ;  /* 0x00000000000079c5 */ /* 0x000fcc0000000000 */
[----:B------:R-:W-:Y:S03]  /*fc20*/  QGMMA.64x192x32.F32.E4M3.E4M3 R24, gdesc[UR4], R24, gsb0 ;  /* 0x02e00000041879f3 */ /* 0x000fe60008000818 */
[----:B------:R-:W-:Y:S02]  /*fc30*/  WARPGROUP.DEPBAR.LE gsb0, 0x0 ;  /* 0x00008000000079c5 */ /* 0x000fe40000010000 */
[C---:B------:R-:W-:Y:S01]  /*fc40*/  FMUL.FTZ R129, R2.reuse, R80 ;  /* 0x0000005002817220 */ /* 0x040fe20000410000 */
[----:B------:R-:W-:Y:S01]  /*fc50*/  FMUL.FTZ R80, R2, R99 ;  /* 0x0000006302507220 */ /* 0x000fe20000410000 */
[----:B------:R-:W-:Y:S02]  /*fc60*/  IMAD.IADD R99, R224, 0x1, R217 ;  /* 0x00000001e0637824 */ /* 0x000fe400078e02d9 */
[C---:B------:R-:W-:Y:S01]  /*fc70*/  FMUL.FTZ R0, R2.reuse, R26 ;  /* 0x0000001a02007220 */ /* 0x040fe20000410000 */
[C---:B------:R-:W-:Y:S01]  /*fc80*/  FMUL.FTZ R3, R2.reuse, R27 ;  /* 0x0000001b02037220 */ /* 0x040fe20000410000 */
[----:B------:R-:W-:Y:S01]  /*fc90*/  FMUL.FTZ R26, R2, R34 ;  /* 0x00000022021a7220 */ /* 0x000fe20000410000 */
[----:B0-----:R-:W-:-:S04]  /*fca0*/  @P1 IMAD.HI.U32 R14, R99, R14, RZ ;  /* 0x0000000e630e1227 */ /* 0x001fc800078e00ff */
[C---:B------:R-:W-:Y:S01]  /*fcb0*/  FMUL.FTZ R27, R2.reuse, R35 ;  /* 0x00000023021b7220 */ /* 0x040fe20000410000 */
[C---:B------:R-:W-:Y:S01]  /*fcc0*/  FMUL.FTZ R35, R2.reuse, R37 ;  /* 0x0000002502237220 */ /* 0x040fe20000410000 */
[C---:B------:R-:W-:Y:S01]  /*fcd0*/  FMUL.FTZ R34, R2.reuse, R47 ;  /* 0x0000002f02227220 */ /* 0x040fe20000410000 */
[C---:B------:R-:W-:Y:S01]  /*fce0*/  FMUL.FTZ R125, R2.reuse, R32 ;  /* 0x00000020027d7220 */ /* 0x040fe20000410000 */
[----:B-1----:R-:W-:Y:S01]  /*fcf0*/  @P1 SHF.R.U32.HI R99, RZ, R15, R14 ;  /* 0x0000000fff631219 */ /* 0x002fe2000001160e */
[C---:B------:R-:W-:Y:S01]  /*fd00*/  FMUL.FTZ R47, R2.reuse, R48 ;  /* 0x00000030022f7220 */ /* 0x040fe20000410000 */
[----:B------:R-:W0:Y:S01]  /*fd10*/  LDC.64 R14, c[0x0][0x9e0] ;  /* 0x00027800ff0e7b82 */ /* 0x000e220000000a00 */
        /* <DEDUP_REMOVED lines=35> */
[C---:B------:R-:W-:Y:S01]  /*ff50*/  FMUL.FTZ R62, R2.reuse, R64 ;  /* 0x00000040023e7220 */ /* 0x040fe20000410000 */
[----:B------:R-:W-:Y:S01]  /*ff60*/  FMUL.FTZ R61, R2, R65 ;  /* 0x00000041023d7220 */ /* 0x000fe20000410000 */
[----:B------:R-:W-:-:S02]  /*ff70*/  IMAD.MOV.U32 R112, RZ, RZ, -0xc0 ;  /* 0xffffff40ff707424 */ /* 0x000fc400078e00ff */
        /* <DEDUP_REMOVED lines=52> */
[----:B0-----:R-:W-:Y:S01]  /*102c0*/  ISETP.GE.AND P1, PT, R15, 0x1, PT ;  /* 0x000000010f00780c */ /* 0x001fe20003f26270 */
[----:B------:R0:W-:Y:S01]  /*102d0*/  @!P0 SYNCS.ARRIVE.TRANS64.RED.A1T0 RZ, [R20+URZ], RZ ;  /* 0x000000ff14ff89a7 */ /* 0x0001e2000810043f */
[----:B------:R-:W2:Y:S01]  /*102e0*/  MUFU.TANH R4, R4 ;  /* 0x0000000400047308 */ /* 0x000ea20000002400 */
[----:B------:R-:W-:Y:S01]  /*102f0*/  VIADD R112, R112, 0xffffffff ;  /* 0xffffffff70707836 */ /* 0x000fe20000000000 */
[----:B------:R-:W-:Y:S01]  /*10300*/  IADD3 R21, -R214, R100, R215 ;  /* 0x00000064d6157210 */ /* 0x000fe20007ffe1d7 */
[----:B------:R-:W-:-:S02]  /*10310*/  VIADD R100, R100, 0xffffffff ;  /* 0xffffffff64647836 */ /* 0x000fc40000000000 */
[----:B0-----:R-:W-:-:S03]  /*10320*/  IMAD R20, R121, -0xc0, R215 ;  /* 0xffffff4079147824 */ /* 0x001fc600078e02d7 */
[----:B------:R-:W0:Y:S01]  /*10330*/  MUFU.TANH R122, R122 ;  /* 0x0000007a007a7308 */ /* 0x000e220000002400 */
[C---:B------:R-:W-:Y:S02]  /*10340*/  IMAD.IADD R108, R21.reuse, 0x1, R14 ;  /* 0x00000001156c7824 */ /* 0x040fe400078e020e */
[----:B------:R-:W-:Y:S01]  /*10350*/  VIADD R20, R20, 0xc0 ;  /* 0x000000c014147836 */ /* 0x000fe20000000000 */
[----:B------:R-:W-:Y:S01]  /*10360*/  @P1 LOP3.LUT R16, R16, 0x1000, RZ, 0xfc, !PT ;  /* 0x0000100010101812 */ /* 0x000fe200078efcff */
[----:B------:R-:W-:Y:S02]  /*10370*/  VIADD R105, R21, UR27 ;  /* 0x0000001b15697c36 */ /* 0x000fe40008000000 */
[----:B------:R-:W-:Y:S01]  /*10380*/  IMAD R109, R219, -0x2, R20 ;  /* 0xfffffffedb6d7824 */ /* 0x000fe200078e0214 */
[----:B------:R-:W3:Y:S01]  /*10390*/  MUFU.TANH R0, R0 ;  /* 0x0000000000007308 */ /* 0x000ee20000002400 */
[----:B-1----:R-:W-:-:S03]  /*103a0*/  IMAD.IADD R111, R105, 0x1, R114 ;  /* 0x00000001696f7824 */ /* 0x002fc600078e0272 */
[----:B------:R-:W-:-:S04]  /*103b0*/  VIADDMNMX R110, R114, R108, R109, PT ;  /* 0x0000006c726e7246 */ /* 0x000fc8000380016d */
        /* <DEDUP_REMOVED lines=93> */
[----:B-1234-:R-:W-:Y:S05]  /*10990*/  @!P1 BRA `(.L_x_1413) ;  /* 0x00000000004c9947 */ /* 0x01efea0003800000 */
[----:B------:R-:W-:Y:S01]  /*109a0*/  IADD3 R113, -R214, R215, R114 ;  /* 0x000000d7d6717210 */ /* 0x000fe20007ffe172 */
[----:B------:R-:W-:Y:S03]  /*109b0*/  BSSY B0, `(.L_x_1414) ;  /* 0x000000e000007945 */ /* 0x000fe60003800000 */
[----:B------:R-:W-:-:S13]  /*109c0*/  ISETP.GT.AND P1, PT, R113, -0x1, PT ;  /* 0xffffffff7100780c */ /* 0x000fda0003f24270 */
[----:B------:R-:W-:Y:S05]  /*109d0*/  @P1 BRA `(.L_x_1415) ;  /* 0x00000000001c1947 */ /* 0x000fea0003800000 */
[----:B------:R-:W-:Y:S02]  /*109e0*/  ISETP.NE.AND P1, PT, R15, 0x1, PT ;  /* 0x000000010f00780c */ /* 0x000fe40003f25270 */
[----:B------:R-:W-:-:S11]  /*109f0*/  LOP3.LUT R113, RZ, R113, RZ, 0x33, !PT ;  /* 0x00000071ff717212 */ /* 0x000fd600078e33ff */
[----:B------:R-:W1:Y:S02]  /*10a00*/  @P1 LDC.64 R20, c[0x0][0x9e8] ;  /* 0x00027a00ff141b82 */ /* 0x000e640000000a00 */
[----:B-1----:R-:W-:-:S05]  /*10a10*/  @P1 IMAD.HI.U32 R20, R113, R20, RZ ;  /* 0x0000001471141227 */ /* 0x002fca00078e00ff */
[----:B------:R-:W-:-:S04]  /*10a20*/  @P1 SHF.R.U32.HI R113, RZ, R21, R20 ;  /* 0x00000015ff711219 */ /* 0x000fc80000011614 */
[----:B------:R-:W-:Y:S01]  /*10a30*/  LOP3.LUT R113, RZ, R113, RZ, 0x33, !PT ;  /* 0x00000071ff717212 */ /* 0x000fe200078e33ff */
[----:B------:R-:W-:Y:S06]  /*10a40*/  BRA `(.L_x_1416) ;  /* 0x0000000000107947 */ /* 0x000fec0003800000 */
.L_x_1415:
[----:B------:R-:W-:-:S13]  /*10a50*/  ISETP.NE.AND P1, PT, R15, 0x1, PT ;  /* 0x000000010f00780c */ /* 0x000fda0003f25270 */
[----:B------:R-:W1:Y:S02]  /*10a60*/  @P1 LDC.64 R20, c[0x0][0x9e8] ;  /* 0x00027a00ff141b82 */ /* 0x000e640000000a00 */
[----:B-1----:R-:W-:-:S05]  /*10a70*/  @P1 IMAD.HI.U32 R20, R113, R20, RZ ;  /* 0x0000001471141227 */ /* 0x002fca00078e00ff */
[----:B------:R-:W-:-:S07]  /*10a80*/  @P1 SHF.R.U32.HI R113, RZ, R21, R20 ;  /* 0x00000015ff711219 */ /* 0x000fce0000011614 */
.L_x_1416:
[----:B------:R-:W-:Y:S05]  /*10a90*/  BSYNC B0 ;  /* 0x0000000000007941 */ /* 0x000fea0003800000 */
.L_x_1414:
[----:B------:R-:W-:-:S05]  /*10aa0*/  IMAD R20, R113, R15, R100 ;  /* 0x0000000f71147224 */ /* 0x000fca00078e0264 */
[----:B------:R-:W-:Y:S02]  /*10ab0*/  VIMNMX R111, R111, R20, !PT ;  /* 0x000000146f6f7248 */ /* 0x000fe40007fe0100 */
[----:B------:R-:W-:-:S07]  /*10ac0*/  VIADDMNMX R110, R20, R15, R110, PT ;  /* 0x0000000f146e7246 */ /* 0x000fce000380016e */
.L_x_1413:
[C---:B------:R-:W-:Y:S01]  /*10ad0*/  ISETP.GE.AND P1, PT, R112.reuse, 0x2, PT ;  /* 0x000000027000780c */ /* 0x040fe20003f26270 */
[----:B------:R-:W1:Y:S01]  /*10ae0*/  SHFL.IDX PT, R20, R99, 0x1, 0x1c1f ;  /* 0x003c1f0063147f89 */ /* 0x000e6200000e0000 */
[----:B------:R-:W-:Y:S02]  /*10af0*/  ISETP.GE.AND P4, PT, R112, 0xa, PT ;  /* 0x0000000a7000780c */ /* 0x000fe40003f86270 */
[----:B------:R-:W-:Y:S02]  /*10b00*/  ISETP.GT.AND P2, PT, R111, 0x1, !P1 ;  /* 0x000000016f00780c */ /* 0x000fe40004f44270 */
[----:B------:R-:W-:Y:S02]  /*10b10*/  P2R R143, PR, RZ, 0x10 ;  /* 0x00000010ff8f7803 */ /* 0x000fe40000000000 */
[----:B------:R-:W-:Y:S02]  /*10b20*/  ISETP.LT.OR P2, PT, R110, 0x2, P2 ;  /* 0x000000026e00780c */ /* 0x000fe40001741670 */
[----:B------:R-:W-:-:S02]  /*10b30*/  ISETP.GE.AND P6, PT, R112, 0xb2, PT ;  /* 0x000000b27000780c */ /* 0x000fc40003fc6270 */
[----:B0-----:R-:W-:Y:S02]  /*10b40*/  FSEL R122, R122, -INF , !P2 ;  /* 0xff8000007a7a7808 */ /* 0x001fe40005000000 */
[----:B------:R-:W-:-:S04]  /*10b50*/  ISETP.GE.AND P2, PT, R112, 0x9, PT ;  /* 0x000000097000780c */ /* 0x000fc80003f46270 */
[----:B------:R-:W-:-:S04]  /*10b60*/  ISETP.GT.AND P3, PT, R111, 0x8, !P2 ;  /* 0x000000086f00780c */ /* 0x000fc80005764270 */
[----:B------:R-:W-:Y:S02]  /*10b70*/  ISETP.LT.OR P3, PT, R110, 0x9, P3 ;  /* 0x000000096e00780c */ /* 0x000fe40001f61670 */
[----:B-1----:R-:W-:Y:S01]  /*10b80*/  VIADDMNMX R108, R20, R108, R109, PT ;  /* 0x0000006c146c7246 */ /* 0x002fe2000380016d */
[----:B------:R-:W-:Y:S01]  /*10b90*/  IMAD.IADD R105, R105, 0x1, R20 ;  /* 0x0000000169697824 */ /* 0x000fe200078e0214 */
[----:B------:R-:W-:Y:S02]  /*10ba0*/  FSEL R124, R124, -INF , !P3 ;  /* 0xff8000007c7c7808 */ /* 0x000fe40005800000 */
[----:B------:R-:W-:Y:S02]  /*10bb0*/  ISETP.GT.AND P3, PT, R111, 0x9, !P4 ;  /* 0x000000096f00780c */ /* 0x000fe40006764270 */
[----:B------:R-:W-:Y:S02]  /*10bc0*/  ISETP.GE.AND P4, PT, R112, 0x11, PT ;  /* 0x000000117000780c */ /* 0x000fe40003f86270 */
[----:B------:R-:W-:-:S02]  /*10bd0*/  ISETP.LT.OR P3, PT, R110, 0xa, P3 ;  /* 0x0000000a6e00780c */ /* 0x000fc40001f61670 */
[----:B------:R-:W-:Y:S02]  /*10be0*/  P2R R142, PR, RZ, 0x10 ;  /* 0x00000010ff8e7803 */ /* 0x000fe40000000000 */
[----:B------:R-:W-:Y:S02]  /*10bf0*/  FSEL R123, R123, -INF , !P3 ;  /* 0xff8000007b7b7808 */ /* 0x000fe40005800000 */
[----:B------:R-:W-:Y:S02]  /*10c00*/  ISETP.GT.AND P3, PT, R111, 0x10, !P4 ;  /* 0x000000106f00780c */ /* 0x000fe40006764270 */
[----:B------:R-:W-:Y:S02]  /*10c10*/  ISETP.GE.AND P4, PT, R112, 0x12, PT ;  /* 0x000000127000780c */ /* 0x000fe40003f86270 */
[----:B------:R-:W-:Y:S02]  /*10c20*/  ISETP.LT.OR P3, PT, R110, 0x11, P3 ;  /* 0x000000116e00780c */ /* 0x000fe40001f61670 */
[----:B------:R-:W-:-:S02]  /*10c30*/  P2R R141, PR, RZ, 0x10 ;  /* 0x00000010ff8d7803 */ /* 0x000fc40000000000 */
[----:B------:R-:W-:Y:S02]  /*10c40*/  FSEL R125, R125, -INF , !P3 ;  /* 0xff8000007d7d7808 */ /* 0x000fe40005800000 */
[----:B------:R-:W-:Y:S02]  /*10c50*/  ISETP.GT.AND P3, PT, R111, 0x11, !P4 ;  /* 0x000000116f00780c */ /* 0x000fe40006764270 */
[----:B------:R-:W-:Y:S02]  /*10c60*/  ISETP.GE.AND P4, PT, R112, 0x19, PT ;  /* 0x000000197000780c */ /* 0x000fe40003f86270 */
[----:B------:R-:W-:Y:S02]  /*10c70*/  ISETP.LT.OR P3, PT, R110, 0x12, P3 ;  /* 0x000000126e00780c */ /* 0x000fe40001f61670 */
[----:B------:R-:W-:Y:S02]  /*10c80*/  P2R R140, PR, RZ, 0x10 ;  /* 0x00000010ff8c7803 */ /* 0x000fe40000000000 */
[----:B------:R-:W-:-:S02]  /*10c90*/  FSEL R32, R32, -INF , !P3 ;  /* 0xff80000020207808 */ /* 0x000fc40005800000 */
[C---:B------:R-:W-:Y:S02]  /*10ca0*/  ISETP.GT.AND P3, PT, R111.reuse, 0x18, !P4 ;  /* 0x000000186f00780c */ /* 0x040fe40006764270 */
[----:B------:R-:W-:Y:S02]  /*10cb0*/  ISETP.GE.AND P4, PT, R112, 0x1a, PT ;  /* 0x0000001a7000780c */ /* 0x000fe40003f86270 */
[----:B------:R-:W-:Y:S02]  /*10cc0*/  ISETP.LT.OR P3, PT, R110, 0x19, P3 ;  /* 0x000000196e00780c */ /* 0x000fe40001f61670 */
[----:B------:R-:W-:Y:S02]  /*10cd0*/  P2R R139, PR, RZ, 0x10 ;  /* 0x00000010ff8b7803 */ /* 0x000fe40000000000 */
[----:B------:R-:W-:Y:S02]  /*10ce0*/  FSEL R36, R36, -INF , !P3 ;  /* 0xff80000024247808 */ /* 0x000fe40005800000 */
[----:B------:R-:W-:-:S02]  /*10cf0*/  ISETP.GT.AND P3, PT, R111, 0x19, !P4 ;  /* 0x000000196f00780c */ /* 0x000fc40006764270 */
[----:B------:R-:W-:Y:S02]  /*10d00*/  ISETP.GE.AND P4, PT, R112, 0x21, PT ;  /* 0x000000217000780c */ /* 0x000fe40003f86270 */
[----:B------:R-:W-:Y:S02]  /*10d10*/  ISETP.LT.OR P3, PT, R110, 0x1a, P3 ;  /* 0x0000001a6e00780c */ /* 0x000fe40001f61670 */
[----:B------:R-:W-:Y:S02]  /*10d20*/  P2R R138, PR, RZ, 0x10 ;  /* 0x00000010ff8a7803 */ /* 0x000fe40000000000 */
[----:B------:R-:W-:Y:S02]  /*10d30*/  FSEL R35, R35, -INF , !P3 ;  /* 0xff80000023237808 */ /* 0x000fe40005800000 */
[----:B------:R-:W-:Y:S02]  /*10d40*/  ISETP.GT.AND P3, PT, R111, 0x20, !P4 ;  /* 0x000000206f00780c */ /* 0x000fe40006764270 */
[----:B------:R-:W-:-:S02]  /*10d50*/  ISETP.GE.AND P4, PT, R112, 0x22, PT ;  /* 0x000000227000780c */ /* 0x000fc40003f86270 */
[----:B------:R-:W-:Y:S02]  /*10d60*/  ISETP.LT.OR P3, PT, R110, 0x21, P3 ;  /* 0x000000216e00780c */ /* 0x000fe40001f61670 */
[----:B------:R-:W-:Y:S02]  /*10d70*/  P2R R137, PR, RZ, 0x10 ;  /* 0x00000010ff897803 */ /* 0x000fe40000000000 */
        /* <DEDUP_REMOVED lines=16> */
[----:B------:R-:W-:Y:S02]  /*10e80*/  ISETP.GT.AND P3, PT, R111, 0x30, !P4 ;  /* 0x000000306f00780c */ /* 0x000fe40006764270 */
        /* <DEDUP_REMOVED lines=159> */
[----:B------:R-:W-:-:S04]  /*11880*/  ISETP.GT.AND P3, PT, R111, 0xb0, !P4 ;  /* 0x000000b06f00780c */ /* 0x000fc80006764270 */
[----:B------:R-:W-:-:S04]  /*11890*/  ISETP.LT.OR P3, PT, R110, 0xb1, P3 ;  /* 0x000000b16e00780c */ /* 0x000fc80001f61670 */
[----:B------:R-:W-:Y:S02]  /*118a0*/  FSEL R104, R104, -INF , !P3 ;  /* 0xff80000068687808 */ /* 0x000fe40005800000 */
        /* <DEDUP_REMOVED lines=16> */
[----:B------:R-:W-:-:S13]  /*119b0*/  ISETP.GE.AND P5, PT, R15, 0x1, PT ;  /* 0x000000010f00780c */ /* 0x000fda0003fa6270 */
[----:B------:R-:W-:Y:S05]  /*119c0*/  @!P5 BRA `(.L_x_1417) ;  /* 0x00000000004cd947 */ /* 0x000fea0003800000 */
[----:B------:R-:W-:Y:S01]  /*119d0*/  IADD3 R99, -R214, R215, R20 ;  /* 0x000000d7d6637210 */ /* 0x000fe20007ffe114 */
[----:B------:R-:W-:Y:S03]  /*119e0*/  BSSY B0, `(.L_x_1418) ;  /* 0x000000e000007945 */ /* 0x000fe60003800000 */
        /* <DEDUP_REMOVED lines=9> */
.L_x_1419:
[----:B------:R-:W-:-:S13]  /*11a80*/  ISETP.NE.AND P5, PT, R15, 0x1, PT ;  /* 0x000000010f00780c */ /* 0x000fda0003fa5270 */
[----:B------:R-:W0:Y:S02]  /*11a90*/  @P5 LDC.64 R20, c[0x0][0x9e8] ;  /* 0x00027a00ff145b82 */ /* 0x000e240000000a00 */
[----:B0-----:R-:W-:-:S05]  /*11aa0*/  @P5 IMAD.HI.U32 R20, R99, R20, RZ ;  /* 0x0000001463145227 */ /* 0x001fca00078e00ff */
[----:B------:R-:W-:-:S07]  /*11ab0*/  @P5 SHF.R.U32.HI R99, RZ, R21, R20 ;  /* 0x00000015ff635219 */ /* 0x000fce0000011614 */
.L_x_1420:
[----:B------:R-:W-:Y:S05]  /*11ac0*/  BSYNC B0 ;  /* 0x0000000000007941 */ /* 0x000fea0003800000 */
.L_x_1418:
[----:B------:R-:W-:-:S05]  /*11ad0*/  IMAD R100, R99, R15, R100 ;  /* 0x0000000f63647224 */ /* 0x000fca00078e0264 */
[----:B------:R-:W-:Y:S02]  /*11ae0*/  VIMNMX R105, R105, R100, !PT ;  /* 0x0000006469697248 */ /* 0x000fe40007fe0100 */
[----:B------:R-:W-:-:S07]  /*11af0*/  VIADDMNMX R108, R100, R15, R108, PT ;  /* 0x0000000f646c7246 */ /* 0x000fce000380016c */
.L_x_1417:
[C---:B------:R-:W-:Y:S01]  /*11b00*/  ISETP.GT.AND P1, PT, R105.reuse, 0x1, !P1 ;  /* 0x000000016900780c */ /* 0x040fe20004f24270 */
[----:B------:R-:W-:Y:S01]  /*11b10*/  ULDC UR28, c[0x0][0x988] ;  /* 0x00026200001c7ab9 */ /* 0x000fe20000000800 */
[----:B------:R-:W-:Y:S01]  /*11b20*/  ISETP.GT.AND P2, PT, R105, 0x8, !P2 ;  /* 0x000000086900780c */ /* 0x000fe20005744270 */
[----:B------:R-:W-:Y:S01]  /*11b30*/  IMAD.U32 R110, RZ, RZ, UR28 ;  /* 0x0000001cff6e7e24 */ /* 0x000fe2000f8e00ff */
[C---:B------:R-:W-:Y:S02]  /*11b40*/  ISETP.LT.OR P1, PT, R108.reuse, 0x2, P1 ;  /* 0x000000026c00780c */ /* 0x040fe40000f21670 */
[----:B------:R-:W-:Y:S02]  /*11b50*/  ISETP.LT.OR P2, PT, R108, 0x9, P2 ;  /* 0x000000096c00780c */ /* 0x000fe40001741670 */
[----:B------:R-:W-:Y:S02]  /*11b60*/  FSEL R3, R3, -INF , !P1 ;  /* 0xff80000003037808 */ /* 0x000fe40004800000 */
[----:B------:R-:W-:-:S02]  /*11b70*/  ISETP.NE.AND P1, PT, R143, RZ, PT ;  /* 0x000000ff8f00720c */ /* 0x000fc40003f25270 */
[----:B------:R-:W-:Y:S02]  /*11b80*/  FSEL R24, R24, -INF , !P2 ;  /* 0xff80000018187808 */ /* 0x000fe40005000000 */
[----:B------:R-:W-:Y:S02]  /*11b90*/  ISETP.GT.AND P1, PT, R105, 0x9, !P1 ;  /* 0x000000096900780c */ /* 0x000fe40004f24270 */
[----:B------:R-:W-:Y:S02]  /*11ba0*/  ISETP.NE.AND P2, PT, R149, RZ, PT ;  /* 0x000000ff9500720c */ /* 0x000fe40003f45270 */
[----:B------:R-:W-:Y:S02]  /*11bb0*/  ISETP.LT.OR P1, PT, R108, 0xa, P1 ;  /* 0x0000000a6c00780c */ /* 0x000fe40000f21670 */
[----:B------:R-:W-:Y:S02]  /*11bc0*/  ISETP.NE.AND P5, PT, R154, RZ, PT ;  /* 0x000000ff9a00720c */ /* 0x000fe40003fa5270 */
[----:B------:R-:W-:-:S02]  /*11bd0*/  FSEL R25, R25, -INF , !P1 ;  /* 0xff80000019197808 */ /* 0x000fc40004800000 */
[----:B------:R-:W-:Y:S02]  /*11be0*/  ISETP.NE.AND P1, PT, R142, RZ, PT ;  /* 0x000000ff8e00720c */ /* 0x000fe40003f25270 */
[----:B------:R-:W-:Y:S02]  /*11bf0*/  FMNMX.FTZ R21, R113, R122, !PT ;  /* 0x0000007a71157209 */ /* 0x000fe40007810000 */
[C---:B------:R-:W-:Y:S02]  /*11c00*/  ISETP.GT.AND P1, PT, R105.reuse, 0x10, !P1 ;  /* 0x000000106900780c */ /* 0x040fe40004f24270 */
[----:B------:R-:W-:Y:S02]  /*11c10*/  ISETP.GT.AND P4, PT, R105, RZ, !P4 ;  /* 0x000000ff6900720c */ /* 0x000fe40006784270 */
[C---:B------:R-:W-:Y:S02]  /*11c20*/  ISETP.LT.OR P1, PT, R108.reuse, 0x11, P1 ;  /* 0x000000116c00780c */ /* 0x040fe40000f21670 */
[----:B------:R-:W-:-:S02]  /*11c30*/  ISETP.LT.OR P4, PT, R108, 0x1, P4 ;  /* 0x000000016c00780c */ /* 0x000fc40002781670 */
[----:B------:R-:W-:Y:S02]  /*11c40*/  FSEL R26, R26, -INF , !P1 ;  /* 0xff8000001a1a7808 */ /* 0x000fe40004800000 */
[----:B------:R-:W-:Y:S02]  /*11c50*/  ISETP.NE.AND P1, PT, R141, RZ, PT ;  /* 0x000000ff8d00720c */ /* 0x000fe40003f25270 */
[----:B------:R-:W-:Y:S02]  /*11c60*/  FSEL R100, R0, -INF , !P4 ;  /* 0xff80000000647808 */ /* 0x000fe40006000000 */
[C---:B------:R-:W-:Y:S02]  /*11c70*/  ISETP.GT.AND P1, PT, R105.reuse, 0x11, !P1 ;  /* 0x000000116900780c */ /* 0x040fe40004f24270 */
[----:B------:R-:W-:Y:S02]  /*11c80*/  ISETP.GT.AND P6, PT, R105, 0xb1, !P6 ;  /* 0x000000b16900780c */ /* 0x000fe400077c4270 */
[----:B------:R-:W-:-:S02]  /*11c90*/  ISETP.LT.OR P1, PT, R108, 0x12, P1 ;  /* 0x000000126c00780c */ /* 0x000fc40000f21670 */
[----:B------:R-:W-:Y:S02]  /*11ca0*/  ISETP.LT.OR P6, PT, R108, 0xb2, P6 ;  /* 0x000000b26c00780c */ /* 0x000fe400037c1670 */
[----:B------:R-:W-:Y:S02]  /*11cb0*/  FSEL R27, R27, -INF , !P1 ;  /* 0xff8000001b1b7808 */ /* 0x000fe40004800000 */
[----:B------:R-:W-:Y:S02]  /*11cc0*/  ISETP.NE.AND P1, PT, R140, RZ, PT ;  /* 0x000000ff8c00720c */ /* 0x000fe40003f25270 */
[C---:B------:R-:W-:Y:S02]  /*11cd0*/  ISETP.GT.AND P3, PT, R105.reuse, 0xb8, !P3 ;  /* 0x000000b86900780c */ /* 0x040fe40005f64270 */
[----:B------:R-:W-:Y:S02]  /*11ce0*/  ISETP.GT.AND P1, PT, R105, 0x18, !P1 ;  /* 0x000000186900780c */ /* 0x000fe40004f24270 */
[----:B------:R-:W-:-:S02]  /*11cf0*/  FSEL R88, R88, -INF , !P6 ;  /* 0xff80000058587808 */ /* 0x000fc40007000000 */
[C---:B------:R-:W-:Y:S02]  /*11d00*/  ISETP.LT.OR P1, PT, R108.reuse, 0x19, P1 ;  /* 0x000000196c00780c */ /* 0x040fe40000f21670 */
[----:B------:R-:W-:Y:S02]  /*11d10*/  ISETP.LT.OR P3, PT, R108, 0xb9, P3 ;  /* 0x000000b96c00780c */ /* 0x000fe40001f61670 */
[----:B------:R-:W-:Y:S02]  /*11d20*/  FSEL R28, R28, -INF , !P1 ;  /* 0xff8000001c1c7808 */ /* 0x000fe40004800000 */
[----:B------:R-:W-:Y:S02]  /*11d30*/  ISETP.NE.AND P1, PT, R139, RZ, PT ;  /* 0x000000ff8b00720c */ /* 0x000fe40003f25270 */
[----:B------:R-:W-:Y:S02]  /*11d40*/  FSEL R89, R89, -INF , !P3 ;  /* 0xff80000059597808 */ /* 0x000fe40005800000 */
        /* <DEDUP_REMOVED lines=143> */
[----:B------:R-:W-:-:S04]  /*12640*/  ISETP.GT.AND P1, PT, R105, 0xa9, !P2 ;  /* 0x000000a96900780c */ /* 0x000fc80005724270 */
[----:B------:R-:W-:-:S04]  /*12650*/  ISETP.LT.OR P1, PT, R108, 0xaa, P1 ;  /* 0x000000aa6c00780c */ /* 0x000fc80000f21670 */
[----:B------:R-:W-:Y:S02]  /*12660*/  FSEL R86, R86, -INF , !P1 ;  /* 0xff80000056567808 */ /* 0x000fe40004800000 */
[----:B------:R-:W-:Y:S02]  /*12670*/  ISETP.GT.AND P1, PT, R105, 0xb0, !P5 ;  /* 0x000000b06900780c */ /* 0x000fe40006f24270 */
[----:B------:R-:W-:Y:S02]  /*12680*/  ISETP.NE.AND P5, PT, R4, RZ, PT ;  /* 0x000000ff0400720c */ /* 0x000fe40003fa5270 */
[----:B------:R-:W-:Y:S02]  /*12690*/  FMNMX.FTZ R4, R124, R21, !PT ;  /* 0x000000157c047209 */ /* 0x000fe40007810000 */
[----:B------:R-:W-:Y:S02]  /*126a0*/  ISETP.LT.OR P1, PT, R108, 0xb1, P1 ;  /* 0x000000b16c00780c */ /* 0x000fe40000f21670 */
[----:B------:R-:W-:-:S02]  /*126b0*/  FMNMX.FTZ R4, R123, R4, !PT ;  /* 0x000000047b047209 */ /* 0x000fc40007810000 */
[----:B------:R-:W-:Y:S02]  /*126c0*/  FSEL R87, R87, -INF , !P1 ;  /* 0xff80000057577808 */ /* 0x000fe40004800000 */
        /* <DEDUP_REMOVED lines=43> */
[----:B------:R-:W-:-:S05]  /*12980*/  FMNMX.FTZ R21, R106, R21, !PT ;  /* 0x000000156a157209 */ /* 0x000fca0007810000 */
[----:B------:R-:W0:Y:S02]  /*12990*/  SHFL.BFLY PT, R4, R21, 0x2, 0x1f ;  /* 0x0c401f0015047f89 */ /* 0x000e2400000e0000 */
[----:B0-----:R-:W-:-:S05]  /*129a0*/  FMNMX.FTZ R4, R21, R4, !PT ;  /* 0x0000000415047209 */ /* 0x001fca0007810000 */
[----:B------:R-:W0:Y:S02]  /*129b0*/  SHFL.BFLY PT, R227, R4, 0x1, 0x1f ;  /* 0x0c201f0004e37f89 */ /* 0x000e2400000e0000 */
[----:B0-----:R-:W-:-:S04]  /*129c0*/  FMNMX.FTZ R227, R4, R227, !PT ;  /* 0x000000e304e37209 */ /* 0x001fc80007810000 */
[C---:B------:R-:W-:Y:S01]  /*129d0*/  FSETP.NEU.FTZ.AND P1, PT, R227.reuse, -INF , PT ;  /* 0xff800000e300780b */ /* 0x040fe20003f3d000 */
[----:B------:R-:W-:-:S05]  /*129e0*/  FFMA.FTZ R110, R227, R110, -8 ;  /* 0xc1000000e36e7423 */ /* 0x000fca000001006e */
[----:B------:R-:W-:Y:S02]  /*129f0*/  FSEL R110, R110, RZ, P1 ;  /* 0x000000ff6e6e7208 */ /* 0x000fe40000800000 */
[----:B------:R-:W-:Y:S02]  /*12a00*/  ISETP.GT.AND P1, PT, R105, 0xb9, !P5 ;  /* 0x000000b96900780c */ /* 0x000fe40006f24270 */
[----:B------:R-:W-:Y:S01]  /*12a10*/  ISETP.NE.AND P5, PT, R232, 0x1, PT ;  /* 0x00000001e800780c */ /* 0x000fe20003fa5270 */
        /* <DEDUP_REMOVED lines=13> */
[----:B------:R0:W-:Y:S01]  /*12af0*/  MUFU.EX2 R39, R112 ;  /* 0x0000007000277308 */ /* 0x0001e20000000800 */
[----:B------:R-:W-:Y:S01]  /*12b00*/  FMNMX.FTZ R46, R26, R47, !PT ;  /* 0x0000002f1a2e7209 */ /* 0x000fe20007810000 */
[--C-:B------:R-:W-:Y:S01]  /*12b10*/  FFMA.FTZ R21, R122, UR28, -R110.reuse ;  /* 0x0000001c7a157c23 */ /* 0x100fe2000801086e */
[----:B------:R-:W-:Y:S01]  /*12b20*/  ISETP.LT.OR P1, PT, R108, 0xba, P1 ;  /* 0x000000ba6c00780c */ /* 0x000fe20000f21670 */
[--C-:B------:R-:W-:Y:S01]  /*12b30*/  FFMA.FTZ R4, R124, UR28, -R110.reuse ;  /* 0x0000001c7c047c23 */ /* 0x100fe2000801086e */
[----:B------:R-:W-:Y:S01]  /*12b40*/  FMNMX.FTZ R47, R27, R46, !PT ;  /* 0x0000002e1b2f7209 */ /* 0x000fe20007810000 */
[--C-:B------:R-:W-:Y:S01]  /*12b50*/  FFMA.FTZ R99, R123, UR28, -R110.reuse ;  /* 0x0000001c7b637c23 */ /* 0x100fe2000801086e */
[----:B------:R-:W-:Y:S01]  /*12b60*/  FSEL R90, R90, -INF , !P1 ;  /* 0xff8000005a5a7808 */ /* 0x000fe20004800000 */
        /* <DEDUP_REMOVED lines=11> */
[----:B------:R-:W-:-:S01]  /*12c20*/  FFMA.FTZ R131, R131, UR28, -R110 ;  /* 0x0000001c83837c23 */ /* 0x000fc2000801086e */
[--C-:B------:R-:W-:Y:S01]  /*12c30*/  FFMA.FTZ R133, R133, UR28, -R110.reuse ;  /* 0x0000001c85857c23 */ /* 0x100fe2000801086e */
[----:B------:R-:W-:Y:S01]  /*12c40*/  FMNMX.FTZ R46, R31, R46, !PT ;  /* 0x0000002e1f2e7209 */ /* 0x000fe20007810000 */
[--C-:B------:R-:W-:Y:S01]  /*12c50*/  FFMA.FTZ R105, R132, UR28, -R110.reuse ;  /* 0x0000001c84697c23 */ /* 0x100fe2000801086e */
[----:B------:R-:W-:-:S01]  /*12c60*/  FFMA.FTZ R92, R92, UR28, -R110 ;  /* 0x0000001c5c5c7c23 */ /* 0x000fc2000801086e */
        /* <DEDUP_REMOVED lines=24> */
[----:B------:R-:W0:Y:S01]  /*12df0*/  MUFU.EX2 R99, R99 ;  /* 0x0000006300637308 */ /* 0x000e220000000800 */
[----:B------:R-:W-:Y:S01]  /*12e00*/  FMNMX.FTZ R57, R45, R54, !PT ;  /* 0x000000362d397209 */ /* 0x000fe20007810000 */
[----:B------:R-:W-:-:S03]  /*12e10*/  FFMA.FTZ R107, R107, UR28, -R110 ;  /* 0x0000001c6b6b7c23 */ /* 0x000fc6000801086e */
[----:B------:R-:W-:Y:S01]  /*12e20*/  FMNMX.FTZ R58, R48, R57, !PT ;  /* 0x00000039303a7209 */ /* 0x000fe20007810000 */
[----:B------:R-:W-:-:S02]  /*12e30*/  FFMA.FTZ R57, R62, UR28, -R110 ;  /* 0x0000001c3e397c23 */ /* 0x000fc4000801086e */
[----:B------:R1:W-:Y:S01]  /*12e40*/  MUFU.EX2 R54, R114 ;  /* 0x0000007200367308 */ /* 0x0003e20000000800 */
[----:B------:R-:W-:-:S04]  /*12e50*/  FMNMX.FTZ R113, R51, R58, !PT ;  /* 0x0000003a33717209 */ /* 0x000fc80007810000 */
[----:B------:R-:W-:Y:S01]  /*12e60*/  FMNMX.FTZ R58, R52, R113, !PT ;  /* 0x00000071343a7209 */ /* 0x000fe20007810000 */
[----:B------:R-:W-:-:S02]  /*12e70*/  FFMA.FTZ R113, R64, UR28, -R110 ;  /* 0x0000001c40717c23 */ /* 0x000fc4000801086e */
[----:B------:R-:W-:Y:S01]  /*12e80*/  MUFU.EX2 R20, R20 ;  /* 0x0000001400147308 */ /* 0x000fe20000000800 */
[----:B------:R-:W-:Y:S01]  /*12e90*/  FMNMX.FTZ R61, R55, R58, !PT ;  /* 0x0000003a373d7209 */ /* 0x000fe20007810000 */
[--C-:B-1----:R-:W-:Y:S01]  /*12ea0*/  FFMA.FTZ R114, R68, UR28, -R110.reuse ;  /* 0x0000001c44727c23 */ /* 0x102fe2000801086e */
[----:B0-----:R-:W-:Y:S02]  /*12eb0*/  F2FP.SATFINITE.E4M3.F32.PACK_AB_MERGE_C R204, R99, R4, RZ ;  /* 0x0000000463cc723e */ /* 0x001fe400048070ff */
[----:B------:R-:W-:Y:S01]  /*12ec0*/  FMNMX.FTZ R62, R56, R61, !PT ;  /* 0x0000003d383e7209 */ /* 0x000fe20007810000 */
[----:B------:R-:W-:-:S01]  /*12ed0*/  FFMA.FTZ R61, R65, UR28, -R110 ;  /* 0x0000001c413d7c23 */ /* 0x000fc2000801086e */
[----:B------:R-:W-:Y:S01]  /*12ee0*/  F2FP.SATFINITE.E4M3.F32.PACK_AB_MERGE_C R204, R21, R0, R204 ;  /* 0x0000000015cc723e */ /* 0x000fe200048070cc */
        /* <DEDUP_REMOVED lines=9> */
[----:B------:R-:W-:-:S02]  /*12f80*/  FFMA.FTZ R65, R67, UR28, -R110 ;  /* 0x0000001c43417c23 */ /* 0x000fc4000801086e */
[----:B------:R1:W-:Y:S01]  /*12f90*/  MUFU.EX2 R64, R114 ;  /* 0x0000007200407308 */ /* 0x0003e20000000800 */
[----:B------:R-:W-:-:S04]  /*12fa0*/  FMNMX.FTZ R67, R71, R68, !PT ;  /* 0x0000004447437209 */ /* 0x000fc80007810000 */
[----:B------:R-:W-:Y:S01]  /*12fb0*/  FMNMX.FTZ R68, R72, R67, !PT ;  /* 0x0000004348447209 */ /* 0x000fe20007810000 */
[----:B------:R-:W-:-:S02]  /*12fc0*/  FFMA.FTZ R67, R127, UR28, -R110 ;  /* 0x0000001c7f437c23 */ /* 0x000fc4000801086e */
[----:B------:R-:W-:Y:S01]  /*12fd0*/  MUFU.EX2 R36, R36 ;  /* 0x0000002400247308 */ /* 0x000fe20000000800 */
[----:B0-----:R-:W-:-:S04]  /*12fe0*/  FMNMX.FTZ R113, R73, R68, !PT ;  /* 0x0000004449717209 */ /* 0x001fc80007810000 */
[----:B------:R-:W-:-:S03]  /*12ff0*/  FMNMX.FTZ R68, R74, R113, !PT ;  /* 0x000000714a447209 */ /* 0x000fc60007810000 */
[----:B------:R-:W0:Y:S01]  /*13000*/  MUFU.EX2 R111, R111 ;  /* 0x0000006f006f7308 */ /* 0x000e220000000800 */
[----:B------:R-:W-:-:S04]  /*13010*/  FMNMX.FTZ R113, R75, R68, !PT ;  /* 0x000000444b717209 */ /* 0x000fc80007810000 */
[----:B------:R-:W-:-:S03]  /*13020*/  FMNMX.FTZ R112, R76, R113, !PT ;  /* 0x000000714c707209 */ /* 0x000fc60007810000 */
[----:B------:R-:W-:Y:S01]  /*13030*/  MUFU.EX2 R32, R32 ;  /* 0x0000002000207308 */ /* 0x000fe20000000800 */
[----:B------:R-:W-:-:S04]  /*13040*/  FMNMX.FTZ R113, R77, R112, !PT ;  /* 0x000000704d717209 */ /* 0x000fc80007810000 */
[----:B-1----:R-:W-:Y:S01]  /*13050*/  FMNMX.FTZ R114, R78, R113, !PT ;  /* 0x000000714e727209 */ /* 0x002fe20007810000 */
[----:B------:R-:W-:-:S02]  /*13060*/  FFMA.FTZ R113, R128, UR28, -R110 ;  /* 0x0000001c80717c23 */ /* 0x000fc4000801086e */
[----:B------:R-:W-:Y:S01]  /*13070*/  MUFU.EX2 R35, R35 ;  /* 0x0000002300237308 */ /* 0x000fe20000000800 */
[----:B------:R-:W-:Y:S02]  /*13080*/  FMNMX.FTZ R115, R79, R114, !PT ;  /* 0x000000724f737209 */ /* 0x000fe40007810000 */
[----:B0-----:R-:W-:Y:S02]  /*13090*/  F2FP.SATFINITE.E4M3.F32.PACK_AB_MERGE_C R206, R111, R36, RZ ;  /* 0x000000246fce723e */ /* 0x001fe400048070ff */
[----:B------:R-:W-:Y:S02]  /*130a0*/  FMNMX.FTZ R114, R80, R115, !PT ;  /* 0x0000007350727209 */ /* 0x000fe40007810000 */
[----:B------:R-:W-:Y:S01]  /*130b0*/  F2FP.SATFINITE.E4M3.F32.PACK_AB_MERGE_C R206, R109, R20, R206 ;  /* 0x000000146dce723e */ /* 0x000fe200048070ce */
[----:B------:R-:W-:Y:S01]  /*130c0*/  MUFU.EX2 R40, R40 ;  /* 0x0000002800287308 */ /* 0x000fe20000000800 */
[----:B------:R-:W-:-:S04]  /*130d0*/  FMNMX.FTZ R115, R81, R114, !PT ;  /* 0x0000007251737209 */ /* 0x000fc80007810000 */
        /* <DEDUP_REMOVED lines=8> */
[----:B------:R-:W1:Y:S01]  /*13160*/  MUFU.EX2 R50, R50 ;  /* 0x0000003200327308 */ /* 0x000e620000000800 */
        /* <DEDUP_REMOVED lines=8> */
[----:B-1----:R-:W-:Y:S01]  /*131f0*/  F2FP.SATFINITE.E4M3.F32.PACK_AB_MERGE_C R202, R50, R47, RZ ;  /* 0x0000002f32ca723e */ /* 0x002fe200048070ff */
[----:B------:R-:W1:Y:S03]  /*13200*/  SHFL.BFLY PT, R108, R117, 0x2, 0x1f ;  /* 0x0c401f00756c7f89 */ /* 0x000e6600000e0000 */
[----:B------:R-:W-:-:S03]  /*13210*/  F2FP.SATFINITE.E4M3.F32.PACK_AB_MERGE_C R202, R44, R39, R202 ;  /* 0x000000272cca723e */ /* 0x000fc600048070ca */
[----:B------:R-:W-:Y:S08]  /*13220*/  MUFU.EX2 R57, R57 ;  /* 0x0000003900397308 */ /* 0x000ff00000000800 */
[----:B------:R-:W2:Y:S01]  /*13230*/  MUFU.EX2 R61, R61 ;  /* 0x0000003d003d7308 */ /* 0x000ea20000000800 */
[----:B0-----:R-:W-:-:S04]  /*13240*/  F2FP.SATFINITE.E4M3.F32.PACK_AB_MERGE_C R196, R54, R53, RZ ;  /* 0x0000003536c4723e */ /* 0x001fc800048070ff */
[----:B------:R-:W-:-:S03]  /*13250*/  F2FP.SATFINITE.E4M3.F32.PACK_AB_MERGE_C R196, R49, R46, R196 ;  /* 0x0000002e31c4723e */ /* 0x000fc600048070c4 */
[----:B------:R-:W-:Y:S01]  /*13260*/  MUFU.EX2 R65, R65 ;  /* 0x0000004100417308 */ /* 0x000fe20000000800 */
[----:B-1----:R-:W-:-:S05]  /*13270*/  FMNMX.FTZ R108, R117, R108, !PT ;  /* 0x0000006c756c7209 */ /* 0x002fca0007810000 */
[----:B------:R-:W0:Y:S02]  /*13280*/  SHFL.BFLY PT, R221, R108, 0x1, 0x1f ;  /* 0x0c201f006cdd7f89 */ /* 0x000e2400000e0000 */
[----:B------:R-:W-:Y:S01]  /*13290*/  MUFU.EX2 R67, R67 ;  /* 0x0000004300437308 */ /* 0x000fe20000000800 */
[----:B--2---:R-:W-:-:S04]  /*132a0*/  F2FP.SATFINITE.E4M3.F32.PACK_AB_MERGE_C R198, R62, R61, RZ ;  /* 0x0000003d3ec6723e */ /* 0x004fc800048070ff */
[----:B------:R-:W-:-:S03]  /*132b0*/  F2FP.SATFINITE.E4M3.F32.PACK_AB_MERGE_C R198, R58, R57, R198 ;  /* 0x000000393ac6723e */ /* 0x000fc600048070c6 */
[----:B------:R-:W1:Y:S08]  /*132c0*/  MUFU.EX2 R68, R126 ;  /* 0x0000007e00447308 */ /* 0x000e700000000800 */
[----:B------:R-:W-:Y:S01]  /*132d0*/  MUFU.EX2 R114, R131 ;  /* 0x0000008300727308 */ /* 0x000fe20000000800 */
[----:B0-----:R-:W-:Y:S01]  /*132e0*/  FMNMX.FTZ R221, R108, R221, !PT ;  /* 0x000000dd6cdd7209 */ /* 0x001fe20007810000 */
[----:B------:R-:W-:-:S06]  /*132f0*/  IMAD.U32 R108, RZ, RZ, UR28 ;  /* 0x0000001cff6c7e24 */ /* 0x000fcc000f8e00ff */
[----:B------:R-:W-:Y:S01]  /*13300*/  MUFU.EX2 R115, R115 ;  /* 0x0000007300737308 */ /* 0x000fe20000000800 */
[----:B-1----:R-:W-:Y:S01]  /*13310*/  F2FP.SATFINITE.E4M3.F32.PACK_AB_MERGE_C R192, R68, R67, RZ ;  /* 0x0000004344c0723e */ /* 0x002fe200048070ff */
[C---:B------:R-:W-:Y:S01]  /*13320*/  FFMA.FTZ R117, R221.reuse, R108, -8 ;  /* 0xc1000000dd757423 */ /* 0x040fe2000001006c */
[----:B------:R-:W-:Y:S01]  /*13330*/  FSETP.NEU.FTZ.AND P1, PT, R221, -INF , PT ;  /* 0xff800000dd00780b */ /* 0x000fe20003f3d000 */
[----:B------:R-:W-:Y:S01]  /*13340*/  FFMA.FTZ R108, R106, UR28, -R110 ;  /* 0x0000001c6a6c7c23 */ /* 0x000fe2000801086e */
[----:B------:R-:W-:Y:S02]  /*13350*/  F2FP.SATFINITE.E4M3.F32.PACK_AB_MERGE_C R192, R65, R64, R192 ;  /* 0x0000004041c0723e */ /* 0x000fe400048070c0 */
[----:B------:R-:W-:Y:S01]  /*13360*/  FSEL R106, R117, RZ, P1 ;  /* 0x000000ff756a7208 */ /* 0x000fe20000800000 */
[----:B------:R-:W-:Y:S04]  /*13370*/  MUFU.EX2 R112, R129 ;  /* 0x0000008100707308 */ /* 0x000fe80000000800 */
        /* <DEDUP_REMOVED lines=17> */
[----:B------:R-:W-:Y:S01]  /*13490*/  FADD.FTZ R63, R0, R21 ;  /* 0x00000015003f7221 */ /* 0x000fe20000010000 */
[----:B------:R-:W-:-:S01]  /*134a0*/  FFMA.FTZ R56, R59, UR28, -R106 ;  /* 0x0000001c3b387c23 */ /* 0x000fc2000801086a */
[--C-:B------:R-:W-:Y:S01]  /*134b0*/  FFMA.FTZ R24, R24, UR28, -R106.reuse ;  /* 0x0000001c18187c23 */ /* 0x100fe2000801086a */
[----:B------:R-:W-:-:S01]  /*134c0*/  FFMA.FTZ R59, R60, UR28, -R106 ;  /* 0x0000001c3c3b7c23 */ /* 0x000fc2000801086a */
[----:B------:R-:W-:Y:S01]  /*134d0*/  FFMA.FTZ R60, R66, UR28, -R106 ;  /* 0x0000001c423c7c23 */ /* 0x000fe2000801086a */
        /* <DEDUP_REMOVED lines=34> */
[--C-:B------:R-:W-:Y:S01]  /*13700*/  FFMA.FTZ R69, R71, UR28, -R106.reuse ;  /* 0x0000001c47457c23 */ /* 0x100fe2000801086a */
[----:B------:R-:W-:-:S01]  /*13710*/  FFMA.FTZ R87, R87, UR28, -R106 ;  /* 0x0000001c57577c23 */ /* 0x000fc2000801086a */
[--C-:B------:R-:W-:Y:S01]  /*13720*/  FFMA.FTZ R88, R88, UR28, -R106.reuse ;  /* 0x0000001c58587c23 */ /* 0x100fe2000801086a */
[----:B------:R-:W-:-:S01]  /*13730*/  FFMA.FTZ R89, R89, UR28, -R106 ;  /* 0x0000001c59597c23 */ /* 0x000fc2000801086a */
[----:B------:R-:W-:-:S02]  /*13740*/  FFMA.FTZ R90, R90, UR28, -R106 ;  /* 0x0000001c5a5a7c23 */ /* 0x000fc4000801086a */
[----:B------:R-:W1:Y:S01]  /*13750*/  MUFU.EX2 R27, R27 ;  /* 0x0000001b001b7308 */ /* 0x000e620000000800 */
[----:B--2---:R-:W-:-:S01]  /*13760*/  FADD.FTZ R71, R25, R70 ;  /* 0x0000004619477221 */ /* 0x004fc20000010000 */
[----:B------:R-:W-:Y:S01]  /*13770*/  FFMA.FTZ R70, R72, UR28, -R106 ;  /* 0x0000001c48467c23 */ /* 0x000fe2000801086a */
[----:B------:R-:W-:-:S01]  /*13780*/  FADD.FTZ R72, R40, R119 ;  /* 0x0000007728487221 */ /* 0x000fc20000010000 */
[----:B------:R-:W-:-:S04]  /*13790*/  F2FP.SATFINITE.E4M3.F32.PACK_AB_MERGE_C R24, R25, R24, RZ ;  /* 0x000000181918723e */ /* 0x000fc800048070ff */
[----:B------:R-:W2:Y:S01]  /*137a0*/  MUFU.EX2 R110, R110 ;  /* 0x0000006e006e7308 */ /* 0x000ea20000000800 */
[----:B0-----:R-:W-:-:S01]  /*137b0*/  FADD.FTZ R118, R26, R71 ;  /* 0x000000471a767221 */ /* 0x001fc20000010000 */
[----:B------:R-:W-:-:S06]  /*137c0*/  F2FP.SATFINITE.E4M3.F32.PACK_AB_MERGE_C R205, R3, R100, R24 ;  /* 0x0000006403cd723e */ /* 0x000fcc0004807018 */
[----:B------:R-:W0:Y:S01]  /*137d0*/  MUFU.EX2 R117, R117 ;  /* 0x0000007500757308 */ /* 0x000e220000000800 */
[----:B-1----:R-:W-:-:S01]  /*137e0*/  FADD.FTZ R71, R27, R118 ;  /* 0x000000761b477221 */ /* 0x002fc20000010000 */
[----:B------:R-:W-:Y:S01]  /*137f0*/  FADD.FTZ R118, R43, R72 ;  /* 0x000000482b767221 */ /* 0x000fe20000010000 */
[----:B------:R-:W-:-:S03]  /*13800*/  FFMA.FTZ R43, R74, UR28, -R106 ;  /* 0x0000001c4a2b7c23 */ /* 0x000fc6000801086a */
[----:B------:R-:W-:Y:S02]  /*13810*/  FADD.FTZ R73, R39, R118 ;  /* 0x0000007627497221 */ /* 0x000fe40000010000 */
[----:B------:R-:W1:Y:S01]  /*13820*/  MUFU.EX2 R28, R28 ;  /* 0x0000001c001c7308 */ /* 0x000e620000000800 */
[----:B--2---:R-:W-:-:S07]  /*13830*/  FADD.FTZ R72, R110, R71 ;  /* 0x000000476e487221 */ /* 0x004fce0000010000 */
[----:B------:R-:W2:Y:S01]  /*13840*/  MUFU.EX2 R29, R29 ;  /* 0x0000001d001d7308 */ /* 0x000ea20000000800 */
[----:B0-----:R-:W-:-:S01]  /*13850*/  FADD.FTZ R71, R117, R72 ;  /* 0x0000004875477221 */ /* 0x001fc20000010000 */
[----:B------:R-:W-:Y:S01]  /*13860*/  FADD.FTZ R72, R44, R73 ;  /* 0x000000492c487221 */ /* 0x000fe20000010000 */
[----:B------:R-:W-:-:S04]  /*13870*/  F2FP.SATFINITE.E4M3.F32.PACK_AB_MERGE_C R110, R117, R110, RZ ;  /* 0x0000006e756e723e */ /* 0x000fc800048070ff */
[----:B------:R-:W-:Y:S01]  /*13880*/  F2FP.SATFINITE.E4M3.F32.PACK_AB_MERGE_C R207, R27, R26, R110 ;  /* 0x0000001a1bcf723e */ /* 0x000fe2000480706e */
[----:B------:R-:W0:Y:S01]  /*13890*/  MUFU.EX2 R31, R31 ;  /* 0x0000001f001f7308 */ /* 0x000e220000000800 */
[----:B-1----:R-:W-:-:S01]  /*138a0*/  FADD.FTZ R36, R28, R71 ;  /* 0x000000471c247221 */ /* 0x002fc20000010000 */
[----:B------:R-:W-:-:S04]  /*138b0*/  FADD.FTZ R71, R47, R72 ;  /* 0x000000482f477221 */ /* 0x000fc80000010000 */
[----:B------:R-:W-:Y:S02]  /*138c0*/  FADD.FTZ R71, R50, R71 ;  /* 0x0000004732477221 */ /* 0x000fe40000010000 */
[----:B------:R-:W1:Y:S01]  /*138d0*/  MUFU.EX2 R34, R34 ;  /* 0x0000002200227308 */ /* 0x000e620000000800 */
[----:B--2---:R-:W-:-:S07]  /*138e0*/  FADD.FTZ R36, R29, R36 ;  /* 0x000000241d247221 */ /* 0x004fce0000010000 */
[----:B------:R-:W2:Y:S01]  /*138f0*/  MUFU.EX2 R30, R30 ;  /* 0x0000001e001e7308 */ /* 0x000ea20000000800 */
[----:B0-----:R-:W-:-:S01]  /*13900*/  FADD.FTZ R21, R31, R36 ;  /* 0x000000241f157221 */ /* 0x001fc20000010000 */
[----:B------:R-:W-:-:S04]  /*13910*/  FADD.FTZ R36, R46, R71 ;  /* 0x000000472e247221 */ /* 0x000fc80000010000 */
[----:B------:R-:W-:Y:S02]  /*13920*/  FADD.FTZ R36, R49, R36 ;  /* 0x0000002431247221 */ /* 0x000fe40000010000 */
[----:B------:R-:W0:Y:S01]  /*13930*/  MUFU.EX2 R33, R33 ;  /* 0x0000002100217308 */ /* 0x000e220000000800 */
[----:B-1----:R-:W-:-:S01]  /*13940*/  FADD.FTZ R21, R34, R21 ;  /* 0x0000001522157221 */ /* 0x002fc20000010000 */
[----:B------:R-:W-:Y:S01]  /*13950*/  FADD.FTZ R35, R53, R36 ;  /* 0x0000002435237221 */ /* 0x000fe20000010000 */
[----:B------:R-:W-:-:S03]  /*13960*/  F2FP.SATFINITE.E4M3.F32.PACK_AB_MERGE_C R31, R34, R31, RZ ;  /* 0x0000001f221f723e */ /* 0x000fc600048070ff */
[----:B------:R-:W-:Y:S01]  /*13970*/  FADD.FTZ R54, R54, R35 ;  /* 0x0000002336367221 */ /* 0x000fe20000010000 */
[----:B------:R-:W-:Y:S01]  /*13980*/  F2FP.SATFINITE.E4M3.F32.PACK_AB_MERGE_C R201, R29, R28, R31 ;  /* 0x0000001c1dc9723e */ /* 0x000fe2000480701f */
[----:B------:R-:W1:Y:S01]  /*13990*/  MUFU.EX2 R37, R37 ;  /* 0x0000002500257308 */ /* 0x000e620000000800 */
[----:B--2---:R-:W-:-:S01]  /*139a0*/  FADD.FTZ R20, R30, R21 ;  /* 0x000000151e147221 */ /* 0x004fc20000010000 */
[----:B------:R-:W-:Y:S01]  /*139b0*/  FADD.FTZ R39, R57, R54 ;  /* 0x0000003639277221 */ /* 0x000fe20000010000 */
[----:B------:R-:W-:-:S03]  /*139c0*/  FFMA.FTZ R21, R76, UR28, -R106 ;  /* 0x0000001c4c157c23 */ /* 0x000fc6000801086a */
[----:B------:R-:W-:Y:S02]  /*139d0*/  FADD.FTZ R32, R58, R39 ;  /* 0x000000273a207221 */ /* 0x000fe40000010000 */
[----:B------:R-:W2:Y:S01]  /*139e0*/  MUFU.EX2 R42, R42 ;  /* 0x0000002a002a7308 */ /* 0x000ea20000000800 */
[----:B0-----:R-:W-:-:S01]  /*139f0*/  FADD.FTZ R20, R33, R20 ;  /* 0x0000001421147221 */ /* 0x001fc20000010000 */
[----:B------:R-:W-:-:S04]  /*13a00*/  FADD.FTZ R61, R61, R32 ;  /* 0x000000203d3d7221 */ /* 0x000fc80000010000 */
[----:B------:R-:W-:Y:S02]  /*13a10*/  FADD.FTZ R61, R62, R61 ;  /* 0x0000003d3e3d7221 */ /* 0x000fe40000010000 */
[----:B------:R-:W0:Y:S01]  /*13a20*/  MUFU.EX2 R38, R38 ;  /* 0x0000002600267308 */ /* 0x000e220000000800 */
[----:B-1----:R-:W-:-:S01]  /*13a30*/  FADD.FTZ R35, R37, R20 ;  /* 0x0000001425237221 */ /* 0x002fc20000010000 */
[----:B------:R-:W-:-:S04]  /*13a40*/  FADD.FTZ R32, R64, R61 ;  /* 0x0000003d40207221 */ /* 0x000fc80000010000 */
[----:B------:R-:W-:Y:S02]  /*13a50*/  FADD.FTZ R32, R65, R32 ;  /* 0x0000002041207221 */ /* 0x000fe40000010000 */
[----:B------:R-:W1:Y:S01]  /*13a60*/  MUFU.EX2 R41, R41 ;  /* 0x0000002900297308 */ /* 0x000e620000000800 */
[----:B--2---:R-:W-:-:S01]  /*13a70*/  FADD.FTZ R35, R42, R35 ;  /* 0x000000232a237221 */ /* 0x004fc20000010000 */
[----:B------:R-:W-:Y:S01]  /*13a80*/  FADD.FTZ R67, R67, R32 ;  /* 0x0000002043437221 */ /* 0x000fe20000010000 */
[----:B------:R-:W-:Y:S02]  /*13a90*/  F2FP.SATFINITE.E4M3.F32.PACK_AB_MERGE_C R32, R115, R114, RZ ;  /* 0x000000727320723e */ /* 0x000fe400048070ff */
[----:B------:R-:W-:Y:S01]  /*13aa0*/  F2FP.SATFINITE.E4M3.F32.PACK_AB_MERGE_C R37, R42, R37, RZ ;  /* 0x000000252a25723e */ /* 0x000fe200048070ff */
[----:B------:R-:W-:-:S02]  /*13ab0*/  FADD.FTZ R67, R68, R67 ;  /* 0x0000004344437221 */ /* 0x000fc40000010000 */
[----:B------:R-:W2:Y:S01]  /*13ac0*/  MUFU.EX2 R48, R48 ;  /* 0x0000003000307308 */ /* 0x000ea20000000800 */
[----:B0-----:R-:W-:-:S01]  /*13ad0*/  FADD.FTZ R20, R38, R35 ;  /* 0x0000002326147221 */ /* 0x001fc20000010000 */
[----:B------:R-:W-:-:S06]  /*13ae0*/  F2FP.SATFINITE.E4M3.F32.PACK_AB_MERGE_C R203, R33, R30, R37 ;  /* 0x0000001e21cb723e */ /* 0x000fcc0004807025 */
[----:B------:R-:W0:Y:S01]  /*13af0*/  MUFU.EX2 R51, R51 ;  /* 0x0000003300337308 */ /* 0x000e220000000800 */
[----:B-1----:R-:W-:-:S07]  /*13b00*/  FADD.FTZ R35, R41, R20 ;  /* 0x0000001429237221 */ /* 0x002fce0000010000 */
[----:B------:R-:W1:Y:S01]  /*13b10*/  MUFU.EX2 R45, R45 ;  /* 0x0000002d002d7308 */ /* 0x000e620000000800 */
[----:B--2---:R-:W-:-:S07]  /*13b20*/  FADD.FTZ R20, R48, R35 ;  /* 0x0000002330147221 */ /* 0x004fce0000010000 */
[----:B------:R-:W2:Y:S01]  /*13b30*/  MUFU.EX2 R52, R52 ;  /* 0x0000003400347308 */ /* 0x000ea20000000800 */
[----:B0-----:R-:W-:-:S01]  /*13b40*/  FADD.FTZ R20, R51, R20 ;  /* 0x0000001433147221 */ /* 0x001fc20000010000 */
[----:B------:R-:W-:-:S04]  /*13b50*/  F2FP.SATFINITE.E4M3.F32.PACK_AB_MERGE_C R48, R51, R48, RZ ;  /* 0x000000303330723e */ /* 0x000fc800048070ff */
[----:B------:R-:W-:Y:S02]  /*13b60*/  F2FP.SATFINITE.E4M3.F32.PACK_AB_MERGE_C R197, R41, R38, R48 ;  /* 0x0000002629c5723e */ /* 0x000fe40004807030 */
        /* <DEDUP_REMOVED lines=8> */
[----:B------:R-:W-:-:S04]  /*13bf0*/  F2FP.SATFINITE.E4M3.F32.PACK_AB_MERGE_C R56, R59, R56, RZ ;  /* 0x000000383b38723e */ /* 0x000fc800048070ff */
[----:B------:R-:W-:Y:S02]  /*13c00*/  F2FP.SATFINITE.E4M3.F32.PACK_AB_MERGE_C R199, R52, R45, R56 ;  /* 0x0000002d34c7723e */ /* 0x000fe40004807038 */
        /* <DEDUP_REMOVED lines=8> */
[----:B------:R-:W-:-:S04]  /*13c90*/  F2FP.SATFINITE.E4M3.F32.PACK_AB_MERGE_C R63, R66, R63, RZ ;  /* 0x0000003f423f723e */ /* 0x000fc800048070ff */
[----:B------:R-:W-:Y:S02]  /*13ca0*/  F2FP.SATFINITE.E4M3.F32.PACK_AB_MERGE_C R193, R60, R55, R63 ;  /* 0x000000373cc1723e */ /* 0x000fe4000480703f */
        /* <DEDUP_REMOVED lines=11> */
[----:B0-----:R-:W-:-:S07]  /*13d60*/  FADD.FTZ R20, R4, R25 ;  /* 0x0000001904147221 */ /* 0x001fce0000010000 */
[----:B------:R-:W0:Y:S08]  /*13d70*/  MUFU.EX2 R43, R43 ;  /* 0x0000002b002b7308 */ /* 0x000e300000000800 */
[----:B------:R-:W-:Y:S01]  /*13d80*/  MUFU.EX2 R116, R133 ;  /* 0x0000008500747308 */ /* 0x000fe20000000800 */
[----:B-1----:R-:W-:-:S07]  /*13d90*/  F2FP.SATFINITE.E4M3.F32.PACK_AB_MERGE_C R32, R91, R92, RZ ;  /* 0x0000005c5b20723e */ /* 0x002fce00048070ff */
[----:B------:R-:W1:Y:S01]  /*13da0*/  MUFU.EX2 R105, R105 ;  /* 0x0000006900697308 */ /* 0x000e620000000800 */
[----:B0-----:R-:W-:-:S01]  /*13db0*/  FADD.FTZ R25, R43, R20 ;  /* 0x000000142b197221 */ /* 0x001fc20000010000 */
[----:B------:R-:W-:-:S04]  /*13dc0*/  F2FP.SATFINITE.E4M3.F32.PACK_AB_MERGE_C R43, R43, R4, RZ ;  /* 0x000000042b2b723e */ /* 0x000fc800048070ff */
[----:B------:R-:W-:Y:S02]  /*13dd0*/  F2FP.SATFINITE.E4M3.F32.PACK_AB_MERGE_C R195, R70, R69, R43 ;  /* 0x0000004546c3723e */ /* 0x000fe4000480702b */
[----:B------:R-:W0:Y:S08]  /*13de0*/  MUFU.EX2 R0, R0 ;  /* 0x0000000000007308 */ /* 0x000e300000000800 */
[----:B------:R-:W2:Y:S01]  /*13df0*/  MUFU.EX2 R21, R21 ;  /* 0x0000001500157308 */ /* 0x000ea20000000800 */
[----:B-1----:R-:W-:Y:S01]  /*13e00*/  F2FP.SATFINITE.E4M3.F32.PACK_AB_MERGE_C R188, R105, R116, R32 ;  /* 0x0000007469bc723e */ /* 0x002fe20004807020 */
[----:B------:R-:W-:-:S04]  /*13e10*/  FADD.FTZ R116, R116, R115 ;  /* 0x0000007374747221 */ /* 0x000fc80000010000 */
[----:B------:R-:W-:Y:S02]  /*13e20*/  FADD.FTZ R105, R105, R116 ;  /* 0x0000007469697221 */ /* 0x000fe40000010000 */
[----:B------:R-:W1:Y:S01]  /*13e30*/  MUFU.EX2 R77, R77 ;  /* 0x0000004d004d7308 */ /* 0x000e620000000800 */
[----:B0-----:R-:W-:-:S01]  /*13e40*/  FADD.FTZ R4, R0, R25 ;  /* 0x0000001900047221 */ /* 0x001fc20000010000 */
[----:B------:R-:W-:Y:S01]  /*13e50*/  FADD.FTZ R92, R92, R105 ;  /* 0x000000695c5c7221 */ /* 0x000fe20000010000 */
[----:B------:R-:W0:Y:S03]  /*13e60*/  @P5 LDC R25, c[0x0][0x450] ;  /* 0x00011400ff195b82 */ /* 0x000e260000000800 */
[----:B------:R-:W-:-:S02]  /*13e70*/  FADD.FTZ R91, R91, R92 ;  /* 0x0000005c5b5b7221 */ /* 0x000fc40000010000 */
[----:B------:R-:W-:Y:S01]  /*13e80*/  MUFU.EX2 R96, R96 ;  /* 0x0000006000607308 */ /* 0x000fe20000000800 */
[----:B--2---:R-:W-:-:S07]  /*13e90*/  FADD.FTZ R4, R21, R4 ;  /* 0x0000000415047221 */ /* 0x004fce0000010000 */
[----:B------:R-:W2:Y:S01]  /*13ea0*/  MUFU.EX2 R95, R95 ;  /* 0x0000005f005f7308 */ /* 0x000ea20000000800 */
[----:B-1----:R-:W-:-:S07]  /*13eb0*/  FADD.FTZ R3, R77, R4 ;  /* 0x000000044d037221 */ /* 0x002fce0000010000 */
[----:B------:R-:W1:Y:S08]  /*13ec0*/  MUFU.EX2 R78, R78 ;  /* 0x0000004e004e7308 */ /* 0x000e700000000800 */
[----:B------:R-:W-:Y:S01]  /*13ed0*/  MUFU.EX2 R94, R94 ;  /* 0x0000005e005e7308 */ /* 0x000fe20000000800 */
[----:B--2---:R-:W-:-:S07]  /*13ee0*/  F2FP.SATFINITE.E4M3.F32.PACK_AB_MERGE_C R20, R95, R96, RZ ;  /* 0x000000605f14723e */ /* 0x004fce00048070ff */
[----:B------:R-:W2:Y:S01]  /*13ef0*/  MUFU.EX2 R93, R93 ;  /* 0x0000005d005d7308 */ /* 0x000ea20000000800 */
[C---:B-1----:R-:W-:Y:S01]  /*13f00*/  F2FP.SATFINITE.E4M3.F32.PACK_AB_MERGE_C R77, R78.reuse, R77, RZ ;  /* 0x0000004d4e4d723e */ /* 0x042fe200048070ff */
[----:B------:R-:W-:-:S03]  /*13f10*/  FADD.FTZ R78, R78, R3 ;  /* 0x000000034e4e7221 */ /* 0x000fc60000010000 */
[----:B------:R-:W-:Y:S01]  /*13f20*/  F2FP.SATFINITE.E4M3.F32.PACK_AB_MERGE_C R189, R21, R0, R77 ;  /* 0x0000000015bd723e */ /* 0x000fe2000480704d */
[----:B------:R-:W-:Y:S02]  /*13f30*/  IMAD.MOV.U32 R21, RZ, RZ, R217 ;  /* 0x000000ffff157224 */ /* 0x000fe400078e00d9 */
[----:B------:R-:W1:Y:S08]  /*13f40*/  MUFU.EX2 R79, R79 ;  /* 0x0000004f004f7308 */ /* 0x000e700000000800 */
[----:B------:R-:W3:Y:S01]  /*13f50*/  MUFU.EX2 R80, R80 ;  /* 0x0000005000507308 */ /* 0x000ee20000000800 */
[C---:B--2---:R-:W-:Y:S01]  /*13f60*/  F2FP.SATFINITE.E4M3.F32.PACK_AB_MERGE_C R190, R93.reuse, R94, R20 ;  /* 0x0000005e5dbe723e */ /* 0x044fe20004807014 */
[----:B------:R-:W-:Y:S01]  /*13f70*/  FADD.FTZ R94, R94, R91 ;  /* 0x0000005b5e5e7221 */ /* 0x000fe20000010000 */
[----:B------:R-:W2:Y:S03]  /*13f80*/  @P5 LDC R20, c[0x0][0x44c] ;  /* 0x00011300ff145b82 */ /* 0x000ea60000000800 */
[----:B------:R-:W-:-:S02]  /*13f90*/  FADD.FTZ R93, R93, R94 ;  /* 0x0000005e5d5d7221 */ /* 0x000fc40000010000 */
[----:B------:R-:W4:Y:S01]  /*13fa0*/  MUFU.EX2 R81, R81 ;  /* 0x0000005100517308 */ /* 0x000f220000000800 */
[----:B-1----:R-:W-:-:S01]  /*13fb0*/  FADD.FTZ R3, R79, R78 ;  /* 0x0000004e4f037221 */ /* 0x002fc20000010000 */
[----:B------:R-:W-:-:S04]  /*13fc0*/  FADD.FTZ R96, R96, R93 ;  /* 0x0000005d60607221 */ /* 0x000fc80000010000 */
[----:B------:R-:W-:Y:S02]  /*13fd0*/  FADD.FTZ R95, R95, R96 ;  /* 0x000000605f5f7221 */ /* 0x000fe40000010000 */
[----:B------:R-:W-:Y:S01]  /*13fe0*/  MUFU.EX2 R102, R102 ;  /* 0x0000006600667308 */ /* 0x000fe20000000800 */
[----:B---3--:R-:W-:-:S07]  /*13ff0*/  FADD.FTZ R4, R80, R3 ;  /* 0x0000000350047221 */ /* 0x008fce0000010000 */
[----:B------:R-:W1:Y:S01]  /*14000*/  MUFU.EX2 R101, R101 ;  /* 0x0000006500657308 */ /* 0x000e620000000800 */
[----:B----4-:R-:W-:-:S01]  /*14010*/  FADD.FTZ R3, R81, R4 ;  /* 0x0000000451037221 */ /* 0x010fc20000010000 */
[----:B--2---:R-:W-:-:S06]  /*14020*/  @P5 IMAD.HI.U32 R20, R217, R20, RZ ;  /* 0x00000014d9145227 */ /* 0x004fcc00078e00ff */
[----:B------:R-:W2:Y:S01]  /*14030*/  MUFU.EX2 R82, R82 ;  /* 0x0000005200527308 */ /* 0x000ea20000000800 */
[----:B0-----:R-:W-:Y:S02]  /*14040*/  @P5 SHF.R.U32.HI R21, RZ, R25, R20 ;  /* 0x00000019ff155219 */ /* 0x001fe40000011614 */
[----:B------:R-:W-:-:S03]  /*14050*/  ISETP.GE.AND P5, PT, R15, 0x1, PT ;  /* 0x000000010f00780c */ /* 0x000fc60003fa6270 */
[----:B------:R-:W-:Y:S02]  /*14060*/  IMAD.IADD R21, R120, 0x1, R21 ;  /* 0x0000000178157824 */ /* 0x000fe400078e0215 */
[----:B------:R-:W-:Y:S01]  /*14070*/  MUFU.EX2 R98, R98 ;  /* 0x0000006200627308 */ /* 0x000fe20000000800 */
[----:B-1----:R-:W-:Y:S01]  /*14080*/  F2FP.SATFINITE.E4M3.F32.PACK_AB_MERGE_C R4, R101, R102, RZ ;  /* 0x000000666504723e */ /* 0x002fe200048070ff */
[----:B------:R-:W-:-:S06]  /*14090*/  IMAD.IADD R14, R21, 0x1, R14 ;  /* 0x00000001150e7824 */ /* 0x000fcc00078e020e */
[----:B------:R-:W0:Y:S01]  /*140a0*/  MUFU.EX2 R97, R97 ;  /* 0x0000006100617308 */ /* 0x000e220000000800 */
[C---:B--2---:R-:W-:Y:S01]  /*140b0*/  F2FP.SATFINITE.E4M3.F32.PACK_AB_MERGE_C R81, R82.reuse, R81, RZ ;  /* 0x000000515251723e */ /* 0x044fe200048070ff */
        /* <DEDUP_REMOVED lines=22> */
[----:B------:R-:W0:Y:S08]  /*14220*/  MUFU.EX2 R87, R87 ;  /* 0x0000005700577308 */ /* 0x000e300000000800 */
[----:B------:R-:W2:Y:S01]  /*14230*/  MUFU.EX2 R88, R88 ;  /* 0x0000005800587308 */ /* 0x000ea20000000800 */
[----:B-1----:R-:W-:Y:S01]  /*14240*/  F2FP.SATFINITE.E4M3.F32.PACK_AB_MERGE_C R186, R103, R104, R0 ;  /* 0x0000006867ba723e */ /* 0x002fe20004807000 */
[----:B------:R-:W-:-:S04]  /*14250*/  FADD.FTZ R104, R104, R101 ;  /* 0x0000006568687221 */ /* 0x000fc80000010000 */
[----:B------:R-:W-:Y:S02]  /*14260*/  FADD.FTZ R104, R103, R104 ;  /* 0x0000006867687221 */ /* 0x000fe40000010000 */
[----:B------:R-:W1:Y:S01]  /*14270*/  MUFU.EX2 R89, R89 ;  /* 0x0000005900597308 */ /* 0x000e620000000800 */
[----:B0-----:R-:W-:-:S01]  /*14280*/  FADD.FTZ R3, R87, R86 ;  /* 0x0000005657037221 */ /* 0x001fc20000010000 */
[----:B------:R-:W-:-:S06]  /*14290*/  FADD.FTZ R107, R107, R104 ;  /* 0x000000686b6b7221 */ /* 0x000fcc0000010000 */
[----:B------:R-:W0:Y:S01]  /*142a0*/  MUFU.EX2 R90, R90 ;  /* 0x0000005a005a7308 */ /* 0x000e220000000800 */
[----:B--2---:R-:W-:-:S04]  /*142b0*/  FADD.FTZ R0, R88, R3 ;  /* 0x0000000358007221 */ /* 0x004fc80000010000 */
[----:B-1----:R-:W-:Y:S01]  /*142c0*/  FADD.FTZ R3, R89, R0 ;  /* 0x0000000059037221 */ /* 0x002fe20000010000 */
[----:B------:R-:W-:Y:S01]  /*142d0*/  VIADD R0, R121, 0xfffffffe ;  /* 0xfffffffe79007836 */ /* 0x000fe20000000000 */
[C---:B0-----:R-:W-:Y:S02]  /*142e0*/  F2FP.SATFINITE.E4M3.F32.PACK_AB_MERGE_C R4, R90.reuse, R89, RZ ;  /* 0x000000595a04723e */ /* 0x041fe400048070ff */
[----:B------:R-:W-:-:S02]  /*142f0*/  FADD.FTZ R3, R90, R3 ;  /* 0x000000035a037221 */ /* 0x000fc40000010000 */
[----:B------:R-:W-:Y:S01]  /*14300*/  F2FP.SATFINITE.E4M3.F32.PACK_AB_MERGE_C R187, R88, R87, R4 ;  /* 0x0000005758bb723e */ /* 0x000fe20004807004 */
[----:B------:R-:W-:-:S01]  /*14310*/  FADD.FTZ R4, R108, R107 ;  /* 0x0000006b6c047221 */ /* 0x000fc20000010000 */
        /* <DEDUP_REMOVED lines=12> */
.L_x_1423:
[----:B------:R-:W-:-:S13]  /*143e0*/  ISETP.NE.AND P1, PT, R15, 0x1, PT ;  /* 0x000000010f00780c */ /* 0x000fda0003f25270 */
[----:B------:R-:W0:Y:S02]  /*143f0*/  @P1 LDC.64 R24, c[0x0][0x9e8] ;  /* 0x00027a00ff181b82 */ /* 0x000e240000000a00 */
[----:B0-----:R-:W-:-:S05]  /*14400*/  @P1 IMAD.HI.U32 R24, R20, R24, RZ ;  /* 0x0000001814181227 */ /* 0x001fca00078e00ff */
[----:B------:R-:W-:-:S07]  /*14410*/  @P1 SHF.R.U32.HI R20, RZ, R25, R24 ;  /* 0x00000019ff141219 */ /* 0x000fce0000011618 */
.L_x_1424:
[----:B------:R-:W-:Y:S05]  /*14420*/  BSYNC B0 ;  /* 0x0000000000007941 */ /* 0x000fea0003800000 */
.L_x_1422:
[----:B------:R-:W-:-:S05]  /*14430*/  IMAD R15, R20, R15, R15 ;  /* 0x0000000f140f7224 */ /* 0x000fca00078e020f */
[----:B------:R-:W-:-:S07]  /*14440*/  VIMNMX R14, R14, R15, PT ;  /* 0x0000000f0e0e7248 */ /* 0x000fce0003fe0100 */
.L_x_1421:
[----:B------:R-:W-:Y:S01]  /*14450*/  IMAD.HI R14, R14, 0x2aaaaaab, RZ ;  /* 0x2aaaaaab0e0e7827 */ /* 0x000fe200078e02ff */
[----:B------:R-:W-:Y:S01]  /*14460*/  ULDC UR24, c[0x0][0x9e4] ;  /* 0x0002790000187ab9 */ /* 0x000fe20000000800 */
[----:B------:R-:W-:Y:S01]  /*14470*/  ULDC UR4, c[0x0][0x9e4] ;  /* 0x0002790000047ab9 */ /* 0x000fe20000000800 */
[----:B------:R-:W-:Y:S01]  /*14480*/  ULDC UR5, c[0x0][0x988] ;  /* 0x0002620000057ab9 */ /* 0x000fe20000000800 */
[----:B------:R-:W-:Y:S01]  /*14490*/  ULDC UR7, c[0x0][0x988] ;  /* 0x0002620000077ab9 */ /* 0x000fe20000000800 */
[----:B------:R-:W-:Y:S01]  /*144a0*/  SHF.R.U32.HI R15, RZ, 0x1f, R14 ;  /* 0x0000001fff0f7819 */ /* 0x000fe2000001160e */
[----:B------:R-:W-:Y:S01]  /*144b0*/  ULDC UR6, c[0x0][0x988] ;  /* 0x0002620000067ab9 */ /* 0x000fe20000000800 */
[----:B------:R-:W-:Y:S01]  /*144c0*/  ULDC UR26, c[0x0][0x9e0] ;  /* 0x00027800001a7ab9 */ /* 0x000fe20000000800 */
[----:B------:R-:W-:Y:S01]  /*144d0*/  ULDC UR25, c[0x0][0x9e0] ;  /* 0x0002780000197ab9 */ /* 0x000fe20000000800 */
[----:B------:R-:W-:Y:S02]  /*144e0*/  LEA.HI.SX32 R15, R14, R15, 0x1b ;  /* 0x0000000f0e0f7211 */ /* 0x000fe400078fdaff */
[----:B------:R-:W-:-:S02]  /*144f0*/  CS2R R182, SRZ ;  /* 0x0000000000b67805 */ /* 0x000fc4000001ff00 */
[----:B------:R-:W-:Y:S02]  /*14500*/  CS2R R180, SRZ ;  /* 0x0000000000b47805 */ /* 0x000fe4000001ff00 */
[----:B------:R-:W-:Y:S02]  /*14510*/  CS2R R178, SRZ ;  /* 0x0000000000b27805 */ /* 0x000fe4000001ff00 */
[----:B------:R-:W-:Y:S02]  /*14520*/  VIMNMX R228, R220, R15, !PT ;  /* 0x0000000fdce47248 */ /* 0x000fe40007fe0100 */
[----:B------:R-:W-:Y:S02]  /*14530*/  CS2R R176, SRZ ;  /* 0x0000000000b07805 */ /* 0x000fe4000001ff00 */
[----:B------:R-:W-:Y:S02]  /*14540*/  CS2R R174, SRZ ;  /* 0x0000000000ae7805 */ /* 0x000fe4000001ff00 */
[----:B------:R-:W-:-:S02]  /*14550*/  CS2R R172, SRZ ;  /* 0x0000000000ac7805 */ /* 0x000fc4000001ff00 */
[----:B------:R-:W-:Y:S02]  /*14560*/  ISETP.GE.AND P1, PT, R0, R228, PT ;  /* 0x000000e40000720c */ /* 0x000fe40003f26270 */
        /* <DEDUP_REMOVED lines=25> */
[----:B------:R-:W-:Y:S01]  /*14700*/  CS2R R120, SRZ ;  /* 0x0000000000787805 */ /* 0x000fe2000001ff00 */
[----:B------:R-:W-:Y:S06]  /*14710*/  @!P1 BRA `(.L_x_1425) ;  /* 0x0000005400d09947 */ /* 0x000fec0003800000 */
[----:B------:R-:W-:-:S07]  /*14720*/  IMAD.MOV.U32 R183, RZ, RZ, RZ ;  /* 0x000000ffffb77224 */ /* 0x000fce00078e00ff */
.L_x_1444:
[----:B------:R-:W-:Y:S01]  /*14730*/  VIADD R229, R211, 0x1 ;  /* 0x00000001d3e57836 */ /* 0x000fe20000000000 */
[----:B------:R-:W-:Y:S05]  /*14740*/  YIELD ;  /* 0x0000000000007946 */ /* 0x000fea0003800000 */
[----:B------:R-:W-:-:S04]  /*14750*/  ISETP.NE.AND P1, PT, R229, 0x2, PT ;  /* 0x00000002e500780c */ /* 0x000fc80003f25270 */
[----:B------:R-:W-:Y:S02]  /*14760*/  SEL R15, RZ, 0x1, P1 ;  /* 0x00000001ff0f7807 */ /* 0x000fe40000800000 */
[----:B------:R-:W-:Y:S02]  /*14770*/  SEL R229, R229, RZ, P1 ;  /* 0x000000ffe5e57207 */ /* 0x000fe40000800000 */
[----:B------:R-:W-:Y:S02]  /*14780*/  ISETP.NE.AND P1, PT, R218, RZ, PT ;  /* 0x000000ffda00720c */ /* 0x000fe40003f25270 */
[----:B------:R-:W-:-:S11]  /*14790*/  LOP3.LUT R230, R210, R15, RZ, 0x3c, !PT ;  /* 0x0000000fd2e67212 */ /* 0x000fd600078e3cff */
[----:B------:R-:W-:Y:S05]  /*147a0*/  @P1 BRA `(.L_x_1426) ;  /* 0x0000000000381947 */ /* 0x000fea0003800000 */
[----:B------:R-:W-:-:S05]  /*147b0*/  IMAD.U32 R14, RZ, RZ, UR41 ;  /* 0x00000029ff0e7e24 */ /* 0x000fca000f8e00ff */
[----:B------:R-:W-:-:S13]  /*147c0*/  ISETP.NE.AND P3, PT, R14, 0x3, PT ;  /* 0x000000030e00780c */ /* 0x000fda0003f65270 */
[----:B------:R-:W-:Y:S05]  /*147d0*/  @!P3 BRA `(.L_x_1427) ;  /* 0x000000000004b947 */ /* 0x000fea0003800000 */
[----:B------:R-:W-:Y:S01]  /*147e0*/  BPT.TRAP 0x1 ;  /* 0x000000040000795c */ /* 0x000fe20000300000 */
.L_x_1427:
[----:B------:R-:W-:Y:S01]  /*147f0*/  IMAD R15, R229, 0x8, R17 ;  /* 0x00000008e50f7824 */ /* 0x000fe200078e0211 */
[----:B------:R-:W-:-:S04]  /*14800*/  SHF.L.U32 R14, R230, 0x1f, RZ ;  /* 0x0000001fe60e7819 */ /* 0x000fc800000006ff */
[----:B------:R0:W1:Y:S01]  /*14810*/  SYNCS.PHASECHK.TRANS64.TRYWAIT P2, [R15+URZ+0x28830], R14 ;  /* 0x0288300e0f0075a7 */ /* 0x000062000804017f */
[----:B------:R-:W-:Y:S05]  /*14820*/  @!P3 BRA `(.L_x_1428) ;  /* 0x000000000004b947 */ /* 0x000fea0003800000 */
[----:B------:R-:W-:Y:S01]  /*14830*/  BPT.TRAP 0x1 ;  /* 0x000000040000795c */ /* 0x000fe20000300000 */
.L_x_1428:
[----:B------:R-:W-:Y:S04]  /*14840*/  BSSY B0, `(.L_x_1426) ;  /* 0x0000004000007945 */ /* 0x000fe80003800000 */
[----:B-1----:R-:W-:Y:S05]  /*14850*/  @P2 BRA `(.L_x_1429) ;  /* 0x0000000000082947 */ /* 0x002fea0003800000 */
[----:B------:R-:W1:Y:S02]  /*14860*/  SYNCS.PHASECHK.TRANS64.TRYWAIT P2, [R15+URZ+0x28830], R14 ;  /* 0x0288300e0f0075a7 */ /* 0x000e64000804017f */
[----:B-1----:R-:W-:Y:S05]  /*14870*/  @!P2 BRA `(.L_x_1430) ;  /* 0x00000194005ca947 */ /* 0x002fea0003800000 */
.L_x_1429:
[----:B------:R-:W-:Y:S05]  /*14880*/  BSYNC B0 ;  /* 0x0000000000007941 */ /* 0x000fea0003800000 */
.L_x_1426:
[----:B01----:R-:W0:Y:S01]  /*14890*/  S2R R14, SR_TID.X ;  /* 0x00000000000e7919 */ /* 0x003e220000002100 */
[----:B------:R-:W-:Y:S05]  /*148a0*/  WARPSYNC.ALL ;  /* 0x0000000000007948 */ /* 0x000fea0003800000 */
[----:B------:R-:W-:Y:S01]  /*148b0*/  IMAD.MOV.U32 R15, RZ, RZ, 0x40000040 ;  /* 0x40000040ff0f7424 */ /* 0x000fe200078e00ff */
[----:B------:R-:W-:Y:S01]  /*148c0*/  R2UR UR8, R6 ;  /* 0x00000000060872ca */ /* 0x000fe200000e0000 */
[----:B------:R-:W-:Y:S01]  /*148d0*/  IMAD.MOV.U32 R25, RZ, RZ, 0x40000040 ;  /* 0x40000040ff197424 */ /* 0x000fe200078e00ff */
[----:B------:R-:W-:Y:S02]  /*148e0*/  R2UR UR9, R7 ;  /* 0x00000000070972ca */ /* 0x000fe400000e0000 */
[----:B------:R-:W-:-:S02]  /*148f0*/  R2UR UR11, R15 ;  /* 0x000000000f0b72ca */ /* 0x000fc400000e0000 */
[----:B------:R-:W-:Y:S02]  /*14900*/  R2UR UR19, R25 ;  /* 0x00000000191372ca */ /* 0x000fe400000e0000 */
[----:B------:R-:W-:Y:S02]  /*14910*/  R2UR UR12, R12 ;  /* 0x000000000c0c72ca */ /* 0x000fe400000e0000 */
[----:B------:R-:W-:Y:S02]  /*14920*/  R2UR UR13, R13 ;  /* 0x000000000d0d72ca */ /* 0x000fe400000e0000 */
[----:B------:R-:W-:Y:S02]  /*14930*/  R2UR UR16, R10 ;  /* 0x000000000a1072ca */ /* 0x000fe400000e0000 */
[----:B------:R-:W-:Y:S02]  /*14940*/  R2UR UR17, R11 ;  /* 0x000000000b1172ca */ /* 0x000fe400000e0000 */
[----:B------:R-:W-:-:S02]  /*14950*/  R2UR UR23, R15 ;  /* 0x000000000f1772ca */ /* 0x000fc400000e0000 */
[----:B------:R-:W-:Y:S02]  /*14960*/  R2UR UR20, R8 ;  /* 0x00000000081472ca */ /* 0x000fe400000e0000 */
[----:B------:R-:W-:Y:S02]  /*14970*/  R2UR UR21, R9 ;  /* 0x00000000091572ca */ /* 0x000fe400000e0000 */
[----:B0-----:R-:W-:Y:S01]  /*14980*/  SHF.R.U32.HI R20, RZ, 0x7, R14 ;  /* 0x00000007ff147819 */ /* 0x001fe2000001160e */
[----:B------:R-:W-:-:S04]  /*14990*/  IMAD R14, R229, 0x600, R5 ;  /* 0x00000600e50e7824 */ /* 0x000fc800078e0205 */
[----:B------:R-:W-:Y:S01]  /*149a0*/  VIADD R21, R20, 0x8 ;  /* 0x0000000814157836 */ /* 0x000fe20000000000 */
[C---:B------:R-:W-:Y:S01]  /*149b0*/  R2UR UR10, R14.reuse ;  /* 0x000000000e0a72ca */ /* 0x040fe200000e0000 */
[C---:B------:R-:W-:Y:S02]  /*149c0*/  VIADD R24, R14.reuse, 0x4 ;  /* 0x000000040e187836 */ /* 0x040fe40000000000 */
[C---:B------:R-:W-:Y:S01]  /*149d0*/  VIADD R20, R14.reuse, 0x2 ;  /* 0x000000020e147836 */ /* 0x040fe20000000000 */
[----:B------:R0:W-:Y:S01]  /*149e0*/  BAR.SYNC.DEFER_BLOCKING R21, 0x100 ;  /* 0x000400150000751d */ /* 0x0001e20000010000 */
[----:B------:R-:W-:Y:S01]  /*149f0*/  VIADD R14, R14, 0x6 ;  /* 0x000000060e0e7836 */ /* 0x000fe20000000000 */
[----:B------:R-:W-:Y:S02]  /*14a00*/  R2UR UR18, R24 ;  /* 0x00000000181272ca */ /* 0x000fe400000e0000 */
[----:B------:R-:W-:Y:S02]  /*14a10*/  R2UR UR14, R20 ;  /* 0x00000000140e72ca */ /* 0x000fe400000e0000 */
[----:B------:R-:W-:Y:S01]  /*14a20*/  R2UR UR22, R14 ;  /* 0x000000000e1672ca */ /* 0x000fe200000e0000 */
[----:B0-----:R-:W-:-:S05]  /*14a30*/  IMAD.MOV.U32 R21, RZ, RZ, 0x40000040 ;  /* 0x40000040ff157424 */ /* 0x001fca00078e00ff */
[----:B------:R-:W-:Y:S01]  /*14a40*/  R2UR UR15, R21 ;  /* 0x00000000150f72ca */ /* 0x000fe200000e0000 */
        /* <DEDUP_REMOVED lines=12> */
[----:B------:R-:W-:Y:S05]  /*14b10*/  @P1 BRA `(.L_x_1431) ;  /* 0x0000000000301947 */ /* 0x000fea0003800000 */
[----:B------:R-:W-:-:S05]  /*14b20*/  IMAD.U32 R21, RZ, RZ, UR41 ;  /* 0x00000029ff157e24 */ /* 0x000fca000f8e00ff */
[----:B------:R-:W-:-:S13]  /*14b30*/  ISETP.NE.AND P2, PT, R21, 0x3, PT ;  /* 0x000000031500780c */ /* 0x000fda0003f45270 */
[----:B------:R-:W-:Y:S05]  /*14b40*/  @!P2 BRA `(.L_x_1432) ;  /* 0x000000000004a947 */ /* 0x000fea0003800000 */
[----:B------:R-:W-:Y:S01]  /*14b50*/  BPT.TRAP 0x1 ;  /* 0x000000040000795c */ /* 0x000fe20000300000 */
.L_x_1432:
[----:B------:R-:W-:Y:S01]  /*14b60*/  SHF.L.U32 R14, R210, 0x1f, RZ ;  /* 0x0000001fd20e7819 */ /* 0x000fe200000006ff */
[----:B------:R-:W-:-:S04]  /*14b70*/  IMAD R15, R211, 0x8, R17 ;  /* 0x00000008d30f7824 */ /* 0x000fc800078e0211 */
[----:B------:R0:W1:Y:S01]  /*14b80*/  SYNCS.PHASECHK.TRANS64.TRYWAIT P1, [R15+URZ+0x28850], R14 ;  /* 0x0288500e0f0075a7 */ /* 0x000062000802017f */
[----:B------:R-:W-:Y:S05]  /*14b90*/  @!P2 BRA `(.L_x_1433) ;  /* 0x000000000004a947 */ /* 0x000fea0003800000 */
[----:B------:R-:W-:Y:S01]  /*14ba0*/  BPT.TRAP 0x1 ;  /* 0x000000040000795c */ /* 0x000fe20000300000 */
.L_x_1433:
[----:B-1----:R-:W-:Y:S05]  /*14bb0*/  @P1 BRA `(.L_x_1431) ;  /* 0x0000000000081947 */ /* 0x002fea0003800000 */
[----:B------:R-:W1:Y:S02]  /*14bc0*/  SYNCS.PHASECHK.TRANS64.TRYWAIT P1, [R15+URZ+0x28850], R14 ;  /* 0x0288500e0f0075a7 */ /* 0x000e64000802017f */
[----:B-1----:R-:W-:Y:S05]  /*14bd0*/  @!P1 BRA `(.L_x_1434) ;  /* 0x0000019000989947 */ /* 0x002fea0003800000 */
.L_x_1431:
[----:B01----:R-:W-:Y:S01]  /*14be0*/  VIADD R14, R17, 0x400 ;  /* 0x00000400110e7836 */ /* 0x003fe20000000000 */
[----:B------:R-:W-:Y:S05]  /*14bf0*/  WARPSYNC.ALL ;  /* 0x0000000000007948 */ /* 0x000fea0003800000 */
[----:B------:R-:W-:Y:S01]  /*14c00*/  SHF.R.U32.HI R14, RZ, 0x4, R14 ;  /* 0x00000004ff0e7819 */ /* 0x000fe2000001160e */
[----:B------:R-:W-:Y:S01]  /*14c10*/  IMAD.MOV.U32 R15, RZ, RZ, -0x7fffffe0 ;  /* 0x80000020ff0f7424 */ /* 0x000fe200078e00ff */
[----:B------:R-:W-:Y:S01]  /*14c20*/  WARPGROUP.ARRIVE ;  /* 0x00000000000079c5 */ /* 0x000fe20000000000 */
[----:B------:R-:W-:Y:S01]  /*14c30*/  IMAD.MOV.U32 R21, RZ, RZ, -0x7fffffe0 ;  /* 0x80000020ff157424 */ /* 0x000fe200078e00ff */
[----:B------:R-:W-:-:S04]  /*14c40*/  LOP3.LUT R14, R14, 0x3fff, RZ, 0xc0, !PT ;  /* 0x00003fff0e0e7812 */ /* 0x000fc800078ec0ff */
[----:B------:R-:W0:Y:S01]  /*14c50*/  S2R R210, SR_TID.X ;  /* 0x0000000000d27919 */ /* 0x000e220000002100 */
[----:B------:R-:W-:Y:S01]  /*14c60*/  R2UR UR11, R15 ;  /* 0x000000000f0b72ca */ /* 0x000fe200000e0000 */
[----:B------:R-:W-:Y:S01]  /*14c70*/  FMUL.FTZ R15, R2, R24 ;  /* 0x00000018020f7220 */ /* 0x000fe20000410000 */
[----:B------:R-:W-:Y:S01]  /*14c80*/  LOP3.LUT R14, R14, 0x10000, RZ, 0xfc, !PT ;  /* 0x000100000e0e7812 */ /* 0x000fe200078efcff */
[C---:B------:R-:W-:Y:S01]  /*14c90*/  FMUL.FTZ R24, R2.reuse, R27 ;  /* 0x0000001b02187220 */ /* 0x040fe20000410000 */
[C---:B------:R-:W-:Y:S01]  /*14ca0*/  FMUL.FTZ R27, R2.reuse, R30 ;  /* 0x0000001e021b7220 */ /* 0x040fe20000410000 */
[C---:B------:R-:W-:Y:S01]  /*14cb0*/  FMUL.FTZ R30, R2.reuse, R33 ;  /* 0x00000021021e7220 */ /* 0x040fe20000410000 */
[C---:B------:R-:W-:Y:S01]  /*14cc0*/  FMUL.FTZ R33, R2.reuse, R36 ;  /* 0x0000002402217220 */ /* 0x040fe20000410000 */
[----:B------:R-:W-:Y:S02]  /*14cd0*/  IMAD R14, R211, 0x600, R14 ;  /* 0x00000600d30e7824 */ /* 0x000fe400078e020e */
[C---:B------:R-:W-:Y:S01]  /*14ce0*/  FMUL.FTZ R36, R2.reuse, R39 ;  /* 0x0000002702247220 */ /* 0x040fe20000410000 */
[C---:B------:R-:W-:Y:S01]  /*14cf0*/  FMUL.FTZ R39, R2.reuse, R42 ;  /* 0x0000002a02277220 */ /* 0x040fe20000410000 */
[----:B------:R-:W-:Y:S01]  /*14d00*/  FMUL.FTZ R42, R2, R45 ;  /* 0x0000002d022a7220 */ /* 0x000fe20000410000 */
[C---:B------:R-:W-:Y:S01]  /*14d10*/  VIADD R20, R14.reuse, 0x2 ;  /* 0x000000020e147836 */ /* 0x040fe20000000000 */
[----:B------:R-:W-:Y:S01]  /*14d20*/  R2UR UR10, R14 ;  /* 0x000000000e0a72ca */ /* 0x000fe200000e0000 */
[----:B------:R-:W-:Y:S01]  /*14d30*/  IMAD.MOV.U32 R45, RZ, RZ, -0x7fffffe0 ;  /* 0x80000020ff2d7424 */ /* 0x000fe200078e00ff */
[----:B------:R-:W-:Y:S01]  /*14d40*/  ISETP.NE.AND P2, PT, R232, 0x1, PT ;  /* 0x00000001e800780c */ /* 0x000fe20003f45270 */
        /* <DEDUP_REMOVED lines=9> */
[----:B------:R-:W-:Y:S01]  /*14de0*/  LOP3.LUT P1, RZ, R16, 0x1000, RZ, 0xc0, !PT ;  /* 0x0000100010ff7812 */ /* 0x000fe2000782c0ff */
[----:B------:R-:W-:Y:S01]  /*14df0*/  QGMMA.64x128x32.F32.E4M3.E4M3 R120, R204, gdesc[UR8], R120, gsb0 ;  /* 0x01e00008cc787df3 */ /* 0x000fe20008000878 */
[----:B------:R-:W-:Y:S01]  /*14e00*/  R2UR UR10, R20 ;  /* 0x00000000140a72ca */ /* 0x000fe200000e0000 */
[----:B------:R-:W-:Y:S01]  /*14e10*/  VIADD R20, R14, 0x200 ;  /* 0x000002000e147836 */ /* 0x000fe20000000000 */
[----:B------:R-:W-:Y:S01]  /*14e20*/  R2UR UR11, R21 ;  /* 0x00000000150b72ca */ /* 0x000fe200000e0000 */
[----:B------:R-:W-:Y:S01]  /*14e30*/  IMAD.MOV.U32 R21, RZ, RZ, -0x7fffffe0 ;  /* 0x80000020ff157424 */ /* 0x000fe200078e00ff */
[----:B------:R-:W1:Y:S01]  /*14e40*/  MUFU.TANH R15, R15 ;  /* 0x0000000f000f7308 */ /* 0x000e620000002400 */
[----:B0-----:R-:W-:-:S07]  /*14e50*/  SHF.R.U32.HI R210, RZ, 0x7, R210 ;  /* 0x00000007ffd27819 */ /* 0x001fce00000116d2 */
[----:B------:R-:W0:Y:S08]  /*14e60*/  MUFU.TANH R24, R24 ;  /* 0x0000001800187308 */ /* 0x000e300000002400 */
[----:B------:R-:W2:Y:S08]  /*14e70*/  MUFU.TANH R27, R27 ;  /* 0x0000001b001b7308 */ /* 0x000eb00000002400 */
[----:B------:R-:W3:Y:S08]  /*14e80*/  MUFU.TANH R30, R30 ;  /* 0x0000001e001e7308 */ /* 0x000ef00000002400 */
        /* <DEDUP_REMOVED lines=31> */
[C---:B------:R-:W-:Y:S01]  /*15080*/  FMUL.FTZ R20, R2.reuse, R25 ;  /* 0x0000001902147220 */ /* 0x040fe20000410000 */
[----:B------:R-:W-:Y:S01]  /*15090*/  R2UR UR11, R21 ;  /* 0x00000000150b72ca */ /* 0x000fe200000e0000 */
        /* <DEDUP_REMOVED lines=72> */
[----:B------:R-:W-:Y:S01]  /*15520*/  FMUL.FTZ R110, R2, R115 ;  /* 0x00000073026e7220 */ /* 0x000fe20000410000 */
        /* <DEDUP_REMOVED lines=13> */
[----:B------:R-:W-:Y:S02]  /*15600*/  R2UR UR11, R45 ;  /* 0x000000002d0b72ca */ /* 0x000fe400000e0000 */
[----:B------:R-:W5:Y:S04]  /*15610*/  @P2 LDC R45, c[0x0][0x44c] ;  /* 0x00011300ff2d2b82 */ /* 0x000f680000000800 */
        /* <DEDUP_REMOVED lines=17> */
[----:B------:R-:W-:-:S07]  /*15730*/  WARPGROUP.DEPBAR.LE gsb0, 0x0 ;  /* 0x00008000000079c5 */ /* 0x000fce0000010000 */
[----:B------:R1:W0:Y:S01]  /*15740*/  MUFU.TANH R188, R44 ;  /* 0x0000002c00bc7308 */ /* 0x0002220000002400 */
[----:B------:R-:W-:Y:S01]  /*15750*/  WARPGROUP.ARRIVE ;  /* 0x00000000000079c5 */ /* 0x000fe20000000000 */
[C---:B------:R-:W-:Y:S01]  /*15760*/  FMUL.FTZ R189, R2.reuse, R104 ;  /* 0x0000006802bd7220 */ /* 0x040fe20000410000 */
[C---:B------:R-:W-:Y:S01]  /*15770*/  FMUL.FTZ R104, R2.reuse, R107 ;  /* 0x0000006b02687220 */ /* 0x040fe20000410000 */
[C---:B------:R-:W-:Y:S01]  /*15780*/  FMUL.FTZ R107, R2.reuse, R108 ;  /* 0x0000006c026b7220 */ /* 0x040fe20000410000 */
[C---:B------:R-:W-:Y:S01]  /*15790*/  FMUL.FTZ R108, R2.reuse, R109 ;  /* 0x0000006d026c7220 */ /* 0x040fe20000410000 */
[----:B------:R-:W-:Y:S02]  /*157a0*/  FMUL.FTZ R109, R2, R114 ;  /* 0x00000072026d7220 */ /* 0x000fe40000410000 */
[----:B------:R-:W0:Y:S01]  /*157b0*/  MUFU.TANH R58, R58 ;  /* 0x0000003a003a7308 */ /* 0x000e220000002400 */
[----:B-1----:R-:W-:-:S05]  /*157c0*/  VIADD R44, R14, 0x402 ;  /* 0x000004020e2c7836 */ /* 0x002fca0000000000 */
[----:B------:R-:W-:Y:S02]  /*157d0*/  R2UR UR10, R44 ;  /* 0x000000002c0a72ca */ /* 0x000fe400000e0000 */
[----:B------:R-:W1:Y:S08]  /*157e0*/  MUFU.TANH R59, R59 ;  /* 0x0000003b003b7308 */ /* 0x000e700000002400 */
[----:B------:R-:W0:Y:S03]  /*157f0*/  MUFU.TANH R60, R60 ;  /* 0x0000003c003c7308 */ /* 0x000e260000002400 */
[----:B------:R-:W-:Y:S05]  /*15800*/  QGMMA.64x128x32.F32.E4M3.E4M3 R120, R184, gdesc[UR8], R120, gsb0 ;  /* 0x01e00008b8787df3 */ /* 0x000fea0008000878 */
        /* <DEDUP_REMOVED lines=19> */
[----:B------:R-:W2:Y:S01]  /*15940*/  @P2 LDC R185, c[0x0][0x450] ;  /* 0x00011400ffb92b82 */ /* 0x000ea20000000800 */
[----:B------:R-:W-:Y:S02]  /*15950*/  IMAD.IADD R184, R224, 0x1, R217 ;  /* 0x00000001e0b87824 */ /* 0x000fe400078e02d9 */
[----:B------:R-:W-:Y:S02]  /*15960*/  VIADD R186, R118, 0x1 ;  /* 0x0000000176ba7836 */ /* 0x000fe40000000000 */
[----:B-----5:R-:W-:Y:S01]  /*15970*/  @P2 IMAD.HI.U32 R44, R184, R45, RZ ;  /* 0x0000002db82c2227 */ /* 0x020fe200078e00ff */
[----:B------:R-:W0:Y:S03]  /*15980*/  MUFU.TANH R79, R79 ;  /* 0x0000004f004f7308 */ /* 0x000e260000002400 */
[----:B------:R-:W-:Y:S02]  /*15990*/  @!P0 IMAD R45, R229, 0x8, R17 ;  /* 0x00000008e52d8824 */ /* 0x000fe400078e0211 */
[----:B------:R-:W-:-:S03]  /*159a0*/  IMAD R115, R219, -0x2, R186 ;  /* 0xfffffffedb737824 */ /* 0x000fc600078e02ba */
[----:B------:R-:W0:Y:S02]  /*159b0*/  MUFU.TANH R80, R80 ;  /* 0x0000005000507308 */ /* 0x000e240000002400 */
[----:B------:R-:W-:Y:S01]  /*159c0*/  IADD3 R186, -R214, R115, R215 ;  /* 0x00000073d6ba7210 */ /* 0x000fe20007ffe1d7 */
[----:B------:R-:W-:-:S04]  /*159d0*/  VIADD R115, R115, 0xffffffff ;  /* 0xffffffff73737836 */ /* 0x000fc80000000000 */
[C---:B------:R-:W-:Y:S01]  /*159e0*/  VIADD R187, R186.reuse, UR26 ;  /* 0x0000001ababb7c36 */ /* 0x040fe20008000000 */
[----:B------:R-:W0:Y:S01]  /*159f0*/  MUFU.TANH R81, R81 ;  /* 0x0000005100517308 */ /* 0x000e220000002400 */
[----:B------:R-:W-:Y:S01]  /*15a00*/  VIADD R186, R186, UR27 ;  /* 0x0000001bbaba7c36 */ /* 0x000fe20008000000 */
[----:B--2---:R-:W-:Y:S01]  /*15a10*/  @P2 SHF.R.U32.HI R184, RZ, R185, R44 ;  /* 0x000000b9ffb82219 */ /* 0x004fe2000001162c */
[----:B------:R-:W-:Y:S01]  /*15a20*/  @!P0 VIADD R44, R45, 0x28840 ;  /* 0x000288402d2c8836 */ /* 0x000fe20000000000 */
[----:B------:R-:W-:-:S04]  /*15a30*/  IADD3 R45, -R210, 0xb, RZ ;  /* 0x0000000bd22d7810 */ /* 0x000fc80007ffe1ff */
[----:B------:R-:W-:Y:S01]  /*15a40*/  @!P0 PRMT R114, RZ, 0x654, R44 ;  /* 0x00000654ff728816 */ /* 0x000fe2000000002c */
[----:B------:R2:W-:Y:S06]  /*15a50*/  BAR.ARV R45, 0x100 ;  /* 0x0004002d0000751d */ /* 0x0005ec0000002000 */
[----:B------:R5:W-:Y:S01]  /*15a60*/  @!P0 SYNCS.ARRIVE.TRANS64.RED.A1T0 RZ, [R114+URZ], RZ ;  /* 0x000000ff72ff89a7 */ /* 0x000be2000810043f */
[----:B------:R-:W0:Y:S01]  /*15a70*/  MUFU.TANH R82, R82 ;  /* 0x0000005200527308 */ /* 0x000e220000002400 */
[----:B------:R-:W3:Y:S01]  /*15a80*/  SHFL.IDX PT, R44, R184, RZ, 0x1c1f ;  /* 0x001c1fffb82c7589 */ /* 0x000ee200000e0000 */
[----:B-----5:R-:W-:-:S06]  /*15a90*/  FMUL.FTZ R114, R2, R119 ;  /* 0x0000007702727220 */ /* 0x020fcc0000410000 */
[----:B------:R-:W0:Y:S08]  /*15aa0*/  MUFU.TANH R83, R83 ;  /* 0x0000005300537308 */ /* 0x000e300000002400 */
[----:B------:R-:W0:Y:S08]  /*15ab0*/  MUFU.TANH R84, R84 ;  /* 0x0000005400547308 */ /* 0x000e300000002400 */
[----:B------:R-:W0:Y:S01]  /*15ac0*/  MUFU.TANH R85, R85 ;  /* 0x0000005500557308 */ /* 0x000e220000002400 */
[----:B---3--:R-:W-:-:S02]  /*15ad0*/  IMAD.IADD R185, R187, 0x1, R44 ;  /* 0x00000001bbb97824 */ /* 0x008fc400078e022c */
[----:B------:R-:W-:-:S05]  /*15ae0*/  IMAD.IADD R119, R186, 0x1, R44 ;  /* 0x00000001ba777824 */ /* 0x000fca00078e022c */
[----:B------:R-:W3:Y:S08]  /*15af0*/  MUFU.TANH R86, R86 ;  /* 0x0000005600567308 */ /* 0x000ef00000002400 */
        /* <DEDUP_REMOVED lines=8> */
[----:B------:R2:W0:Y:S08]  /*15b80*/  MUFU.TANH R14, R189 ;  /* 0x000000bd000e7308 */ /* 0x0004300000002400 */
        /* <DEDUP_REMOVED lines=18> */
[----:B------:R-:W-:Y:S01]  /*15cb0*/  IMAD.U32 R190, RZ, RZ, UR24 ;  /* 0x00000018ffbe7e24 */ /* 0x000fe2000f8e00ff */
[----:B------:R-:W-:-:S04]  /*15cc0*/  LOP3.LUT R189, RZ, R189, RZ, 0x33, !PT ;  /* 0x000000bdffbd7212 */ /* 0x000fc800078e33ff */
[----:B------:R-:W-:-:S13]  /*15cd0*/  ISETP.NE.AND P1, PT, R190, 0x1, PT ;  /* 0x00000001be00780c */ /* 0x000fda0003f25270 */
[----:B------:R-:W1:Y:S02]  /*15ce0*/  @P1 LDC.64 R44, c[0x0][0x9e8] ;  /* 0x00027a00ff2c1b82 */ /* 0x000e640000000a00 */
[----:B-1----:R-:W-:-:S05]  /*15cf0*/  @P1 IMAD.HI.U32 R44, R189, R44, RZ ;  /* 0x0000002cbd2c1227 */ /* 0x002fca00078e00ff */
[----:B------:R-:W-:-:S04]  /*15d00*/  @P1 SHF.R.U32.HI R189, RZ, R45, R44 ;  /* 0x0000002dffbd1219 */ /* 0x000fc8000001162c */
[----:B------:R-:W-:Y:S01]  /*15d10*/  LOP3.LUT R189, RZ, R189, RZ, 0x33, !PT ;  /* 0x000000bdffbd7212 */ /* 0x000fe200078e33ff */
[----:B------:R-:W-:Y:S06]  /*15d20*/  BRA `(.L_x_1438) ;  /* 0x0000000000147947 */ /* 0x000fec0003800000 */
.L_x_1437:
[----:B------:R-:W-:-:S05]  /*15d30*/  IMAD.U32 R190, RZ, RZ, UR24 ;  /* 0x00000018ffbe7e24 */ /* 0x000fca000f8e00ff */
[----:B------:R-:W-:-:S13]  /*15d40*/  ISETP.NE.AND P1, PT, R190, 0x1, PT ;  /* 0x00000001be00780c */ /* 0x000fda0003f25270 */
[----:B------:R-:W1:Y:S02]  /*15d50*/  @P1 LDC.64 R44, c[0x0][0x9e8] ;  /* 0x00027a00ff2c1b82 */ /* 0x000e640000000a00 */
[----:B-1----:R-:W-:-:S05]  /*15d60*/  @P1 IMAD.HI.U32 R44, R189, R44, RZ ;  /* 0x0000002cbd2c1227 */ /* 0x002fca00078e00ff */
[----:B------:R-:W-:-:S07]  /*15d70*/  @P1 SHF.R.U32.HI R189, RZ, R45, R44 ;  /* 0x0000002dffbd1219 */ /* 0x000fce000001162c */
.L_x_1438:
[----:B------:R-:W-:Y:S05]  /*15d80*/  BSYNC B0 ;  /* 0x0000000000007941 */ /* 0x000fea0003800000 */
.L_x_1436:
[----:B------:R-:W-:-:S05]  /*15d90*/  IMAD R44, R189, R190, R115 ;  /* 0x000000bebd2c7224 */ /* 0x000fca00078e0273 */
[----:B------:R-:W-:Y:S02]  /*15da0*/  VIADDMNMX R185, R44, R190, R185, PT ;  /* 0x000000be2cb97246 */ /* 0x000fe400038001b9 */
[----:B------:R-:W-:-:S07]  /*15db0*/  VIMNMX R119, R119, R44, !PT ;  /* 0x0000002c77777248 */ /* 0x000fce0007fe0100 */
.L_x_1435:
[----:B------:R-:W2:Y:S01]  /*15dc0*/  LDL.LU R189, [R1] ;  /* 0x0000000001bd7983 */ /* 0x000ea20000300800 */
[C---:B------:R-:W-:Y:S02]  /*15dd0*/  ISETP.GE.AND P1, PT, R118.reuse, 0x2, PT ;  /* 0x000000027600780c */ /* 0x040fe40003f26270 */
[----:B------:R-:W-:Y:S01]  /*15de0*/  ISETP.GE.AND P3, PT, R118, 0x9, PT ;  /* 0x000000097600780c */ /* 0x000fe20003f66270 */
[----:B------:R-:W1:Y:S01]  /*15df0*/  SHFL.IDX PT, R45, R184, 0x1, 0x1c1f ;  /* 0x003c1f00b82d7f89 */ /* 0x000e6200000e0000 */
[----:B------:R-:W-:Y:S02]  /*15e00*/  ISETP.GT.AND P2, PT, R119, 0x1, !P1 ;  /* 0x000000017700780c */ /* 0x000fe40004f44270 */
[----:B------:R-:W-:Y:S02]  /*15e10*/  LOP3.LUT R16, R16, 0xfffffdff, RZ, 0xc0, !PT ;  /* 0xfffffdff10107812 */ /* 0x000fe400078ec0ff */
[----:B------:R-:W-:-:S04]  /*15e20*/  ISETP.LT.OR P2, PT, R185, 0x2, P2 ;  /* 0x00000002b900780c */ /* 0x000fc80001741670 */
[----:B0-----:R-:W-:Y:S02]  /*15e30*/  FSEL R20, R20, -INF , !P2 ;  /* 0xff80000014147808 */ /* 0x001fe40005000000 */
[----:B------:R-:W-:-:S04]  /*15e40*/  ISETP.GT.AND P2, PT, R119, 0x8, !P3 ;  /* 0x000000087700780c */ /* 0x000fc80005f44270 */
[----:B------:R-:W-:-:S04]  /*15e50*/  ISETP.LT.OR P2, PT, R185, 0x9, P2 ;  /* 0x00000009b900780c */ /* 0x000fc80001741670 */
[----:B------:R-:W-:Y:S01]  /*15e60*/  FSEL R25, R25, -INF , !P2 ;  /* 0xff80000019197808 */ /* 0x000fe20005000000 */
[--C-:B-1----:R-:W-:Y:S02]  /*15e70*/  IMAD.IADD R187, R187, 0x1, R45.reuse ;  /* 0x00000001bbbb7824 */ /* 0x102fe400078e022d */
[----:B------:R-:W-:Y:S01]  /*15e80*/  IMAD.IADD R186, R186, 0x1, R45 ;  /* 0x00000001baba7824 */ /* 0x000fe200078e022d */
[----:B--2---:R-:W-:-:S04]  /*15e90*/  LOP3.LUT R189, R189, 0xfffffffd, RZ, 0xc0, !PT ;  /* 0xfffffffdbdbd7812 */ /* 0x004fc800078ec0ff */
        /* <DEDUP_REMOVED lines=260> */
[----:B------:R-:W-:-:S03]  /*16ee0*/  ISETP.GT.AND P6, PT, R119, RZ, !P6 ;  /* 0x000000ff7700720c */ /* 0x000fc600077c4270 */
[----:B------:R0:W-:Y:S01]  /*16ef0*/  STL [R1], R189 ;  /* 0x000000bd01007387 */ /* 0x0001e20000100800 */
[----:B------:R-:W-:-:S04]  /*16f00*/  ISETP.LT.OR P6, PT, R185, 0x1, P6 ;  /* 0x00000001b900780c */ /* 0x000fc800037c1670 */
[----:B------:R-:W-:Y:S02]  /*16f10*/  FSEL R190, R15, -INF , !P6 ;  /* 0xff8000000fbe7808 */ /* 0x000fe40007000000 */
[----:B------:R-:W-:-:S13]  /*16f20*/  ISETP.GE.AND P6, PT, R118, 0xba, PT ;  /* 0x000000ba7600780c */ /* 0x000fda0003fc6270 */
[----:B------:R-:W-:Y:S02]  /*16f30*/  @P6 LOP3.LUT R16, R16, 0x400, RZ, 0xfc, !PT ;  /* 0x0000040010106812 */ /* 0x000fe400078efcff */
[----:B------:R-:W-:-:S04]  /*16f40*/  ISETP.GT.AND P6, PT, R119, 0xb9, !P6 ;  /* 0x000000b97700780c */ /* 0x000fc800077c4270 */
[----:B------:R-:W-:-:S04]  /*16f50*/  ISETP.LT.OR P6, PT, R185, 0xba, P6 ;  /* 0x000000bab900780c */ /* 0x000fc800037c1670 */
[----:B------:R-:W-:Y:S02]  /*16f60*/  FSEL R117, R117, -INF , !P6 ;  /* 0xff80000075757808 */ /* 0x000fe40007000000 */
[----:B------:R-:W-:-:S13]  /*16f70*/  LOP3.LUT P6, RZ, R16, 0x1000, RZ, 0xc0, !PT ;  /* 0x0000100010ff7812 */ /* 0x000fda00078cc0ff */
[----:B0-----:R-:W-:Y:S05]  /*16f80*/  @!P6 BRA `(.L_x_1439) ;  /* 0x000000000054e947 */ /* 0x001fea0003800000 */
        /* <DEDUP_REMOVED lines=12> */
.L_x_1441:
[----:B------:R-:W-:-:S05]  /*17050*/  IMAD.U32 R118, RZ, RZ, UR24 ;  /* 0x00000018ff767e24 */ /* 0x000fca000f8e00ff */
[----:B------:R-:W-:-:S13]  /*17060*/  ISETP.NE.AND P6, PT, R118, 0x1, PT ;  /* 0x000000017600780c */ /* 0x000fda0003fc5270 */
[----:B------:R-:W0:Y:S02]  /*17070*/  @P6 LDC.64 R14, c[0x0][0x9e8] ;  /* 0x00027a00ff0e6b82 */ /* 0x000e240000000a00 */
[----:B0-----:R-:W-:-:S05]  /*17080*/  @P6 IMAD.HI.U32 R14, R45, R14, RZ ;  /* 0x0000000e2d0e6227 */ /* 0x001fca00078e00ff */
[----:B------:R-:W-:-:S07]  /*17090*/  @P6 SHF.R.U32.HI R45, RZ, R15, R14 ;  /* 0x0000000fff2d6219 */ /* 0x000fce000001160e */
.L_x_1442:
[----:B------:R-:W-:Y:S05]  /*170a0*/  BSYNC B0 ;  /* 0x0000000000007941 */ /* 0x000fea0003800000 */
.L_x_1440:
[----:B------:R-:W-:-:S05]  /*170b0*/  IMAD R45, R45, R118, R115 ;  /* 0x000000762d2d7224 */ /* 0x000fca00078e0273 */
[----:B------:R-:W-:Y:S02]  /*170c0*/  VIADDMNMX R187, R45, R118, R187, PT ;  /* 0x000000762dbb7246 */ /* 0x000fe400038001bb */
[----:B------:R-:W-:-:S07]  /*170d0*/  VIMNMX R186, R186, R45, !PT ;  /* 0x0000002dbaba7248 */ /* 0x000fce0007fe0100 */
.L_x_1439:
        /* <DEDUP_REMOVED lines=126> */
[----:B------:R-:W-:Y:S02]  /*178c0*/  FSEL R106, R106, -INF , !P2 ;  /* 0xff8000006a6a7808 */ /* 0x000fe40005000000 */
[C---:B------:R-:W-:Y:S02]  /*178d0*/  ISETP.GT.AND P1, PT, R186.reuse, 0x49, !P1 ;  /* 0x00000049ba00780c */ /* 0x040fe40004f24270 */
[----:B------:R-:W-:-:S02]  /*178e0*/  ISETP.GT.AND P3, PT, R186, 0xb0, !P3 ;  /* 0x000000b0ba00780c */ /* 0x000fc40005f64270 */
        /* <DEDUP_REMOVED lines=10> */
[C---:B------:R-:W-:Y:S02]  /*17990*/  ISETP.GT.AND P5, PT, R186.reuse, 0xb8, !P5 ;  /* 0x000000b8ba00780c */ /* 0x040fe40006fa4270 */
[----:B------:R-:W-:Y:S02]  /*179a0*/  ISETP.GT.AND P1, PT, R186, 0x51, !P1 ;  /* 0x00000051ba00780c */ /* 0x000fe40004f24270 */
[----:B------:R-:W-:-:S02]  /*179b0*/  ISETP.LT.OR P3, PT, R187, 0xb1, P3 ;  /* 0x000000b1bb00780c */ /* 0x000fc40001f61670 */
[----:B------:R-:W-:Y:S02]  /*179c0*/  ISETP.LT.OR P1, PT, R187, 0x52, P1 ;  /* 0x00000052bb00780c */ /* 0x000fe40000f21670 */
[----:B------:R-:W-:Y:S02]  /*179d0*/  FSEL R109, R109, -INF , !P3 ;  /* 0xff8000006d6d7808 */ /* 0x000fe40005800000 */
[----:B------:R-:W-:Y:S02]  /*179e0*/  FSEL R66, R66, -INF , !P1 ;  /* 0xff80000042427808 */ /* 0x000fe40004800000 */
[----:B------:R-:W-:Y:S02]  /*179f0*/  LOP3.LUT P1, RZ, R189, 0x2000000, RZ, 0xc0, !PT ;  /* 0x02000000bdff7812 */ /* 0x000fe4000782c0ff */
[----:B------:R-:W-:Y:S02]  /*17a00*/  ISETP.LT.OR P4, PT, R187, 0xb2, P4 ;  /* 0x000000b2bb00780c */ /* 0x000fe40002781670 */
[----:B------:R-:W-:-:S02]  /*17a10*/  ISETP.GT.AND P1, PT, R186, 0x58, !P1 ;  /* 0x00000058ba00780c */ /* 0x000fc40004f24270 */
[----:B------:R-:W-:Y:S02]  /*17a20*/  FSEL R110, R110, -INF , !P4 ;  /* 0xff8000006e6e7808 */ /* 0x000fe40006000000 */
[C---:B------:R-:W-:Y:S02]  /*17a30*/  ISETP.LT.OR P1, PT, R187.reuse, 0x59, P1 ;  /* 0x00000059bb00780c */ /* 0x040fe40000f21670 */
[----:B------:R-:W-:Y:S02]  /*17a40*/  ISETP.LT.OR P5, PT, R187, 0xb9, P5 ;  /* 0x000000b9bb00780c */ /* 0x000fe40002fa1670 */
        /* <DEDUP_REMOVED lines=80> */
[----:B------:R-:W-:Y:S01]  /*17f50*/  LOP3.LUT P6, RZ, R189, 0x1, RZ, 0xc0, !PT ;  /* 0x00000001bdff7812 */ /* 0x000fe200078cc0ff */
[----:B------:R-:W-:Y:S01]  /*17f60*/  IMAD.U32 R189, RZ, RZ, UR41 ;  /* 0x00000029ffbd7e24 */ /* 0x000fe2000f8e00ff */
[----:B------:R-:W-:-:S04]  /*17f70*/  ISETP.LT.OR P1, PT, R187, 0xa9, P1 ;  /* 0x000000a9bb00780c */ /* 0x000fc80000f21670 */
[----:B------:R-:W-:Y:S02]  /*17f80*/  FSEL R105, R105, -INF , !P1 ;  /* 0xff80000069697808 */ /* 0x000fe40004800000 */
[----:B------:R-:W-:Y:S02]  /*17f90*/  ISETP.GT.AND P1, PT, R186, RZ, !P6 ;  /* 0x000000ffba00720c */ /* 0x000fe40007724270 */
        /* <DEDUP_REMOVED lines=8> */
[----:B------:R-:W-:Y:S02]  /*18020*/  FSEL R114, R114, -INF , !P2 ;  /* 0xff80000072727808 */ /* 0x000fe40005000000 */
[----:B------:R-:W-:Y:S01]  /*18030*/  ISETP.NE.AND P3, PT, R189, 0x3, PT ;  /* 0x00000003bd00780c */ /* 0x000fe20003f65270 */
        /* <DEDUP_REMOVED lines=91> */
[----:B------:R-:W-:Y:S01]  /*185f0*/  FMNMX.FTZ R115, R99, R184, !PT ;  /* 0x000000b863737209 */ /* 0x000fe20007810000 */
[--C-:B------:R-:W-:Y:S01]  /*18600*/  FFMA.FTZ R184, R89, UR28, -R15.reuse ;  /* 0x0000001c59b87c23 */ /* 0x100fe2000801080f */
[----:B------:R-:W-:-:S02]  /*18610*/  FFMA.FTZ R89, R92, UR28, -R15 ;  /* 0x0000001c5c597c23 */ /* 0x000fc4000801080f */
[----:B------:R-:W-:Y:S02]  /*18620*/  FMNMX.FTZ R115, R102, R115, !PT ;  /* 0x0000007366737209 */ /* 0x000fe40007810000 */
[----:B------:R-:W-:Y:S01]  /*18630*/  MUFU.EX2 R48, R48 ;  /* 0x0000003000307308 */ /* 0x000fe20000000800 */
[----:B0-----:R-:W-:Y:S01]  /*18640*/  IMAD.U32 R188, RZ, RZ, UR28 ;  /* 0x0000001cffbc7e24 */ /* 0x001fe2000f8e00ff */
[----:B------:R-:W-:-:S04]  /*18650*/  FMNMX.FTZ R186, R104, R115, !PT ;  /* 0x0000007368ba7209 */ /* 0x000fc80007810000 */
[----:B------:R-:W-:Y:S02]  /*18660*/  FMNMX.FTZ R115, R105, R186, !PT ;  /* 0x000000ba69737209 */ /* 0x000fe40007810000 */
[----:B------:R-:W-:Y:S02]  /*18670*/  MUFU.EX2 R47, R47 ;  /* 0x0000002f002f7308 */ /* 0x000fe40000000800 */
[----:B------:R-:W-:-:S04]  /*18680*/  FMNMX.FTZ R92, R106, R115, !PT ;  /* 0x000000736a5c7209 */ /* 0x000fc80007810000 */
[----:B------:R-:W-:Y:S02]  /*18690*/  FMNMX.FTZ R93, R109, R92, !PT ;  /* 0x0000005c6d5d7209 */ /* 0x000fe40007810000 */
[----:B------:R-:W-:Y:S02]  /*186a0*/  MUFU.EX2 R52, R52 ;  /* 0x0000003400347308 */ /* 0x000fe40000000800 */
        /* <DEDUP_REMOVED lines=11> */
[----:B------:R-:W-:Y:S01]  /*18760*/  FSEL R116, R14, RZ, P1 ;  /* 0x000000ff0e747208 */ /* 0x000fe20000800000 */
[----:B------:R-:W-:Y:S01]  /*18770*/  MUFU.EX2 R51, R51 ;  /* 0x0000003300337308 */ /* 0x000fe20000000800 */
[----:B------:R-:W0:Y:S03]  /*18780*/  SHFL.BFLY PT, R186, R119, 0x2, 0x1f ;  /* 0x0c401f0077ba7f89 */ /* 0x000e2600000e0000 */
[----:B------:R-:W-:-:S04]  /*18790*/  FADD.FTZ R116, -R116, R227 ;  /* 0x000000e374747221 */ /* 0x000fc80000010100 */
[----:B------:R-:W-:Y:S01]  /*187a0*/  FMUL.FTZ R116, R116, UR28 ;  /* 0x0000001c74747c20 */ /* 0x000fe20008410000 */
[----:B------:R-:W-:Y:S08]  /*187b0*/  MUFU.EX2 R56, R56 ;  /* 0x0000003800387308 */ /* 0x000ff00000000800 */
[----:B------:R-:W1:Y:S01]  /*187c0*/  MUFU.EX2 R116, R116 ;  /* 0x0000007400747308 */ /* 0x000e620000000800 */
[----:B0-----:R-:W-:Y:S01]  /*187d0*/  FMNMX.FTZ R115, R119, R186, !PT ;  /* 0x000000ba77737209 */ /* 0x001fe20007810000 */
[----:B------:R-:W-:-:S06]  /*187e0*/  FFMA.FTZ R119, R117, UR28, -R15 ;  /* 0x0000001c75777c23 */ /* 0x000fcc000801080f */
[----:B------:R-:W-:Y:S01]  /*187f0*/  MUFU.EX2 R55, R55 ;  /* 0x0000003700377308 */ /* 0x000fe20000000800 */
[----:B------:R-:W0:Y:S07]  /*18800*/  SHFL.BFLY PT, R186, R115, 0x1, 0x1f ;  /* 0x0c201f0073ba7f89 */ /* 0x000e2e00000e0000 */
[----:B------:R-:W-:Y:S08]  /*18810*/  MUFU.EX2 R60, R60 ;  /* 0x0000003c003c7308 */ /* 0x000ff00000000800 */
[----:B------:R-:W-:Y:S08]  /*18820*/  MUFU.EX2 R59, R59 ;  /* 0x0000003b003b7308 */ /* 0x000ff00000000800 */
[----:B------:R-:W-:Y:S01]  /*18830*/  MUFU.EX2 R64, R64 ;  /* 0x0000004000407308 */ /* 0x000fe20000000800 */
[----:B0-----:R-:W-:-:S04]  /*18840*/  FMNMX.FTZ R15, R115, R186, !PT ;  /* 0x000000ba730f7209 */ /* 0x001fc80007810000 */
[C---:B------:R-:W-:Y:S01]  /*18850*/  FSETP.NEU.FTZ.AND P1, PT, R15.reuse, -INF , PT ;  /* 0xff8000000f00780b */ /* 0x040fe20003f3d000 */
[----:B------:R-:W-:-:S02]  /*18860*/  FFMA.FTZ R115, R15, R188, -8 ;  /* 0xc10000000f737423 */ /* 0x000fc400000100bc */
[----:B------:R0:W-:Y:S01]  /*18870*/  MUFU.EX2 R186, R119 ;  /* 0x0000007700ba7308 */ /* 0x0001e20000000800 */
[----:B------:R-:W-:Y:S02]  /*18880*/  FSEL R188, R15, RZ, P1 ;  /* 0x000000ff0fbc7208 */ /* 0x000fe40000800000 */
[----:B------:R-:W-:-:S03]  /*18890*/  FSEL R115, R115, RZ, P1 ;  /* 0x000000ff73737208 */ /* 0x000fc60000800000 */
[----:B------:R-:W-:Y:S02]  /*188a0*/  FADD.FTZ R188, -R188, R221 ;  /* 0x000000ddbcbc7221 */ /* 0x000fe40000010100 */
[----:B------:R-:W-:Y:S01]  /*188b0*/  MUFU.EX2 R63, R63 ;  /* 0x0000003f003f7308 */ /* 0x000fe20000000800 */
[----:B------:R-:W-:-:S01]  /*188c0*/  FFMA.FTZ R117, R24, UR28, -R115 ;  /* 0x0000001c18757c23 */ /* 0x000fc20008010873 */
[--C-:B------:R-:W-:Y:S01]  /*188d0*/  FFMA.FTZ R118, R118, UR28, -R115.reuse ;  /* 0x0000001c76767c23 */ /* 0x100fe20008010873 */
[----:B------:R-:W-:-:S01]  /*188e0*/  FFMA.FTZ R24, R27, UR28, -R115 ;  /* 0x0000001c1b187c23 */ /* 0x000fc20008010873 */
[----:B0-----:R-:W-:Y:S01]  /*188f0*/  FMUL.FTZ R119, R188, UR28 ;  /* 0x0000001cbc777c20 */ /* 0x001fe20008410000 */
        /* <DEDUP_REMOVED lines=33> */
[--C-:B------:R-:W-:Y:S01]  /*18b10*/  FFMA.FTZ R87, R87, UR28, -R115.reuse ;  /* 0x0000001c57577c23 */ /* 0x100fe20008010873 */
[----:B------:R-:W-:-:S01]  /*18b20*/  FFMA.FTZ R88, R88, UR28, -R115 ;  /* 0x0000001c58587c23 */ /* 0x000fc20008010873 */
[--C-:B------:R-:W-:Y:S01]  /*18b30*/  FFMA.FTZ R90, R90, UR28, -R115.reuse ;  /* 0x0000001c5a5a7c23 */ /* 0x100fe20008010873 */
[----:B------:R-:W-:-:S01]  /*18b40*/  FFMA.FTZ R91, R91, UR28, -R115 ;  /* 0x0000001c5b5b7c23 */ /* 0x000fc20008010873 */
[----:B------:R-:W4:Y:S01]  /*18b50*/  MUFU.EX2 R27, R27 ;  /* 0x0000001b001b7308 */ /* 0x000f220000000800 */
        /* <DEDUP_REMOVED lines=12> */
[----:B------:R-:W5:Y:S01]  /*18c20*/  MUFU.EX2 R28, R28 ;  /* 0x0000001c001c7308 */ /* 0x000f620000000800 */
[----:B-1----:R-:W-:-:S01]  /*18c30*/  FFMA.FTZ R115, R116, R4, R21 ;  /* 0x0000000474737223 */ /* 0x002fc20000010015 */
[----:B0-----:R-:W-:-:S03]  /*18c40*/  FFMA.FTZ R4, R119, R3, R118 ;  /* 0x0000000377047223 */ /* 0x001fc60000010076 */
[----:B------:R-:W-:Y:S01]  /*18c50*/  FADD.FTZ R70, R20, R115 ;  /* 0x0000007314467221 */ /* 0x000fe20000010000 */
[----:B--2---:R-:W-:-:S02]  /*18c60*/  FADD.FTZ R3, R117, R4 ;  /* 0x0000000475037221 */ /* 0x004fc40000010000 */
[----:B------:R-:W0:Y:S01]  /*18c70*/  MUFU.EX2 R31, R31 ;  /* 0x0000001f001f7308 */ /* 0x000e220000000800 */
[----:B------:R-:W-:-:S01]  /*18c80*/  FADD.FTZ R115, R25, R70 ;  /* 0x0000004619737221 */ /* 0x000fc20000010000 */
[----:B---3--:R-:W-:-:S03]  /*18c90*/  FADD.FTZ R4, R24, R3 ;  /* 0x0000000318047221 */ /* 0x008fc60000010000 */
[----:B------:R-:W-:Y:S01]  /*18ca0*/  FADD.FTZ R70, R26, R115 ;  /* 0x000000731a467221 */ /* 0x000fe20000010000 */
[----:B----4-:R-:W-:-:S02]  /*18cb0*/  FADD.FTZ R3, R27, R4 ;  /* 0x000000041b037221 */ /* 0x010fc40000010000 */
[----:B------:R-:W1:Y:S01]  /*18cc0*/  MUFU.EX2 R32, R32 ;  /* 0x0000002000207308 */ /* 0x000e620000000800 */
[----:B------:R-:W-:-:S01]  /*18cd0*/  FADD.FTZ R115, R29, R70 ;  /* 0x000000461d737221 */ /* 0x000fc20000010000 */
[----:B-----5:R-:W-:-:S03]  /*18ce0*/  FADD.FTZ R4, R28, R3 ;  /* 0x000000031c047221 */ /* 0x020fc60000010000 */
[----:B------:R-:W-:-:S03]  /*18cf0*/  FADD.FTZ R70, R30, R115 ;  /* 0x000000731e467221 */ /* 0x000fc60000010000 */
        /* <DEDUP_REMOVED lines=10> */
[----:B------:R-:W-:-:S04]  /*18da0*/  FADD.FTZ R115, R41, R70 ;  /* 0x0000004629737221 */ /* 0x000fc80000010000 */
        /* <DEDUP_REMOVED lines=23> */
[----:B------:R-:W-:-:S06]  /*18f20*/  FADD.FTZ R115, R63, R70 ;  /* 0x000000463f737221 */ /* 0x000fcc0000010000 */
        /* <DEDUP_REMOVED lines=42> */
[----:B------:R-:W-:Y:S01]  /*191d0*/  MUFU.EX2 R85, R85 ;  /* 0x0000005500557308 */ /* 0x000fe20000000800 */
[----:B0-----:R-:W-:-:S04]  /*191e0*/  FADD.FTZ R4, R80, R3 ;  /* 0x0000000350047221 */ /* 0x001fc80000010000 */
[----:B------:R-:W-:-:S03]  /*191f0*/  FADD.FTZ R3, R79, R4 ;  /* 0x000000044f037221 */ /* 0x000fc60000010000 */
[----:B------:R-:W0:Y:S01]  /*19200*/  MUFU.EX2 R84, R84 ;  /* 0x0000005400547308 */ /* 0x000e220000000800 */
[----:B-1----:R-:W-:-:S07]  /*19210*/  FADD.FTZ R70, R82, R115 ;  /* 0x0000007352467221 */ /* 0x002fce0000010000 */
[----:B------:R-:W-:Y:S08]  /*19220*/  MUFU.EX2 R86, R86 ;  /* 0x0000005600567308 */ /* 0x000ff00000000800 */
[----:B------:R-:W-:Y:S01]  /*19230*/  MUFU.EX2 R87, R87 ;  /* 0x0000005700577308 */ /* 0x000fe20000000800 */
[----:B0-----:R-:W-:-:S04]  /*19240*/  FADD.FTZ R4, R84, R3 ;  /* 0x0000000354047221 */ /* 0x001fc80000010000 */
[----:B------:R-:W-:-:S03]  /*19250*/  FADD.FTZ R3, R83, R4 ;  /* 0x0000000453037221 */ /* 0x000fc60000010000 */
[----:B------:R-:W0:Y:S08]  /*19260*/  MUFU.EX2 R184, R184 ;  /* 0x000000b800b87308 */ /* 0x000e300000000800 */
[----:B------:R-:W-:Y:S08]  /*19270*/  MUFU.EX2 R88, R88 ;  /* 0x0000005800587308 */ /* 0x000ff00000000800 */
[----:B------:R-:W1:Y:S01]  /*19280*/  MUFU.EX2 R89, R89 ;  /* 0x0000005900597308 */ /* 0x000e620000000800 */
[----:B0-----:R-:W-:-:S07]  /*19290*/  FADD.FTZ R4, R184, R3 ;  /* 0x00000003b8047221 */ /* 0x001fce0000010000 */
[----:B------:R0:W2:Y:S08]  /*192a0*/  MUFU.EX2 R92, R185 ;  /* 0x000000b9005c7308 */ /* 0x0000b00000000800 */
[----:B------:R-:W3:Y:S01]  /*192b0*/  MUFU.EX2 R90, R90 ;  /* 0x0000005a005a7308 */ /* 0x000ee20000000800 */
[----:B0-----:R-:W-:-:S01]  /*192c0*/  FADD.FTZ R185, R85, R70 ;  /* 0x0000004655b97221 */ /* 0x001fc20000010000 */
[----:B-1----:R-:W-:-:S03]  /*192d0*/  FADD.FTZ R3, R89, R4 ;  /* 0x0000000459037221 */ /* 0x002fc60000010000 */
[----:B------:R-:W-:-:S03]  /*192e0*/  FADD.FTZ R70, R86, R185 ;  /* 0x000000b956467221 */ /* 0x000fc60000010000 */
[----:B------:R-:W0:Y:S01]  /*192f0*/  MUFU.EX2 R91, R91 ;  /* 0x0000005b005b7308 */ /* 0x000e220000000800 */
[----:B------:R-:W-:-:S01]  /*19300*/  FADD.FTZ R185, R87, R70 ;  /* 0x0000004657b97221 */ /* 0x000fc20000010000 */
[----:B--2---:R-:W-:-:S03]  /*19310*/  FADD.FTZ R70, R92, R3 ;  /* 0x000000035c467221 */ /* 0x004fc60000010000 */
[----:B------:R-:W-:-:S03]  /*19320*/  FADD.FTZ R185, R88, R185 ;  /* 0x000000b958b97221 */ /* 0x000fc60000010000 */
[----:B------:R-:W1:Y:S01]  /*19330*/  MUFU.EX2 R93, R93 ;  /* 0x0000005d005d7308 */ /* 0x000e620000000800 */
[----:B---3--:R-:W-:-:S07]  /*19340*/  FADD.FTZ R4, R90, R185 ;  /* 0x000000b95a047221 */ /* 0x008fce0000010000 */
        /* <DEDUP_REMOVED lines=44> */
[----:B------:R-:W-:Y:S01]  /*19610*/  FADD.FTZ R4, R186, R3 ;  /* 0x00000003ba047221 */ /* 0x000fe20000010000 */
[----:B-1----:R-:W-:-:S04]  /*19620*/  FADD.FTZ R185, R113, R70 ;  /* 0x0000004671b97221 */ /* 0x002fc80000010000 */
[----:B--2---:R-:W-:Y:S01]  /*19630*/  FADD.FTZ R3, R114, R185 ;  /* 0x000000b972037221 */ /* 0x004fe20000010000 */
[----:B------:R-:W-:Y:S06]  /*19640*/  @!P3 BRA `(.L_x_1443) ;  /* 0x000000000004b947 */ /* 0x000fec0003800000 */
[----:B------:R-:W-:Y:S01]  /*19650*/  BPT.TRAP 0x1 ;  /* 0x000000040000795c */ /* 0x000fe20000300000 */
.L_x_1443:
[----:B------:R-:W-:Y:S01]  /*19660*/  F2FP.SATFINITE.E4M3.F32.PACK_AB_MERGE_C R25, R26, R25, RZ ;  /* 0x000000191a19723e */ /* 0x000fe200048070ff */
[----:B------:R-:W-:Y:S01]  /*19670*/  FMUL.FTZ R120, R120, R116 ;  /* 0x0000007478787220 */ /* 0x000fe20000410000 */
[----:B------:R-:W-:Y:S01]  /*19680*/  ISETP.GT.AND P1, PT, R0, R228, PT ;  /* 0x000000e40000720c */ /* 0x000fe20003f24270 */
[----:B------:R-:W-:Y:S01]  /*19690*/  FMUL.FTZ R121, R121, R116 ;  /* 0x0000007479797220 */ /* 0x000fe20000410000 */
[----:B------:R-:W-:Y:S01]  /*196a0*/  F2FP.SATFINITE.E4M3.F32.PACK_AB_MERGE_C R204, R20, R21, R25 ;  /* 0x0000001514cc723e */ /* 0x000fe20004807019 */
[----:B------:R-:W-:Y:S01]  /*196b0*/  IMAD R20, R211, 0x8, R17 ;  /* 0x00000008d3147824 */ /* 0x000fe200078e0211 */
[----:B------:R-:W-:Y:S01]  /*196c0*/  F2FP.SATFINITE.E4M3.F32.PACK_AB_MERGE_C R89, R92, R89, RZ ;  /* 0x000000595c59723e */ /* 0x000fe200048070ff */
[----:B------:R-:W-:Y:S01]  /*196d0*/  IMAD.U32 R21, RZ, RZ, UR40 ;  /* 0x00000028ff157e24 */ /* 0x000fe2000f8e00ff */
[----:B------:R-:W-:Y:S01]  /*196e0*/  F2FP.SATFINITE.E4M3.F32.PACK_AB_MERGE_C R24, R27, R24, RZ ;  /* 0x000000181b18723e */ /* 0x000fe200048070ff */
[----:B------:R-:W-:Y:S01]  /*196f0*/  VIADD R20, R20, 0x28860 ;  /* 0x0002886014147836 */ /* 0x000fe20000000000 */
[----:B------:R-:W-:Y:S01]  /*19700*/  F2FP.SATFINITE.E4M3.F32.PACK_AB_MERGE_C R33, R34, R33, RZ ;  /* 0x000000212221723e */ /* 0x000fe200048070ff */
[----:B------:R-:W-:Y:S01]  /*19710*/  FMUL.FTZ R124, R124, R116 ;  /* 0x000000747c7c7220 */ /* 0x000fe20000410000 */
[----:B------:R-:W-:Y:S01]  /*19720*/  F2FP.SATFINITE.E4M3.F32.PACK_AB_MERGE_C R32, R35, R32, RZ ;  /* 0x000000202320723e */ /* 0x000fe200048070ff */
[-C--:B------:R-:W-:Y:S01]  /*19730*/  FMUL.FTZ R125, R125, R116.reuse ;  /* 0x000000747d7d7220 */ /* 0x080fe20000410000 */
[----:B------:R-:W-:Y:S01]  /*19740*/  PRMT R20, R21, 0x654, R20 ;  /* 0x0000065415147816 */ /* 0x000fe20000000014 */
[-C--:B------:R-:W-:Y:S01]  /*19750*/  FMUL.FTZ R128, R128, R116.reuse ;  /* 0x0000007480807220 */ /* 0x080fe20000410000 */
[----:B------:R-:W-:Y:S01]  /*19760*/  F2FP.SATFINITE.E4M3.F32.PACK_AB_MERGE_C R41, R42, R41, RZ ;  /* 0x000000292a29723e */ /* 0x000fe200048070ff */
[----:B------:R-:W-:Y:S01]  /*19770*/  FMUL.FTZ R129, R129, R116 ;  /* 0x0000007481817220 */ /* 0x000fe20000410000 */
[----:B------:R-:W-:Y:S01]  /*19780*/  F2FP.SATFINITE.E4M3.F32.PACK_AB_MERGE_C R40, R43, R40, RZ ;  /* 0x000000282b28723e */ /* 0x000fe200048070ff */
[----:B------:R0:W-:Y:S01]  /*19790*/  SYNCS.ARRIVE.TRANS64.RED.A1T0 RZ, [R20+URZ], RZ ;  /* 0x000000ff14ff79a7 */ /* 0x0001e2000810043f */
        /* <DEDUP_REMOVED lines=100> */
[----:B------:R-:W-:Y:S02]  /*19de0*/  IMAD.MOV.U32 R227, RZ, RZ, R14 ;  /* 0x000000ffffe37224 */ /* 0x000fe400078e000e */
[----:B------:R-:W-:Y:S02]  /*19df0*/  IMAD.MOV.U32 R210, RZ, RZ, R230 ;  /* 0x000000ffffd27224 */ /* 0x000fe400078e00e6 */
[----:B------:R-:W-:Y:S01]  /*19e00*/  IMAD.MOV.U32 R211, RZ, RZ, R229 ;  /* 0x000000ffffd37224 */ /* 0x000fe200078e00e5 */
[----:B0-----:R-:W-:Y:S06]  /*19e10*/  @P1 BRA `(.L_x_1444) ;  /* 0xffffffa800441947 */ /* 0x001fec000383ffff */
[----:B------:R-:W-:Y:S02]  /*19e20*/  IMAD.MOV.U32 R221, RZ, RZ, R15 ;  /* 0x000000ffffdd7224 */ /* 0x000fe400078e000f */
[----:B------:R-:W-:Y:S02]  /*19e30*/  IMAD.MOV.U32 R227, RZ, RZ, R14 ;  /* 0x000000ffffe37224 */ /* 0x000fe400078e000e */
[----:B------:R-:W-:Y:S02]  /*19e40*/  IMAD.MOV.U32 R211, RZ, RZ, R229 ;  /* 0x000000ffffd37224 */ /* 0x000fe400078e00e5 */
[----:B------:R-:W-:-:S07]  /*19e50*/  IMAD.MOV.U32 R210, RZ, RZ, R230 ;  /* 0x000000ffffd27224 */ /* 0x000fce00078e00e6 */
.L_x_1425:
[----:B------:R-:W0:Y:S01]  /*19e60*/  LDC R14, c[0x0][0x448] ;  /* 0x00011200ff0e7b82 */ /* 0x000e220000000800 */
[----:B------:R-:W-:Y:S01]  /*19e70*/  LOP3.LUT R16, R16, 0xffffefff, RZ, 0xc0, !PT ;  /* 0xffffefff10107812 */ /* 0x000fe200078ec0ff */
[----:B------:R-:W-:Y:S01]  /*19e80*/  ULDC UR8, c[0x0][0x9dc] ;  /* 0x0002770000087ab9 */ /* 0x000fe20000000800 */
[----:B------:R-:W-:-:S05]  /*19e90*/  IADD3 R21, R215, 0x1, -R214 ;  /* 0x00000001d7157810 */ /* 0x000fca0007ffe8d6 */
[----:B------:R-:W1:Y:S01]  /*19ea0*/  LDC R26, c[0x0][0x9e4] ;  /* 0x00027900ff1a7b82 */ /* 0x000e620000000800 */
[----:B0-----:R-:W-:Y:S01]  /*19eb0*/  ISETP.NE.AND P1, PT, R14, 0x1, PT ;  /* 0x000000010e00780c */ /* 0x001fe20003f25270 */
[----:B------:R-:W-:-:S12]  /*19ec0*/  VIADD R14, R217, 0x7f ;  /* 0x0000007fd90e7836 */ /* 0x000fd80000000000 */
[----:B------:R-:W0:Y:S01]  /*19ed0*/  @P1 LDC R15, c[0x0][0x44c] ;  /* 0x00011300ff0f1b82 */ /* 0x000e220000000800 */
[----:B------:R-:W-:-:S04]  /*19ee0*/  @P1 LOP3.LUT R16, R16, 0x1000, RZ, 0xfc, !PT ;  /* 0x0000100010101812 */ /* 0x000fc800078efcff */
[----:B------:R-:W-:-:S03]  /*19ef0*/  LOP3.LUT R16, R16, 0xffffdfff, RZ, 0xc0, !PT ;  /* 0xffffdfff10107812 */ /* 0x000fc600078ec0ff */
[----:B------:R-:W2:Y:S01]  /*19f00*/  @P1 LDC R20, c[0x0][0x450] ;  /* 0x00011400ff141b82 */ /* 0x000ea20000000800 */
[----:B0-----:R-:W-:-:S05]  /*19f10*/  @P1 IMAD.HI.U32 R15, R14, R15, RZ ;  /* 0x0000000f0e0f1227 */ /* 0x001fca00078e00ff */
[----:B--2---:R-:W-:Y:S02]  /*19f20*/  @P1 SHF.R.U32.HI R14, RZ, R20, R15 ;  /* 0x00000014ff0e1219 */ /* 0x004fe4000001160f */
[----:B-1----:R-:W-:-:S03]  /*19f30*/  ISETP.GE.AND P1, PT, R26, 0x1, PT ;  /* 0x000000011a00780c */ /* 0x002fc60003f26270 */
[----:B------:R-:W-:-:S04]  /*19f40*/  IMAD.IADD R14, R14, 0x1, R21 ;  /* 0x000000010e0e7824 */ /* 0x000fc800078e0215 */
[----:B------:R-:W-:-:S06]  /*19f50*/  VIADD R15, R14, -UR8 ;  /* 0x800000080e0f7c36 */ /* 0x000fcc0008000000 */
[----:B------:R-:W-:Y:S01]  /*19f60*/  @P1 LOP3.LUT R16, R16, 0x2000, RZ, 0xfc, !PT ;  /* 0x0000200010101812 */ /* 0x000fe200078efcff */
        /* <DEDUP_REMOVED lines=11> */
.L_x_1447:
[----:B------:R-:W-:-:S13]  /*1a020*/  ISETP.NE.AND P1, PT, R26, 0x1, PT ;  /* 0x000000011a00780c */ /* 0x000fda0003f25270 */
[----:B------:R-:W0:Y:S02]  /*1a030*/  @P1 LDC.64 R20, c[0x0][0x9e8] ;  /* 0x00027a00ff141b82 */ /* 0x000e240000000a00 */
[----:B0-----:R-:W-:-:S05]  /*1a040*/  @P1 IMAD.HI.U32 R20, R14, R20, RZ ;  /* 0x000000140e141227 */ /* 0x001fca00078e00ff */
[----:B------:R-:W-:-:S07]  /*1a050*/  @P1 SHF.R.U32.HI R14, RZ, R21, R20 ;  /* 0x00000015ff0e1219 */ /* 0x000fce0000011614 */
.L_x_1448:
[----:B------:R-:W-:Y:S05]  /*1a060*/  BSYNC B0 ;  /* 0x0000000000007941 */ /* 0x000fea0003800000 */
.L_x_1446:
[----:B------:R-:W-:-:S05]  /*1a070*/  IMAD R14, R14, R26, RZ ;  /* 0x0000001a0e0e7224 */ /* 0x000fca00078e02ff */
[----:B------:R-:W-:-:S07]  /*1a080*/  VIMNMX R15, R15, R14, !PT ;  /* 0x0000000e0f0f7248 */ /* 0x000fce0007fe0100 */
.L_x_1445:
[----:B------:R-:W-:-:S04]  /*1a090*/  VIADD R15, R15, 0xbf ;  /* 0x000000bf0f0f7836 */ /* 0x000fc80000000000 */
[----:B------:R-:W-:-:S05]  /*1a0a0*/  IMAD.HI R15, R15, 0x2aaaaaab, RZ ;  /* 0x2aaaaaab0f0f7827 */ /* 0x000fca00078e02ff */
[----:B------:R-:W-:-:S04]  /*1a0b0*/  SHF.R.U32.HI R14, RZ, 0x1f, R15 ;  /* 0x0000001fff0e7819 */ /* 0x000fc8000001160f */
[----:B------:R-:W-:-:S04]  /*1a0c0*/  LEA.HI.SX32 R15, R15, R14, 0x1b ;  /* 0x0000000e0f0f7211 */ /* 0x000fc800078fdaff */
[----:B------:R-:W-:-:S04]  /*1a0d0*/  VIMNMX R230, R220, R15, !PT ;  /* 0x0000000fdce67248 */ /* 0x000fc80007fe0100 */
[----:B------:R-:W-:-:S13]  /*1a0e0*/  ISETP.GE.AND P1, PT, R0, R230, PT ;  /* 0x000000e60000720c */ /* 0x000fda0003f26270 */
[----:B------:R-:W-:Y:S05]  /*1a0f0*/  @!P1 BRA `(.L_x_1449) ;  /* 0x0000003400749947 */ /* 0x000fea0003800000 */
[----:B------:R-:W-:Y:S02]  /*1a100*/  IMAD.MOV.U32 R229, RZ, RZ, R221 ;  /* 0x000000ffffe57224 */ /* 0x000fe400078e00dd */
[----:B------:R-:W-:Y:S02]  /*1a110*/  IMAD.MOV.U32 R228, RZ, RZ, R227 ;  /* 0x000000ffffe47224 */ /* 0x000fe400078e00e3 */
[----:B------:R-:W-:-:S07]  /*1a120*/  IMAD.MOV.U32 R14, RZ, RZ, R210 ;  /* 0x000000ffff0e7224 */ /* 0x000fce00078e00d2 */
.L_x_1460:
[----:B------:R-:W-:Y:S01]  /*1a130*/  ISETP.NE.AND P1, PT, R211, 0x1, PT ;  /* 0x00000001d300780c */ /* 0x000fe20003f25270 */
[----:B------:R-:W-:Y:S05]  /*1a140*/  YIELD ;  /* 0x0000000000007946 */ /* 0x000fea0003800000 */
[----:B------:R-:W-:Y:S02]  /*1a150*/  SEL R15, RZ, 0x1, P1 ;  /* 0x00000001ff0f7807 */ /* 0x000fe40000800000 */
[----:B------:R-:W-:Y:S02]  /*1a160*/  ISETP.NE.AND P1, PT, R218, RZ, PT ;  /* 0x000000ffda00720c */ /* 0x000fe40003f25270 */
[----:B------:R-:W-:-:S11]  /*1a170*/  LOP3.LUT R210, R14, R15, RZ, 0x3c, !PT ;  /* 0x0000000f0ed27212 */ /* 0x000fd600078e3cff */
[----:B------:R-:W-:Y:S05]  /*1a180*/  @P1 BRA `(.L_x_1450) ;  /* 0x0000000000441947 */ /* 0x000fea0003800000 */
[----:B------:R-:W-:-:S05]  /*1a190*/  IMAD.U32 R20, RZ, RZ, UR41 ;  /* 0x00000029ff147e24 */ /* 0x000fca000f8e00ff */
[----:B------:R-:W-:-:S13]  /*1a1a0*/  ISETP.NE.AND P3, PT, R20, 0x3, PT ;  /* 0x000000031400780c */ /* 0x000fda0003f65270 */
[----:B------:R-:W-:Y:S05]  /*1a1b0*/  @!P3 BRA `(.L_x_1451) ;  /* 0x000000000004b947 */ /* 0x000fea0003800000 */
[----:B------:R-:W-:Y:S01]  /*1a1c0*/  BPT.TRAP 0x1 ;  /* 0x000000040000795c */ /* 0x000fe20000300000 */
.L_x_1451:
[----:B------:R-:W-:-:S05]  /*1a1d0*/  VIADD R15, R211, 0x1 ;  /* 0x00000001d30f7836 */ /* 0x000fca0000000000 */
[----:B------:R-:W-:-:S04]  /*1a1e0*/  ISETP.NE.AND P2, PT, R15, 0x2, PT ;  /* 0x000000020f00780c */ /* 0x000fc80003f45270 */
[----:B------:R-:W-:Y:S02]  /*1a1f0*/  SEL R20, R15, RZ, P2 ;  /* 0x000000ff0f147207 */ /* 0x000fe40001000000 */
[----:B------:R-:W-:-:S03]  /*1a200*/  SHF.L.U32 R15, R210, 0x1f, RZ ;  /* 0x0000001fd20f7819 */ /* 0x000fc600000006ff */
[----:B------:R-:W-:-:S04]  /*1a210*/  IMAD R20, R20, 0x8, R17 ;  /* 0x0000000814147824 */ /* 0x000fc800078e0211 */
[----:B------:R0:W1:Y:S01]  /*1a220*/  SYNCS.PHASECHK.TRANS64.TRYWAIT P2, [R20+URZ+0x28830], R15 ;  /* 0x0288300f140075a7 */ /* 0x000062000804017f */
[----:B------:R-:W-:Y:S05]  /*1a230*/  @!P3 BRA `(.L_x_1452) ;  /* 0x000000000004b947 */ /* 0x000fea0003800000 */
[----:B------:R-:W-:Y:S01]  /*1a240*/  BPT.TRAP 0x1 ;  /* 0x000000040000795c */ /* 0x000fe20000300000 */
.L_x_1452:
[----:B------:R-:W-:Y:S04]  /*1a250*/  BSSY B0, `(.L_x_1450) ;  /* 0x0000004000007945 */ /* 0x000fe80003800000 */
[----:B-1----:R-:W-:Y:S05]  /*1a260*/  @P2 BRA `(.L_x_1453) ;  /* 0x0000000000082947 */ /* 0x002fea0003800000 */
[----:B------:R-:W1:Y:S02]  /*1a270*/  SYNCS.PHASECHK.TRANS64.TRYWAIT P2, [R20+URZ+0x28830], R15 ;  /* 0x0288300f140075a7 */ /* 0x000e64000804017f */
[----:B-1----:R-:W-:Y:S05]  /*1a280*/  @!P2 BRA `(.L_x_1454) ;  /* 0x0000013c0000a947 */ /* 0x002fea0003800000 */
.L_x_1453:
[----:B------:R-:W-:Y:S05]  /*1a290*/  BSYNC B0 ;  /* 0x0000000000007941 */ /* 0x000fea0003800000 */
.L_x_1450:
[----:B01----:R-:W0:Y:S01]  /*1a2a0*/  S2R R15, SR_TID.X ;  /* 0x00000000000f7919 */ /* 0x003e220000002100 */
[----:B------:R-:W-:Y:S01]  /*1a2b0*/  VIADD R232, R211, 0x1 ;  /* 0x00000001d3e87836 */ /* 0x000fe20000000000 */
[----:B------:R-:W-:Y:S05]  /*1a2c0*/  WARPSYNC.ALL ;  /* 0x0000000000007948 */ /* 0x000fea0003800000 */
[----:B------:R-:W-:Y:S01]  /*1a2d0*/  ISETP.NE.AND P2, PT, R232, 0x2, PT ;  /* 0x00000002e800780c */ /* 0x000fe20003f45270 */
[----:B------:R-:W-:Y:S01]  /*1a2e0*/  IMAD.MOV.U32 R21, RZ, RZ, 0x40000040 ;  /* 0x40000040ff157424 */ /* 0x000fe200078e00ff */
[----:B------:R-:W-:Y:S01]  /*1a2f0*/  R2UR UR8, R6 ;  /* 0x00000000060872ca */ /* 0x000fe200000e0000 */
[----:B------:R-:W-:Y:S01]  /*1a300*/  IMAD.MOV.U32 R25, RZ, RZ, 0x40000040 ;  /* 0x40000040ff197424 */ /* 0x000fe200078e00ff */
[----:B------:R-:W-:Y:S01]  /*1a310*/  SEL R232, R232, RZ, P2 ;  /* 0x000000ffe8e87207 */ /* 0x000fe20001000000 */
[----:B------:R-:W-:Y:S01]  /*1a320*/  IMAD.MOV.U32 R27, RZ, RZ, 0x40000040 ;  /* 0x40000040ff1b7424 */ /* 0x000fe200078e00ff */
[----:B------:R-:W-:-:S02]  /*1a330*/  R2UR UR9, R7 ;  /* 0x00000000070972ca */ /* 0x000fc400000e0000 */
[----:B------:R-:W-:Y:S01]  /*1a340*/  R2UR UR11, R21 ;  /* 0x00000000150b72ca */ /* 0x000fe200000e0000 */
[----:B------:R-:W-:Y:S01]  /*1a350*/  IMAD R20, R232, 0x600, R5 ;  /* 0x00000600e8147824 */ /* 0x000fe200078e0205 */
[----:B------:R-:W-:Y:S02]  /*1a360*/  R2UR UR15, R25 ;  /* 0x00000000190f72ca */ /* 0x000fe400000e0000 */
[----:B------:R-:W-:Y:S01]  /*1a370*/  R2UR UR19, R27 ;  /* 0x000000001b1372ca */ /* 0x000fe200000e0000 */
[C---:B------:R-:W-:Y:S01]  /*1a380*/  VIADD R24, R20.reuse, 0x2 ;  /* 0x0000000214187836 */ /* 0x040fe20000000000 */
[C---:B------:R-:W-:Y:S01]  /*1a390*/  R2UR UR10, R20.reuse ;  /* 0x00000000140a72ca */ /* 0x040fe200000e0000 */
[----:B------:R-:W-:Y:S01]  /*1a3a0*/  VIADD R26, R20, 0x4 ;  /* 0x00000004141a7836 */ /* 0x000fe20000000000 */
[----:B------:R-:W-:Y:S01]  /*1a3b0*/  R2UR UR12, R12 ;  /* 0x000000000c0c72ca */ /* 0x000fe200000e0000 */
[----:B------:R-:W-:Y:S01]  /*1a3c0*/  VIADD R20, R20, 0x6 ;  /* 0x0000000614147836 */ /* 0x000fe20000000000 */
[----:B------:R-:W-:-:S02]  /*1a3d0*/  R2UR UR14, R24 ;  /* 0x00000000180e72ca */ /* 0x000fc400000e0000 */
[----:B------:R-:W-:Y:S02]  /*1a3e0*/  R2UR UR18, R26 ;  /* 0x000000001a1272ca */ /* 0x000fe400000e0000 */
[----:B------:R-:W-:Y:S02]  /*1a3f0*/  R2UR UR13, R13 ;  /* 0x000000000d0d72ca */ /* 0x000fe400000e0000 */
[----:B------:R-:W-:Y:S02]  /*1a400*/  R2UR UR16, R10 ;  /* 0x000000000a1072ca */ /* 0x000fe400000e0000 */
[----:B0-----:R-:W-:Y:S02]  /*1a410*/  SHF.R.U32.HI R15, RZ, 0x7, R15 ;  /* 0x00000007ff0f7819 */ /* 0x001fe4000001160f */
[----:B------:R-:W-:Y:S02]  /*1a420*/  R2UR UR17, R11 ;  /* 0x000000000b1172ca */ /* 0x000fe400000e0000 */
[----:B------:R-:W-:Y:S01]  /*1a430*/  R2UR UR22, R20 ;  /* 0x00000000141672ca */ /* 0x000fe200000e0000 */
[----:B------:R-:W-:Y:S01]  /*1a440*/  VIADD R15, R15, 0x8 ;  /* 0x000000080f0f7836 */ /* 0x000fe20000000000 */
[----:B------:R-:W-:-:S02]  /*1a450*/  R2UR UR23, R21 ;  /* 0x00000000151772ca */ /* 0x000fc400000e0000 */
[----:B------:R-:W-:Y:S02]  /*1a460*/  R2UR UR20, R8 ;  /* 0x00000000081472ca */ /* 0x000fe400000e0000 */
[----:B------:R0:W-:Y:S01]  /*1a470*/  BAR.SYNC.DEFER_BLOCKING R15, 0x100 ;  /* 0x0004000f0000751d */ /* 0x0001e20000010000 */
[----:B------:R-:W-:-:S05]  /*1a480*/  R2UR UR21, R9 ;  /* 0x00000000091572ca */ /* 0x000fca00000e0000 */
        /* <DEDUP_REMOVED lines=13> */
[----:B------:R-:W-:-:S05]  /*1a560*/  IMAD.U32 R221, RZ, RZ, UR41 ;  /* 0x00000029ffdd7e24 */ /* 0x000fca000f8e00ff */
[----:B------:R-:W-:-:S13]  /*1a570*/  ISETP.NE.AND P3, PT, R221, 0x3, PT ;  /* 0x00000003dd00780c */ /* 0x000fda0003f65270 */
[----:B------:R-:W-:Y:S05]  /*1a580*/  @!P3 BRA `(.L_x_1456) ;  /* 0x000000000004b947 */ /* 0x000fea0003800000 */
[----:B------:R-:W-:Y:S01]  /*1a590*/  BPT.TRAP 0x1 ;  /* 0x000000040000795c */ /* 0x000fe20000300000 */
.L_x_1456:
[----:B------:R-:W-:Y:S01]  /*1a5a0*/  SHF.L.U32 R14, R14, 0x1f, RZ ;  /* 0x0000001f0e0e7819 */ /* 0x000fe200000006ff */
[----:B------:R-:W-:-:S04]  /*1a5b0*/  IMAD R15, R211, 0x8, R17 ;  /* 0x00000008d30f7824 */ /* 0x000fc800078e0211 */
[----:B------:R0:W1:Y:S01]  /*1a5c0*/  SYNCS.PHASECHK.TRANS64.TRYWAIT P1, [R15+URZ+0x28850], R14 ;  /* 0x0288500e0f0075a7 */ /* 0x000062000802017f */
[----:B------:R-:W-:Y:S05]  /*1a5d0*/  @!P3 BRA `(.L_x_1457) ;  /* 0x000000000004b947 */ /* 0x000fea0003800000 */
[----:B------:R-:W-:Y:S01]  /*1a5e0*/  BPT.TRAP 0x1 ;  /* 0x000000040000795c */ /* 0x000fe20000300000 */
.L_x_1457:
[----:B-1----:R-:W-:Y:S05]  /*1a5f0*/  @P1 BRA `(.L_x_1455) ;  /* 0x0000000000081947 */ /* 0x002fea0003800000 */
[----:B------:R-:W1:Y:S02]  /*1a600*/  SYNCS.PHASECHK.TRANS64.TRYWAIT P1, [R15+URZ+0x28850], R14 ;  /* 0x0288500e0f0075a7 */ /* 0x000e64000802017f */
[----:B-1----:R-:W-:Y:S05]  /*1a610*/  @!P1 BRA `(.L_x_1458) ;  /* 0x0000013800309947 */ /* 0x002fea0003800000 */
.L_x_1455:
[----:B------:R-:W-:Y:S05]  /*1a620*/  WARPSYNC.ALL ;  /* 0x0000000000007948 */ /* 0x000fea0003800000 */
[----:B01----:R-:W-:Y:S01]  /*1a630*/  VIADD R14, R17, 0x400 ;  /* 0x00000400110e7836 */ /* 0x003fe20000000000 */
[----:B------:R-:W-:Y:S01]  /*1a640*/  WARPGROUP.ARRIVE ;  /* 0x00000000000079c5 */ /* 0x000fe20000000000 */
[----:B------:R-:W-:Y:S01]  /*1a650*/  IMAD.MOV.U32 R15, RZ, RZ, -0x7fffffe0 ;  /* 0x80000020ff0f7424 */ /* 0x000fe200078e00ff */
[----:B------:R-:W-:Y:S01]  /*1a660*/  UMOV UR28, UR6 ;  /* 0x00000006001c7c82 */ /* 0x000fe20008000000 */
[----:B------:R-:W-:Y:S01]  /*1a670*/  IMAD.MOV.U32 R21, RZ, RZ, -0x7fffffe0 ;  /* 0x80000020ff157424 */ /* 0x000fe200078e00ff */
[----:B------:R-:W-:-:S02]  /*1a680*/  SHF.R.U32.HI R14, RZ, 0x4, R14 ;  /* 0x00000004ff0e7819 */ /* 0x000fc4000001160e */
[----:B------:R-:W-:Y:S01]  /*1a690*/  R2UR UR11, R15 ;  /* 0x000000000f0b72ca */ /* 0x000fe200000e0000 */
[----:B------:R-:W-:Y:S01]  /*1a6a0*/  FMUL.FTZ R15, R2, R24 ;  /* 0x00000018020f7220 */ /* 0x000fe20000410000 */
[----:B------:R-:W-:Y:S01]  /*1a6b0*/  LOP3.LUT R14, R14, 0x3fff, RZ, 0xc0, !PT ;  /* 0x00003fff0e0e7812 */ /* 0x000fe200078ec0ff */
[C---:B------:R-:W-:Y:S01]  /*1a6c0*/  FMUL.FTZ R24, R2.reuse, R27 ;  /* 0x0000001b02187220 */ /* 0x040fe20000410000 */
[C---:B------:R-:W-:Y:S01]  /*1a6d0*/  FMUL.FTZ R27, R2.reuse, R30 ;  /* 0x0000001e021b7220 */ /* 0x040fe20000410000 */
[----:B------:R-:W-:Y:S01]  /*1a6e0*/  FMUL.FTZ R30, R2, R33 ;  /* 0x00000021021e7220 */ /* 0x000fe20000410000 */
[----:B------:R-:W-:Y:S01]  /*1a6f0*/  LOP3.LUT R14, R14, 0x10000, RZ, 0xfc, !PT ;  /* 0x000100000e0e7812 */ /* 0x000fe200078efcff */
[C---:B------:R-:W-:Y:S01]  /*1a700*/  FMUL.FTZ R33, R2.reuse, R36 ;  /* 0x0000002402217220 */ /* 0x040fe20000410000 */
[C---:B------:R-:W-:Y:S01]  /*1a710*/  FMUL.FTZ R36, R2.reuse, R39 ;  /* 0x0000002702247220 */ /* 0x040fe20000410000 */
[C---:B------:R-:W-:Y:S01]  /*1a720*/  FMUL.FTZ R39, R2.reuse, R42 ;  /* 0x0000002a02277220 */ /* 0x040fe20000410000 */
[----:B------:R-:W-:Y:S01]  /*1a730*/  FMUL.FTZ R42, R2, R45 ;  /* 0x0000002d022a7220 */ /* 0x000fe20000410000 */
[----:B------:R-:W-:-:S02]  /*1a740*/  IMAD R14, R211, 0x600, R14 ;  /* 0x00000600d30e7824 */ /* 0x000fc400078e020e */
[C---:B------:R-:W-:Y:S01]  /*1a750*/  FMUL.FTZ R45, R2.reuse, R48 ;  /* 0x00000030022d7220 */ /* 0x040fe20000410000 */
[C---:B------:R-:W-:Y:S01]  /*1a760*/  FMUL.FTZ R48, R2.reuse, R49 ;  /* 0x0000003102307220 */ /* 0x040fe20000410000 */
[----:B------:R-:W-:Y:S01]  /*1a770*/  FMUL.FTZ R49, R2, R50 ;  /* 0x0000003202317220 */ /* 0x000fe20000410000 */
[C---:B------:R-:W-:Y:S01]  /*1a780*/  VIADD R20, R14.reuse, 0x2 ;  /* 0x000000020e147836 */ /* 0x040fe20000000000 */
        /* <DEDUP_REMOVED lines=13> */
[----:B------:R-:W-:Y:S01]  /*1a860*/  QGMMA.64x128x32.F32.E4M3.E4M3 R120, R204, gdesc[UR8], R120, gsb0 ;  /* 0x01e00008cc787df3 */ /* 0x000fe20008000878 */
[----:B------:R-:W-:Y:S01]  /*1a870*/  R2UR UR10, R20 ;  /* 0x00000000140a72ca */ /* 0x000fe200000e0000 */
[----:B------:R-:W-:Y:S01]  /*1a880*/  VIADD R20, R14, 0x200 ;  /* 0x000002000e147836 */ /* 0x000fe20000000000 */
[----:B------:R-:W-:Y:S01]  /*1a890*/  R2UR UR11, R21 ;  /* 0x00000000150b72ca */ /* 0x000fe200000e0000 */
[----:B------:R-:W-:-:S02]  /*1a8a0*/  IMAD.MOV.U32 R21, RZ, RZ, -0x7fffffe0 ;  /* 0x80000020ff157424 */ /* 0x000fc400078e00ff */
        /* <DEDUP_REMOVED lines=41> */
[----:B------:R-:W-:-:S07]  /*1ab40*/  FMUL.FTZ R98, R2, R99 ;  /* 0x0000006302627220 */ /* 0x000fce0000410000 */
        /* <DEDUP_REMOVED lines=60> */
[----:B0-----:R-:W-:Y:S01]  /*1af10*/  FMNMX.FTZ R47, R15, R228, !PT ;  /* 0x000000e40f2f7209 */ /* 0x001fe20007810000 */
[C---:B------:R-:W-:Y:S01]  /*1af20*/  FMUL.FTZ R37, R2.reuse, R40 ;  /* 0x0000002802257220 */ /* 0x040fe20000410000 */
[C---:B------:R-:W-:Y:S01]  /*1af30*/  FMUL.FTZ R40, R2.reuse, R43 ;  /* 0x0000002b02287220 */ /* 0x040fe20000410000 */
[----:B------:R-:W-:-:S03]  /*1af40*/  FMUL.FTZ R43, R2, R46 ;  /* 0x0000002e022b7220 */ /* 0x000fc60000410000 */
[----:B------:R-:W0:Y:S01]  /*1af50*/  MUFU.TANH R25, R25 ;  /* 0x0000001900197308 */ /* 0x000e220000002400 */
[----:B-1----:R-:W-:-:S07]  /*1af60*/  FMNMX.FTZ R46, R20, R47, !PT ;  /* 0x0000002f142e7209 */ /* 0x002fce0007810000 */
[----:B------:R-:W1:Y:S08]  /*1af70*/  MUFU.TANH R26, R26 ;  /* 0x0000001a001a7308 */ /* 0x000e700000002400 */
[----:B------:R-:W2:Y:S01]  /*1af80*/  MUFU.TANH R29, R29 ;  /* 0x0000001d001d7308 */ /* 0x000ea20000002400 */
[----:B0-----:R-:W-:-:S07]  /*1af90*/  FMNMX.FTZ R47, R25, R46, !PT ;  /* 0x0000002e192f7209 */ /* 0x001fce0007810000 */
[----:B------:R-:W-:Y:S01]  /*1afa0*/  MUFU.TANH R28, R28 ;  /* 0x0000001c001c7308 */ /* 0x000fe20000002400 */
[----:B-1----:R-:W-:-:S07]  /*1afb0*/  FMNMX.FTZ R46, R26, R47, !PT ;  /* 0x0000002f1a2e7209 */ /* 0x002fce0007810000 */
[----:B------:R-:W-:Y:S01]  /*1afc0*/  MUFU.TANH R31, R31 ;  /* 0x0000001f001f7308 */ /* 0x000fe20000002400 */
[----:B--2---:R-:W-:-:S04]  /*1afd0*/  FMNMX.FTZ R99, R29, R46, !PT ;  /* 0x0000002e1d637209 */ /* 0x004fc80007810000 */
[----:B------:R-:W-:Y:S01]  /*1afe0*/  FMNMX.FTZ R46, R30, R99, !PT ;  /* 0x000000631e2e7209 */ /* 0x000fe20007810000 */
[C---:B------:R-:W-:Y:S01]  /*1aff0*/  FMUL.FTZ R99, R2.reuse, R100 ;  /* 0x0000006402637220 */ /* 0x040fe20000410000 */
[----:B------:R-:W-:Y:S01]  /*1b000*/  FMUL.FTZ R100, R2, R101 ;  /* 0x0000006502647220 */ /* 0x000fe20000410000 */
[----:B------:R-:W-:Y:S08]  /*1b010*/  MUFU.TANH R32, R32 ;  /* 0x0000002000207308 */ /* 0x000ff00000002400 */
[----:B------:R-:W0:Y:S08]  /*1b020*/  MUFU.TANH R34, R34 ;  /* 0x0000002200227308 */ /* 0x000e300000002400 */
[----:B------:R-:W-:Y:S08]  /*1b030*/  MUFU.TANH R35, R35 ;  /* 0x0000002300237308 */ /* 0x000ff00000002400 */
[----:B------:R-:W1:Y:S08]  /*1b040*/  MUFU.TANH R37, R37 ;  /* 0x0000002500257308 */ /* 0x000e700000002400 */
[----:B------:R-:W2:Y:S08]  /*1b050*/  MUFU.TANH R38, R38 ;  /* 0x0000002600267308 */ /* 0x000eb00000002400 */
[----:B------:R-:W3:Y:S08]  /*1b060*/  MUFU.TANH R41, R41 ;  /* 0x0000002900297308 */ /* 0x000ef00000002400 */
[----:B------:R-:W4:Y:S08]  /*1b070*/  MUFU.TANH R40, R40 ;  /* 0x0000002800287308 */ /* 0x000f300000002400 */
[----:B------:R-:W5:Y:S08]  /*1b080*/  MUFU.TANH R43, R43 ;  /* 0x0000002b002b7308 */ /* 0x000f700000002400 */
[----:B------:R-:W5:Y:S08]  /*1b090*/  MUFU.TANH R44, R44 ;  /* 0x0000002c002c7308 */ /* 0x000f700000002400 */
[----:B------:R-:W-:Y:S01]  /*1b0a0*/  MUFU.TANH R74, R74 ;  /* 0x0000004a004a7308 */ /* 0x000fe20000002400 */
[----:B------:R-:W-:-:S02]  /*1b0b0*/  WARPGROUP.DEPBAR.LE gsb0, 0x0 ;  /* 0x00008000000079c5 */ /* 0x000fc40000010000 */
[----:B------:R-:W-:-:S05]  /*1b0c0*/  WARPGROUP.ARRIVE ;  /* 0x00000000000079c5 */ /* 0x000fca0000000000 */
[----:B------:R-:W5:Y:S01]  /*1b0d0*/  MUFU.TANH R76, R76 ;  /* 0x0000004c004c7308 */ /* 0x000f620000002400 */
[----:B------:R-:W-:Y:S07]  /*1b0e0*/  QGMMA.64x128x32.F32.E4M3.E4M3 R120, R192, gdesc[UR8], R120, gsb0 ;  /* 0x01e00008c0787df3 */ /* 0x000fee0008000878 */
[----:B------:R-:W-:Y:S08]  /*1b0f0*/  MUFU.TANH R77, R77 ;  /* 0x0000004d004d7308 */ /* 0x000ff00000002400 */
[----:B------:R-:W5:Y:S08]  /*1b100*/  MUFU.TANH R79, R79 ;  /* 0x0000004f004f7308 */ /* 0x000f700000002400 */
        /* <DEDUP_REMOVED lines=15> */
[----:B------:R-:W5:Y:S01]  /*1b200*/  MUFU.TANH R95, R95 ;  /* 0x0000005f005f7308 */ /* 0x000f620000002400 */
[----:B------:R-:W-:-:S02]  /*1b210*/  WARPGROUP.DEPBAR.LE gsb0, 0x0 ;  /* 0x00008000000079c5 */ /* 0x000fc40000010000 */
[----:B------:R-:W-:Y:S01]  /*1b220*/  FMNMX.FTZ R193, R21, R229, !PT ;  /* 0x000000e515c17209 */ /* 0x000fe20007810000 */
[----:B------:R-:W-:-:S04]  /*1b230*/  WARPGROUP.ARRIVE ;  /* 0x00000000000079c5 */ /* 0x000fc80000000000 */
[----:B------:R-:W-:Y:S01]  /*1b240*/  MUFU.TANH R94, R94 ;  /* 0x0000005e005e7308 */ /* 0x000fe20000002400 */
[----:B------:R-:W-:Y:S02]  /*1b250*/  FMNMX.FTZ R192, R24, R193, !PT ;  /* 0x000000c118c07209 */ /* 0x000fe40007810000 */
[----:B------:R-:W-:Y:S02]  /*1b260*/  FMNMX.FTZ R193, R33, R46, !PT ;  /* 0x0000002e21c17209 */ /* 0x000fe40007810000 */
[----:B------:R-:W-:Y:S02]  /*1b270*/  FMNMX.FTZ R47, R27, R192, !PT ;  /* 0x000000c01b2f7209 */ /* 0x000fe40007810000 */
[----:B0-----:R-:W-:Y:S01]  /*1b280*/  FMNMX.FTZ R46, R34, R193, !PT ;  /* 0x000000c1222e7209 */ /* 0x001fe20007810000 */
[----:B------:R-:W0:Y:S01]  /*1b290*/  MUFU.TANH R96, R96 ;  /* 0x0000006000607308 */ /* 0x000e220000002400 */
[----:B------:R-:W-:Y:S02]  /*1b2a0*/  FMNMX.FTZ R192, R28, R47, !PT ;  /* 0x0000002f1cc07209 */ /* 0x000fe40007810000 */
[----:B-1----:R-:W-:-:S02]  /*1b2b0*/  FMNMX.FTZ R101, R37, R46, !PT ;  /* 0x0000002e25657209 */ /* 0x002fc40007810000 */
[----:B------:R-:W-:Y:S02]  /*1b2c0*/  FMNMX.FTZ R47, R31, R192, !PT ;  /* 0x000000c01f2f7209 */ /* 0x000fe40007810000 */
[----:B--2---:R-:W-:Y:S01]  /*1b2d0*/  FMNMX.FTZ R46, R38, R101, !PT ;  /* 0x00000065262e7209 */ /* 0x004fe20007810000 */
[----:B------:R-:W-:Y:S01]  /*1b2e0*/  FMUL.FTZ R101, R2, R102 ;  /* 0x0000006602657220 */ /* 0x000fe20000410000 */
[----:B------:R-:W-:Y:S01]  /*1b2f0*/  FMNMX.FTZ R192, R32, R47, !PT ;  /* 0x0000002f20c07209 */ /* 0x000fe20007810000 */
[----:B------:R-:W-:Y:S01]  /*1b300*/  FMUL.FTZ R102, R2, R103 ;  /* 0x0000006702667220 */ /* 0x000fe20000410000 */
[----:B---3--:R-:W-:Y:S01]  /*1b310*/  FMNMX.FTZ R193, R41, R46, !PT ;  /* 0x0000002e29c17209 */ /* 0x008fe20007810000 */
[----:B------:R-:W-:Y:S01]  /*1b320*/  MUFU.TANH R97, R97 ;  /* 0x0000006100617308 */ /* 0x000fe20000002400 */
[----:B------:R-:W-:Y:S02]  /*1b330*/  FMNMX.FTZ R47, R35, R192, !PT ;  /* 0x000000c0232f7209 */ /* 0x000fe40007810000 */
[----:B------:R-:W-:-:S02]  /*1b340*/  FMNMX.FTZ R46, R42, R193, !PT ;  /* 0x000000c12a2e7209 */ /* 0x000fc40007810000 */
[----:B------:R-:W-:Y:S02]  /*1b350*/  FMNMX.FTZ R192, R36, R47, !PT ;  /* 0x0000002f24c07209 */ /* 0x000fe40007810000 */
[----:B------:R-:W-:Y:S01]  /*1b360*/  FMNMX.FTZ R103, R45, R46, !PT ;  /* 0x0000002e2d677209 */ /* 0x000fe20007810000 */
[----:B------:R-:W1:Y:S01]  /*1b370*/  MUFU.TANH R99, R99 ;  /* 0x0000006300637308 */ /* 0x000e620000002400 */
[----:B------:R-:W-:Y:S02]  /*1b380*/  FMNMX.FTZ R47, R39, R192, !PT ;  /* 0x000000c0272f7209 */ /* 0x000fe40007810000 */
[----:B------:R-:W-:Y:S01]  /*1b390*/  FMNMX.FTZ R46, R48, R103, !PT ;  /* 0x00000067302e7209 */ /* 0x000fe20007810000 */
[----:B------:R-:W-:Y:S01]  /*1b3a0*/  FMUL.FTZ R103, R2, R104 ;  /* 0x0000006802677220 */ /* 0x000fe20000410000 */
[----:B----4-:R-:W-:Y:S01]  /*1b3b0*/  FMNMX.FTZ R192, R40, R47, !PT ;  /* 0x0000002f28c07209 */ /* 0x010fe20007810000 */
[----:B------:R-:W-:Y:S01]  /*1b3c0*/  FMUL.FTZ R104, R2, R105 ;  /* 0x0000006902687220 */ /* 0x000fe20000410000 */
[----:B------:R-:W-:Y:S01]  /*1b3d0*/  FMNMX.FTZ R193, R51, R46, !PT ;  /* 0x0000002e33c17209 */ /* 0x000fe20007810000 */
[----:B------:R-:W-:Y:S01]  /*1b3e0*/  MUFU.TANH R98, R98 ;  /* 0x0000006200627308 */ /* 0x000fe20000002400 */
[----:B-----5:R-:W-:-:S02]  /*1b3f0*/  FMNMX.FTZ R47, R43, R192, !PT ;  /* 0x000000c02b2f7209 */ /* 0x020fc40007810000 */
[----:B------:R-:W-:Y:S02]  /*1b400*/  FMNMX.FTZ R46, R52, R193, !PT ;  /* 0x000000c1342e7209 */ /* 0x000fe40007810000 */
[----:B------:R-:W-:Y:S02]  /*1b410*/  FMNMX.FTZ R192, R44, R47, !PT ;  /* 0x0000002f2cc07209 */ /* 0x000fe40007810000 */
[----:B------:R-:W-:Y:S01]  /*1b420*/  FMNMX.FTZ R105, R55, R46, !PT ;  /* 0x0000002e37697209 */ /* 0x000fe20007810000 */
[----:B------:R-:W2:Y:S01]  /*1b430*/  MUFU.TANH R100, R100 ;  /* 0x0000006400647308 */ /* 0x000ea20000002400 */
[----:B------:R-:W-:Y:S02]  /*1b440*/  FMNMX.FTZ R47, R49, R192, !PT ;  /* 0x000000c0312f7209 */ /* 0x000fe40007810000 */
[----:B------:R-:W-:Y:S01]  /*1b450*/  FMNMX.FTZ R46, R56, R105, !PT ;  /* 0x00000069382e7209 */ /* 0x000fe20007810000 */
[----:B------:R-:W-:Y:S01]  /*1b460*/  FMUL.FTZ R105, R2, R106 ;  /* 0x0000006a02697220 */ /* 0x000fe20000410000 */
[----:B------:R-:W-:Y:S01]  /*1b470*/  FMNMX.FTZ R192, R50, R47, !PT ;  /* 0x0000002f32c07209 */ /* 0x000fe20007810000 */
[----:B------:R-:W-:Y:S01]  /*1b480*/  FMUL.FTZ R106, R2, R107 ;  /* 0x0000006b026a7220 */ /* 0x000fe20000410000 */
[----:B------:R-:W-:Y:S01]  /*1b490*/  FMNMX.FTZ R193, R59, R46, !PT ;  /* 0x0000002e3bc17209 */ /* 0x000fe20007810000 */
[----:B------:R-:W-:Y:S01]  /*1b4a0*/  MUFU.TANH R101, R101 ;  /* 0x0000006500657308 */ /* 0x000fe20000002400 */
[----:B------:R-:W-:-:S02]  /*1b4b0*/  FMNMX.FTZ R47, R53, R192, !PT ;  /* 0x000000c0352f7209 */ /* 0x000fc40007810000 */
[----:B------:R-:W-:Y:S02]  /*1b4c0*/  FMNMX.FTZ R46, R60, R193, !PT ;  /* 0x000000c13c2e7209 */ /* 0x000fe40007810000 */
[----:B------:R-:W-:Y:S02]  /*1b4d0*/  FMNMX.FTZ R192, R54, R47, !PT ;  /* 0x0000002f36c07209 */ /* 0x000fe40007810000 */
[----:B------:R-:W-:Y:S01]  /*1b4e0*/  FMNMX.FTZ R107, R63, R46, !PT ;  /* 0x0000002e3f6b7209 */ /* 0x000fe20007810000 */
[----:B------:R-:W3:Y:S01]  /*1b4f0*/  MUFU.TANH R103, R103 ;  /* 0x0000006700677308 */ /* 0x000ee20000002400 */
[----:B------:R-:W-:Y:S02]  /*1b500*/  FMNMX.FTZ R47, R57, R192, !PT ;  /* 0x000000c0392f7209 */ /* 0x000fe40007810000 */
[----:B------:R-:W-:Y:S01]  /*1b510*/  FMNMX.FTZ R46, R64, R107, !PT ;  /* 0x0000006b402e7209 */ /* 0x000fe20007810000 */
[----:B------:R-:W-:Y:S01]  /*1b520*/  FMUL.FTZ R107, R2, R108 ;  /* 0x0000006c026b7220 */ /* 0x000fe20000410000 */
[----:B------:R-:W-:-:S02]  /*1b530*/  FMNMX.FTZ R192, R58, R47, !PT ;  /* 0x0000002f3ac07209 */ /* 0x000fc40007810000 */
[----:B------:R-:W-:Y:S01]  /*1b540*/  FMNMX.FTZ R193, R67, R46, !PT ;  /* 0x0000002e43c17209 */ /* 0x000fe20007810000 */
[----:B------:R-:W-:Y:S01]  /*1b550*/  MUFU.TANH R102, R102 ;  /* 0x0000006600667308 */ /* 0x000fe20000002400 */
[----:B------:R-:W-:Y:S02]  /*1b560*/  FMNMX.FTZ R47, R61, R192, !PT ;  /* 0x000000c03d2f7209 */ /* 0x000fe40007810000 */
[----:B------:R-:W-:Y:S02]  /*1b570*/  FMNMX.FTZ R46, R68, R193, !PT ;  /* 0x000000c1442e7209 */ /* 0x000fe40007810000 */
[----:B------:R-:W-:-:S03]  /*1b580*/  FMNMX.FTZ R192, R62, R47, !PT ;  /* 0x0000002f3ec07209 */ /* 0x000fc60007810000 */
[----:B------:R-:W4:Y:S01]  /*1b590*/  MUFU.TANH R104, R104 ;  /* 0x0000006800687308 */ /* 0x000f220000002400 */
[----:B------:R-:W-:Y:S01]  /*1b5a0*/  FMNMX.FTZ R47, R65, R192, !PT ;  /* 0x000000c0412f7209 */ /* 0x000fe20007810000 */
[----:B------:R-:W-:Y:S01]  /*1b5b0*/  FMUL.FTZ R192, R2, R109 ;  /* 0x0000006d02c07220 */ /* 0x000fe20000410000 */
[----:B------:R-:W-:Y:S02]  /*1b5c0*/  FMNMX.FTZ R109, R71, R46, !PT ;  /* 0x0000002e476d7209 */ /* 0x000fe40007810000 */
[----:B------:R-:W-:Y:S02]  /*1b5d0*/  FMNMX.FTZ R108, R66, R47, !PT ;  /* 0x0000002f426c7209 */ /* 0x000fe40007810000 */
[----:B------:R-:W-:Y:S01]  /*1b5e0*/  FMNMX.FTZ R46, R72, R109, !PT ;  /* 0x0000006d482e7209 */ /* 0x000fe20007810000 */
[----:B------:R-:W-:Y:S01]  /*1b5f0*/  FMUL.FTZ R109, R2, R110 ;  /* 0x0000006e026d7220 */ /* 0x000fe20000410000 */
[----:B------:R-:W-:Y:S01]  /*1b600*/  FMNMX.FTZ R47, R69, R108, !PT ;  /* 0x0000006c452f7209 */ /* 0x000fe20007810000 */
[----:B------:R-:W5:Y:S01]  /*1b610*/  MUFU.TANH R105, R105 ;  /* 0x0000006900697308 */ /* 0x000f620000002400 */
[----:B------:R-:W-:-:S02]  /*1b620*/  FMNMX.FTZ R193, R75, R46, !PT ;  /* 0x0000002e4bc17209 */ /* 0x000fc40007810000 */
[----:B------:R-:W-:Y:S02]  /*1b630*/  FMNMX.FTZ R194, R70, R47, !PT ;  /* 0x0000002f46c27209 */ /* 0x000fe40007810000 */
[----:B------:R-:W-:Y:S01]  /*1b640*/  FMNMX.FTZ R46, R76, R193, !PT ;  /* 0x000000c14c2e7209 */ /* 0x000fe20007810000 */
[----:B------:R-:W-:Y:S01]  /*1b650*/  FMUL.FTZ R193, R2, R111 ;  /* 0x0000006f02c17220 */ /* 0x000fe20000410000 */
[----:B------:R-:W-:Y:S01]  /*1b660*/  FMNMX.FTZ R47, R73, R194, !PT ;  /* 0x000000c2492f7209 */ /* 0x000fe20007810000 */
[----:B------:R0:W-:Y:S01]  /*1b670*/  MUFU.TANH R108, R192 ;  /* 0x000000c0006c7308 */ /* 0x0001e20000002400 */
[----:B------:R-:W-:Y:S02]  /*1b680*/  FMNMX.FTZ R111, R79, R46, !PT ;  /* 0x0000002e4f6f7209 */ /* 0x000fe40007810000 */
[----:B------:R-:W-:Y:S02]  /*1b690*/  FMNMX.FTZ R110, R74, R47, !PT ;  /* 0x0000002f4a6e7209 */ /* 0x000fe40007810000 */
[----:B------:R-:W-:Y:S01]  /*1b6a0*/  FMNMX.FTZ R46, R80, R111, !PT ;  /* 0x0000006f502e7209 */ /* 0x000fe20007810000 */
[----:B------:R-:W-:Y:S01]  /*1b6b0*/  FMUL.FTZ R111, R2, R112 ;  /* 0x00000070026f7220 */ /* 0x000fe20000410000 */
[----:B------:R-:W-:Y:S01]  /*1b6c0*/  FMNMX.FTZ R47, R77, R110, !PT ;  /* 0x0000006e4d2f7209 */ /* 0x000fe20007810000 */
[----:B------:R-:W-:Y:S01]  /*1b6d0*/  MUFU.TANH R107, R107 ;  /* 0x0000006b006b7308 */ /* 0x000fe20000002400 */
[----:B------:R-:W-:-:S02]  /*1b6e0*/  FMNMX.FTZ R195, R83, R46, !PT ;  /* 0x0000002e53c37209 */ /* 0x000fc40007810000 */
[----:B0-----:R-:W-:Y:S02]  /*1b6f0*/  FMNMX.FTZ R192, R78, R47, !PT ;  /* 0x0000002f4ec07209 */ /* 0x001fe40007810000 */
[----:B------:R-:W-:Y:S02]  /*1b700*/  FMNMX.FTZ R46, R84, R195, !PT ;  /* 0x000000c3542e7209 */ /* 0x000fe40007810000 */
[----:B------:R-:W-:Y:S01]  /*1b710*/  FMNMX.FTZ R47, R81, R192, !PT ;  /* 0x000000c0512f7209 */ /* 0x000fe20007810000 */
[----:B------:R-:W-:Y:S01]  /*1b720*/  FMUL.FTZ R192, R2, R113 ;  /* 0x0000007102c07220 */ /* 0x000fe20000410000 */
[----:B------:R-:W-:Y:S01]  /*1b730*/  FMNMX.FTZ R113, R87, R46, !PT ;  /* 0x0000002e57717209 */ /* 0x000fe20007810000 */
[----:B------:R0:W-:Y:S01]  /*1b740*/  MUFU.TANH R110, R193 ;  /* 0x000000c1006e7308 */ /* 0x0001e20000002400 */
[----:B------:R-:W-:Y:S02]  /*1b750*/  FMNMX.FTZ R112, R82, R47, !PT ;  /* 0x0000002f52707209 */ /* 0x000fe40007810000 */
[----:B------:R-:W-:Y:S01]  /*1b760*/  FMNMX.FTZ R46, R88, R113, !PT ;  /* 0x00000071582e7209 */ /* 0x000fe20007810000 */
[----:B------:R-:W-:Y:S01]  /*1b770*/  FMUL.FTZ R113, R2, R114 ;  /* 0x0000007202717220 */ /* 0x000fe20000410000 */
[----:B------:R-:W-:-:S03]  /*1b780*/  FMNMX.FTZ R47, R85, R112, !PT ;  /* 0x00000070552f7209 */ /* 0x000fc60007810000 */
[----:B------:R1:W-:Y:S01]  /*1b790*/  MUFU.TANH R112, R192 ;  /* 0x000000c000707308 */ /* 0x0003e20000002400 */
[----:B------:R-:W-:Y:S02]  /*1b7a0*/  FMNMX.FTZ R194, R86, R47, !PT ;  /* 0x0000002f56c27209 */ /* 0x000fe40007810000 */
[----:B0-----:R-:W-:Y:S02]  /*1b7b0*/  FMNMX.FTZ R193, R91, R46, !PT ;  /* 0x0000002e5bc17209 */ /* 0x001fe40007810000 */
[----:B------:R-:W-:Y:S02]  /*1b7c0*/  FMNMX.FTZ R47, R89, R194, !PT ;  /* 0x000000c2592f7209 */ /* 0x000fe40007810000 */
[----:B------:R-:W-:Y:S01]  /*1b7d0*/  FMNMX.FTZ R46, R92, R193, !PT ;  /* 0x000000c15c2e7209 */ /* 0x000fe20007810000 */
[----:B------:R-:W-:Y:S01]  /*1b7e0*/  FMUL.FTZ R193, R2, R115 ;  /* 0x0000007302c17220 */ /* 0x000fe20000410000 */
[----:B------:R-:W-:Y:S01]  /*1b7f0*/  FMNMX.FTZ R114, R90, R47, !PT ;  /* 0x0000002f5a727209 */ /* 0x000fe20007810000 */
[----:B------:R-:W0:Y:S01]  /*1b800*/  MUFU.TANH R106, R106 ;  /* 0x0000006a006a7308 */ /* 0x000e220000002400 */
[----:B------:R-:W-:-:S02]  /*1b810*/  FMNMX.FTZ R115, R95, R46, !PT ;  /* 0x0000002e5f737209 */ /* 0x000fc40007810000 */
[----:B------:R-:W-:Y:S02]  /*1b820*/  FMNMX.FTZ R47, R93, R114, !PT ;  /* 0x000000725d2f7209 */ /* 0x000fe40007810000 */
[----:B------:R-:W-:Y:S01]  /*1b830*/  FMNMX.FTZ R46, R96, R115, !PT ;  /* 0x00000073602e7209 */ /* 0x000fe20007810000 */
[----:B------:R-:W-:Y:S01]  /*1b840*/  FMUL.FTZ R115, R2, R116 ;  /* 0x0000007402737220 */ /* 0x000fe20000410000 */
[----:B-1----:R-:W-:Y:S01]  /*1b850*/  FMNMX.FTZ R192, R94, R47, !PT ;  /* 0x0000002f5ec07209 */ /* 0x002fe20007810000 */
[----:B------:R-:W1:Y:S01]  /*1b860*/  MUFU.TANH R109, R109 ;  /* 0x0000006d006d7308 */ /* 0x000e620000002400 */
[----:B------:R-:W-:Y:S02]  /*1b870*/  FMNMX.FTZ R195, R99, R46, !PT ;  /* 0x0000002e63c37209 */ /* 0x000fe40007810000 */
[----:B------:R-:W-:Y:S01]  /*1b880*/  FMNMX.FTZ R47, R97, R192, !PT ;  /* 0x000000c0612f7209 */ /* 0x000fe20007810000 */
[----:B------:R-:W-:Y:S01]  /*1b890*/  FMUL.FTZ R192, R2, R117 ;  /* 0x0000007502c07220 */ /* 0x000fe20000410000 */
[----:B--2---:R-:W-:-:S02]  /*1b8a0*/  FMNMX.FTZ R46, R100, R195, !PT ;  /* 0x000000c3642e7209 */ /* 0x004fc40007810000 */
[----:B------:R-:W-:Y:S01]  /*1b8b0*/  FMNMX.FTZ R116, R98, R47, !PT ;  /* 0x0000002f62747209 */ /* 0x000fe20007810000 */
[----:B------:R-:W2:Y:S01]  /*1b8c0*/  MUFU.TANH R111, R111 ;  /* 0x0000006f006f7308 */ /* 0x000ea20000002400 */
[----:B---3--:R-:W-:Y:S02]  /*1b8d0*/  FMNMX.FTZ R117, R103, R46, !PT ;  /* 0x0000002e67757209 */ /* 0x008fe40007810000 */
[----:B------:R-:W-:Y:S02]  /*1b8e0*/  FMNMX.FTZ R47, R101, R116, !PT ;  /* 0x00000074652f7209 */ /* 0x000fe40007810000 */
[----:B----4-:R-:W-:Y:S01]  /*1b8f0*/  FMNMX.FTZ R46, R104, R117, !PT ;  /* 0x00000075682e7209 */ /* 0x010fe20007810000 */
[----:B------:R-:W-:Y:S01]  /*1b900*/  FMUL.FTZ R117, R2, R118 ;  /* 0x0000007602757220 */ /* 0x000fe20000410000 */
[----:B------:R-:W-:Y:S01]  /*1b910*/  FMNMX.FTZ R194, R102, R47, !PT ;  /* 0x0000002f66c27209 */ /* 0x000fe20007810000 */
[----:B------:R-:W3:Y:S03]  /*1b920*/  MUFU.TANH R113, R113 ;  /* 0x0000007100717308 */ /* 0x000ee60000002400 */
[----:B-----5:R-:W-:-:S04]  /*1b930*/  FMNMX.FTZ R47, R105, R194, !PT ;  /* 0x000000c2692f7209 */ /* 0x020fc80007810000 */
[----:B0-----:R-:W-:Y:S01]  /*1b940*/  FMNMX.FTZ R118, R106, R47, !PT ;  /* 0x0000002f6a767209 */ /* 0x001fe20007810000 */
[----:B------:R0:W4:Y:S03]  /*1b950*/  MUFU.TANH R114, R193 ;  /* 0x000000c100727308 */ /* 0x0001260000002400 */
[----:B-1----:R-:W-:-:S05]  /*1b960*/  FMNMX.FTZ R47, R109, R118, !PT ;  /* 0x000000766d2f7209 */ /* 0x002fca0007810000 */
[----:B------:R-:W1:Y:S01]  /*1b970*/  MUFU.TANH R115, R115 ;  /* 0x0000007300737308 */ /* 0x000e620000002400 */
[----:B0-----:R-:W-:-:S04]  /*1b980*/  FMNMX.FTZ R193, R107, R46, !PT ;  /* 0x0000002e6bc17209 */ /* 0x001fc80007810000 */
[----:B------:R-:W-:Y:S01]  /*1b990*/  FMNMX.FTZ R46, R108, R193, !PT ;  /* 0x000000c16c2e7209 */ /* 0x000fe20007810000 */
[----:B------:R-:W-:Y:S02]  /*1b9a0*/  FMUL.FTZ R193, R2, R119 ;  /* 0x0000007702c17220 */ /* 0x000fe40000410000 */
[----:B------:R0:W5:Y:S01]  /*1b9b0*/  MUFU.TANH R116, R192 ;  /* 0x000000c000747308 */ /* 0x0001620000002400 */
[----:B--2---:R-:W-:Y:S02]  /*1b9c0*/  FMNMX.FTZ R119, R111, R46, !PT ;  /* 0x0000002e6f777209 */ /* 0x004fe40007810000 */
[----:B------:R-:W-:-:S04]  /*1b9d0*/  FMNMX.FTZ R46, R110, R47, !PT ;  /* 0x0000002f6e2e7209 */ /* 0x000fc80007810000 */
[----:B---3--:R-:W-:Y:S01]  /*1b9e0*/  FMNMX.FTZ R47, R113, R46, !PT ;  /* 0x0000002e712f7209 */ /* 0x008fe20007810000 */
[----:B------:R-:W2:Y:S01]  /*1b9f0*/  MUFU.TANH R117, R117 ;  /* 0x0000007500757308 */ /* 0x000ea20000002400 */
[----:B0-----:R-:W-:Y:S02]  /*1ba00*/  FMNMX.FTZ R192, R112, R119, !PT ;  /* 0x0000007770c07209 */ /* 0x001fe40007810000 */
[----:B----4-:R-:W-:Y:S01]  /*1ba10*/  FMNMX.FTZ R46, R114, R47, !PT ;  /* 0x0000002f722e7209 */ /* 0x010fe20007810000 */
[----:B------:R-:W-:Y:S01]  /*1ba20*/  IMAD.MOV.U32 R47, RZ, RZ, -0x7fffffe0 ;  /* 0x80000020ff2f7424 */ /* 0x000fe200078e00ff */
[----:B-1----:R-:W-:-:S03]  /*1ba30*/  FMNMX.FTZ R227, R115, R192, !PT ;  /* 0x000000c073e37209 */ /* 0x002fc60007810000 */
[----:B------:R-:W0:Y:S01]  /*1ba40*/  MUFU.TANH R118, R193 ;  /* 0x000000c100767308 */ /* 0x000e220000002400 */
[----:B-----5:R-:W-:Y:S02]  /*1ba50*/  FMNMX.FTZ R227, R116, R227, !PT ;  /* 0x000000e374e37209 */ /* 0x020fe40007810000 */
[----:B------:R-:W-:Y:S02]  /*1ba60*/  R2UR UR11, R47 ;  /* 0x000000002f0b72ca */ /* 0x000fe400000e0000 */
[----:B--2---:R-:W-:Y:S02]  /*1ba70*/  FMNMX.FTZ R119, R117, R46, !PT ;  /* 0x0000002e75777209 */ /* 0x004fe40007810000 */
[----:B------:R-:W1:Y:S02]  /*1ba80*/  SHFL.BFLY PT, R46, R227, 0x2, 0x1f ;  /* 0x0c401f00e32e7f89 */ /* 0x000e6400000e0000 */
[----:B0-----:R-:W-:-:S05]  /*1ba90*/  FMNMX.FTZ R119, R118, R119, !PT ;  /* 0x0000007776777209 */ /* 0x001fca0007810000 */
[----:B------:R-:W0:Y:S01]  /*1baa0*/  SHFL.BFLY PT, R192, R119, 0x2, 0x1f ;  /* 0x0c401f0077c07f89 */ /* 0x000e2200000e0000 */
[----:B-1----:R-:W-:Y:S01]  /*1bab0*/  FMNMX.FTZ R227, R227, R46, !PT ;  /* 0x0000002ee3e37209 */ /* 0x002fe20007810000 */
[C---:B------:R-:W-:Y:S02]  /*1bac0*/  VIADD R46, R14.reuse, 0x400 ;  /* 0x000004000e2e7836 */ /* 0x040fe40000000000 */
[----:B------:R-:W-:-:S03]  /*1bad0*/  VIADD R14, R14, 0x402 ;  /* 0x000004020e0e7836 */ /* 0x000fc60000000000 */
[----:B------:R-:W-:Y:S02]  /*1bae0*/  R2UR UR10, R46 ;  /* 0x000000002e0a72ca */ /* 0x000fe400000e0000 */
[----:B------:R-:W1:Y:S01]  /*1baf0*/  SHFL.BFLY PT, R46, R227, 0x1, 0x1f ;  /* 0x0c201f00e32e7f89 */ /* 0x000e6200000e0000 */
[----:B0-----:R-:W-:-:S05]  /*1bb00*/  FMNMX.FTZ R192, R119, R192, !PT ;  /* 0x000000c077c07209 */ /* 0x001fca0007810000 */
[----:B------:R-:W0:Y:S05]  /*1bb10*/  SHFL.BFLY PT, R221, R192, 0x1, 0x1f ;  /* 0x0c201f00c0dd7f89 */ /* 0x000e2a00000e0000 */
[----:B------:R-:W-:Y:S01]  /*1bb20*/  QGMMA.64x128x32.F32.E4M3.E4M3 R120, R188, gdesc[UR8], R120, gsb0 ;  /* 0x01e00008bc787df3 */ /* 0x000fe20008000878 */
[----:B------:R-:W-:Y:S02]  /*1bb30*/  R2UR UR10, R14 ;  /* 0x000000000e0a72ca */ /* 0x000fe400000e0000 */
[----:B-1----:R-:W-:-:S05]  /*1bb40*/  FMNMX.FTZ R227, R227, R46, !PT ;  /* 0x0000002ee3e37209 */ /* 0x002fca0007810000 */
[----:B------:R-:W-:Y:S01]  /*1bb50*/  FADD.FTZ R46, -R227, R228 ;  /* 0x000000e4e32e7221 */ /* 0x000fe20000010100 */
[----:B0-----:R-:W-:-:S03]  /*1bb60*/  FMNMX.FTZ R221, R192, R221, !PT ;  /* 0x000000ddc0dd7209 */ /* 0x001fc60007810000 */
[----:B------:R-:W-:Y:S02]  /*1bb70*/  FMUL.FTZ R47, R46, UR28 ;  /* 0x0000001c2e2f7c20 */ /* 0x000fe40008410000 */
[----:B------:R-:W-:-:S04]  /*1bb80*/  FADD.FTZ R46, -R221, R229 ;  /* 0x000000e5dd2e7221 */ /* 0x000fc80000010100 */
[----:B------:R-:W-:Y:S01]  /*1bb90*/  MUFU.EX2 R47, R47 ;  /* 0x0000002f002f7308 */ /* 0x000fe20000000800 */
[----:B------:R-:W-:-:S07]  /*1bba0*/  FMUL.FTZ R46, R46, UR28 ;  /* 0x0000001c2e2e7c20 */ /* 0x000fce0008410000 */
[----:B------:R-:W-:Y:S01]  /*1bbb0*/  MUFU.EX2 R46, R46 ;  /* 0x0000002e002e7308 */ /* 0x000fe20000000800 */
[----:B------:R-:W-:Y:S02]  /*1bbc0*/  WARPGROUP.DEPBAR.LE gsb0, 0x0 ;  /* 0x00008000000079c5 */ /* 0x000fe40000010000 */
[----:B------:R-:W-:Y:S01]  /*1bbd0*/  IMAD.U32 R188, RZ, RZ, UR28 ;  /* 0x0000001cffbc7e24 */ /* 0x000fe2000f8e00ff */
[----:B------:R-:W-:Y:S01]  /*1bbe0*/  WARPGROUP.ARRIVE ;  /* 0x00000000000079c5 */ /* 0x000fe20000000000 */
[----:B------:R-:W-:Y:S02]  /*1bbf0*/  IMAD.U32 R190, RZ, RZ, UR28 ;  /* 0x0000001cffbe7e24 */ /* 0x000fe4000f8e00ff */
[----:B------:R-:W-:-:S04]  /*1bc00*/  FFMA.FTZ R189, R227, R188, -8 ;  /* 0xc1000000e3bd7423 */ /* 0x000fc800000100bc */
        /* <DEDUP_REMOVED lines=47> */
[----:B------:R-:W-:-:S01]  /*1bf00*/  FFMA.FTZ R116, R221, R190, -8 ;  /* 0xc1000000dd747423 */ /* 0x000fc200000100be */
[----:B------:R-:W-:Y:S01]  /*1bf10*/  FFMA.FTZ R188, R15, UR28, -R189 ;  /* 0x0000001c0fbc7c23 */ /* 0x000fe200080108bd */
[----:B------:R-:W-:Y:S01]  /*1bf20*/  MUFU.EX2 R119, R119 ;  /* 0x0000007700777308 */ /* 0x000fe20000000800 */
[----:B------:R-:W-:-:S02]  /*1bf30*/  IMAD.MOV.U32 R15, RZ, RZ, -0x7fffffe0 ;  /* 0x80000020ff0f7424 */ /* 0x000fc400078e00ff */
[--C-:B------:R-:W-:Y:S01]  /*1bf40*/  FFMA.FTZ R21, R21, UR28, -R116.reuse ;  /* 0x0000001c15157c23 */ /* 0x100fe20008010874 */
[----:B------:R-:W-:-:S01]  /*1bf50*/  FFMA.FTZ R24, R24, UR28, -R116 ;  /* 0x0000001c18187c23 */ /* 0x000fc20008010874 */
[--C-:B------:R-:W-:Y:S01]  /*1bf60*/  FFMA.FTZ R27, R27, UR28, -R116.reuse ;  /* 0x0000001c1b1b7c23 */ /* 0x100fe20008010874 */
[----:B------:R-:W-:-:S01]  /*1bf70*/  FFMA.FTZ R28, R28, UR28, -R116 ;  /* 0x0000001c1c1c7c23 */ /* 0x000fc20008010874 */
[----:B------:R-:W-:Y:S01]  /*1bf80*/  R2UR UR11, R15 ;  /* 0x000000000f0b72ca */ /* 0x000fe200000e0000 */
        /* <DEDUP_REMOVED lines=12> */
[----:B------:R-:W-:Y:S01]  /*1c050*/  QGMMA.64x128x32.F32.E4M3.E4M3 R120, R184, gdesc[UR8], R120, gsb0 ;  /* 0x01e00008b8787df3 */ /* 0x000fe20008000878 */
[----:B------:R-:W-:-:S01]  /*1c060*/  FFMA.FTZ R50, R50, UR28, -R116 ;  /* 0x0000001c32327c23 */ /* 0x000fc20008010874 */
[--C-:B------:R-:W-:Y:S01]  /*1c070*/  FFMA.FTZ R53, R53, UR28, -R116.reuse ;  /* 0x0000001c35357c23 */ /* 0x100fe20008010874 */
[----:B------:R-:W-:-:S01]  /*1c080*/  FFMA.FTZ R54, R54, UR28, -R116 ;  /* 0x0000001c36367c23 */ /* 0x000fc20008010874 */
[----:B------:R-:W-:Y:S01]  /*1c090*/  FFMA.FTZ R57, R57, UR28, -R116 ;  /* 0x0000001c39397c23 */ /* 0x000fe20008010874 */
[----:B------:R-:W2:Y:S01]  /*1c0a0*/  MUFU.EX2 R24, R24 ;  /* 0x0000001800187308 */ /* 0x000ea20000000800 */
[----:B0-----:R-:W-:-:S01]  /*1c0b0*/  FFMA.FTZ R4, R47, R4, R188 ;  /* 0x000000042f047223 */ /* 0x001fc200000100bc */
[--C-:B------:R-:W-:Y:S01]  /*1c0c0*/  FFMA.FTZ R58, R58, UR28, -R116.reuse ;  /* 0x0000001c3a3a7c23 */ /* 0x100fe20008010874 */
[----:B------:R-:W-:-:S01]  /*1c0d0*/  FFMA.FTZ R61, R61, UR28, -R116 ;  /* 0x0000001c3d3d7c23 */ /* 0x000fc20008010874 */
[----:B------:R-:W-:Y:S01]  /*1c0e0*/  FFMA.FTZ R62, R62, UR28, -R116 ;  /* 0x0000001c3e3e7c23 */ /* 0x000fe20008010874 */
[----:B------:R-:W-:-:S01]  /*1c0f0*/  FADD.FTZ R77, R119, R4 ;  /* 0x00000004774d7221 */ /* 0x000fc20000010000 */
[--C-:B------:R-:W-:Y:S01]  /*1c100*/  FFMA.FTZ R65, R65, UR28, -R116.reuse ;  /* 0x0000001c41417c23 */ /* 0x100fe20008010874 */
[----:B------:R-:W-:-:S01]  /*1c110*/  FFMA.FTZ R66, R66, UR28, -R116 ;  /* 0x0000001c42427c23 */ /* 0x000fc20008010874 */
[----:B------:R-:W0:Y:S01]  /*1c120*/  MUFU.EX2 R20, R20 ;  /* 0x0000001400147308 */ /* 0x000e220000000800 */
[----:B-1----:R-:W-:-:S01]  /*1c130*/  FFMA.FTZ R3, R46, R3, R21 ;  /* 0x000000032e037223 */ /* 0x002fc20000010015 */
        /* <DEDUP_REMOVED lines=45> */
[----:B--2---:R-:W-:-:S01]  /*1c410*/  FADD.FTZ R85, R37, R190 ;  /* 0x000000be25557221 */ /* 0x004fc20000010000 */
[----:B------:R-:W-:Y:S02]  /*1c420*/  WARPGROUP.DEPBAR.LE gsb0, 0x0 ;  /* 0x00008000000079c5 */ /* 0x000fe40000010000 */
[----:B------:R-:W-:Y:S01]  /*1c430*/  IADD3 R186, -R207, 0xb, RZ ;  /* 0x0000000bcfba7810 */ /* 0x000fe20007ffe1ff */
[----:B------:R-:W-:-:S03]  /*1c440*/  IMAD.U32 R187, RZ, RZ, UR41 ;  /* 0x00000029ffbb7e24 */ /* 0x000fc6000f8e00ff */
[----:B------:R-:W2:Y:S01]  /*1c450*/  MUFU.EX2 R43, R43 ;  /* 0x0000002b002b7308 */ /* 0x000ea20000000800 */
[----:B0-----:R-:W-:-:S01]  /*1c460*/  FADD.FTZ R4, R40, R3 ;  /* 0x0000000328047221 */ /* 0x001fc20000010000 */
[----:B------:R-:W-:-:S06]  /*1c470*/  ISETP.NE.AND P1, PT, R187, 0x3, PT ;  /* 0x00000003bb00780c */ /* 0x000fcc0003f25270 */
        /* <DEDUP_REMOVED lines=118> */
[----:B------:R-:W-:-:S06]  /*1cbe0*/  @!P0 IMAD R184, R232, 0x8, R17 ;  /* 0x00000008e8b88824 */ /* 0x000fcc00078e0211 */
[----:B------:R-:W1:Y:S01]  /*1cbf0*/  MUFU.EX2 R97, R97 ;  /* 0x0000006100617308 */ /* 0x000e620000000800 */
[----:B--2---:R-:W-:-:S01]  /*1cc00*/  FADD.FTZ R4, R94, R109 ;  /* 0x0000006d5e047221 */ /* 0x004fc20000010000 */
[----:B------:R-:W-:-:S06]  /*1cc10*/  FFMA.FTZ R109, R114, UR28, -R116 ;  /* 0x0000001c726d7c23 */ /* 0x000fcc0008010874 */
[----:B------:R-:W-:Y:S01]  /*1cc20*/  MUFU.EX2 R99, R99 ;  /* 0x0000006300637308 */ /* 0x000fe20000000800 */
[----:B0-----:R-:W-:-:S07]  /*1cc30*/  FADD.FTZ R114, R96, R113 ;  /* 0x0000007160727221 */ /* 0x001fce0000010000 */
[----:B------:R-:W0:Y:S01]  /*1cc40*/  MUFU.EX2 R98, R102 ;  /* 0x0000006600627308 */ /* 0x000e220000000800 */
[----:B-1----:R-:W-:-:S07]  /*1cc50*/  FADD.FTZ R113, R97, R4 ;  /* 0x0000000461717221 */ /* 0x002fce0000010000 */
[----:B------:R-:W-:Y:S08]  /*1cc60*/  MUFU.EX2 R100, R100 ;  /* 0x0000006400647308 */ /* 0x000ff00000000800 */
[----:B------:R-:W1:Y:S01]  /*1cc70*/  MUFU.EX2 R101, R101 ;  /* 0x0000006500657308 */ /* 0x000e620000000800 */
[----:B0-----:R-:W-:-:S01]  /*1cc80*/  FADD.FTZ R4, R98, R113 ;  /* 0x0000007162047221 */ /* 0x001fc20000010000 */
[----:B------:R-:W-:-:S06]  /*1cc90*/  FFMA.FTZ R113, R117, UR28, -R116 ;  /* 0x0000001c75717c23 */ /* 0x000fcc0008010874 */
[----:B------:R-:W-:Y:S08]  /*1cca0*/  MUFU.EX2 R103, R103 ;  /* 0x0000006700677308 */ /* 0x000ff00000000800 */
[----:B------:R-:W0:Y:S01]  /*1ccb0*/  MUFU.EX2 R102, R106 ;  /* 0x0000006a00667308 */ /* 0x000e220000000800 */
[----:B-1----:R-:W-:-:S07]  /*1ccc0*/  FADD.FTZ R117, R101, R4 ;  /* 0x0000000465757221 */ /* 0x002fce0000010000 */
[----:B------:R-:W-:Y:S08]  /*1ccd0*/  MUFU.EX2 R104, R104 ;  /* 0x0000006800687308 */ /* 0x000ff00000000800 */
[----:B------:R-:W1:Y:S01]  /*1cce0*/  MUFU.EX2 R105, R105 ;  /* 0x0000006900697308 */ /* 0x000e620000000800 */
[----:B0-----:R-:W-:-:S07]  /*1ccf0*/  FADD.FTZ R4, R102, R117 ;  /* 0x0000007566047221 */ /* 0x001fce0000010000 */
[----:B------:R-:W-:Y:S08]  /*1cd00*/  MUFU.EX2 R107, R107 ;  /* 0x0000006b006b7308 */ /* 0x000ff00000000800 */
[----:B------:R0:W2:Y:S01]  /*1cd10*/  MUFU.EX2 R106, R3 ;  /* 0x00000003006a7308 */ /* 0x0000a20000000800 */
[----:B-1----:R-:W-:-:S07]  /*1cd20*/  FADD.FTZ R117, R105, R4 ;  /* 0x0000000469757221 */ /* 0x002fce0000010000 */
[----:B------:R-:W-:Y:S01]  /*1cd30*/  MUFU.EX2 R108, R108 ;  /* 0x0000006c006c7308 */ /* 0x000fe20000000800 */
[----:B0-----:R-:W-:-:S04]  /*1cd40*/  FADD.FTZ R3, R99, R114 ;  /* 0x0000007263037221 */ /* 0x001fc80000010000 */
[----:B------:R-:W-:Y:S01]  /*1cd50*/  FADD.FTZ R114, R100, R3 ;  /* 0x0000000364727221 */ /* 0x000fe20000010000 */
[----:B------:R-:W-:Y:S02]  /*1cd60*/  @!P0 VIADD R3, R184, 0x28840 ;  /* 0x00028840b8038836 */ /* 0x000fe40000000000 */
[----:B------:R-:W0:Y:S01]  /*1cd70*/  MUFU.EX2 R110, R110 ;  /* 0x0000006e006e7308 */ /* 0x000e220000000800 */
[----:B------:R-:W-:-:S01]  /*1cd80*/  FADD.FTZ R185, R103, R114 ;  /* 0x0000007267b97221 */ /* 0x000fc20000010000 */
[----:B------:R-:W-:Y:S01]  /*1cd90*/  FFMA.FTZ R114, R118, UR28, -R116 ;  /* 0x0000001c76727c23 */ /* 0x000fe20008010874 */
[----:B------:R-:W-:Y:S01]  /*1cda0*/  @!P0 PRMT R3, RZ, 0x654, R3 ;  /* 0x00000654ff038816 */ /* 0x000fe20000000003 */
[----:B------:R1:W-:Y:S06]  /*1cdb0*/  BAR.ARV R186, 0x100 ;  /* 0x000400ba0000751d */ /* 0x0003ec0000002000 */
[----:B------:R-:W3:Y:S01]  /*1cdc0*/  MUFU.EX2 R111, R111 ;  /* 0x0000006f006f7308 */ /* 0x000ee20000000800 */
[----:B------:R-:W-:-:S01]  /*1cdd0*/  FADD.FTZ R116, R104, R185 ;  /* 0x000000b968747221 */ /* 0x000fc20000010000 */
[----:B------:R4:W-:Y:S01]  /*1cde0*/  @!P0 SYNCS.ARRIVE.TRANS64.RED.A1T0 RZ, [R3+URZ], RZ ;  /* 0x000000ff03ff89a7 */ /* 0x0009e2000810043f */
[----:B--2---:R-:W-:-:S05]  /*1cdf0*/  FADD.FTZ R117, R106, R117 ;  /* 0x000000756a757221 */ /* 0x004fca0000010000 */
[----:B------:R-:W2:Y:S01]  /*1ce00*/  MUFU.EX2 R109, R109 ;  /* 0x0000006d006d7308 */ /* 0x000ea20000000800 */
[----:B----4-:R-:W-:-:S01]  /*1ce10*/  FADD.FTZ R3, R107, R116 ;  /* 0x000000746b037221 */ /* 0x010fc20000010000 */
[----:B0-----:R-:W-:-:S03]  /*1ce20*/  FADD.FTZ R116, R110, R117 ;  /* 0x000000756e747221 */ /* 0x001fc60000010000 */
[----:B------:R-:W-:-:S03]  /*1ce30*/  FADD.FTZ R4, R108, R3 ;  /* 0x000000036c047221 */ /* 0x000fc60000010000 */
[----:B------:R-:W0:Y:S01]  /*1ce40*/  MUFU.EX2 R112, R112 ;  /* 0x0000007000707308 */ /* 0x000e220000000800 */
[----:B---3--:R-:W-:-:S07]  /*1ce50*/  FADD.FTZ R3, R111, R4 ;  /* 0x000000046f037221 */ /* 0x008fce0000010000 */
[----:B------:R-:W3:Y:S01]  /*1ce60*/  MUFU.EX2 R113, R113 ;  /* 0x0000007100717308 */ /* 0x000ee20000000800 */
[----:B--2---:R-:W-:-:S07]  /*1ce70*/  FADD.FTZ R116, R109, R116 ;  /* 0x000000746d747221 */ /* 0x004fce0000010000 */
[----:B------:R-:W2:Y:S01]  /*1ce80*/  MUFU.EX2 R115, R115 ;  /* 0x0000007300737308 */ /* 0x000ea20000000800 */
[----:B0-----:R-:W-:-:S07]  /*1ce90*/  FADD.FTZ R4, R112, R3 ;  /* 0x0000000370047221 */ /* 0x001fce0000010000 */
[----:B------:R-:W0:Y:S01]  /*1cea0*/  MUFU.EX2 R114, R114 ;  /* 0x0000007200727308 */ /* 0x000e220000000800 */
[----:B---3--:R-:W-:-:S01]  /*1ceb0*/  FADD.FTZ R3, R113, R116 ;  /* 0x0000007471037221 */ /* 0x008fc20000010000 */
[----:B--2---:R-:W-:-:S03]  /*1cec0*/  FADD.FTZ R4, R115, R4 ;  /* 0x0000000473047221 */ /* 0x004fc60000010000 */
[----:B0-----:R-:W-:Y:S01]  /*1ced0*/  FADD.FTZ R3, R114, R3 ;  /* 0x0000000372037221 */ /* 0x001fe20000010000 */
[----:B-1----:R-:W-:Y:S06]  /*1cee0*/  @!P1 BRA `(.L_x_1459) ;  /* 0x0000000000049947 */ /* 0x002fec0003800000 */
[----:B------:R-:W-:Y:S01]  /*1cef0*/  BPT.TRAP 0x1 ;  /* 0x000000040000795c */ /* 0x000fe20000300000 */
.L_x_1459:
[----:B------:R-:W-:Y:S01]  /*1cf00*/  F2FP.SATFINITE.E4M3.F32.PACK_AB_MERGE_C R15, R74, R15, RZ ;  /* 0x0000000f4a0f723e */ /* 0x000fe200048070ff */
[-C--:B------:R-:W-:Y:S01]  /*1cf10*/  FMUL.FTZ R120, R120, R47.reuse ;  /* 0x0000002f78787220 */ /* 0x080fe20000410000 */
        /* <DEDUP_REMOVED lines=119> */
[----:B0-----:R-:W-:Y:S02]  /*1d690*/  IMAD.MOV.U32 R14, RZ, RZ, R210 ;  /* 0x000000ffff0e7224 */ /* 0x001fe400078e00d2 */
[----:B------:R-:W-:Y:S01]  /*1d6a0*/  IMAD.MOV.U32 R211, RZ, RZ, R232 ;  /* 0x000000ffffd37224 */ /* 0x000fe200078e00e8 */
[----:B------:R-:W-:Y:S06]  /*1d6b0*/  @P1 BRA `(.L_x_1460) ;  /* 0xffffffc8009c1947 */ /* 0x000fec000383ffff */
[----:B------:R-:W-:-:S07]  /*1d6c0*/  IMAD.MOV.U32 R211, RZ, RZ, R232 ;  /* 0x000000ffffd37224 */ /* 0x000fce00078e00e8 */
.L_x_1449:
[----:B------:R-:W-:-:S13]  /*1d6d0*/  ISETP.GE.AND P1, PT, R0, R220, PT ;  /* 0x000000dc0000720c */ /* 0x000fda0003f26270 */
[----:B------:R-:W-:Y:S05]  /*1d6e0*/  @!P1 BRA `(.L_x_1461) ;  /* 0x0000005400e49947 */ /* 0x000fea0003800000 */
[----:B------:R-:W-:Y:S02]  /*1d6f0*/  IMAD.MOV.U32 R229, RZ, RZ, R221 ;  /* 0x000000ffffe57224 */ /* 0x000fe400078e00dd */
[----:B------:R-:W-:Y:S02]  /*1d700*/  IMAD.MOV.U32 R228, RZ, RZ, R227 ;  /* 0x000000ffffe47224 */ /* 0x000fe400078e00e3 */
[----:B------:R-:W-:-:S07]  /*1d710*/  IMAD.MOV.U32 R14, RZ, RZ, R210 ;  /* 0x000000ffff0e7224 */ /* 0x000fce00078e00d2 */
.L_x_1480:
        /* <DEDUP_REMOVED lines=10> */
.L_x_1463:
        /* <DEDUP_REMOVED lines=8> */
.L_x_1464:
[----:B------:R-:W-:Y:S04]  /*1d840*/  BSSY B0, `(.L_x_1462) ;  /* 0x0000004000007945 */ /* 0x000fe80003800000 */
[----:B-1----:R-:W-:Y:S05]  /*1d850*/  @P2 BRA `(.L_x_1465) ;  /* 0x0000000000082947 */ /* 0x002fea0003800000 */
[----:B------:R-:W1:Y:S02]  /*1d860*/  SYNCS.PHASECHK.TRANS64.TRYWAIT P2, [R20+URZ+0x28830], R15 ;  /* 0x0288300f140075a7 */ /* 0x000e64000804017f */
[----:B-1----:R-:W-:Y:S05]  /*1d870*/  @!P2 BRA `(.L_x_1466) ;  /* 0x0000010400aca947 */ /* 0x002fea0003800000 */
.L_x_1465:
[----:B------:R-:W-:Y:S05]  /*1d880*/  BSYNC B0 ;  /* 0x0000000000007941 */ /* 0x000fea0003800000 */
.L_x_1462:
        /* <DEDUP_REMOVED lines=48> */
.L_x_1468:
[----:B------:R-:W-:Y:S01]  /*1db90*/  SHF.L.U32 R14, R14, 0x1f, RZ ;  /* 0x0000001f0e0e7819 */ /* 0x000fe200000006ff */
[----:B------:R-:W-:-:S04]  /*1dba0*/  IMAD R15, R211, 0x8, R17 ;  /* 0x00000008d30f7824 */ /* 0x000fc800078e0211 */
[----:B------:R0:W1:Y:S01]  /*1dbb0*/  SYNCS.PHASECHK.TRANS64.TRYWAIT P1, [R15+URZ+0x28850], R14 ;  /* 0x0288500e0f0075a7 */ /* 0x000062000802017f */
[----:B------:R-:W-:Y:S05]  /*1dbc0*/  @!P3 BRA `(.L_x_1469) ;  /* 0x000000000004b947 */ /* 0x000fea0003800000 */
[----:B------:R-:W-:Y:S01]  /*1dbd0*/  BPT.TRAP 0x1 ;  /* 0x000000040000795c */ /* 0x000fe20000300000 */
.L_x_1469:
[----:B-1----:R-:W-:Y:S05]  /*1dbe0*/  @P1 BRA `(.L_x_1467) ;  /* 0x0000000000081947 */ /* 0x002fea0003800000 */
[----:B------:R-:W1:Y:S02]  /*1dbf0*/  SYNCS.PHASECHK.TRANS64.TRYWAIT P1, [R15+URZ+0x28850], R14 ;  /* 0x0288500e0f0075a7 */ /* 0x000e64000802017f */
[----:B-1----:R-:W-:Y:S05]  /*1dc00*/  @!P1 BRA `(.L_x_1470) ;  /* 0x0000010000dc9947 */ /* 0x002fea0003800000 */
.L_x_1467:
[----:B01----:R-:W-:Y:S01]  /*1dc10*/  VIADD R14, R17, 0x400 ;  /* 0x00000400110e7836 */ /* 0x003fe20000000000 */
[----:B------:R-:W-:Y:S05]  /*1dc20*/  WARPSYNC.ALL ;  /* 0x0000000000007948 */ /* 0x000fea0003800000 */
[----:B------:R-:W-:Y:S01]  /*1dc30*/  SHF.R.U32.HI R14, RZ, 0x4, R14 ;  /* 0x00000004ff0e7819 */ /* 0x000fe2000001160e */
[----:B------:R-:W-:Y:S01]  /*1dc40*/  IMAD.MOV.U32 R15, RZ, RZ, -0x7fffffe0 ;  /* 0x80000020ff0f7424 */ /* 0x000fe200078e00ff */
[----:B------:R-:W-:Y:S01]  /*1dc50*/  WARPGROUP.ARRIVE ;  /* 0x00000000000079c5 */ /* 0x000fe20000000000 */
[----:B------:R-:W-:Y:S01]  /*1dc60*/  IMAD.MOV.U32 R21, RZ, RZ, -0x7fffffe0 ;  /* 0x80000020ff157424 */ /* 0x000fe200078e00ff */
[----:B------:R-:W-:Y:S01]  /*1dc70*/  LOP3.LUT R14, R14, 0x3fff, RZ, 0xc0, !PT ;  /* 0x00003fff0e0e7812 */ /* 0x000fe200078ec0ff */
[----:B------:R-:W0:Y:S01]  /*1dc80*/  LDC R221, c[0x0][0x448] ;  /* 0x00011200ffdd7b82 */ /* 0x000e220000000800 */
[----:B------:R-:W-:Y:S01]  /*1dc90*/  R2UR UR11, R15 ;  /* 0x000000000f0b72ca */ /* 0x000fe200000e0000 */
        /* <DEDUP_REMOVED lines=12> */
[----:B------:R-:W-:Y:S02]  /*1dd60*/  IMAD.MOV.U32 R45, RZ, RZ, -0x7fffffe0 ;  /* 0x80000020ff2d7424 */ /* 0x000fe400078e00ff */
        /* <DEDUP_REMOVED lines=9> */
[----:B0-----:R-:W-:Y:S01]  /*1de00*/  ISETP.NE.AND P1, PT, R221, 0x1, PT ;  /* 0x00000001dd00780c */ /* 0x001fe20003f25270 */
[----:B------:R-:W-:Y:S01]  /*1de10*/  QGMMA.64x128x32.F32.E4M3.E4M3 R120, R204, gdesc[UR8], R120, gsb0 ;  /* 0x01e00008cc787df3 */ /* 0x000fe20008000878 */
[----:B------:R-:W-:Y:S01]  /*1de20*/  R2UR UR10, R20 ;  /* 0x00000000140a72ca */ /* 0x000fe200000e0000 */
[----:B------:R-:W-:Y:S01]  /*1de30*/  VIADD R20, R14, 0x200 ;  /* 0x000002000e147836 */ /* 0x000fe20000000000 */
[----:B------:R-:W-:Y:S01]  /*1de40*/  R2UR UR11, R21 ;  /* 0x00000000150b72ca */ /* 0x000fe200000e0000 */
[----:B------:R-:W-:Y:S01]  /*1de50*/  IMAD.MOV.U32 R21, RZ, RZ, -0x7fffffe0 ;  /* 0x80000020ff157424 */ /* 0x000fe200078e00ff */
[----:B------:R-:W0:Y:S01]  /*1de60*/  S2R R221, SR_TID.X ;  /* 0x0000000000dd7919 */ /* 0x000e220000002100 */
[----:B------:R-:W2:Y:S08]  /*1de70*/  MUFU.TANH R24, R24 ;  /* 0x0000001800187308 */ /* 0x000eb00000002400 */
[----:B------:R-:W3:Y:S08]  /*1de80*/  MUFU.TANH R27, R27 ;  /* 0x0000001b001b7308 */ /* 0x000ef00000002400 */
[----:B------:R-:W4:Y:S08]  /*1de90*/  MUFU.TANH R30, R30 ;  /* 0x0000001e001e7308 */ /* 0x000f300000002400 */
[----:B------:R-:W1:Y:S01]  /*1dea0*/  MUFU.TANH R33, R33 ;  /* 0x0000002100217308 */ /* 0x000e620000002400 */
[----:B0-----:R-:W-:-:S07]  /*1deb0*/  SHF.R.U32.HI R221, RZ, 0x7, R221 ;  /* 0x00000007ffdd7819 */ /* 0x001fce00000116dd */
        /* <DEDUP_REMOVED lines=139> */
[----:B------:R-:W-:Y:S01]  /*1e770*/  WARPGROUP.ARRIVE ;  /* 0x00000000000079c5 */ /* 0x000fe20000000000 */
[----:B------:R-:W2:Y:S01]  /*1e780*/  LDC R190, c[0x0][0x9e4] ;  /* 0x00027900ffbe7b82 */ /* 0x000ea20000000800 */
[----:B------:R-:W-:-:S03]  /*1e790*/  IADD3 R189, -R221, 0xb, RZ ;  /* 0x0000000bddbd7810 */ /* 0x000fc60007ffe1ff */
[----:B------:R3:W0:Y:S08]  /*1e7a0*/  MUFU.TANH R188, R44 ;  /* 0x0000002c00bc7308 */ /* 0x0006300000002400 */
[----:B------:R-:W0:Y:S01]  /*1e7b0*/  MUFU.TANH R58, R58 ;  /* 0x0000003a003a7308 */ /* 0x000e220000002400 */
[----:B---3--:R-:W-:-:S05]  /*1e7c0*/  VIADD R44, R14, 0x402 ;  /* 0x000004020e2c7836 */ /* 0x008fca0000000000 */
[----:B------:R-:W-:Y:S02]  /*1e7d0*/  R2UR UR10, R44 ;  /* 0x000000002c0a72ca */ /* 0x000fe400000e0000 */
[----:B------:R-:W3:Y:S01]  /*1e7e0*/  @P1 LDC R44, c[0x0][0x44c] ;  /* 0x00011300ff2c1b82 */ /* 0x000ee20000000800 */
[----:B------:R4:W0:Y:S08]  /*1e7f0*/  MUFU.TANH R14, R105 ;  /* 0x00000069000e7308 */ /* 0x0008300000002400 */
[----:B------:R-:W0:Y:S01]  /*1e800*/  MUFU.TANH R59, R59 ;  /* 0x0000003b003b7308 */ /* 0x000e220000002400 */
[C---:B----4-:R-:W-:Y:S01]  /*1e810*/  FMUL.FTZ R105, R2.reuse, R110 ;  /* 0x0000006e02697220 */ /* 0x050fe20000410000 */
[----:B------:R-:W-:Y:S01]  /*1e820*/  QGMMA.64x128x32.F32.E4M3.E4M3 R120, R184, gdesc[UR8], R120, gsb0 ;  /* 0x01e00008b8787df3 */ /* 0x000fe20008000878 */
[----:B------:R-:W-:Y:S01]  /*1e830*/  FMUL.FTZ R110, R2, R115 ;  /* 0x00000073026e7220 */ /* 0x000fe20000410000 */
[----:B------:R-:W-:-:S04]  /*1e840*/  IMAD.IADD R115, R224, 0x1, R217 ;  /* 0x00000001e0737824 */ /* 0x000fc800078e02d9 */
[----:B------:R-:W4:Y:S01]  /*1e850*/  MUFU.TANH R60, R60 ;  /* 0x0000003c003c7308 */ /* 0x000f220000002400 */
[----:B---3--:R-:W-:-:S07]  /*1e860*/  @P1 IMAD.HI.U32 R44, R115, R44, RZ ;  /* 0x0000002c732c1227 */ /* 0x008fce00078e00ff */
[----:B------:R-:W3:Y:S01]  /*1e870*/  MUFU.TANH R61, R61 ;  /* 0x0000003d003d7308 */ /* 0x000ee20000002400 */
[----:B-----5:R-:W-:Y:S01]  /*1e880*/  @P1 SHF.R.U32.HI R115, RZ, R45, R44 ;  /* 0x0000002dff731219 */ /* 0x020fe2000001162c */
[----:B------:R-:W-:Y:S01]  /*1e890*/  @!P0 IMAD R45, R230, 0x8, R17 ;  /* 0x00000008e62d8824 */ /* 0x000fe200078e0211 */
[----:B--2---:R-:W-:-:S05]  /*1e8a0*/  ISETP.GE.AND P1, PT, R190, 0x1, PT ;  /* 0x00000001be00780c */ /* 0x004fca0003f26270 */
[----:B------:R-:W2:Y:S01]  /*1e8b0*/  MUFU.TANH R62, R62 ;  /* 0x0000003e003e7308 */ /* 0x000ea20000002400 */
[----:B------:R-:W5:Y:S01]  /*1e8c0*/  SHFL.IDX PT, R44, R115, RZ, 0x1c1f ;  /* 0x001c1fff732c7589 */ /* 0x000f6200000e0000 */
[----:B------:R-:W-:-:S05]  /*1e8d0*/  @!P0 VIADD R45, R45, 0x28840 ;  /* 0x000288402d2d8836 */ /* 0x000fca0000000000 */
[----:B------:R-:W-:Y:S01]  /*1e8e0*/  @!P0 PRMT R45, RZ, 0x654, R45 ;  /* 0x00000654ff2d8816 */ /* 0x000fe2000000002d */
        /* <DEDUP_REMOVED lines=15> */
[----:B------:R-:W-:Y:S02]  /*1e9e0*/  IMAD R185, R0, -0xc0, RZ ;  /* 0xffffff4000b97824 */ /* 0x000fe400078e02ff */
[----:B------:R-:W-:-:S03]  /*1e9f0*/  FMUL.FTZ R184, R2, R116 ;  /* 0x0000007402b87220 */ /* 0x000fc60000410000 */
[----:B------:R-:W0:Y:S01]  /*1ea00*/  MUFU.TANH R77, R77 ;  /* 0x0000004d004d7308 */ /* 0x000e220000002400 */
[----:B------:R0:W-:Y:S06]  /*1ea10*/  BAR.ARV R189, 0x100 ;  /* 0x000400bd0000751d */ /* 0x0001ec0000002000 */
[----:B------:R-:W-:Y:S01]  /*1ea20*/  VIADD R116, R185, 0x1 ;  /* 0x00000001b9747836 */ /* 0x000fe20000000000 */
[----:B------:R-:W0:Y:S01]  /*1ea30*/  MUFU.TANH R78, R78 ;  /* 0x0000004e004e7308 */ /* 0x000e220000002400 */
[----:B------:R0:W-:Y:S02]  /*1ea40*/  @!P0 SYNCS.ARRIVE.TRANS64.RED.A1T0 RZ, [R45+URZ], RZ ;  /* 0x000000ff2dff89a7 */ /* 0x0001e4000810043f */
[----:B------:R-:W-:-:S05]  /*1ea50*/  IMAD R116, R219, -0x2, R116 ;  /* 0xfffffffedb747824 */ /* 0x000fca00078e0274 */
[----:B------:R-:W0:Y:S01]  /*1ea60*/  MUFU.TANH R79, R79 ;  /* 0x0000004f004f7308 */ /* 0x000e220000002400 */
[----:B------:R-:W-:Y:S01]  /*1ea70*/  IADD3 R186, -R214, R116, R215 ;  /* 0x00000074d6ba7210 */ /* 0x000fe20007ffe1d7 */
[----:B------:R-:W-:-:S04]  /*1ea80*/  VIADD R116, R116, 0xffffffff ;  /* 0xffffffff74747836 */ /* 0x000fc80000000000 */
[C---:B------:R-:W-:Y:S02]  /*1ea90*/  VIADD R187, R186.reuse, UR25 ;  /* 0x00000019babb7c36 */ /* 0x040fe40008000000 */
[----:B------:R-:W0:Y:S01]  /*1eaa0*/  MUFU.TANH R80, R80 ;  /* 0x0000005000507308 */ /* 0x000e220000002400 */
[----:B------:R-:W-:Y:S02]  /*1eab0*/  VIADD R186, R186, UR27 ;  /* 0x0000001bbaba7c36 */ /* 0x000fe40008000000 */
[--C-:B-----5:R-:W-:Y:S02]  /*1eac0*/  IMAD.IADD R119, R187, 0x1, R44.reuse ;  /* 0x00000001bb777824 */ /* 0x120fe400078e022c */
[----:B------:R-:W-:-:S03]  /*1ead0*/  IMAD.IADD R118, R186, 0x1, R44 ;  /* 0x00000001ba767824 */ /* 0x000fc600078e022c */
        /* <DEDUP_REMOVED lines=34> */
[----:B0-----:R-:W-:Y:S01]  /*1ed00*/  IMAD.U32 R189, RZ, RZ, UR4 ;  /* 0x00000004ffbd7e24 */ /* 0x001fe2000f8e00ff */
[----:B------:R-:W-:-:S04]  /*1ed10*/  LOP3.LUT R191, RZ, R191, RZ, 0x33, !PT ;  /* 0x000000bfffbf7212 */ /* 0x000fc800078e33ff */
[----:B------:R-:W-:-:S13]  /*1ed20*/  ISETP.NE.AND P1, PT, R189, 0x1, PT ;  /* 0x00000001bd00780c */ /* 0x000fda0003f25270 */
[----:B------:R-:W0:Y:S02]  /*1ed30*/  @P1 LDC.64 R44, c[0x0][0x9e8] ;  /* 0x00027a00ff2c1b82 */ /* 0x000e240000000a00 */
[----:B0-----:R-:W-:-:S05]  /*1ed40*/  @P1 IMAD.HI.U32 R44, R191, R44, RZ ;  /* 0x0000002cbf2c1227 */ /* 0x001fca00078e00ff */
[----:B------:R-:W-:-:S04]  /*1ed50*/  @P1 SHF.R.U32.HI R191, RZ, R45, R44 ;  /* 0x0000002dffbf1219 */ /* 0x000fc8000001162c */
[----:B------:R-:W-:Y:S01]  /*1ed60*/  LOP3.LUT R191, RZ, R191, RZ, 0x33, !PT ;  /* 0x000000bfffbf7212 */ /* 0x000fe200078e33ff */
[----:B------:R-:W-:Y:S06]  /*1ed70*/  BRA `(.L_x_1474) ;  /* 0x0000000000147947 */ /* 0x000fec0003800000 */
.L_x_1473:
[----:B0-----:R-:W-:-:S05]  /*1ed80*/  IMAD.U32 R189, RZ, RZ, UR4 ;  /* 0x00000004ffbd7e24 */ /* 0x001fca000f8e00ff */
[----:B------:R-:W-:-:S13]  /*1ed90*/  ISETP.NE.AND P1, PT, R189, 0x1, PT ;  /* 0x00000001bd00780c */ /* 0x000fda0003f25270 */
[----:B------:R-:W0:Y:S02]  /*1eda0*/  @P1 LDC.64 R44, c[0x0][0x9e8] ;  /* 0x00027a00ff2c1b82 */ /* 0x000e240000000a00 */
[----:B0-----:R-:W-:-:S05]  /*1edb0*/  @P1 IMAD.HI.U32 R44, R191, R44, RZ ;  /* 0x0000002cbf2c1227 */ /* 0x001fca00078e00ff */
[----:B------:R-:W-:-:S07]  /*1edc0*/  @P1 SHF.R.U32.HI R191, RZ, R45, R44 ;  /* 0x0000002dffbf1219 */ /* 0x000fce000001162c */
.L_x_1474:
[----:B------:R-:W-:Y:S05]  /*1edd0*/  BSYNC B0 ;  /* 0x0000000000007941 */ /* 0x000fea0003800000 */
.L_x_1472:
[----:B------:R-:W-:-:S05]  /*1ede0*/  IMAD R44, R191, R189, R116 ;  /* 0x000000bdbf2c7224 */ /* 0x000fca00078e0274 */
[----:B------:R-:W-:Y:S02]  /*1edf0*/  VIADDMNMX R119, R44, R189, R119, PT ;  /* 0x000000bd2c777246 */ /* 0x000fe40003800177 */
[----:B------:R-:W-:-:S07]  /*1ee00*/  VIMNMX R118, R118, R44, !PT ;  /* 0x0000002c76767248 */ /* 0x000fce0007fe0100 */
.L_x_1471:
[----:B0-----:R-:W2:Y:S01]  /*1ee10*/  LDL.LU R189, [R1] ;  /* 0x0000000001bd7983 */ /* 0x001ea20000300800 */
[C---:B------:R-:W-:Y:S02]  /*1ee20*/  ISETP.GE.AND P1, PT, R185.reuse, 0x2, PT ;  /* 0x00000002b900780c */ /* 0x040fe40003f26270 */
[----:B------:R-:W-:Y:S01]  /*1ee30*/  ISETP.GE.AND P3, PT, R185, 0x9, PT ;  /* 0x00000009b900780c */ /* 0x000fe20003f66270 */
[----:B------:R-:W0:Y:S01]  /*1ee40*/  SHFL.IDX PT, R115, R115, 0x1, 0x1c1f ;  /* 0x003c1f0073737f89 */ /* 0x000e2200000e0000 */
[----:B------:R-:W-:Y:S02]  /*1ee50*/  ISETP.GT.AND P2, PT, R118, 0x1, !P1 ;  /* 0x000000017600780c */ /* 0x000fe40004f44270 */
[----:B------:R-:W-:Y:S02]  /*1ee60*/  LOP3.LUT R16, R16, 0xfffffdff, RZ, 0xc0, !PT ;  /* 0xfffffdff10107812 */ /* 0x000fe400078ec0ff */
[----:B------:R-:W-:-:S04]  /*1ee70*/  ISETP.LT.OR P2, PT, R119, 0x2, P2 ;  /* 0x000000027700780c */ /* 0x000fc80001741670 */
[----:B------:R-:W-:Y:S02]  /*1ee80*/  FSEL R21, R21, -INF , !P2 ;  /* 0xff80000015157808 */ /* 0x000fe40005000000 */
[----:B------:R-:W-:-:S04]  /*1ee90*/  ISETP.GT.AND P2, PT, R118, 0x8, !P3 ;  /* 0x000000087600780c */ /* 0x000fc80005f44270 */
[----:B------:R-:W-:-:S04]  /*1eea0*/  ISETP.LT.OR P2, PT, R119, 0x9, P2 ;  /* 0x000000097700780c */ /* 0x000fc80001741670 */
[----:B------:R-:W-:Y:S01]  /*1eeb0*/  FSEL R25, R25, -INF , !P2 ;  /* 0xff80000019197808 */ /* 0x000fe20005000000 */
[--C-:B0-----:R-:W-:Y:S02]  /*1eec0*/  IMAD.IADD R187, R187, 0x1, R115.reuse ;  /* 0x00000001bbbb7824 */ /* 0x101fe400078e0273 */
        /* <DEDUP_REMOVED lines=271> */
[----:B------:R-:W-:-:S13]  /*1ffc0*/  ISETP.GE.AND P6, PT, R190, 0x1, PT ;  /* 0x00000001be00780c */ /* 0x000fda0003fc6270 */
        /* <DEDUP_REMOVED lines=13> */
.L_x_1477:
[----:B------:R-:W-:-:S05]  /*200a0*/  IMAD.U32 R118, RZ, RZ, UR4 ;  /* 0x00000004ff767e24 */ /* 0x000fca000f8e00ff */
[----:B------:R-:W-:-:S13]  /*200b0*/  ISETP.NE.AND P6, PT, R118, 0x1, PT ;  /* 0x000000017600780c */ /* 0x000fda0003fc5270 */
[----:B------:R-:W0:Y:S02]  /*200c0*/  @P6 LDC.64 R14, c[0x0][0x9e8] ;  /* 0x00027a00ff0e6b82 */ /* 0x000e240000000a00 */
[----:B0-----:R-:W-:-:S05]  /*200d0*/  @P6 IMAD.HI.U32 R14, R115, R14, RZ ;  /* 0x0000000e730e6227 */ /* 0x001fca00078e00ff */
[----:B------:R-:W-:-:S07]  /*200e0*/  @P6 SHF.R.U32.HI R115, RZ, R15, R14 ;  /* 0x0000000fff736219 */ /* 0x000fce000001160e */
.L_x_1478:
[----:B------:R-:W-:Y:S05]  /*200f0*/  BSYNC B0 ;  /* 0x0000000000007941 */ /* 0x000fea0003800000 */
.L_x_1476:
[----:B------:R-:W-:-:S05]  /*20100*/  IMAD R115, R115, R118, R116 ;  /* 0x0000007673737224 */ /* 0x000fca00078e0274 */
[----:B------:R-:W-:Y:S02]  /*20110*/  VIADDMNMX R187, R115, R118, R187, PT ;  /* 0x0000007673bb7246 */ /* 0x000fe400038001bb */
[----:B------:R-:W-:-:S07]  /*20120*/  VIMNMX R186, R186, R115, !PT ;  /* 0x00000073baba7248 */ /* 0x000fce0007fe0100 */
.L_x_1475:
        /* <DEDUP_REMOVED lines=244> */
[----:B------:R-:W-:Y:S02]  /*21070*/  FSEL R113, R113, -INF , !P2 ;  /* 0xff80000071717808 */ /* 0x000fe40005000000 */
[----:B------:R-:W-:Y:S01]  /*21080*/  ISETP.NE.AND P3, PT, R189, 0x3, PT ;  /* 0x00000003bd00780c */ /* 0x000fe20003f65270 */
[----:B------:R-:W-:-:S01]  /*21090*/  FFMA.FTZ R45, R45, UR28, -R14 ;  /* 0x0000001c2d2d7c23 */ /* 0x000fc2000801080e */
[--C-:B------:R-:W-:Y:S01]  /*210a0*/  FFMA.FTZ R116, R21, UR28, -R14.reuse ;  /* 0x0000001c15747c23 */ /* 0x100fe2000801080e */
[----:B------:R-:W-:-:S01]  /*210b0*/  FFMA.FTZ R21, R25, UR28, -R14 ;  /* 0x0000001c19157c23 */ /* 0x000fc2000801080e */
[--C-:B------:R-:W-:Y:S01]  /*210c0*/  FFMA.FTZ R25, R29, UR28, -R14.reuse ;  /* 0x0000001c1d197c23 */ /* 0x100fe2000801080e */
        /* <DEDUP_REMOVED lines=12> */
[----:B------:R-:W-:Y:S01]  /*21190*/  FSEL R111, R227, RZ, P1 ;  /* 0x000000ffe36f7208 */ /* 0x000fe20000800000 */
[----:B------:R-:W-:Y:S01]  /*211a0*/  MUFU.EX2 R116, R116 ;  /* 0x0000007400747308 */ /* 0x000fe20000000800 */
        /* <DEDUP_REMOVED lines=81> */
[----:B------:R-:W-:Y:S02]  /*216c0*/  MUFU.EX2 R51, R51 ;  /* 0x0000003300337308 */ /* 0x000fe40000000800 */
[----:B------:R-:W-:-:S04]  /*216d0*/  FMNMX.FTZ R118, R98, R79, !PT ;  /* 0x0000004f62767209 */ /* 0x000fc80007810000 */
[----:B------:R-:W-:Y:S02]  /*216e0*/  FMNMX.FTZ R118, R99, R118, !PT ;  /* 0x0000007663767209 */ /* 0x000fe40007810000 */
[----:B------:R1:W-:Y:S02]  /*216f0*/  MUFU.EX2 R79, R115 ;  /* 0x00000073004f7308 */ /* 0x0003e40000000800 */
[----:B0-----:R-:W-:-:S04]  /*21700*/  FMNMX.FTZ R83, R103, R118, !PT ;  /* 0x0000007667537209 */ /* 0x001fc80007810000 */
[----:B------:R-:W-:Y:S01]  /*21710*/  FMNMX.FTZ R186, R104, R83, !PT ;  /* 0x0000005368ba7209 */ /* 0x000fe20007810000 */
[----:B------:R-:W-:-:S01]  /*21720*/  FFMA.FTZ R83, R92, UR28, -R14 ;  /* 0x0000001c5c537c23 */ /* 0x000fc2000801080e */
[----:B------:R-:W-:Y:S01]  /*21730*/  MUFU.EX2 R60, R60 ;  /* 0x0000003c003c7308 */ /* 0x000fe20000000800 */
[----:B-1----:R-:W-:-:S01]  /*21740*/  FFMA.FTZ R115, R96, UR28, -R14 ;  /* 0x0000001c60737c23 */ /* 0x002fc2000801080e */
[----:B------:R-:W-:-:S04]  /*21750*/  FMNMX.FTZ R87, R105, R186, !PT ;  /* 0x000000ba69577209 */ /* 0x000fc80007810000 */
[----:B------:R-:W-:Y:S02]  /*21760*/  FMNMX.FTZ R92, R106, R87, !PT ;  /* 0x000000576a5c7209 */ /* 0x000fe40007810000 */
[----:B------:R-:W-:Y:S02]  /*21770*/  MUFU.EX2 R55, R55 ;  /* 0x0000003700377308 */ /* 0x000fe40000000800 */
[----:B------:R-:W-:-:S04]  /*21780*/  FMNMX.FTZ R87, R109, R92, !PT ;  /* 0x0000005c6d577209 */ /* 0x000fc80007810000 */
[----:B------:R-:W-:Y:S02]  /*21790*/  FMNMX.FTZ R87, R110, R87, !PT ;  /* 0x000000576e577209 */ /* 0x000fe40007810000 */
[----:B------:R-:W-:Y:S02]  /*217a0*/  MUFU.EX2 R92, R93 ;  /* 0x0000005d005c7308 */ /* 0x000fe40000000800 */
[----:B------:R-:W-:-:S04]  /*217b0*/  FMNMX.FTZ R96, R114, R87, !PT ;  /* 0x0000005772607209 */ /* 0x000fc80007810000 */
[----:B------:R-:W-:Y:S01]  /*217c0*/  FMNMX.FTZ R119, R113, R96, !PT ;  /* 0x0000006071777209 */ /* 0x000fe20007810000 */
[----:B------:R-:W-:-:S01]  /*217d0*/  FFMA.FTZ R96, R97, UR28, -R14 ;  /* 0x0000001c61607c23 */ /* 0x000fc2000801080e */
[----:B------:R0:W-:Y:S01]  /*217e0*/  MUFU.EX2 R87, R115 ;  /* 0x0000007300577308 */ /* 0x0001e20000000800 */
[----:B------:R-:W-:-:S01]  /*217f0*/  FFMA.FTZ R97, R102, UR28, -R14 ;  /* 0x0000001c66617c23 */ /* 0x000fc2000801080e */
[--C-:B------:R-:W-:Y:S01]  /*21800*/  FFMA.FTZ R102, R108, UR28, -R14.reuse ;  /* 0x0000001c6c667c23 */ /* 0x100fe2000801080e */
[----:B------:R-:W0:Y:S01]  /*21810*/  SHFL.BFLY PT, R186, R119, 0x2, 0x1f ;  /* 0x0c401f0077ba7f89 */ /* 0x000e2200000e0000 */
[----:B------:R-:W-:-:S01]  /*21820*/  FFMA.FTZ R108, R112, UR28, -R14 ;  /* 0x0000001c706c7c23 */ /* 0x000fc2000801080e */
[----:B------:R-:W-:-:S03]  /*21830*/  FADD.FTZ R112, -R111, R228 ;  /* 0x000000e46f707221 */ /* 0x000fc60000010100 */
[----:B------:R-:W-:Y:S01]  /*21840*/  MUFU.EX2 R93, R185 ;  /* 0x000000b9005d7308 */ /* 0x000fe20000000800 */
[----:B------:R-:W-:-:S07]  /*21850*/  FMUL.FTZ R112, R112, UR28 ;  /* 0x0000001c70707c20 */ /* 0x000fce0008410000 */
[----:B------:R-:W1:Y:S08]  /*21860*/  MUFU.EX2 R112, R112 ;  /* 0x0000007000707308 */ /* 0x000e700000000800 */
[----:B------:R-:W-:Y:S01]  /*21870*/  MUFU.EX2 R64, R64 ;  /* 0x0000004000407308 */ /* 0x000fe20000000800 */
[----:B0-----:R-:W-:Y:S01]  /*21880*/  FMNMX.FTZ R115, R119, R186, !PT ;  /* 0x000000ba77737209 */ /* 0x001fe20007810000 */
[----:B------:R-:W-:-:S04]  /*21890*/  FFMA.FTZ R119, R117, UR28, -R14 ;  /* 0x0000001c75777c23 */ /* 0x000fc8000801080e */
[----:B------:R-:W0:Y:S02]  /*218a0*/  SHFL.BFLY PT, R186, R115, 0x1, 0x1f ;  /* 0x0c201f0073ba7f89 */ /* 0x000e2400000e0000 */
[----:B------:R2:W-:Y:S08]  /*218b0*/  MUFU.EX2 R111, R119 ;  /* 0x00000077006f7308 */ /* 0x0005f00000000800 */
[----:B------:R3:W-:Y:S08]  /*218c0*/  MUFU.EX2 R14, R184 ;  /* 0x000000b8000e7308 */ /* 0x0007f00000000800 */
[----:B------:R-:W-:Y:S01]  /*218d0*/  MUFU.EX2 R59, R59 ;  /* 0x0000003b003b7308 */ /* 0x000fe20000000800 */
[----:B0-----:R-:W-:Y:S01]  /*218e0*/  FMNMX.FTZ R221, R115, R186, !PT ;  /* 0x000000ba73dd7209 */ /* 0x001fe20007810000 */
[----:B------:R-:W-:-:S06]  /*218f0*/  IMAD.U32 R186, RZ, RZ, UR28 ;  /* 0x0000001cffba7e24 */ /* 0x000fcc000f8e00ff */
[----:B------:R-:W-:Y:S01]  /*21900*/  MUFU.EX2 R68, R68 ;  /* 0x0000004400447308 */ /* 0x000fe20000000800 */
[C---:B------:R-:W-:Y:S01]  /*21910*/  FSETP.NEU.FTZ.AND P1, PT, R221.reuse, -INF , PT ;  /* 0xff800000dd00780b */ /* 0x040fe20003f3d000 */
[----:B------:R-:W-:-:S05]  /*21920*/  FFMA.FTZ R115, R221, R186, -8 ;  /* 0xc1000000dd737423 */ /* 0x000fca00000100ba */
        /* <DEDUP_REMOVED lines=23> */
[----:B------:R-:W-:Y:S01]  /*21aa0*/  FSEL R66, R221, RZ, P1 ;  /* 0x000000ffdd427208 */ /* 0x000fe20000800000 */
[----:B------:R-:W-:-:S01]  /*21ab0*/  FFMA.FTZ R20, R20, UR28, -R115 ;  /* 0x0000001c14147c23 */ /* 0x000fc20008010873 */
[----:B------:R-:W-:Y:S01]  /*21ac0*/  MUFU.EX2 R117, R117 ;  /* 0x0000007500757308 */ /* 0x000fe20000000800 */
[----:B------:R-:W-:-:S01]  /*21ad0*/  FFMA.FTZ R89, R89, UR28, -R115 ;  /* 0x0000001c59597c23 */ /* 0x000fc20008010873 */
[----:B------:R-:W-:Y:S01]  /*21ae0*/  FFMA.FTZ R91, R91, UR28, -R115 ;  /* 0x0000001c5b5b7c23 */ /* 0x000fe20008010873 */
[----:B--2---:R-:W-:-:S01]  /*21af0*/  FADD.FTZ R119, -R66, R229 ;  /* 0x000000e542777221 */ /* 0x004fc20000010100 */
[--C-:B------:R-:W-:Y:S01]  /*21b00*/  FFMA.FTZ R66, R69, UR28, -R115.reuse ;  /* 0x0000001c45427c23 */ /* 0x100fe20008010873 */
[----:B------:R-:W-:-:S01]  /*21b10*/  FFMA.FTZ R95, R95, UR28, -R115 ;  /* 0x0000001c5f5f7c23 */ /* 0x000fc20008010873 */
[--C-:B------:R-:W-:Y:S01]  /*21b20*/  FFMA.FTZ R99, R99, UR28, -R115.reuse ;  /* 0x0000001c63637c23 */ /* 0x100fe20008010873 */
[----:B------:R-:W-:Y:S01]  /*21b30*/  FMUL.FTZ R69, R119, UR28 ;  /* 0x0000001c77457c20 */ /* 0x000fe20008410000 */
[----:B------:R-:W-:Y:S01]  /*21b40*/  MUFU.EX2 R20, R20 ;  /* 0x0000001400147308 */ /* 0x000fe20000000800 */
[----:B------:R-:W-:-:S01]  /*21b50*/  FFMA.FTZ R119, R70, UR28, -R115 ;  /* 0x0000001c46777c23 */ /* 0x000fc20008010873 */
[--C-:B------:R-:W-:Y:S01]  /*21b60*/  FFMA.FTZ R70, R73, UR28, -R115.reuse ;  /* 0x0000001c49467c23 */ /* 0x100fe20008010873 */
[----:B------:R-:W-:-:S01]  /*21b70*/  FFMA.FTZ R73, R74, UR28, -R115 ;  /* 0x0000001c4a497c23 */ /* 0x000fc20008010873 */
[----:B------:R-:W-:Y:S01]  /*21b80*/  FFMA.FTZ R74, R77, UR28, -R115 ;  /* 0x0000001c4d4a7c23 */ /* 0x000fe20008010873 */
[----:B-1----:R-:W-:-:S01]  /*21b90*/  FFMA.FTZ R77, R112, R4, R15 ;  /* 0x00000004704d7223 */ /* 0x002fc2000001000f */
[----:B------:R-:W-:-:S02]  /*21ba0*/  FFMA.FTZ R113, R113, UR28, -R115 ;  /* 0x0000001c71717c23 */ /* 0x000fc40008010873 */
[----:B------:R-:W0:Y:S01]  /*21bb0*/  MUFU.EX2 R69, R69 ;  /* 0x0000004500457308 */ /* 0x000e220000000800 */
[----:B---3--:R-:W-:-:S01]  /*21bc0*/  FADD.FTZ R184, R116, R77 ;  /* 0x0000004d74b87221 */ /* 0x008fc20000010000 */
[--C-:B------:R-:W-:Y:S01]  /*21bd0*/  FFMA.FTZ R77, R78, UR28, -R115.reuse ;  /* 0x0000001c4e4d7c23 */ /* 0x100fe20008010873 */
[----:B------:R-:W-:-:S02]  /*21be0*/  FFMA.FTZ R78, R81, UR28, -R115 ;  /* 0x0000001c514e7c23 */ /* 0x000fc40008010873 */
[----:B------:R-:W-:-:S03]  /*21bf0*/  FADD.FTZ R185, R21, R184 ;  /* 0x000000b815b97221 */ /* 0x000fc60000010000 */
[----:B------:R-:W1:Y:S01]  /*21c00*/  MUFU.EX2 R24, R24 ;  /* 0x0000001800187308 */ /* 0x000e620000000800 */
[----:B------:R-:W-:-:S04]  /*21c10*/  FADD.FTZ R184, R26, R185 ;  /* 0x000000b91ab87221 */ /* 0x000fc80000010000 */
[----:B------:R-:W-:-:S03]  /*21c20*/  FADD.FTZ R81, R25, R184 ;  /* 0x000000b819517221 */ /* 0x000fc60000010000 */
[----:B------:R-:W2:Y:S01]  /*21c30*/  MUFU.EX2 R27, R27 ;  /* 0x0000001b001b7308 */ /* 0x000ea20000000800 */
[----:B0-----:R-:W-:-:S01]  /*21c40*/  FFMA.FTZ R4, R69, R3, R20 ;  /* 0x0000000345047223 */ /* 0x001fc20000010014 */
[----:B------:R-:W-:Y:S01]  /*21c50*/  FADD.FTZ R184, R30, R81 ;  /* 0x000000511eb87221 */ /* 0x000fe20000010000 */
[----:B------:R-:W-:-:S01]  /*21c60*/  FFMA.FTZ R81, R82, UR28, -R115 ;  /* 0x0000001c52517c23 */ /* 0x000fc20008010873 */
[----:B------:R-:W-:Y:S01]  /*21c70*/  FFMA.FTZ R82, R85, UR28, -R115 ;  /* 0x0000001c55527c23 */ /* 0x000fe20008010873 */
[----:B------:R-:W-:-:S01]  /*21c80*/  FADD.FTZ R3, R117, R4 ;  /* 0x0000000475037221 */ /* 0x000fc20000010000 */
        /* <DEDUP_REMOVED lines=8> */
[----:B------:R-:W-:-:S01]  /*21d10*/  FFMA.FTZ R85, R86, UR28, -R115 ;  /* 0x0000001c56557c23 */ /* 0x000fc20008010873 */
[----:B------:R-:W-:Y:S02]  /*21d20*/  FFMA.FTZ R86, R88, UR28, -R115 ;  /* 0x0000001c58567c23 */ /* 0x000fe40008010873 */
[----:B------:R-:W-:-:S02]  /*21d30*/  FADD.FTZ R185, R37, R184 ;  /* 0x000000b825b97221 */ /* 0x000fc40000010000 */
[----:B------:R-:W2:Y:S01]  /*21d40*/  MUFU.EX2 R32, R32 ;  /* 0x0000002000207308 */ /* 0x000ea20000000800 */
[----:B0-----:R-:W-:-:S01]  /*21d50*/  FADD.FTZ R4, R28, R3 ;  /* 0x000000031c047221 */ /* 0x001fc20000010000 */
[----:B------:R-:W-:-:S04]  /*21d60*/  FADD.FTZ R184, R42, R185 ;  /* 0x000000b92ab87221 */ /* 0x000fc80000010000 */
[----:B------:R-:W-:Y:S02]  /*21d70*/  FADD.FTZ R185, R41, R184 ;  /* 0x000000b829b97221 */ /* 0x000fe40000010000 */
[----:B------:R-:W0:Y:S01]  /*21d80*/  MUFU.EX2 R35, R35 ;  /* 0x0000002300237308 */ /* 0x000e220000000800 */
[----:B-1----:R-:W-:-:S01]  /*21d90*/  FADD.FTZ R3, R31, R4 ;  /* 0x000000041f037221 */ /* 0x002fc20000010000 */
[----:B------:R-:W-:-:S04]  /*21da0*/  FADD.FTZ R88, R48, R185 ;  /* 0x000000b930587221 */ /* 0x000fc80000010000 */
[----:B------:R-:W-:Y:S01]  /*21db0*/  FADD.FTZ R185, R45, R88 ;  /* 0x000000582db97221 */ /* 0x000fe20000010000 */
[----:B------:R-:W-:-:S01]  /*21dc0*/  FFMA.FTZ R88, R90, UR28, -R115 ;  /* 0x0000001c5a587c23 */ /* 0x000fc20008010873 */
[----:B------:R-:W1:Y:S01]  /*21dd0*/  MUFU.EX2 R36, R36 ;  /* 0x0000002400247308 */ /* 0x000e620000000800 */
[----:B--2---:R-:W-:-:S01]  /*21de0*/  FADD.FTZ R4, R32, R3 ;  /* 0x0000000320047221 */ /* 0x004fc20000010000 */
[----:B------:R-:W-:-:S04]  /*21df0*/  FADD.FTZ R184, R52, R185 ;  /* 0x000000b934b87221 */ /* 0x000fc80000010000 */
[----:B------:R-:W-:Y:S02]  /*21e00*/  FADD.FTZ R185, R47, R184 ;  /* 0x000000b82fb97221 */ /* 0x000fe40000010000 */
[----:B------:R-:W2:Y:S01]  /*21e10*/  MUFU.EX2 R39, R39 ;  /* 0x0000002700277308 */ /* 0x000ea20000000800 */
[----:B0-----:R-:W-:-:S01]  /*21e20*/  FADD.FTZ R3, R35, R4 ;  /* 0x0000000423037221 */ /* 0x001fc20000010000 */
[----:B------:R-:W-:-:S04]  /*21e30*/  FADD.FTZ R90, R56, R185 ;  /* 0x000000b9385a7221 */ /* 0x000fc80000010000 */
[----:B------:R-:W-:Y:S01]  /*21e40*/  FADD.FTZ R185, R51, R90 ;  /* 0x0000005a33b97221 */ /* 0x000fe20000010000 */
[----:B------:R-:W-:-:S01]  /*21e50*/  FFMA.FTZ R90, R94, UR28, -R115 ;  /* 0x0000001c5e5a7c23 */ /* 0x000fc20008010873 */
[----:B------:R-:W0:Y:S01]  /*21e60*/  MUFU.EX2 R40, R40 ;  /* 0x0000002800287308 */ /* 0x000e220000000800 */
[----:B-1----:R-:W-:-:S01]  /*21e70*/  FADD.FTZ R4, R36, R3 ;  /* 0x0000000324047221 */ /* 0x002fc20000010000 */
[----:B------:R-:W-:-:S04]  /*21e80*/  FADD.FTZ R184, R60, R185 ;  /* 0x000000b93cb87221 */ /* 0x000fc80000010000 */
[----:B------:R-:W-:Y:S02]  /*21e90*/  FADD.FTZ R185, R55, R184 ;  /* 0x000000b837b97221 */ /* 0x000fe40000010000 */
[----:B------:R-:W1:Y:S01]  /*21ea0*/  MUFU.EX2 R43, R43 ;  /* 0x0000002b002b7308 */ /* 0x000e620000000800 */
[----:B--2---:R-:W-:-:S01]  /*21eb0*/  FADD.FTZ R3, R39, R4 ;  /* 0x0000000427037221 */ /* 0x004fc20000010000 */
[----:B------:R-:W-:-:S04]  /*21ec0*/  FADD.FTZ R94, R64, R185 ;  /* 0x000000b9405e7221 */ /* 0x000fc80000010000 */
[----:B------:R-:W-:Y:S01]  /*21ed0*/  FADD.FTZ R185, R59, R94 ;  /* 0x0000005e3bb97221 */ /* 0x000fe20000010000 */
[----:B------:R-:W-:-:S01]  /*21ee0*/  FFMA.FTZ R94, R98, UR28, -R115 ;  /* 0x0000001c625e7c23 */ /* 0x000fc20008010873 */
[----:B------:R-:W2:Y:S01]  /*21ef0*/  MUFU.EX2 R46, R46 ;  /* 0x0000002e002e7308 */ /* 0x000ea20000000800 */
[----:B0-----:R-:W-:-:S01]  /*21f00*/  FADD.FTZ R4, R40, R3 ;  /* 0x0000000328047221 */ /* 0x001fc20000010000 */
[----:B------:R-:W-:-:S04]  /*21f10*/  FADD.FTZ R184, R68, R185 ;  /* 0x000000b944b87221 */ /* 0x000fc80000010000 */
[----:B------:R-:W-:Y:S02]  /*21f20*/  FADD.FTZ R185, R63, R184 ;  /* 0x000000b83fb97221 */ /* 0x000fe40000010000 */
        /* <DEDUP_REMOVED lines=47> */
[--C-:B------:R-:W-:Y:S01]  /*22220*/  FFMA.FTZ R103, R104, UR28, -R115.reuse ;  /* 0x0000001c68677c23 */ /* 0x100fe20008010873 */
[----:B------:R-:W-:-:S02]  /*22230*/  FFMA.FTZ R104, R105, UR28, -R115 ;  /* 0x0000001c69687c23 */ /* 0x000fc40008010873 */
[----:B------:R-:W-:-:S03]  /*22240*/  FADD.FTZ R185, R75, R184 ;  /* 0x000000b84bb97221 */ /* 0x000fc60000010000 */
[----:B------:R-:W2:Y:S01]  /*22250*/  MUFU.EX2 R84, R84 ;  /* 0x0000005400547308 */ /* 0x000ea20000000800 */
[----:B0-----:R-:W-:-:S07]  /*22260*/  FADD.FTZ R3, R81, R4 ;  /* 0x0000000451037221 */ /* 0x001fce0000010000 */
[----:B------:R-:W0:Y:S01]  /*22270*/  MUFU.EX2 R85, R85 ;  /* 0x0000005500557308 */ /* 0x000e220000000800 */
[----:B-1----:R-:W-:-:S07]  /*22280*/  FADD.FTZ R4, R82, R3 ;  /* 0x0000000352047221 */ /* 0x002fce0000010000 */
[----:B------:R-:W1:Y:S01]  /*22290*/  MUFU.EX2 R86, R86 ;  /* 0x0000005600567308 */ /* 0x000e620000000800 */
[----:B--2---:R-:W-:-:S04]  /*222a0*/  FADD.FTZ R184, R84, R185 ;  /* 0x000000b954b87221 */ /* 0x004fc80000010000 */
[----:B------:R-:W-:-:S03]  /*222b0*/  FADD.FTZ R105, R79, R184 ;  /* 0x000000b84f697221 */ /* 0x000fc60000010000 */
[----:B------:R-:W2:Y:S01]  /*222c0*/  MUFU.EX2 R118, R188 ;  /* 0x000000bc00767308 */ /* 0x000ea20000000800 */
[----:B0-----:R-:W-:-:S07]  /*222d0*/  FADD.FTZ R3, R85, R4 ;  /* 0x0000000455037221 */ /* 0x001fce0000010000 */
[----:B------:R-:W0:Y:S01]  /*222e0*/  MUFU.EX2 R89, R89 ;  /* 0x0000005900597308 */ /* 0x000e220000000800 */
[----:B-1----:R-:W-:-:S07]  /*222f0*/  FADD.FTZ R4, R86, R3 ;  /* 0x0000000356047221 */ /* 0x002fce0000010000 */
[----:B------:R-:W1:Y:S01]  /*22300*/  MUFU.EX2 R83, R83 ;  /* 0x0000005300537308 */ /* 0x000e620000000800 */
[----:B--2---:R-:W-:-:S01]  /*22310*/  FADD.FTZ R184, R118, R105 ;  /* 0x0000006976b87221 */ /* 0x004fc20000010000 */
[--C-:B------:R-:W-:Y:S01]  /*22320*/  FFMA.FTZ R105, R106, UR28, -R115.reuse ;  /* 0x0000001c6a697c23 */ /* 0x100fe20008010873 */
[----:B------:R-:W-:-:S05]  /*22330*/  FFMA.FTZ R106, R109, UR28, -R115 ;  /* 0x0000001c6d6a7c23 */ /* 0x000fca0008010873 */
[----:B------:R-:W2:Y:S01]  /*22340*/  MUFU.EX2 R88, R88 ;  /* 0x0000005800587308 */ /* 0x000ea20000000800 */
[----:B0-----:R-:W-:-:S07]  /*22350*/  FADD.FTZ R3, R89, R4 ;  /* 0x0000000459037221 */ /* 0x001fce0000010000 */
[----:B------:R-:W0:Y:S01]  /*22360*/  MUFU.EX2 R91, R91 ;  /* 0x0000005b005b7308 */ /* 0x000e220000000800 */
[----:B-1----:R-:W-:-:S04]  /*22370*/  FADD.FTZ R185, R83, R184 ;  /* 0x000000b853b97221 */ /* 0x002fc80000010000 */
[----:B------:R-:W-:-:S03]  /*22380*/  FADD.FTZ R184, R92, R185 ;  /* 0x000000b95cb87221 */ /* 0x000fc60000010000 */
        /* <DEDUP_REMOVED lines=44> */
[----:B------:R-:W-:-:S04]  /*22650*/  FADD.FTZ R4, R14, R115 ;  /* 0x000000730e047221 */ /* 0x000fc80000010000 */
[----:B------:R-:W-:Y:S01]  /*22660*/  FADD.FTZ R4, R111, R4 ;  /* 0x000000046f047221 */ /* 0x000fe20000010000 */
[----:B-1----:R-:W-:-:S04]  /*22670*/  FADD.FTZ R114, R110, R3 ;  /* 0x000000036e727221 */ /* 0x002fc80000010000 */
[----:B--2---:R-:W-:Y:S01]  /*22680*/  FADD.FTZ R3, R113, R114 ;  /* 0x0000007271037221 */ /* 0x004fe20000010000 */
[----:B------:R-:W-:Y:S06]  /*22690*/  @!P3 BRA `(.L_x_1479) ;  /* 0x000000000004b947 */ /* 0x000fec0003800000 */
[----:B------:R-:W-:Y:S01]  /*226a0*/  BPT.TRAP 0x1 ;  /* 0x000000040000795c */ /* 0x000fe20000300000 */
.L_x_1479:
[----:B------:R-:W-:Y:S01]  /*226b0*/  F2FP.SATFINITE.E4M3.F32.PACK_AB_MERGE_C R21, R26, R21, RZ ;  /* 0x000000151a15723e */ /* 0x000fe200048070ff */
[----:B------:R-:W-:Y:S01]  /*226c0*/  FMUL.FTZ R120, R120, R112 ;  /* 0x0000007078787220 */ /* 0x000fe20000410000 */
[----:B------:R-:W-:Y:S01]  /*226d0*/  F2FP.SATFINITE.E4M3.F32.PACK_AB_MERGE_C R111, R111, R14, RZ ;  /* 0x0000000e6f6f723e */ /* 0x000fe200048070ff */
[----:B------:R-:W-:Y:S01]  /*226e0*/  IMAD R14, R211, 0x8, R17 ;  /* 0x00000008d30e7824 */ /* 0x000fe200078e0211 */
[----:B------:R-:W-:Y:S01]  /*226f0*/  ISETP.GT.AND P1, PT, R0, R220, PT ;  /* 0x000000dc0000720c */ /* 0x000fe20003f24270 */
[----:B------:R-:W-:Y:S01]  /*22700*/  FMUL.FTZ R121, R121, R112 ;  /* 0x0000007079797220 */ /* 0x000fe20000410000 */
[----:B------:R-:W-:Y:S01]  /*22710*/  F2FP.SATFINITE.E4M3.F32.PACK_AB_MERGE_C R204, R116, R15, R21 ;  /* 0x0000000f74cc723e */ /* 0x000fe20004807015 */
        /* <DEDUP_REMOVED lines=118> */
.L_x_1461:
[----:B------:R-:W-:Y:S01]  /*22e80*/  IMAD.U32 R0, RZ, RZ, UR41 ;  /* 0x00000029ff007e24 */ /* 0x000fe2000f8e00ff */
[----:B------:R-:W-:Y:S05]  /*22e90*/  WARPSYNC.ALL ;  /* 0x0000000000007948 */ /* 0x000fea0003800000 */
[----:B------:R-:W-:Y:S06]  /*22ea0*/  BAR.ARV 0x8, 0x180 ;  /* 0x0206000000007b1d */ /* 0x000fec0000002000 */
[----:B------:R-:W-:-:S13]  /*22eb0*/  ISETP.NE.AND P1, PT, R0, 0x3, PT ;  /* 0x000000030000780c */ /* 0x000fda0003f25270 */
[----:B------:R-:W-:Y:S05]  /*22ec0*/  @!P1 BRA `(.L_x_1481) ;  /* 0x0000000000049947 */ /* 0x000fea0003800000 */
[----:B------:R-:W-:Y:S01]  /*22ed0*/  BPT.TRAP 0x1 ;  /* 0x000000040000795c */ /* 0x000fe20000300000 */
.L_x_1481:
[----:B------:R-:W-:Y:S01]  /*22ee0*/  IMAD R13, R211, 0x8, R17 ;  /* 0x00000008d30d7824 */ /* 0x000fe200078e0211 */
[----:B------:R-:W-:-:S04]  /*22ef0*/  SHF.L.U32 R0, R210, 0x1f, RZ ;  /* 0x0000001fd2007819 */ /* 0x000fc800000006ff */
[----:B------:R0:W1:Y:S01]  /*22f00*/  SYNCS.PHASECHK.TRANS64.TRYWAIT P0, [R13+URZ+0x28850], R0 ;  /* 0x028850000d0075a7 */ /* 0x000062000800017f */
[----:B------:R-:W-:Y:S05]  /*22f10*/  @!P1 BRA `(.L_x_1482) ;  /* 0x0000000000049947 */ /* 0x000fea0003800000 */
[----:B------:R-:W-:Y:S01]  /*22f20*/  BPT.TRAP 0x1 ;  /* 0x000000040000795c */ /* 0x000fe20000300000 */
.L_x_1482:
[----:B------:R-:W-:-:S05]  /*22f30*/  VIADD R17, R17, 0x400 ;  /* 0x0000040011117836 */ /* 0x000fca0000000000 */
[----:B------:R-:W-:-:S04]  /*22f40*/  SHF.R.U32.HI R17, RZ, 0x4, R17 ;  /* 0x00000004ff117819 */ /* 0x000fc80000011611 */
[----:B------:R-:W-:-:S04]  /*22f50*/  LOP3.LUT R17, R17, 0x3fff, RZ, 0xc0, !PT ;  /* 0x00003fff11117812 */ /* 0x000fc800078ec0ff */
[----:B------:R-:W-:Y:S01]  /*22f60*/  LOP3.LUT R6, R17, 0x10000, RZ, 0xfc, !PT ;  /* 0x0001000011067812 */ /* 0x000fe200078efcff */
[----:B-1----:R-:W-:Y:S06]  /*22f70*/  @P0 BRA `(.L_x_1483) ;  /* 0x0000000000080947 */ /* 0x002fec0003800000 */
[----:B------:R-:W1:Y:S02]  /*22f80*/  SYNCS.PHASECHK.TRANS64.TRYWAIT P0, [R13+URZ+0x28850], R0 ;  /* 0x028850000d0075a7 */ /* 0x000e64000800017f */
[----:B-1----:R-:W-:Y:S05]  /*22f90*/  @!P0 BRA `(.L_x_1484) ;  /* 0x000000b0000c8947 */ /* 0x002fea0003800000 */
.L_x_1483:
        /* <DEDUP_REMOVED lines=9> */
[----:B------:R-:W-:-:S04]  /*23030*/  ISETP.NE.U32.AND P0, PT, RZ, UR4, PT ;  /* 0x00000004ff007c0c */ /* 0x000fc8000bf05070 */
[----:B------:R-:W-:-:S07]  /*23040*/  ISETP.NE.AND.EX P0, PT, RZ, UR5, PT, P0 ;  /* 0x00000005ff007c0c */ /* 0x000fce000bf05300 */
[----:B------:R-:W-:Y:S01]  /*23050*/  QGMMA.64x128x32.F32.E4M3.E4M3 R120, R204, gdesc[UR4], R120, gsb0 ;  /* 0x01e00004cc787df3 */ /* 0x000fe20008000878 */
[----:B------:R-:W-:Y:S01]  /*23060*/  R2UR UR6, R8 ;  /* 0x00000000080672ca */ /* 0x000fe200000e0000 */
[----:B------:R-:W-:Y:S01]  /*23070*/  VIADD R8, R6, 0x200 ;  /* 0x0000020006087836 */ /* 0x000fe20000000000 */
[----:B------:R-:W-:Y:S01]  /*23080*/  R2UR UR7, R9 ;  /* 0x00000000090772ca */ /* 0x000fe200000e0000 */
[----:B------:R-:W-:Y:S02]  /*23090*/  IMAD.MOV.U32 R9, RZ, RZ, -0x7fffffe0 ;  /* 0x80000020ff097424 */ /* 0x000fe400078e00ff */
[----:B------:R-:W2:Y:S01]  /*230a0*/  @P0 LDC.64 R10, c[0x0][0x9d0] ;  /* 0x00027400ff0a0b82 */ /* 0x000ea20000000a00 */
[----:B------:R-:W-:Y:S02]  /*230b0*/  @P0 SHF.R.S32.HI R5, RZ, 0x1f, R223 ;  /* 0x0000001fff050819 */ /* 0x000fe400000114df */
[----:B------:R-:W-:Y:S01]  /*230c0*/  @P0 SHF.R.S32.HI R7, RZ, 0x1f, R222 ;  /* 0x0000001fff070819 */ /* 0x000fe200000114de */
[----:B------:R-:W-:-:S02]  /*230d0*/  WARPGROUP.DEPBAR.LE gsb0, 0x0 ;  /* 0x00008000000079c5 */ /* 0x000fc40000010000 */
[----:B------:R-:W-:-:S06]  /*230e0*/  WARPGROUP.ARRIVE ;  /* 0x00000000000079c5 */ /* 0x000fcc0000000000 */
[----:B------:R-:W-:Y:S01]  /*230f0*/  QGMMA.64x128x32.F32.E4M3.E4M3 R120, R200, gdesc[UR4], R120, gsb0 ;  /* 0x01e00004c8787df3 */ /* 0x000fe20008000878 */
[----:B------:R-:W-:Y:S02]  /*23100*/  R2UR UR6, R8 ;  /* 0x00000000080672ca */ /* 0x000fe400000e0000 */
[----:B------:R-:W-:Y:S02]  /*23110*/  R2UR UR7, R9 ;  /* 0x00000000090772ca */ /* 0x000fe400000e0000 */
[----:B------:R-:W0:Y:S02]  /*23120*/  @P0 LDC.64 R8, c[0x0][0x9c8] ;  /* 0x00027200ff080b82 */ /* 0x000e240000000a00 */
[----:B01----:R-:W-:-:S04]  /*23130*/  @P0 IMAD R0, R5, R8, RZ ;  /* 0x0000000805000224 */ /* 0x003fc800078e02ff */
[C---:B------:R-:W-:Y:S02]  /*23140*/  @P0 IMAD R5, R223.reuse, R9, R0 ;  /* 0x00000009df050224 */ /* 0x040fe400078e0200 */
[----:B------:R-:W-:-:S04]  /*23150*/  @P0 IMAD.WIDE.U32 R8, R223, R8, RZ ;  /* 0x00000008df080225 */ /* 0x000fc800078e00ff */
[-C--:B--2---:R-:W-:Y:S02]  /*23160*/  @P0 IMAD R0, R7, R10.reuse, RZ ;  /* 0x0000000a07000224 */ /* 0x084fe400078e02ff */
[----:B------:R-:W-:Y:S02]  /*23170*/  @P0 IMAD.IADD R9, R9, 0x1, R5 ;  /* 0x0000000109090824 */ /* 0x000fe400078e0205 */
[C---:B------:R-:W-:Y:S02]  /*23180*/  @P0 IMAD R5, R222.reuse, R11, R0 ;  /* 0x0000000bde050224 */ /* 0x040fe400078e0200 */
[----:B------:R-:W-:-:S04]  /*23190*/  @P0 IMAD.WIDE.U32 R8, R222, R10, R8 ;  /* 0x0000000ade080225 */ /* 0x000fc800078e0008 */
[----:B------:R-:W-:Y:S01]  /*231a0*/  @P0 IMAD.IADD R5, R9, 0x1, R5 ;  /* 0x0000000109050824 */ /* 0x000fe200078e0205 */
[C---:B------:R-:W-:Y:S01]  /*231b0*/  @P0 LEA R10, P1, R8.reuse, UR4, 0x2 ;  /* 0x00000004080a0c11 */ /* 0x040fe2000f8210ff */
[----:B------:R-:W-:Y:S02]  /*231c0*/  WARPGROUP.DEPBAR.LE gsb0, 0x0 ;  /* 0x00008000000079c5 */ /* 0x000fe40000010000 */
[----:B------:R-:W-:Y:S01]  /*231d0*/  WARPGROUP.ARRIVE ;  /* 0x00000000000079c5 */ /* 0x000fe20000000000 */
[----:B------:R-:W-:Y:S01]  /*231e0*/  @P0 LEA.HI.X R11, R8, UR5, R5, 0x2, P1 ;  /* 0x00000005080b0c11 */ /* 0x000fe200088f1405 */
[----:B------:R-:W-:Y:S02]  /*231f0*/  VIADD R8, R6, 0x202 ;  /* 0x0000020206087836 */ /* 0x000fe40000000000 */
[----:B------:R-:W-:Y:S02]  /*23200*/  IMAD.MOV.U32 R0, RZ, RZ, 0x3f800000 ;  /* 0x3f800000ff007424 */ /* 0x000fe400078e00ff */
[----:B------:R-:W-:Y:S01]  /*23210*/  QGMMA.64x128x32.F32.E4M3.E4M3 R120, R196, gdesc[UR4], R120, gsb0 ;  /* 0x01e00004c4787df3 */ /* 0x000fe20008000878 */
[----:B------:R-:W-:Y:S01]  /*23220*/  IMAD.MOV.U32 R9, RZ, RZ, -0x7fffffe0 ;  /* 0x80000020ff097424 */ /* 0x000fe200078e00ff */
[----:B------:R-:W-:-:S02]  /*23230*/  R2UR UR6, R8 ;  /* 0x00000000080672ca */ /* 0x000fc400000e0000 */
[----:B------:R0:W2:Y:S02]  /*23240*/  @P0 LDG.E R0, desc[UR38][R10.64] ;  /* 0x000000260a000981 */ /* 0x0000a4000c1e1900 */
        /* <DEDUP_REMOVED lines=8> */
[----:B------:R-:W-:Y:S02]  /*232d0*/  VIADD R6, R6, 0x402 ;  /* 0x0000040206067836 */ /* 0x000fe40000000000 */
[----:B------:R-:W-:Y:S01]  /*232e0*/  IMAD.MOV.U32 R7, RZ, RZ, -0x7fffffe0 ;  /* 0x80000020ff077424 */ /* 0x000fe200078e00ff */
[----:B------:R-:W1:Y:S01]  /*232f0*/  SHFL.BFLY PT, R5, R4, 0x2, 0x1f ;  /* 0x0c401f0004057f89 */ /* 0x000e6200000e0000 */
[----:B------:R-:W-:Y:S02]  /*23300*/  WARPGROUP.DEPBAR.LE gsb0, 0x0 ;  /* 0x00008000000079c5 */ /* 0x000fe40000010000 */
[----:B------:R-:W-:-:S06]  /*23310*/  WARPGROUP.ARRIVE ;  /* 0x00000000000079c5 */ /* 0x000fcc0000000000 */
[----:B------:R-:W-:Y:S01]  /*23320*/  QGMMA.64x128x32.F32.E4M3.E4M3 R120, R188, gdesc[UR4], R120, gsb0 ;  /* 0x01e00004bc787df3 */ /* 0x000fe20008000878 */
[----:B------:R-:W-:Y:S02]  /*23330*/  R2UR UR6, R6 ;  /* 0x00000000060672ca */ /* 0x000fe400000e0000 */
[----:B------:R-:W-:Y:S01]  /*23340*/  R2UR UR7, R7 ;  /* 0x00000000070772ca */ /* 0x000fe200000e0000 */
[----:B------:R-:W3:Y:S01]  /*23350*/  SHFL.BFLY PT, R6, R3, 0x2, 0x1f ;  /* 0x0c401f0003067f89 */ /* 0x000ee200000e0000 */
[----:B-1----:R-:W-:-:S05]  /*23360*/  FADD.FTZ R5, R5, R4 ;  /* 0x0000000405057221 */ /* 0x002fca0000010000 */
[----:B------:R-:W1:Y:S01]  /*23370*/  SHFL.BFLY PT, R2, R5, 0x1, 0x1f ;  /* 0x0c201f0005027f89 */ /* 0x000e6200000e0000 */
[----:B---3--:R-:W-:-:S05]  /*23380*/  FADD.FTZ R6, R6, R3 ;  /* 0x0000000306067221 */ /* 0x008fca0000010000 */
[----:B------:R-:W3:Y:S01]  /*23390*/  SHFL.BFLY PT, R7, R6, 0x1, 0x1f ;  /* 0x0c201f0006077f89 */ /* 0x000ee200000e0000 */
[----:B-1----:R-:W-:-:S05]  /*233a0*/  FADD.FTZ R2, R5, R2 ;  /* 0x0000000205027221 */ /* 0x002fca0000010000 */
[C---:B------:R-:W-:Y:S01]  /*233b0*/  FSETP.NE.FTZ.AND P0, PT, R2.reuse, RZ, PT ;  /* 0x000000ff0200720b */ /* 0x040fe20003f15000 */
[----:B------:R-:W-:Y:S01]  /*233c0*/  FMUL.FTZ R4, R2, 0.00390625 ;  /* 0x3b80000002047820 */ /* 0x000fe20000410000 */
[----:B------:R-:W-:-:S04]  /*233d0*/  IMAD.MOV.U32 R3, RZ, RZ, RZ ;  /* 0x000000ffff037224 */ /* 0x000fc800078e00ff */
[----:B------:R-:W-:Y:S01]  /*233e0*/  FSETP.NE.FTZ.AND P1, PT, R4, RZ, PT ;  /* 0x000000ff0400720b */ /* 0x000fe20003f35000 */
[----:B---3--:R-:W-:-:S04]  /*233f0*/  FADD.FTZ R8, R6, R7 ;  /* 0x0000000706087221 */ /* 0x008fc80000010000 */
[----:B------:R-:W-:Y:S02]  /*23400*/  FMUL.FTZ R9, R8, 0.00390625 ;  /* 0x3b80000008097820 */ /* 0x000fe40000410000 */
[----:B------:R1:W-:Y:S03]  /*23410*/  @P0 MUFU.RCP R3, R2 ;  /* 0x0000000200030308 */ /* 0x0003e60000001000 */
[----:B------:R-:W-:Y:S01]  /*23420*/  FSETP.NE.FTZ.AND P2, PT, R9, RZ, PT ;  /* 0x000000ff0900720b */ /* 0x000fe20003f55000 */
[----:B------:R-:W-:Y:S02]  /*23430*/  WARPGROUP.DEPBAR.LE gsb0, 0x0 ;  /* 0x00008000000079c5 */ /* 0x000fe40000010000 */
[----:B------:R-:W-:-:S06]  /*23440*/  WARPGROUP.ARRIVE ;  /* 0x00000000000079c5 */ /* 0x000fcc0000000000 */
[----:B------:R-:W-:Y:S01]  /*23450*/  QGMMA.64x128x32.F32.E4M3.E4M3 R120, R184, gdesc[UR4], R120, gsb0 ;  /* 0x01e00004b8787df3 */ /* 0x000fe20008000878 */
[----:B------:R-:W-:Y:S01]  /*23460*/  FSETP.NE.FTZ.AND P0, PT, R8, RZ, PT ;  /* 0x000000ff0800720b */ /* 0x000fe20003f15000 */
[----:B------:R-:W-:Y:S01]  /*23470*/  IMAD.MOV.U32 R7, RZ, RZ, RZ ;  /* 0x000000ffff077224 */ /* 0x000fe200078e00ff */
[----:B------:R-:W3:Y:S01]  /*23480*/  @P1 MUFU.LG2 R4, R4 ;  /* 0x0000000400041308 */ /* 0x000ee20000000c00 */
[----:B------:R-:W-:-:S07]  /*23490*/  IMAD.U32 R12, RZ, RZ, UR41 ;  /* 0x00000029ff0c7e24 */ /* 0x000fce000f8e00ff */
[----:B------:R-:W4:Y:S01]  /*234a0*/  @P2 MUFU.LG2 R6, R9 ;  /* 0x0000000900062308 */ /* 0x000f220000000c00 */
[----:B------:R-:W-:-:S07]  /*234b0*/  ISETP.NE.AND P3, PT, R12, 0x3, PT ;  /* 0x000000030c00780c */ /* 0x000fce0003f65270 */
[----:B------:R-:W5:Y:S01]  /*234c0*/  @P0 MUFU.RCP R7, R8 ;  /* 0x0000000800070308 */ /* 0x000f620000001000 */
[----:B------:R-:W-:Y:S02]  /*234d0*/  IMAD.U32 R5, RZ, RZ, UR28 ;  /* 0x0000001cff057e24 */ /* 0x000fe4000f8e00ff */
[----:B0-----:R-:W-:Y:S02]  /*234e0*/  IMAD.U32 R11, RZ, RZ, UR28 ;  /* 0x0000001cff0b7e24 */ /* 0x001fe4000f8e00ff */
[----:B-1----:R-:W-:Y:S01]  /*234f0*/  @P1 FMUL.FTZ R2, R5, 0.69314718246459960938 ;  /* 0x3f31721805021820 */ /* 0x002fe20000410000 */
[----:B---3--:R-:W-:Y:S01]  /*23500*/  @P1 FMUL.FTZ R5, R4, 0.69314718246459960938 ;  /* 0x3f31721804051820 */ /* 0x008fe20000410000 */
[----:B------:R-:W-:Y:S01]  /*23510*/  @P2 FMUL.FTZ R11, R11, 0.69314718246459960938 ;  /* 0x3f3172180b0b2820 */ /* 0x000fe20000410000 */
[----:B----4-:R-:W-:Y:S01]  /*23520*/  @P2 FMUL.FTZ R6, R6, 0.69314718246459960938 ;  /* 0x3f31721806062820 */ /* 0x010fe20000410000 */
[----:B------:R-:W-:Y:S02]  /*23530*/  IMAD.MOV.U32 R64, RZ, RZ, -0x800000 ;  /* 0xff800000ff407424 */ /* 0x000fe400078e00ff */
[----:B------:R-:W-:Y:S01]  /*23540*/  @P1 FFMA.FTZ R64, R2, R227, R5 ;  /* 0x000000e302401223 */ /* 0x000fe20000010005 */
[----:B------:R-:W-:-:S02]  /*23550*/  IMAD.MOV.U32 R62, RZ, RZ, -0x800000 ;  /* 0xff800000ff3e7424 */ /* 0x000fc400078e00ff */
[----:B------:R-:W-:Y:S01]  /*23560*/  @P2 FFMA.FTZ R62, R11, R221, R6 ;  /* 0x000000dd0b3e2223 */ /* 0x000fe20000010006 */
[-C--:B--2---:R-:W-:Y:S01]  /*23570*/  FMUL.FTZ R3, R3, R0.reuse ;  /* 0x0000000003037220 */ /* 0x084fe20000410000 */
[----:B-----5:R-:W-:Y:S01]  /*23580*/  FMUL.FTZ R2, R7, R0 ;  /* 0x0000000007027220 */ /* 0x020fe20000410000 */
[----:B------:R-:W-:Y:S02]  /*23590*/  WARPGROUP.DEPBAR.LE gsb0, 0x0 ;  /* 0x00008000000079c5 */ /* 0x000fe40000010000 */
[----:B------:R-:W-:Y:S05]  /*235a0*/  @!P3 BRA `(.L_x_1485) ;  /* 0x000000000004b947 */ /* 0x000fea0003800000 */
[----:B------:R-:W-:Y:S01]  /*235b0*/  BPT.TRAP 0x1 ;  /* 0x000000040000795c */ /* 0x000fe20000300000 */
.L_x_1485:
[----:B------:R-:W-:Y:S02]  /*235c0*/  VIADD R0, R13, 0x28860 ;  /* 0x000288600d007836 */ /* 0x000fe40000000000 */
[-C--:B------:R-:W-:Y:S01]  /*235d0*/  FMUL.FTZ R41, R120, R3.reuse ;  /* 0x0000000378297220 */ /* 0x080fe20000410000 */
[----:B------:R-:W-:Y:S02]  /*235e0*/  IMAD.U32 R5, RZ, RZ, UR40 ;  /* 0x00000028ff057e24 */ /* 0x000fe4000f8e00ff */
[-C--:B------:R-:W-:Y:S01]  /*235f0*/  FMUL.FTZ R42, R121, R3.reuse ;  /* 0x00000003792a7220 */ /* 0x080fe20000410000 */
[----:B------:R-:W-:Y:S02]  /*23600*/  VIADD R211, R211, 0x1 ;  /* 0x00000001d3d37836 */ /* 0x000fe40000000000 */
[-C--:B------:R-:W-:Y:S01]  /*23610*/  FMUL.FTZ R124, R124, R3.reuse ;  /* 0x000000037c7c7220 */ /* 0x080fe20000410000 */
[-C--:B------:R-:W-:Y:S01]  /*23620*/  FMUL.FTZ R125, R125, R3.reuse ;  /* 0x000000037d7d7220 */ /* 0x080fe20000410000 */
[----:B------:R-:W-:Y:S01]  /*23630*/  PRMT R0, R5, 0x654, R0 ;  /* 0x0000065405007816 */ /* 0x000fe20000000000 */
[-C--:B------:R-:W-:Y:S01]  /*23640*/  FMUL.FTZ R37, R128, R3.reuse ;  /* 0x0000000380257220 */ /* 0x080fe20000410000 */
[----:B------:R-:W-:Y:S01]  /*23650*/  ISETP.NE.AND P1, PT, R211, 0x2, PT ;  /* 0x00000002d300780c */ /* 0x000fe20003f25270 */
        /* <DEDUP_REMOVED lines=28> */
[----:B------:R-:W-:Y:S01]  /*23820*/  SEL R3, RZ, 0x1, P1 ;  /* 0x00000001ff037807 */ /* 0x000fe20000800000 */
        /* <DEDUP_REMOVED lines=33> */
[----:B------:R-:W-:Y:S01]  /*23a40*/  LOP3.LUT R210, R210, R3, RZ, 0x3c, !PT ;  /* 0x00000003d2d27212 */ /* 0x000fe200078e3cff */
[----:B------:R-:W-:Y:S01]  /*23a50*/  UIADD3 UR37, UR37, 0x1, URZ ;  /* 0x0000000125257890 */ /* 0x000fe2000fffe03f */
[----:B0-----:R-:W-:-:S11]  /*23a60*/  SEL R211, R211, RZ, P1 ;  /* 0x000000ffd3d37207 */ /* 0x001fd60000800000 */
.L_x_1374:
[----:B------:R-:W0:Y:S01]  /*23a70*/  S2R R49, SR_TID.X ;  /* 0x0000000000317919 */ /* 0x000e220000002100 */
[----:B------:R-:W-:Y:S01]  /*23a80*/  IMAD.SHL.U32 R79, R235, 0x8, RZ ;  /* 0x00000008eb4f7824 */ /* 0x000fe200078e00ff */
[----:B------:R-:W-:Y:S05]  /*23a90*/  WARPSYNC.ALL ;  /* 0x0000000000007948 */ /* 0x000fea0003800000 */
[----:B------:R-:W-:Y:S01]  /*23aa0*/  VIADD R81, R79, 0x40 ;  /* 0x000000404f517836 */ /* 0x000fe20000000000 */
[----:B------:R-:W-:-:S04]  /*23ab0*/  SHF.R.S32.HI R66, RZ, 0x1f, R79 ;  /* 0x0000001fff427819 */ /* 0x000fc8000001144f */
[----:B------:R-:W-:Y:S01]  /*23ac0*/  SHF.R.S32.HI R70, RZ, 0x1f, R81 ;  /* 0x0000001fff467819 */ /* 0x000fe20000011451 */
[----:B0-----:R-:W-:-:S05]  /*23ad0*/  VIADD R86, R49, 0xffffff80 ;  /* 0xffffff8031567836 */ /* 0x001fca0000000000 */
[----:B------:R-:W-:-:S04]  /*23ae0*/  SHF.R.S32.HI R0, RZ, 0x1f, R86 ;  /* 0x0000001fff007819 */ /* 0x000fc80000011456 */
[----:B------:R-:W-:-:S04]  /*23af0*/  LEA.HI R0, R0, R86, RZ, 0x3 ;  /* 0x0000005600007211 */ /* 0x000fc800078f18ff */
[----:B------:R-:W-:Y:S01]  /*23b00*/  SHF.R.S32.HI R72, RZ, 0x3, R0 ;  /* 0x00000003ff487819 */ /* 0x000fe20000011400 */
[----:B------:R-:W0:Y:S08]  /*23b10*/  S2UR UR40, SR_CgaCtaId ;  /* 0x00000000002879c3 */ /* 0x000e300000008800 */
[----:B------:R-:W-:Y:S06]  /*23b20*/  BAR.SYNC.DEFER_BLOCKING 0x5, 0x180 ;  /* 0x0146000000007b1d */ /* 0x000fec0000010000 */
[----:B------:R-:W-:Y:S01]  /*23b30*/  UMOV UR4, 0x400 ;  /* 0x0000040000047882 */ /* 0x000fe20000000000 */
[----:B------:R-:W-:Y:S01]  /*23b40*/  BSSY B0, `(.L_x_1486) ;  /* 0x000026f000007945 */ /* 0x000fe20003800000 */
[----:B0-----:R-:W-:-:S06]  /*23b50*/  ULEA UR4, UR40, UR4, 0x18 ;  /* 0x0000000428047291 */ /* 0x001fcc000f8ec03f */
[----:B------:R-:W-:-:S05]  /*23b60*/  IMAD.U32 R17, RZ, RZ, UR4 ;  /* 0x00000004ff117e24 */ /* 0x000fca000f8e00ff */
[----:B------:R0:W1:Y:S01]  /*23b70*/  LDS.128 R220, [R17+0x288d0] ;  /* 0x0288d00011dc7984 */ /* 0x0000620000000c00 */
[----:B------:R-:W-:Y:S06]  /*23b80*/  BAR.ARV 0x4, 0x180 ;  /* 0x0106000000007b1d */ /* 0x000fec0000002000 */
[----:B------:R-:W-:Y:S05]  /*23b90*/  @P0 BRA `(.L_x_1487) ;  /* 0x0000001800d40947 */ /* 0x000fea0003800000 */
[----:B------:R-:W2:Y:S01]  /*23ba0*/  LDL R45, [R1+0x30] ;  /* 0x00003000012d7983 */ /* 0x000ea20000100800 */
[----:B------:R-:W-:Y:S01]  /*23bb0*/  IMAD.SHL.U32 R0, R49, 0x4, RZ ;  /* 0x0000000431007824 */ /* 0x000fe200078e00ff */
[----:B------:R-:W-:-:S04]  /*23bc0*/  ULDC.64 UR4, c[0x4][0x38] ;  /* 0x01000e0000047ab9 */ /* 0x000fc80000000a00 */
[----:B------:R-:W-:-:S04]  /*23bd0*/  LOP3.LUT R0, R0, 0xc, RZ, 0xc0, !PT ;  /* 0x0000000c00007812 */ /* 0x000fc800078ec0ff */
[----:B------:R-:W-:-:S05]  /*23be0*/  IADD3 R2, P0, R0, UR4, RZ ;  /* 0x0000000400027c10 */ /* 0x000fca000ff1e0ff */
[----:B------:R-:W-:-:S05]  /*23bf0*/  IMAD.X R3, RZ, RZ, UR5, P0 ;  /* 0x00000005ff037e24 */ /* 0x000fca00080e06ff */
[----:B------:R3:W4:Y:S01]  /*23c00*/  LDG.E.CONSTANT R0, desc[UR38][R2.64] ;  /* 0x0000002602007981 */ /* 0x000722000c1e9900 */
[----:B------:R-:W-:Y:S01]  /*23c10*/  F2FP.BF16.F32.PACK_AB R54, R175, R4 ;  /* 0x00000004af36723e */ /* 0x000fe200000010ff */
[----:B------:R-:W-:Y:S01]  /*23c20*/  UMOV UR4, 0xffffffff ;  /* 0xffffffff00047882 */ /* 0x000fe20000000000 */
[----:B------:R-:W-:Y:S01]  /*23c30*/  F2FP.BF16.F32.PACK_AB R43, R180, R5 ;  /* 0x00000005b42b723e */ /* 0x000fe200000010ff */
[----:B-----5:R-:W0:Y:S01]  /*23c40*/  S2R R24, SR_SWINHI ;  /* 0x0000000000187919 */ /* 0x020e220000002f00 */
        /* <DEDUP_REMOVED lines=17> */
[----:B0-----:R-:W-:Y:S02]  /*23d60*/  MOV R69, R24 ;  /* 0x0000001800457202 */ /* 0x001fe40000000f00 */
[----:B---3--:R-:W-:Y:S02]  /*23d70*/  LOP3.LUT P0, R2, R49, 0x3, RZ, 0xc0, !PT ;  /* 0x0000000331027812 */ /* 0x008fe4000780c0ff */
[----:B------:R-:W-:Y:S02]  /*23d80*/  F2FP.BF16.F32.PACK_AB R41, R124, R41 ;  /* 0x000000297c29723e */ /* 0x000fe400000010ff */
[----:B------:R-:W-:Y:S02]  /*23d90*/  F2FP.BF16.F32.PACK_AB R42, R125, R42 ;  /* 0x0000002a7d2a723e */ /* 0x000fe400000010ff */
[----:B------:R-:W-:-:S02]  /*23da0*/  ISETP.EQ.OR P0, PT, R2, 0x3, !P0 ;  /* 0x000000030200780c */ /* 0x000fc40004702670 */
        /* <DEDUP_REMOVED lines=14> */
[----:B--2---:R-:W-:-:S03]  /*23e90*/  IMAD.WIDE R4, R45, 0x2, R68 ;  /* 0x000000022d047825 */ /* 0x004fc600078e0244 */
        /* <DEDUP_REMOVED lines=33> */
[--C-:B------:R-:W-:Y:S01]  /*240b0*/  IMAD.X R25, RZ, RZ, R5.reuse, P5 ;  /* 0x000000ffff197224 */ /* 0x100fe200028e0605 */
[----:B------:R-:W-:Y:S01]  /*240c0*/  LOP3.LUT R26, R26, R27, RZ, 0x3c, !PT ;  /* 0x0000001b1a1a7212 */ /* 0x000fe200078e3cff */
[--C-:B------:R-:W-:Y:S01]  /*240d0*/  IMAD.X R27, RZ, RZ, R5.reuse, P1 ;  /* 0x000000ffff1b7224 */ /* 0x100fe200008e0605 */
[----:B------:R-:W-:Y:S01]  /*240e0*/  LOP3.LUT R4, R15, R4, RZ, 0x3c, !PT ;  /* 0x000000040f047212 */ /* 0x000fe200078e3cff */
[----:B------:R-:W-:Y:S01]  /*240f0*/  IMAD.X R15, RZ, RZ, R5, P3 ;  /* 0x000000ffff0f7224 */ /* 0x000fe200018e0605 */
[----:B------:R-:W-:-:S02]  /*24100*/  MOV R74, R6 ;  /* 0x00000006004a7202 */ /* 0x000fc40000000f00 */
[----:B------:R-:W-:Y:S02]  /*24110*/  MOV R85, R4 ;  /* 0x0000000400557202 */ /* 0x000fe40000000f00 */
[----:B------:R-:W-:Y:S02]  /*24120*/  MOV R76, R8 ;  /* 0x00000008004c7202 */ /* 0x000fe40000000f00 */
[----:B------:R-:W-:Y:S02]  /*24130*/  MOV R78, R10 ;  /* 0x0000000a004e7202 */ /* 0x000fe40000000f00 */
[----:B------:R-:W-:Y:S02]  /*24140*/  MOV R80, R14 ;  /* 0x0000000e00507202 */ /* 0x000fe40000000f00 */
[----:B------:R-:W-:Y:S02]  /*24150*/  MOV R82, R20 ;  /* 0x0000001400527202 */ /* 0x000fe40000000f00 */
[----:B------:R-:W-:-:S02]  /*24160*/  MOV R83, R24 ;  /* 0x0000001800537202 */ /* 0x000fc40000000f00 */
[----:B------:R-:W-:Y:S02]  /*24170*/  MOV R84, R26 ;  /* 0x0000001a00547202 */ /* 0x000fe40000000f00 */
[----:B----4-:R-:W-:Y:S01]  /*24180*/  LOP3.LUT R2, R0, 0x2, RZ, 0x3c, !PT ;  /* 0x0000000200027812 */ /* 0x010fe200078e3cff */
        /* <DEDUP_REMOVED lines=17> */
[----:B------:R-:W0:Y:S01]  /*242a0*/  SHFL.IDX PT, R7, R7, R2, 0x1c1f ;  /* 0x001c1f0207077589 */ /* 0x000e2200000e0000 */
[----:B------:R-:W-:-:S02]  /*242b0*/  SEL R39, R52, R39, P0 ;  /* 0x0000002734277207 */ /* 0x000fc40000000000 */
[----:B------:R-:W-:Y:S01]  /*242c0*/  SEL R41, R43, R56, P0 ;  /* 0x000000382b297207 */ /* 0x000fe20000000000 */
[----:B------:R-:W-:Y:S01]  /*242d0*/  SHFL.IDX PT, R34, R29, R0, 0x1c1f ;  /* 0x001c1f001d227589 */ /* 0x000fe200000e0000 */
[----:B------:R-:W-:Y:S02]  /*242e0*/  SEL R45, R47, R40, P0 ;  /* 0x000000282f2d7207 */ /* 0x000fe40000000000 */
[----:B------:R-:W-:Y:S01]  /*242f0*/  SEL R49, R51, R36, P0 ;  /* 0x0000002433317207 */ /* 0x000fe20000000000 */
[----:B------:R-:W2:Y:S01]  /*24300*/  SHFL.IDX PT, R31, R31, R2, 0x1c1f ;  /* 0x001c1f021f1f7589 */ /* 0x000ea200000e0000 */
[----:B------:R-:W-:Y:S02]  /*24310*/  SEL R53, R55, R32, P0 ;  /* 0x0000002037357207 */ /* 0x000fe40000000000 */
[----:B------:R-:W-:Y:S01]  /*24320*/  SEL R57, R59, R28, P0 ;  /* 0x0000001c3b397207 */ /* 0x000fe20000000000 */
[----:B------:R-:W-:Y:S01]  /*24330*/  SHFL.IDX PT, R38, R33, R0, 0x1c1f ;  /* 0x001c1f0021267589 */ /* 0x000fe200000e0000 */
[----:B------:R-:W-:-:S02]  /*24340*/  SEL R61, R63, R46, P0 ;  /* 0x0000002e3f3d7207 */ /* 0x000fc40000000000 */
[----:B------:R-:W-:Y:S01]  /*24350*/  SEL R65, R67, R50, P0 ;  /* 0x0000003243417207 */ /* 0x000fe20000000000 */
[----:B------:R-:W3:Y:S01]  /*24360*/  SHFL.IDX PT, R35, R35, R2, 0x1c1f ;  /* 0x001c1f0223237589 */ /* 0x000ee200000e0000 */
[----:B------:R-:W-:Y:S02]  /*24370*/  SEL R71, R73, R54, P0 ;  /* 0x0000003649477207 */ /* 0x000fe40000000000 */
[----:B------:R-:W-:Y:S01]  /*24380*/  SEL R43, R56, R43, P0 ;  /* 0x0000002b382b7207 */ /* 0x000fe20000000000 */
[----:B------:R-:W-:Y:S01]  /*24390*/  SHFL.IDX PT, R26, R9, R0, 0x1c1f ;  /* 0x001c1f00091a7589 */ /* 0x000fe200000e0000 */
[----:B------:R-:W-:Y:S02]  /*243a0*/  SEL R47, R40, R47, P0 ;  /* 0x0000002f282f7207 */ /* 0x000fe40000000000 */
[----:B------:R-:W-:Y:S01]  /*243b0*/  SEL R51, R36, R51, P0 ;  /* 0x0000003324337207 */ /* 0x000fe20000000000 */
[----:B------:R-:W4:Y:S01]  /*243c0*/  SHFL.IDX PT, R21, R21, R2, 0x1c1f ;  /* 0x001c1f0215157589 */ /* 0x000f2200000e0000 */
[----:B------:R-:W-:-:S02]  /*243d0*/  SEL R55, R32, R55, P0 ;  /* 0x0000003720377207 */ /* 0x000fc40000000000 */
[----:B------:R-:W-:Y:S01]  /*243e0*/  SEL R59, R28, R59, P0 ;  /* 0x0000003b1c3b7207 */ /* 0x000fe20000000000 */
[----:B------:R-:W-:Y:S01]  /*243f0*/  SHFL.IDX PT, R37, R37, R0, 0x1c1f ;  /* 0x001c1f0025257589 */ /* 0x000fe200000e0000 */
[----:B------:R-:W-:Y:S02]  /*24400*/  SEL R63, R46, R63, P0 ;  /* 0x0000003f2e3f7207 */ /* 0x000fe40000000000 */
[----:B------:R-:W-:Y:S01]  /*24410*/  SEL R67, R50, R67, P0 ;  /* 0x0000004332437207 */ /* 0x000fe20000000000 */
[----:B------:R-:W5:Y:S01]  /*24420*/  SHFL.IDX PT, R20, R39, R2, 0x1c1f ;  /* 0x001c1f0227147589 */ /* 0x000f6200000e0000 */
[----:B------:R-:W-:Y:S02]  /*24430*/  SEL R73, R54, R73, P0 ;  /* 0x0000004936497207 */ /* 0x000fe40000000000 */
[----:B------:R-:W-:Y:S01]  /*24440*/  SEL R75, R77, R58, P0 ;  /* 0x0000003a4d4b7207 */ /* 0x000fe20000000000 */
[----:B------:R-:W-:Y:S01]  /*24450*/  SHFL.IDX PT, R41, R41, R0, 0x1c1f ;  /* 0x001c1f0029297589 */ /* 0x000fe200000e0000 */
[----:B------:R-:W-:-:S02]  /*24460*/  SEL R77, R58, R77, P0 ;  /* 0x0000004d3a4d7207 */ /* 0x000fc40000000000 */
[----:B0-----:R-:W-:Y:S01]  /*24470*/  SEL R8, R10, R7, P0 ;  /* 0x000000070a087207 */ /* 0x001fe20000000000 */
[----:B------:R-:W0:Y:S01]  /*24480*/  SHFL.IDX PT, R40, R43, R2, 0x1c1f ;  /* 0x001c1f022b287589 */ /* 0x000e2200000e0000 */
[----:B------:R-:W-:Y:S02]  /*24490*/  SEL R28, R30, R27, P0 ;  /* 0x0000001b1e1c7207 */ /* 0x000fe40000000000 */
[----:B--2---:R-:W-:Y:S01]  /*244a0*/  SEL R32, R34, R31, P0 ;  /* 0x0000001f22207207 */ /* 0x004fe20000000000 */
[----:B------:R-:W-:Y:S01]  /*244b0*/  SHFL.IDX PT, R45, R45, R0, 0x1c1f ;  /* 0x001c1f002d2d7589 */ /* 0x000fe200000e0000 */
[----:B---3--:R-:W-:Y:S02]  /*244c0*/  SEL R36, R38, R35, P0 ;  /* 0x0000002326247207 */ /* 0x008fe40000000000 */
[----:B------:R-:W-:Y:S01]  /*244d0*/  SEL R4, R6, R3, P0 ;  /* 0x0000000306047207 */ /* 0x000fe20000000000 */
[----:B------:R-:W-:Y:S01]  /*244e0*/  SHFL.IDX PT, R49, R49, R0, 0x1c1f ;  /* 0x001c1f0031317589 */ /* 0x000fe200000e0000 */
[----:B------:R-:W-:-:S02]  /*244f0*/  SEL R10, R7, R10, P0 ;  /* 0x0000000a070a7207 */ /* 0x000fc40000000000 */
[----:B----4-:R-:W-:Y:S01]  /*24500*/  SEL R24, R26, R21, P0 ;  /* 0x000000151a187207 */ /* 0x010fe20000000000 */
[----:B------:R-:W-:Y:S01]  /*24510*/  SHFL.IDX PT, R53, R53, R0, 0x1c1f ;  /* 0x001c1f0035357589 */ /* 0x000fe200000e0000 */
[----:B------:R-:W-:Y:S02]  /*24520*/  SEL R30, R27, R30, P0 ;  /* 0x0000001e1b1e7207 */ /* 0x000fe40000000000 */
[----:B------:R-:W-:Y:S01]  /*24530*/  SEL R34, R31, R34, P0 ;  /* 0x000000221f227207 */ /* 0x000fe20000000000 */
[----:B------:R-:W-:Y:S01]  /*24540*/  SHFL.IDX PT, R57, R57, R0, 0x1c1f ;  /* 0x001c1f0039397589 */ /* 0x000fe200000e0000 */
[----:B------:R-:W-:Y:S02]  /*24550*/  SEL R38, R35, R38, P0 ;  /* 0x0000002623267207 */ /* 0x000fe40000000000 */
[----:B-----5:R-:W-:Y:S01]  /*24560*/  SEL R12, R37, R20, P0 ;  /* 0x00000014250c7207 */ /* 0x020fe20000000000 */
[----:B------:R-:W-:Y:S01]  /*24570*/  SHFL.IDX PT, R61, R61, R0, 0x1c1f ;  /* 0x001c1f003d3d7589 */ /* 0x000fe200000e0000 */
[----:B------:R-:W-:-:S02]  /*24580*/  SEL R14, R20, R37, P0 ;  /* 0x00000025140e7207 */ /* 0x000fc40000000000 */
[----:B------:R-:W-:Y:S01]  /*24590*/  SEL R6, R3, R6, P0 ;  /* 0x0000000603067207 */ /* 0x000fe20000000000 */
[----:B------:R-:W-:Y:S01]  /*245a0*/  SHFL.IDX PT, R65, R65, R0, 0x1c1f ;  /* 0x001c1f0041417589 */ /* 0x000fe200000e0000 */
[----:B------:R-:W-:Y:S02]  /*245b0*/  SEL R26, R21, R26, P0 ;  /* 0x0000001a151a7207 */ /* 0x000fe40000000000 */
[----:B0-----:R-:W-:Y:S01]  /*245c0*/  SEL R52, R41, R40, P0 ;  /* 0x0000002829347207 */ /* 0x001fe20000000000 */
[----:B------:R-:W-:Y:S01]  /*245d0*/  SHFL.IDX PT, R71, R71, R0, 0x1c1f ;  /* 0x001c1f0047477589 */ /* 0x000fe200000e0000 */
[----:B------:R-:W-:-:S03]  /*245e0*/  SEL R54, R40, R41, P0 ;  /* 0x0000002928367207 */ /* 0x000fc60000000000 */
[----:B------:R0:W2:Y:S04]  /*245f0*/  SHFL.IDX PT, R42, R47, R2, 0x1c1f ;  /* 0x001c1f022f2a7589 */ /* 0x0000a800000e0000 */
[----:B------:R-:W3:Y:S04]  /*24600*/  SHFL.IDX PT, R44, R51, R2, 0x1c1f ;  /* 0x001c1f02332c7589 */ /* 0x000ee800000e0000 */
[----:B------:R-:W4:Y:S01]  /*24610*/  SHFL.IDX PT, R46, R55, R2, 0x1c1f ;  /* 0x001c1f02372e7589 */ /* 0x000f2200000e0000 */
[----:B0-----:R-:W-:-:S03]  /*24620*/  IMAD.MOV.U32 R47, RZ, RZ, RZ ;  /* 0x000000ffff2f7224 */ /* 0x001fc600078e00ff */
[----:B------:R-:W0:Y:S04]  /*24630*/  SHFL.IDX PT, R48, R59, R2, 0x1c1f ;  /* 0x001c1f023b307589 */ /* 0x000e2800000e0000 */
[----:B------:R-:W5:Y:S04]  /*24640*/  SHFL.IDX PT, R50, R63, R2, 0x1c1f ;  /* 0x001c1f023f327589 */ /* 0x000f6800000e0000 */
[----:B------:R-:W1:Y:S04]  /*24650*/  SHFL.IDX PT, R56, R67, R2, 0x1c1f ;  /* 0x001c1f0243387589 */ /* 0x000e6800000e0000 */
[----:B------:R-:W1:Y:S01]  /*24660*/  SHFL.IDX PT, R58, R73, R2, 0x1c1f ;  /* 0x001c1f02493a7589 */ /* 0x000e6200000e0000 */
[----:B--2---:R-:W-:-:S02]  /*24670*/  SEL R5, R45, R42, P0 ;  /* 0x0000002a2d057207 */ /* 0x004fc40000000000 */
[----:B------:R-:W-:Y:S01]  /*24680*/  SEL R7, R42, R45, P0 ;  /* 0x0000002d2a077207 */ /* 0x000fe20000000000 */
[----:B------:R2:W2:Y:S01]  /*24690*/  SHFL.IDX PT, R75, R75, R0, 0x1c1f ;  /* 0x001c1f004b4b7589 */ /* 0x0004a200000e0000 */
[----:B---3--:R-:W-:Y:S02]  /*246a0*/  SEL R9, R49, R44, P0 ;  /* 0x0000002c31097207 */ /* 0x008fe40000000000 */
[----:B------:R-:W-:Y:S01]  /*246b0*/  SEL R11, R44, R49, P0 ;  /* 0x000000312c0b7207 */ /* 0x000fe20000000000 */
[----:B------:R3:W2:Y:S01]  /*246c0*/  SHFL.IDX PT, R60, R77, R2, 0x1c1f ;  /* 0x001c1f024d3c7589 */ /* 0x0006a200000e0000 */
[----:B----4-:R-:W-:Y:S02]  /*246d0*/  SEL R25, R53, R46, P0 ;  /* 0x0000002e35197207 */ /* 0x010fe40000000000 */
[----:B------:R-:W-:Y:S02]  /*246e0*/  SEL R27, R46, R53, P0 ;  /* 0x000000352e1b7207 */ /* 0x000fe40000000000 */
[----:B0-----:R-:W-:-:S02]  /*246f0*/  SEL R29, R57, R48, P0 ;  /* 0x00000030391d7207 */ /* 0x001fc40000000000 */
[----:B------:R-:W-:Y:S02]  /*24700*/  SEL R31, R48, R57, P0 ;  /* 0x00000039301f7207 */ /* 0x000fe40000000000 */
[----:B-----5:R-:W-:Y:S02]  /*24710*/  SEL R33, R61, R50, P0 ;  /* 0x000000323d217207 */ /* 0x020fe40000000000 */
[----:B------:R-:W-:Y:S02]  /*24720*/  SEL R35, R50, R61, P0 ;  /* 0x0000003d32237207 */ /* 0x000fe40000000000 */
[----:B-1----:R-:W-:Y:S02]  /*24730*/  SEL R37, R65, R56, P0 ;  /* 0x0000003841257207 */ /* 0x002fe40000000000 */
[----:B------:R-:W-:Y:S02]  /*24740*/  SEL R39, R56, R65, P0 ;  /* 0x0000004138277207 */ /* 0x000fe40000000000 */
[----:B------:R-:W-:-:S02]  /*24750*/  SEL R13, R71, R58, P0 ;  /* 0x0000003a470d7207 */ /* 0x000fc40000000000 */
[----:B---3--:R-:W-:-:S07]  /*24760*/  SEL R15, R58, R71, P0 ;  /* 0x000000473a0f7207 */ /* 0x008fce0000000000 */
.L_x_1716:
[----:B------:R-:W-:Y:S05]  /*24770*/  WARPSYNC.ALL ;  /* 0x0000000000007948 */ /* 0x000fea0003800000 */
[----:B------:R-:W-:Y:S01]  /*24780*/  BAR.SYNC.DEFER_BLOCKING 0x1, 0x100 ;  /* 0x0044000000007b1d */ /* 0x000fe20000010000 */
[----:B--2---:R-:W-:Y:S02]  /*24790*/  SEL R53, R75, R60, P0 ;  /* 0x0000003c4b357207 */ /* 0x004fe40000000000 */
[----:B------:R-:W-:-:S03]  /*247a0*/  SEL R55, R60, R75, P0 ;  /* 0x0000004b3c377207 */ /* 0x000fc60000000000 */
[----:B------:R-:W-:Y:S02]  /*247b0*/  ULDC.64 UR4, c[0x0][0xc00] ;  /* 0x0003000000047ab9 */ /* 0x000fe40000000a00 */
[----:B------:R-:W0:Y:S01]  /*247c0*/  LDC.64 R2, c[0x0][0xc00] ;  /* 0x00030000ff027b82 */ /* 0x000e220000000a00 */
[----:B------:R-:W-:-:S04]  /*247d0*/  ISETP.NE.U32.AND P2, PT, RZ, UR4, PT ;  /* 0x00000004ff007c0c */ /* 0x000fc8000bf45070 */
[----:B------:R-:W-:Y:S01]  /*247e0*/  ISETP.NE.AND.EX P2, PT, RZ, UR5, PT, P2 ;  /* 0x00000005ff007c0c */ /* 0x000fe2000bf45320 */
[----:B------:R-:W-:Y:S02]  /*247f0*/  ULDC.64 UR4, c[0x0][0xc08] ;  /* 0x0003020000047ab9 */ /* 0x000fe40000000a00 */
[----:B------:R-:W-:Y:S01]  /*24800*/  ISETP.NE.U32.AND P0, PT, RZ, UR4, PT ;  /* 0x00000004ff007c0c */ /* 0x000fe2000bf05070 */
[----:B------:R-:W1:Y:S03]  /*24810*/  LDC R49, c[0x0][0xbe8] ;  /* 0x0002fa00ff317b82 */ /* 0x000e660000000800 */
[----:B------:R-:W-:Y:S01]  /*24820*/  ISETP.NE.AND.EX P0, PT, RZ, UR5, PT, P0 ;  /* 0x00000005ff007c0c */ /* 0x000fe2000bf05300 */
[----:B------:R-:W-:Y:S04]  /*24830*/  STSM.16.M88.4 [R85], R4 ;  /* 0x0000000455007844 */ /* 0x000fe80000000200 */
[----:B------:R-:W-:Y:S01]  /*24840*/  STSM.16.M88.4 [R84], R8 ;  /* 0x0000000854007844 */ /* 0x000fe20000000200 */
[----:B0-----:R-:W-:-:S03]  /*24850*/  IMAD.WIDE R20, R237, 0x4, R2 ;  /* 0x00000004ed147825 */ /* 0x001fc600078e0202 */
[----:B------:R-:W-:Y:S04]  /*24860*/  STSM.16.M88.4 [R83], R24 ;  /* 0x0000001853007844 */ /* 0x000fe80000000200 */
[----:B------:R-:W0:Y:S01]  /*24870*/  @P0 LDC.64 R2, c[0x0][0xc08] ;  /* 0x00030200ff020b82 */ /* 0x000e220000000a00 */
[----:B------:R-:W-:Y:S04]  /*24880*/  STSM.16.M88.4 [R82], R28 ;  /* 0x0000001c52007844 */ /* 0x000fe80000000200 */
[----:B------:R-:W-:Y:S04]  /*24890*/  STSM.16.M88.4 [R80], R32 ;  /* 0x0000002050007844 */ /* 0x000fe80000000200 */
[----:B------:R-:W-:Y:S04]  /*248a0*/  STSM.16.M88.4 [R78], R36 ;  /* 0x000000244e007844 */ /* 0x000fe80000000200 */
[----:B------:R2:W-:Y:S04]  /*248b0*/  STSM.16.M88.4 [R76], R12 ;  /* 0x0000000c4c007844 */ /* 0x0005e80000000200 */
[----:B------:R3:W-:Y:S01]  /*248c0*/  STSM.16.M88.4 [R74], R52 ;  /* 0x000000344a007844 */ /* 0x0007e20000000200 */
[----:B------:R-:W-:Y:S01]  /*248d0*/  BAR.SYNC.DEFER_BLOCKING 0x1, 0x100 ;  /* 0x0044000000007b1d */ /* 0x000fe20000010000 */
[----:B0-----:R-:W-:-:S05]  /*248e0*/  @P0 IMAD.WIDE R2, R237, 0x4, R2 ;  /* 0x00000004ed020825 */ /* 0x001fca00078e0202 */
[----:B------:R-:W-:Y:S02]  /*248f0*/  ULDC UR4, c[0x0][0xa88] ;  /* 0x0002a20000047ab9 */ /* 0x000fe40000000800 */
[----:B------:R-:W-:Y:S01]  /*24900*/  IMAD.U32 R0, RZ, RZ, UR4 ;  /* 0x00000004ff007e24 */ /* 0x000fe2000f8e00ff */
[----:B------:R3:W5:Y:S01]  /*24910*/  @P2 LDG.E R47, desc[UR38][R20.64] ;  /* 0x00000026142f2981 */ /* 0x000762000c1e1900 */
[----:B-1----:R-:W-:Y:S01]  /*24920*/  ISETP.NE.AND P1, PT, R49, 0x1, PT ;  /* 0x000000013100780c */ /* 0x002fe20003f25270 */
[----:B--2---:R-:W-:-:S03]  /*24930*/  IMAD.IADD R13, R224, 0x1, R217 ;  /* 0x00000001e00d7824 */ /* 0x004fc600078e02d9 */
[----:B------:R3:W5:Y:S09]  /*24940*/  @P0 LDG.E R0, desc[UR38][R2.64] ;  /* 0x0000002602000981 */ /* 0x000772000c1e1900 */
[----:B------:R-:W0:Y:S08]  /*24950*/  @P1 LDC R4, c[0x0][0xbec] ;  /* 0x0002fb00ff041b82 */ /* 0x000e300000000800 */
[----:B------:R-:W1:Y:S01]  /*24960*/  @P1 LDC R5, c[0x0][0xbf0] ;  /* 0x0002fc00ff051b82 */ /* 0x000e620000000800 */
[----:B---3--:R-:W-:Y:S05]  /*24970*/  @P0 BRA `(.L_x_1489) ;  /* 0x0000000000100947 */ /* 0x008fea0003800000 */
[----:B------:R-:W-:Y:S05]  /*24980*/  @!P2 BRA `(.L_x_1489) ;  /* 0x00000000000ca947 */ /* 0x000fea0003800000 */
[----:B------:R-:W2:Y:S04]  /*24990*/  LDG.E R3, desc[UR38][R20.64] ;  /* 0x0000002614037981 */ /* 0x000ea8000c1e1900 */
[----:B-----5:R-:W2:Y:S02]  /*249a0*/  LDG.E R0, desc[UR38][R20.64+0x4] ;  /* 0x0000042614007981 */ /* 0x020ea4000c1e1900 */
[----:B--2---:R-:W-:-:S07]  /*249b0*/  IMAD.IADD R0, R0, 0x1, -R3 ;  /* 0x0000000100007824 */ /* 0x004fce00078e0a03 */
.L_x_1489:
[----:B------:R-:W2:Y:S01]  /*249c0*/  LDL R10, [R1+0x2c] ;  /* 0x00002c00010a7983 */ /* 0x000ea20000100800 */
[----:B0-----:R-:W-:Y:S01]  /*249d0*/  @P1 IMAD.HI.U32 R2, R13, R4, RZ ;  /* 0x000000040d021227 */ /* 0x001fe200078e00ff */
[----:B------:R-:W-:Y:S01]  /*249e0*/  SHF.R.S32.HI R48, RZ, 0x1f, R236 ;  /* 0x0000001fff307819 */ /* 0x000fe200000114ec */
[----:B------:R-:W-:Y:S01]  /*249f0*/  ULDC.64 UR4, c[0x0][0xb90] ;  /* 0x0002e40000047ab9 */ /* 0x000fe20000000a00 */
[----:B------:R-:W0:Y:S01]  /*24a00*/  S2R R14, SR_TID.X ;  /* 0x00000000000e7919 */ /* 0x000e220000002100 */
[----:B------:R-:W-:Y:S01]  /*24a10*/  IMAD.MOV.U32 R7, RZ, RZ, R13 ;  /* 0x000000ffff077224 */ /* 0x000fe200078e000d */
[--C-:B-----5:R-:W-:Y:S01]  /*24a20*/  SHF.R.S32.HI R3, RZ, 0x1f, R47.reuse ;  /* 0x0000001fff037819 */ /* 0x120fe2000001142f */
[----:B------:R-:W-:Y:S01]  /*24a30*/  IMAD R9, R48, UR4, RZ ;  /* 0x0000000430097c24 */ /* 0x000fe2000f8e02ff */
[----:B-1----:R-:W-:Y:S01]  /*24a40*/  @P1 SHF.R.U32.HI R7, RZ, R5, R2 ;  /* 0x00000005ff071219 */ /* 0x002fe20000011602 */
[----:B------:R-:W-:Y:S01]  /*24a50*/  IMAD.MOV.U32 R2, RZ, RZ, R47 ;  /* 0x000000ffff027224 */ /* 0x000fe200078e002f */
[----:B------:R-:W-:Y:S01]  /*24a60*/  SHF.R.S32.HI R46, RZ, 0x1f, R237 ;  /* 0x0000001fff2e7819 */ /* 0x000fe200000114ed */
[C---:B------:R-:W-:Y:S01]  /*24a70*/  IMAD R9, R236.reuse, UR5, R9 ;  /* 0x00000005ec097c24 */ /* 0x040fe2000f8e0209 */
[----:B------:R-:W-:Y:S01]  /*24a80*/  SEL R51, R237, RZ, !P2 ;  /* 0x000000ffed337207 */ /* 0x000fe20005000000 */
[----:B------:R-:W-:Y:S01]  /*24a90*/  IMAD.WIDE.U32 R4, R236, UR4, R2 ;  /* 0x00000004ec047c25 */ /* 0x000fe2000f8e0002 */
[----:B------:R-:W-:Y:S01]  /*24aa0*/  SEL R46, R46, RZ, !P2 ;  /* 0x000000ff2e2e7207 */ /* 0x000fe20005000000 */
[----:B------:R-:W-:Y:S01]  /*24ab0*/  ULDC.64 UR4, c[0x0][0xb98] ;  /* 0x0002e60000047ab9 */ /* 0x000fe20000000a00 */
[----:B------:R-:W1:Y:S01]  /*24ac0*/  @P1 LDC R55, c[0x0][0xbec] ;  /* 0x0002fb00ff371b82 */ /* 0x000e620000000800 */
[----:B------:R-:W-:-:S02]  /*24ad0*/  IMAD.MOV R2, RZ, RZ, -R7 ;  /* 0x000000ffff027224 */ /* 0x000fc400078e0a07 */
[----:B------:R-:W-:Y:S02]  /*24ae0*/  IMAD.IADD R5, R5, 0x1, R9 ;  /* 0x0000000105057824 */ /* 0x000fe400078e0209 */
[----:B------:R-:W-:Y:S02]  /*24af0*/  IMAD R9, R49, R2, R13 ;  /* 0x0000000231097224 */ /* 0x000fe400078e020d */
[----:B------:R-:W-:Y:S02]  /*24b00*/  IMAD R11, R72, 0x40, R79 ;  /* 0x00000040480b7824 */ /* 0x000fe400078e024f */
[----:B------:R-:W-:Y:S02]  /*24b10*/  IMAD R2, R46, UR4, RZ ;  /* 0x000000042e027c24 */ /* 0x000fe4000f8e02ff */
[----:B------:R-:W-:-:S04]  /*24b20*/  IMAD.WIDE.U32 R4, R51, UR4, R4 ;  /* 0x0000000433047c25 */ /* 0x000fc8000f8e0004 */
[----:B------:R-:W-:Y:S01]  /*24b30*/  IMAD.WIDE R68, R11, 0x2, R68 ;  /* 0x000000020b447825 */ /* 0x000fe200078e0244 */
[----:B------:R-:W-:Y:S02]  /*24b40*/  SHF.R.S32.HI R11, RZ, 0x1f, R7 ;  /* 0x0000001fff0b7819 */ /* 0x000fe40000011407 */
[----:B------:R-:W-:Y:S01]  /*24b50*/  IADD3 R4, P2, R7, R4, RZ ;  /* 0x0000000407047210 */ /* 0x000fe20007f5e0ff */
[----:B------:R-:W-:Y:S01]  /*24b60*/  IMAD R6, R51, UR5, R2 ;  /* 0x0000000533067c24 */ /* 0x000fe2000f8e0202 */
[----:B------:R-:W-:Y:S01]  /*24b70*/  SHF.R.S32.HI R2, RZ, 0x1f, R9 ;  /* 0x0000001fff027819 */ /* 0x000fe20000011409 */
[----:B------:R-:W-:Y:S01]  /*24b80*/  ULDC.64 UR4, c[0x0][0xb88] ;  /* 0x0002e20000047ab9 */ /* 0x000fe20000000a00 */
[----:B0-----:R-:W-:Y:S01]  /*24b90*/  VIADD R15, R14, 0xffffff80 ;  /* 0xffffff800e0f7836 */ /* 0x001fe20000000000 */
[----:B------:R-:W-:Y:S01]  /*24ba0*/  IADD3 R7, P0, R68, 0x1000, RZ ;  /* 0x0000100044077810 */ /* 0x000fe20007f1e0ff */
[----:B------:R-:W-:Y:S01]  /*24bb0*/  IMAD R53, R0, R49, RZ ;  /* 0x0000003100357224 */ /* 0x000fe200078e02ff */
[----:B------:R-:W-:Y:S01]  /*24bc0*/  IADD3.X R5, R11, R5, R6, P2, !PT ;  /* 0x000000050b057210 */ /* 0x000fe200017fe406 */
[----:B------:R-:W-:Y:S01]  /*24bd0*/  IMAD R2, R2, UR4, RZ ;  /* 0x0000000402027c24 */ /* 0x000fe2000f8e02ff */
[----:B------:R-:W-:-:S02]  /*24be0*/  SHF.R.S32.HI R14, RZ, 0x1f, R15 ;  /* 0x0000001fff0e7819 */ /* 0x000fc4000001140f */
[----:B------:R-:W-:Y:S01]  /*24bf0*/  IADD3 R29, P3, R68, 0x4000, RZ ;  /* 0x00004000441d7810 */ /* 0x000fe20007f7e0ff */
[C---:B------:R-:W-:Y:S01]  /*24c00*/  IMAD R11, R9.reuse, UR5, R2 ;  /* 0x00000005090b7c24 */ /* 0x040fe2000f8e0202 */
[----:B------:R-:W-:Y:S01]  /*24c10*/  LEA.HI R14, R14, R15, RZ, 0x7 ;  /* 0x0000000f0e0e7211 */ /* 0x000fe200078f38ff */
[----:B------:R-:W-:Y:S01]  /*24c20*/  IMAD.WIDE.U32 R4, R9, UR4, R4 ;  /* 0x0000000409047c25 */ /* 0x000fe2000f8e0004 */
[----:B------:R-:W-:Y:S01]  /*24c30*/  ULDC.64 UR4, c[0x0][0xb50] ;  /* 0x0002d40000047ab9 */ /* 0x000fe20000000a00 */
[----:B------:R-:W-:Y:S02]  /*24c40*/  LOP3.LUT R28, R29, 0x380, RZ, 0xc0, !PT ;  /* 0x000003801d1c7812 */ /* 0x000fe400078ec0ff */
[----:B------:R-:W-:Y:S01]  /*24c50*/  IMAD.IADD R5, R5, 0x1, R11 ;  /* 0x0000000105057824 */ /* 0x000fe200078e020b */
[----:B------:R-:W-:Y:S01]  /*24c60*/  LEA R2, P2, R4, UR4, 0x2 ;  /* 0x0000000404027c11 */ /* 0x000fe2000f8410ff */
[----:B------:R-:W-:Y:S01]  /*24c70*/  IMAD.X R9, RZ, RZ, R69, P0 ;  /* 0x000000ffff097224 */ /* 0x000fe200000e0645 */
[----:B------:R-:W-:-:S02]  /*24c80*/  LOP3.LUT R14, R14, 0xffffff80, RZ, 0xc0, !PT ;  /* 0xffffff800e0e7812 */ /* 0x000fc400078ec0ff */
[----:B------:R-:W-:Y:S01]  /*24c90*/  LEA.HI.X R4, R4, UR5, R5, 0x2, P2 ;  /* 0x0000000504047c11 */ /* 0x000fe200090f1405 */
[----:B------:R-:W-:Y:S01]  /*24ca0*/  SHFL.IDX PT, R20, R2, RZ, 0x1c1f ;  /* 0x001c1fff02147589 */ /* 0x000fe200000e0000 */
[----:B------:R-:W-:Y:S01]  /*24cb0*/  IADD3 R25, P2, R68, 0x3000, RZ ;  /* 0x0000300044197810 */ /* 0x000fe20007f5e0ff */
[----:B------:R-:W-:Y:S01]  /*24cc0*/  IMAD.IADD R14, R15, 0x1, -R14 ;  /* 0x000000010f0e7824 */ /* 0x000fe200078e0a0e */
[----:B------:R-:W-:Y:S01]  /*24cd0*/  SHF.R.U64 R28, R28, 0x3, RZ ;  /* 0x000000031c1c7819 */ /* 0x000fe200000012ff */
[----:B------:R-:W0:Y:S01]  /*24ce0*/  SHFL.IDX PT, R21, R4, RZ, 0x1c1f ;  /* 0x001c1fff04157589 */ /* 0x000e2200000e0000 */
[----:B------:R-:W-:Y:S01]  /*24cf0*/  LOP3.LUT R24, R25, 0x380, RZ, 0xc0, !PT ;  /* 0x0000038019187812 */ /* 0x000fe200078ec0ff */
[----:B------:R-:W-:Y:S01]  /*24d00*/  ULDC.64 UR4, c[0x0][0xaa0] ;  /* 0x0002a80000047ab9 */ /* 0x000fe20000000a00 */
[----:B------:R-:W-:Y:S01]  /*24d10*/  LOP3.LUT P0, RZ, R14, 0x3, RZ, 0xc0, !PT ;  /* 0x000000030eff7812 */ /* 0x000fe2000780c0ff */
[----:B------:R-:W-:Y:S01]  /*24d20*/  SHFL.IDX PT, R44, R2, 0x1, 0x1c1f ;  /* 0x003c1f00022c7f89 */ /* 0x000fe200000e0000 */
[----:B------:R-:W-:-:S02]  /*24d30*/  SHF.R.U64 R24, R24, 0x3, RZ ;  /* 0x0000000318187819 */ /* 0x000fc400000012ff */
[----:B------:R-:W-:Y:S01]  /*24d40*/  LOP3.LUT R28, R28, R29, RZ, 0x3c, !PT ;  /* 0x0000001d1c1c7212 */ /* 0x000fe200078e3cff */
[----:B------:R-:W3:Y:S01]  /*24d50*/  SHFL.IDX PT, R45, R4, 0x1, 0x1c1f ;  /* 0x003c1f00042d7f89 */ /* 0x000ee200000e0000 */
[----:B------:R-:W-:Y:S01]  /*24d60*/  LOP3.LUT R24, R24, R25, RZ, 0x3c, !PT ;  /* 0x0000001918187212 */ /* 0x000fe200078e3cff */
[--C-:B------:R-:W-:Y:S01]  /*24d70*/  IMAD.X R25, RZ, RZ, R69.reuse, P2 ;  /* 0x000000ffff197224 */ /* 0x100fe200010e0645 */
[C---:B------:R-:W-:Y:S01]  /*24d80*/  IADD3 R13, P4, R68.reuse, 0x2000, RZ ;  /* 0x00002000440d7810 */ /* 0x040fe20007f9e0ff */
[--C-:B------:R-:W-:Y:S01]  /*24d90*/  IMAD.X R29, RZ, RZ, R69.reuse, P3 ;  /* 0x000000ffff1d7224 */ /* 0x100fe200018e0645 */
[----:B------:R-:W-:Y:S02]  /*24da0*/  IADD3 R5, P3, R68, 0x7000, RZ ;  /* 0x0000700044057810 */ /* 0x000fe40007f7e0ff */
[----:B------:R-:W-:Y:S02]  /*24db0*/  LOP3.LUT R12, R13, 0x380, RZ, 0xc0, !PT ;  /* 0x000003800d0c7812 */ /* 0x000fe400078ec0ff */
[----:B------:R-:W-:Y:S01]  /*24dc0*/  LOP3.LUT R8, R7, 0x380, RZ, 0xc0, !PT ;  /* 0x0000038007087812 */ /* 0x000fe200078ec0ff */
[----:B------:R-:W-:Y:S01]  /*24dd0*/  IMAD.X R41, RZ, RZ, R69, P3 ;  /* 0x000000ffff297224 */ /* 0x000fe200018e0645 */
[----:B------:R-:W-:-:S02]  /*24de0*/  SHF.R.U64 R12, R12, 0x3, RZ ;  /* 0x000000030c0c7819 */ /* 0x000fc400000012ff */
[----:B------:R-:W-:Y:S02]  /*24df0*/  IADD3 R33, P5, R68, 0x5000, RZ ;  /* 0x0000500044217810 */ /* 0x000fe40007fbe0ff */
[----:B------:R-:W-:Y:S01]  /*24e00*/  LOP3.LUT R12, R12, R13, RZ, 0x3c, !PT ;  /* 0x0000000d0c0c7212 */ /* 0x000fe200078e3cff */
[----:B------:R-:W-:Y:S01]  /*24e10*/  IMAD.X R13, RZ, RZ, R69, P4 ;  /* 0x000000ffff0d7224 */ /* 0x000fe200020e0645 */
[----:B------:R-:W-:Y:S02]  /*24e20*/  IADD3 R37, P4, R68, 0x6000, RZ ;  /* 0x0000600044257810 */ /* 0x000fe40007f9e0ff */
[----:B------:R-:W-:Y:S02]  /*24e30*/  SHF.R.U64 R8, R8, 0x3, RZ ;  /* 0x0000000308087819 */ /* 0x000fe400000012ff */
[----:B------:R-:W-:Y:S02]  /*24e40*/  LOP3.LUT R32, R33, 0x380, RZ, 0xc0, !PT ;  /* 0x0000038021207812 */ /* 0x000fe400078ec0ff */
[----:B------:R-:W-:-:S02]  /*24e50*/  LOP3.LUT R36, R37, 0x380, RZ, 0xc0, !PT ;  /* 0x0000038025247812 */ /* 0x000fc400078ec0ff */
[----:B------:R-:W-:Y:S02]  /*24e60*/  LOP3.LUT R8, R8, R7, RZ, 0x3c, !PT ;  /* 0x0000000708087212 */ /* 0x000fe400078e3cff */
[----:B------:R-:W-:Y:S02]  /*24e70*/  LOP3.LUT R7, R68, 0x380, RZ, 0xc0, !PT ;  /* 0x0000038044077812 */ /* 0x000fe400078ec0ff */
[----:B------:R-:W-:Y:S02]  /*24e80*/  SHF.R.U64 R32, R32, 0x3, RZ ;  /* 0x0000000320207819 */ /* 0x000fe400000012ff */
[----:B------:R-:W-:Y:S02]  /*24e90*/  SHF.R.U64 R36, R36, 0x3, RZ ;  /* 0x0000000324247819 */ /* 0x000fe400000012ff */
[----:B------:R-:W-:Y:S02]  /*24ea0*/  SHF.R.U64 R7, R7, 0x3, RZ ;  /* 0x0000000307077819 */ /* 0x000fe400000012ff */
[----:B------:R-:W-:Y:S01]  /*24eb0*/  LOP3.LUT R32, R32, R33, RZ, 0x3c, !PT ;  /* 0x0000002120207212 */ /* 0x000fe200078e3cff */
[--C-:B------:R-:W-:Y:S01]  /*24ec0*/  IMAD.X R33, RZ, RZ, R69.reuse, P5 ;  /* 0x000000ffff217224 */ /* 0x100fe200028e0645 */
[----:B------:R-:W-:Y:S01]  /*24ed0*/  LOP3.LUT R36, R36, R37, RZ, 0x3c, !PT ;  /* 0x0000002524247212 */ /* 0x000fe200078e3cff */
[----:B------:R-:W-:Y:S01]  /*24ee0*/  IMAD.X R37, RZ, RZ, R69, P4 ;  /* 0x000000ffff257224 */ /* 0x000fe200020e0645 */
[----:B------:R-:W-:Y:S01]  /*24ef0*/  LOP3.LUT R68, R7, R68, RZ, 0x3c, !PT ;  /* 0x0000004407447212 */ /* 0x000fe200078e3cff */
[----:B------:R-:W-:Y:S01]  /*24f00*/  BSSY B1, `(.L_x_1490) ;  /* 0x0000052000017945 */ /* 0x000fe20003800000 */
[----:B--2---:R-:W-:-:S04]  /*24f10*/  IMAD.IADD R6, R10, 0x1, R217 ;  /* 0x000000010a067824 */ /* 0x004fc800078e02d9 */
[C---:B------:R-:W-:Y:S01]  /*24f20*/  VIADD R0, R6.reuse, 0x8 ;  /* 0x0000000806007836 */ /* 0x040fe20000000000 */
[----:B------:R-:W-:-:S04]  /*24f30*/  ISETP.GE.OR P2, PT, R6, R53, P0 ;  /* 0x000000350600720c */ /* 0x000fc80000746670 */
[----:B------:R-:W-:Y:S02]  /*24f40*/  ISETP.GE.OR P0, PT, R0, R53, P0 ;  /* 0x000000350000720c */ /* 0x000fe40000706670 */
[----:B------:R-:W-:-:S04]  /*24f50*/  LOP3.LUT R0, R5, 0x380, RZ, 0xc0, !PT ;  /* 0x0000038005007812 */ /* 0x000fc800078ec0ff */
[----:B------:R-:W-:-:S03]  /*24f60*/  SHF.R.U64 R0, R0, 0x3, RZ ;  /* 0x0000000300007819 */ /* 0x000fc600000012ff */
[----:B0-----:R-:W-:Y:S01]  /*24f70*/  @!P2 ST.E desc[UR38][R20.64], R64 ;  /* 0x000000401400a985 */ /* 0x001fe2000c101926 */
[----:B------:R-:W-:-:S03]  /*24f80*/  LOP3.LUT R40, R0, R5, RZ, 0x3c, !PT ;  /* 0x0000000500287212 */ /* 0x000fc600078e3cff */
[----:B---3--:R0:W-:Y:S01]  /*24f90*/  @!P0 ST.E desc[UR38][R44.64], R62 ;  /* 0x0000003e2c008985 */ /* 0x0081e2000c101926 */
[----:B------:R-:W-:Y:S02]  /*24fa0*/  IMAD R0, R3, UR4, RZ ;  /* 0x0000000403007c24 */ /* 0x000fe4000f8e02ff */
[C---:B------:R-:W-:Y:S01]  /*24fb0*/  IMAD.WIDE.U32 R2, R47.reuse, UR4, RZ ;  /* 0x000000042f027c25 */ /* 0x040fe2000f8e00ff */
[----:B------:R2:W5:Y:S01]  /*24fc0*/  LD.E.128 R4, desc[UR38][R68.64] ;  /* 0x0000002644047980 */ /* 0x000562000c101d00 */
[----:B0-----:R-:W0:Y:S02]  /*24fd0*/  @P1 LDC R45, c[0x0][0xbf0] ;  /* 0x0002fc00ff2d1b82 */ /* 0x001e240000000800 */
[----:B------:R-:W-:Y:S01]  /*24fe0*/  IMAD R21, R47, UR5, R0 ;  /* 0x000000052f157c24 */ /* 0x000fe2000f8e0200 */
[----:B------:R-:W-:Y:S01]  /*24ff0*/  ULDC.64 UR4, c[0x0][0xae8] ;  /* 0x0002ba0000047ab9 */ /* 0x000fe20000000a00 */
[----:B------:R-:W-:Y:S01]  /*25000*/  IMAD R0, R235, 0x20, R72 ;  /* 0x00000020eb007824 */ /* 0x000fe200078e0248 */
[----:B------:R-:W5:Y:S01]  /*25010*/  LD.E.128 R8, desc[UR38][R8.64] ;  /* 0x0000002608087980 */ /* 0x000f62000c101d00 */
[----:B------:R-:W-:-:S02]  /*25020*/  IMAD.IADD R3, R3, 0x1, R21 ;  /* 0x0000000103037824 */ /* 0x000fc400078e0215 */
[----:B------:R-:W-:Y:S01]  /*25030*/  IMAD R21, R48, UR4, RZ ;  /* 0x0000000430157c24 */ /* 0x000fe2000f8e02ff */
[----:B------:R-:W5:Y:S01]  /*25040*/  LD.E.128 R12, desc[UR38][R12.64] ;  /* 0x000000260c0c7980 */ /* 0x000f62000c101d00 */
[----:B------:R-:W-:Y:S02]  /*25050*/  IMAD.IADD R44, R217, 0x1, R0 ;  /* 0x00000001d92c7824 */ /* 0x000fe400078e0200 */
[C---:B------:R-:W-:Y:S01]  /*25060*/  IMAD R21, R236.reuse, UR5, R21 ;  /* 0x00000005ec157c24 */ /* 0x040fe2000f8e0215 */
[----:B------:R-:W5:Y:S01]  /*25070*/  LD.E.128 R24, desc[UR38][R24.64] ;  /* 0x0000002618187980 */ /* 0x000f62000c101d00 */
[----:B------:R-:W-:Y:S01]  /*25080*/  IMAD.WIDE.U32 R2, R236, UR4, R2 ;  /* 0x00000004ec027c25 */ /* 0x000fe2000f8e0002 */
[----:B------:R-:W-:Y:S02]  /*25090*/  ULDC.64 UR4, c[0x0][0xaf0] ;  /* 0x0002bc0000047ab9 */ /* 0x000fe40000000a00 */
[----:B------:R-:W5:Y:S01]  /*250a0*/  LD.E.128 R28, desc[UR38][R28.64] ;  /* 0x000000261c1c7980 */ /* 0x000f62000c101d00 */
[----:B-1----:R-:W-:-:S03]  /*250b0*/  @P1 IMAD.HI.U32 R0, R44, R55, RZ ;  /* 0x000000372c001227 */ /* 0x002fc600078e00ff */
[----:B------:R-:W5:Y:S01]  /*250c0*/  LD.E.128 R32, desc[UR38][R32.64] ;  /* 0x0000002620207980 */ /* 0x000f62000c101d00 */
[----:B------:R-:W-:Y:S02]  /*250d0*/  IMAD.IADD R3, R3, 0x1, R21 ;  /* 0x0000000103037824 */ /* 0x000fe400078e0215 */
[----:B------:R-:W-:Y:S01]  /*250e0*/  IMAD.MOV.U32 R21, RZ, RZ, R44 ;  /* 0x000000ffff157224 */ /* 0x000fe200078e002c */
[----:B0-----:R-:W-:Y:S01]  /*250f0*/  @P1 SHF.R.U32.HI R21, RZ, R45, R0 ;  /* 0x0000002dff151219 */ /* 0x001fe20000011600 */
[----:B------:R-:W-:Y:S01]  /*25100*/  IMAD R20, R46, UR4, RZ ;  /* 0x000000042e147c24 */ /* 0x000fe2000f8e02ff */
[----:B------:R-:W5:Y:S01]  /*25110*/  LD.E.128 R36, desc[UR38][R36.64] ;  /* 0x0000002624247980 */ /* 0x000f62000c101d00 */
[C---:B------:R-:W-:Y:S01]  /*25120*/  IMAD.WIDE.U32 R2, R51.reuse, UR4, R2 ;  /* 0x0000000433027c25 */ /* 0x040fe2000f8e0002 */
[--C-:B------:R-:W-:Y:S02]  /*25130*/  SHF.R.S32.HI R0, RZ, 0x1f, R21.reuse ;  /* 0x0000001fff007819 */ /* 0x100fe40000011415 */
[----:B------:R-:W5:Y:S01]  /*25140*/  LD.E.128 R40, desc[UR38][R40.64] ;  /* 0x0000002628287980 */ /* 0x000f62000c101d00 */
[----:B------:R-:W-:Y:S01]  /*25150*/  IMAD R45, R51, UR5, R20 ;  /* 0x00000005332d7c24 */ /* 0x000fe2000f8e0214 */
[----:B------:R-:W-:Y:S01]  /*25160*/  ULDC.64 UR4, c[0x0][0xae0] ;  /* 0x0002b80000047ab9 */ /* 0x000fe20000000a00 */
[----:B------:R-:W-:Y:S01]  /*25170*/  IMAD.MOV R20, RZ, RZ, -R21 ;  /* 0x000000ffff147224 */ /* 0x000fe200078e0a15 */
        /* <DEDUP_REMOVED lines=8> */
[----:B------:R-:W-:Y:S02]  /*25200*/  IMAD R45, R49, R20, R44 ;  /* 0x00000014312d7224 */ /* 0x000fe400078e022c */
[C---:B------:R-:W-:Y:S02]  /*25210*/  IMAD R47, R21.reuse, UR5, R0 ;  /* 0x00000005152f7c24 */ /* 0x040fe4000f8e0200 */
[----:B------:R-:W-:Y:S01]  /*25220*/  IMAD.WIDE.U32 R2, R21, UR4, R2 ;  /* 0x0000000415027c25 */ /* 0x000fe2000f8e0002 */
[----:B------:R-:W-:Y:S01]  /*25230*/  SHF.R.S32.HI R0, RZ, 0x1f, R45 ;  /* 0x0000001fff007819 */ /* 0x000fe2000001142d */
[----:B------:R-:W-:Y:S02]  /*25240*/  ULDC.64 UR4, c[0x0][0xad8] ;  /* 0x0002b60000047ab9 */ /* 0x000fe40000000a00 */
[----:B------:R-:W-:-:S02]  /*25250*/  IMAD.IADD R72, R72, 0x1, R217 ;  /* 0x0000000148487824 */ /* 0x000fc400078e02d9 */
[----:B------:R-:W-:Y:S02]  /*25260*/  IMAD.IADD R3, R3, 0x1, R47 ;  /* 0x0000000103037824 */ /* 0x000fe400078e022f */
[----:B------:R-:W-:Y:S01]  /*25270*/  IMAD R20, R0, UR4, RZ ;  /* 0x0000000400147c24 */ /* 0x000fe2000f8e02ff */
[CC--:B------:R-:W-:Y:S01]  /*25280*/  ISETP.GE.AND P2, PT, R72.reuse, R53.reuse, PT ;  /* 0x000000354800720c */ /* 0x0c0fe20003f46270 */
[----:B------:R-:W-:Y:S02]  /*25290*/  VIADD R0, R72, 0x20 ;  /* 0x0000002048007836 */ /* 0x000fe40000000000 */
        /* <DEDUP_REMOVED lines=8> */
[----:B------:R-:W-:Y:S02]  /*25320*/  PRMT R0, RZ, 0x654, R0 ;  /* 0x00000654ff007816 */ /* 0x000fe40000000000 */
[----:B------:R-:W-:Y:S02]  /*25330*/  LEA.HI.X R45, R2, UR5, R3, 0x1, P3 ;  /* 0x00000005022d7c11 */ /* 0x000fe400098f0c03 */
[----:B------:R-:W-:Y:S01]  /*25340*/  ISETP.GE.AND P1, PT, R20, R53, PT ;  /* 0x000000351400720c */ /* 0x000fe20003f26270 */
[----:B0-----:R0:W-:Y:S01]  /*25350*/  SYNCS.ARRIVE.TRANS64.RED.A1T0 RZ, [R0+URZ], RZ ;  /* 0x000000ff00ff79a7 */ /* 0x0011e2000810043f */
[----:B------:R2:W1:Y:S04]  /*25360*/  SHFL.IDX PT, R20, R44, RZ, 0x181f ;  /* 0x00181fff2c147589 */ /* 0x00046800000e0000 */
[----:B0-----:R2:W0:Y:S01]  /*25370*/  SHFL.IDX PT, R0, R45, RZ, 0x181f ;  /* 0x00181fff2d007589 */ /* 0x00142200000e0000 */
[----:B------:R-:W-:Y:S06]  /*25380*/  @P2 BRA `(.L_x_1491) ;  /* 0x0000000000242947 */ /* 0x000fec0003800000 */
[----:B------:R-:W-:Y:S02]  /*25390*/  ULDC UR4, c[0x0][0xac8] ;  /* 0x0002b20000047ab9 */ /* 0x000fe40000000800 */
[----:B------:R-:W-:Y:S02]  /*253a0*/  ISETP.GE.AND P2, PT, R79, UR4, PT ;  /* 0x000000044f007c0c */ /* 0x000fe4000bf46270 */
[----:B------:R-:W-:-:S11]  /*253b0*/  ISETP.GE.AND P3, PT, R81, UR4, PT ;  /* 0x0000000451007c0c */ /* 0x000fd6000bf66270 */
[-C--:B-1----:R-:W-:Y:S02]  /*253c0*/  @!P2 LEA R2, P4, R79, R20.reuse, 0x1 ;  /* 0x000000144f02a211 */ /* 0x082fe400078808ff */
[----:B------:R-:W-:Y:S02]  /*253d0*/  @!P3 LEA R20, P5, R81, R20, 0x1 ;  /* 0x000000145114b211 */ /* 0x000fe400078a08ff */
[-C--:B0-----:R-:W-:Y:S02]  /*253e0*/  @!P2 LEA.HI.X R3, R79, R0.reuse, R66, 0x1, P4 ;  /* 0x000000004f03a211 */ /* 0x081fe400020f0c42 */
[----:B------:R-:W-:-:S03]  /*253f0*/  @!P3 LEA.HI.X R21, R81, R0, R70, 0x1, P5 ;  /* 0x000000005115b211 */ /* 0x000fc600028f0c46 */
[----:B-----5:R3:W-:Y:S04]  /*25400*/  @!P2 ST.E.128 desc[UR38][R2.64], R4 ;  /* 0x000000040200a985 */ /* 0x0207e8000c101d26 */
[----:B------:R3:W-:Y:S02]  /*25410*/  @!P3 ST.E.128 desc[UR38][R20.64], R28 ;  /* 0x0000001c1400b985 */ /* 0x0007e4000c101d26 */
.L_x_1491:
[----:B------:R-:W-:Y:S05]  /*25420*/  BSYNC B1 ;  /* 0x0000000000017941 */ /* 0x000fea0003800000 */
.L_x_1490:
[----:B0-----:R0:W4:Y:S01]  /*25430*/  SHFL.IDX PT, R0, R45, 0x1, 0x181f ;  /* 0x00381f002d007f89 */ /* 0x00112200000e0000 */
        /* <DEDUP_REMOVED lines=12> */
.L_x_1493:
[----:B------:R-:W-:Y:S05]  /*25500*/  BSYNC B1 ;  /* 0x0000000000017941 */ /* 0x000fea0003800000 */
.L_x_1492:
        /* <DEDUP_REMOVED lines=13> */
.L_x_1495:
[----:B------:R-:W-:Y:S05]  /*255e0*/  BSYNC B1 ;  /* 0x0000000000017941 */ /* 0x000fea0003800000 */
.L_x_1494:
[----:B0-----:R-:W-:Y:S01]  /*255f0*/  VIADD R0, R72, 0x60 ;  /* 0x0000006048007836 */ /* 0x001fe20000000000 */
[----:B--2-4-:R-:W0:Y:S04]  /*25600*/  SHFL.IDX PT, R45, R45, 0x3, 0x181f ;  /* 0x00781f002d2d7f89 */ /* 0x014e2800000e0000 */
[----:B------:R-:W-:Y:S01]  /*25610*/  ISETP.GE.AND P0, PT, R0, R53, PT ;  /* 0x000000350000720c */ /* 0x000fe20003f06270 */
[----:B------:R-:W2:-:S12]  /*25620*/  SHFL.IDX PT, R44, R44, 0x3, 0x181f ;  /* 0x00781f002c2c7f89 */ /* 0x000e9800000e0000 */
[----:B------:R-:W-:Y:S05]  /*25630*/  @P0 BRA `(.L_x_1496) ;  /* 0x0000000800fc0947 */ /* 0x000fea0003800000 */
[----:B------:R-:W-:Y:S02]  /*25640*/  ULDC UR4, c[0x0][0xac8] ;  /* 0x0002b20000047ab9 */ /* 0x000fe40000000800 */
[----:B------:R-:W-:-:S13]  /*25650*/  ISETP.GE.AND P1, PT, R79, UR4, PT ;  /* 0x000000044f007c0c */ /* 0x000fda000bf26270 */
[----:B--2---:R-:W-:-:S04]  /*25660*/  @!P1 LEA R2, P0, R79, R44, 0x1 ;  /* 0x0000002c4f029211 */ /* 0x004fc800078008ff */
[----:B0-----:R-:W-:Y:S02]  /*25670*/  @!P1 LEA.HI.X R3, R79, R45, R66, 0x1, P0 ;  /* 0x0000002d4f039211 */ /* 0x001fe400000f0c42 */
[----:B------:R-:W-:-:S03]  /*25680*/  ISETP.GE.AND P0, PT, R81, UR4, PT ;  /* 0x0000000451007c0c */ /* 0x000fc6000bf06270 */
[----:B------:R4:W-:Y:S10]  /*25690*/  @!P1 ST.E.128 desc[UR38][R2.64], R24 ;  /* 0x0000001802009985 */ /* 0x0009f4000c101d26 */
[----:B------:R-:W-:Y:S05]  /*256a0*/  @P0 BRA `(.L_x_1496) ;  /* 0x0000000800e00947 */ /* 0x000fea0003800000 */
[----:B----4-:R-:W-:-:S04]  /*256b0*/  LEA R2, P0, R81, R44, 0x1 ;  /* 0x0000002c51027211 */ /* 0x010fc800078008ff */
[----:B------:R-:W-:-:S05]  /*256c0*/  LEA.HI.X R3, R81, R45, R70, 0x1, P0 ;  /* 0x0000002d51037211 */ /* 0x000fca00000f0c46 */
[----:B------:R0:W-:Y:S01]  /*256d0*/  ST.E.128 desc[UR38][R2.64], R40 ;  /* 0x0000002802007985 */ /* 0x0001e2000c101d26 */
[----:B------:R-:W-:Y:S05]  /*256e0*/  BRA `(.L_x_1496) ;  /* 0x0000000800d07947 */ /* 0x000fea0003800000 */
.L_x_1487:
[----:B------:R-:W-:Y:S01]  /*256f0*/  ULDC.64 UR4, c[0x0][0xc00] ;  /* 0x0003000000047ab9 */ /* 0x000fe20000000a00 */
[----:B------:R-:W2:Y:S01]  /*25700*/  LDC.64 R2, c[0x0][0xc00] ;  /* 0x00030000ff027b82 */ /* 0x000ea20000000a00 */
[----:B------:R-:W-:Y:S01]  /*25710*/  ISETP.NE.U32.AND P0, PT, RZ, UR4, PT ;  /* 0x00000004ff007c0c */ /* 0x000fe2000bf05070 */
[----:B------:R-:W-:-:S03]  /*25720*/  IMAD.MOV.U32 R0, RZ, RZ, RZ ;  /* 0x000000ffff007224 */ /* 0x000fc600078e00ff */
[----:B------:R-:W-:Y:S01]  /*25730*/  ISETP.NE.AND.EX P0, PT, RZ, UR5, PT, P0 ;  /* 0x00000005ff007c0c */ /* 0x000fe2000bf05300 */
[----:B------:R-:W-:Y:S02]  /*25740*/  ULDC.64 UR4, c[0x0][0xc08] ;  /* 0x0003020000047ab9 */ /* 0x000fe40000000a00 */
[----:B------:R-:W-:Y:S01]  /*25750*/  ISETP.NE.U32.AND P1, PT, RZ, UR4, PT ;  /* 0x00000004ff007c0c */ /* 0x000fe2000bf25070 */
[----:B------:R-:W3:Y:S03]  /*25760*/  LDC R25, c[0x0][0xbe8] ;  /* 0x0002fa00ff197b82 */ /* 0x000ee60000000800 */
[----:B------:R-:W-:Y:S01]  /*25770*/  ISETP.NE.AND.EX P1, PT, RZ, UR5, PT, P1 ;  /* 0x00000005ff007c0c */ /* 0x000fe2000bf25310 */
[----:B--2---:R-:W-:-:S12]  /*25780*/  IMAD.WIDE R2, R237, 0x4, R2 ;  /* 0x00000004ed027825 */ /* 0x004fd800078e0202 */
[----:B------:R-:W2:Y:S01]  /*25790*/  @P1 LDC.64 R4, c[0x0][0xc08] ;  /* 0x00030200ff041b82 */ /* 0x000ea20000000a00 */
[----:B------:R-:W-:Y:S02]  /*257a0*/  ULDC UR4, c[0x0][0xa88] ;  /* 0x0002a20000047ab9 */ /* 0x000fe40000000800 */
[----:B------:R-:W-:Y:S01]  /*257b0*/  IMAD.U32 R6, RZ, RZ, UR4 ;  /* 0x00000004ff067e24 */ /* 0x000fe2000f8e00ff */
[----:B------:R4:W5:Y:S01]  /*257c0*/  @P0 LDG.E R0, desc[UR38][R2.64] ;  /* 0x0000002602000981 */ /* 0x000962000c1e1900 */
[----:B--2---:R-:W-:-:S05]  /*257d0*/  @P1 IMAD.WIDE R4, R237, 0x4, R4 ;  /* 0x00000004ed041825 */ /* 0x004fca00078e0204 */
[----:B------:R4:W5:Y:S01]  /*257e0*/  @P1 LDG.E R6, desc[UR38][R4.64] ;  /* 0x0000002604061981 */ /* 0x000962000c1e1900 */
[----:B---3--:R-:W-:Y:S02]  /*257f0*/  ISETP.NE.AND P2, PT, R25, 0x1, PT ;  /* 0x000000011900780c */ /* 0x008fe40003f45270 */
[----:B------:R-:W-:Y:S02]  /*25800*/  ISETP.GE.AND P3, PT, R86, 0x80, PT ;  /* 0x000000805600780c */ /* 0x000fe40003f66270 */
[----:B------:R-:W-:-:S09]  /*25810*/  SHF.R.S32.HI R7, RZ, 0x1f, R237 ;  /* 0x0000001fff077819 */ /* 0x000fd200000114ed */
[----:B------:R-:W2:Y:S08]  /*25820*/  @P2 LDC R14, c[0x0][0xbec] ;  /* 0x0002fb00ff0e2b82 */ /* 0x000eb00000000800 */
[----:B------:R-:W3:Y:S01]  /*25830*/  @P2 LDC R27, c[0x0][0xbf0] ;  /* 0x0002fc00ff1b2b82 */ /* 0x000ee20000000800 */
[----:B----4-:R-:W-:Y:S05]  /*25840*/  @P1 BRA `(.L_x_1497) ;  /* 0x0000000000101947 */ /* 0x010fea0003800000 */
[----:B------:R-:W-:Y:S05]  /*25850*/  @!P0 BRA `(.L_x_1497) ;  /* 0x00000000000c8947 */ /* 0x000fea0003800000 */
[----:B------:R-:W4:Y:S04]  /*25860*/  LDG.E R5, desc[UR38][R2.64] ;  /* 0x0000002602057981 */ /* 0x000f28000c1e1900 */
[----:B-----5:R-:W4:Y:S02]  /*25870*/  LDG.E R6, desc[UR38][R2.64+0x4] ;  /* 0x0000042602067981 */ /* 0x020f24000c1e1900 */
[----:B----4-:R-:W-:-:S07]  /*25880*/  IMAD.IADD R6, R6, 0x1, -R5 ;  /* 0x0000000106067824 */ /* 0x010fce00078e0a05 */
.L_x_1497:
[----:B------:R-:W-:Y:S01]  /*25890*/  BSSY B1, `(.L_x_1498) ;  /* 0x000002d000017945 */ /* 0x000fe20003800000 */
[----:B------:R-:W-:Y:S02]  /*258a0*/  SHF.R.S32.HI R10, RZ, 0x1f, R236 ;  /* 0x0000001fff0a7819 */ /* 0x000fe400000114ec */
[----:B------:R-:W-:Y:S02]  /*258b0*/  SEL R13, R237, RZ, !P0 ;  /* 0x000000ffed0d7207 */ /* 0x000fe40004000000 */
[----:B------:R-:W-:Y:S02]  /*258c0*/  SEL R12, R7, RZ, !P0 ;  /* 0x000000ff070c7207 */ /* 0x000fe40004000000 */
[----:B-----5:R-:W-:Y:S01]  /*258d0*/  SHF.R.S32.HI R11, RZ, 0x1f, R0 ;  /* 0x0000001fff0b7819 */ /* 0x020fe20000011400 */
[----:B------:R-:W-:Y:S06]  /*258e0*/  @P3 BRA `(.L_x_1499) ;  /* 0x00000000009c3947 */ /* 0x000fec0003800000 */
[----:B------:R-:W4:Y:S01]  /*258f0*/  S2R R3, SR_TID.X ;  /* 0x0000000000037919 */ /* 0x000f220000002100 */
[----:B------:R-:W5:Y:S02]  /*25900*/  LDC R9, c[0x0][0xbe8] ;  /* 0x0002fa00ff097b82 */ /* 0x000f640000000800 */
[----:B-----5:R-:W-:Y:S01]  /*25910*/  IMAD R2, R6, R9, RZ ;  /* 0x0000000906027224 */ /* 0x020fe200078e02ff */
[----:B----4-:R-:W-:-:S04]  /*25920*/  IADD3 R8, R217, -0x80, R3 ;  /* 0xffffff80d9087810 */ /* 0x010fc80007ffe003 */
[----:B------:R-:W-:-:S13]  /*25930*/  ISETP.GE.AND P0, PT, R8, R2, PT ;  /* 0x000000020800720c */ /* 0x000fda0003f06270 */
[----:B------:R-:W-:Y:S05]  /*25940*/  @P0 BRA `(.L_x_1499) ;  /* 0x0000000000840947 */ /* 0x000fea0003800000 */
[----:B------:R-:W-:Y:S01]  /*25950*/  ISETP.NE.AND P0, PT, R9, 0x1, PT ;  /* 0x000000010900780c */ /* 0x000fe20003f05270 */
[----:B------:R-:W-:Y:S01]  /*25960*/  ULDC.64 UR4, c[0x0][0xb90] ;  /* 0x0002e40000047ab9 */ /* 0x000fe20000000a00 */
[----:B------:R-:W-:Y:S02]  /*25970*/  IMAD.MOV.U32 R2, RZ, RZ, R0 ;  /* 0x000000ffff027224 */ /* 0x000fe400078e0000 */
[----:B------:R-:W-:Y:S02]  /*25980*/  IMAD R7, R10, UR4, RZ ;  /* 0x000000040a077c24 */ /* 0x000fe4000f8e02ff */
[----:B------:R-:W-:Y:S02]  /*25990*/  IMAD.MOV.U32 R3, RZ, RZ, R11 ;  /* 0x000000ffff037224 */ /* 0x000fe400078e000b */
[----:B------:R-:W-:Y:S02]  /*259a0*/  IMAD.MOV.U32 R5, RZ, RZ, R8 ;  /* 0x000000ffff057224 */ /* 0x000fe400078e0008 */
[----:B------:R-:W-:-:S03]  /*259b0*/  IMAD.WIDE.U32 R2, R236, UR4, R2 ;  /* 0x00000004ec027c25 */ /* 0x000fc6000f8e0002 */
[----:B------:R-:W4:Y:S01]  /*259c0*/  @P0 LDC R15, c[0x0][0xbec] ;  /* 0x0002fb00ff0f0b82 */ /* 0x000f220000000800 */
[----:B------:R-:W-:Y:S01]  /*259d0*/  IMAD R7, R236, UR5, R7 ;  /* 0x00000005ec077c24 */ /* 0x000fe2000f8e0207 */
[----:B------:R-:W-:-:S03]  /*259e0*/  ULDC.64 UR4, c[0x0][0xb98] ;  /* 0x0002e60000047ab9 */ /* 0x000fc60000000a00 */
[----:B------:R-:W-:-:S03]  /*259f0*/  IMAD.IADD R3, R3, 0x1, R7 ;  /* 0x0000000103037824 */ /* 0x000fc600078e0207 */
[----:B------:R-:W5:Y:S01]  /*25a00*/  @P0 LDC R21, c[0x0][0xbf0] ;  /* 0x0002fc00ff150b82 */ /* 0x000f620000000800 */
[----:B------:R-:W-:-:S04]  /*25a10*/  IMAD.WIDE.U32 R2, R13, UR4, R2 ;  /* 0x000000040d027c25 */ /* 0x000fc8000f8e0002 */
[----:B----4-:R-:W-:-:S05]  /*25a20*/  @P0 IMAD.HI.U32 R4, R8, R15, RZ ;  /* 0x0000000f08040227 */ /* 0x010fca00078e00ff */
[----:B-----5:R-:W-:Y:S01]  /*25a30*/  @P0 SHF.R.U32.HI R5, RZ, R21, R4 ;  /* 0x00000015ff050219 */ /* 0x020fe20000011604 */
[----:B------:R-:W-:-:S03]  /*25a40*/  IMAD R4, R12, UR4, RZ ;  /* 0x000000040c047c24 */ /* 0x000fc6000f8e02ff */
[----:B------:R-:W-:Y:S01]  /*25a50*/  IADD3 R2, P0, R5, R2, RZ ;  /* 0x0000000205027210 */ /* 0x000fe20007f1e0ff */
[----:B------:R-:W-:-:S04]  /*25a60*/  IMAD.MOV R7, RZ, RZ, -R5 ;  /* 0x000000ffff077224 */ /* 0x000fc800078e0a05 */
        /* <DEDUP_REMOVED lines=15> */
.L_x_1499:
[----:B------:R-:W-:Y:S05]  /*25b60*/  BSYNC B1 ;  /* 0x0000000000017941 */ /* 0x000fea0003800000 */
.L_x_1498:
[----:B------:R-:W-:Y:S02]  /*25b70*/  ULDC.64 UR4, c[0x0][0xaa0] ;  /* 0x0002a80000047ab9 */ /* 0x000fe40000000a00 */
[----:B----4-:R-:W-:-:S04]  /*25b80*/  IMAD R3, R11, UR4, RZ ;  /* 0x000000040b037c24 */ /* 0x010fc8000f8e02ff */
[C---:B------:R-:W-:Y:S02]  /*25b90*/  IMAD R5, R0.reuse, UR5, R3 ;  /* 0x0000000500057c24 */ /* 0x040fe4000f8e0203 */
[----:B------:R-:W-:Y:S01]  /*25ba0*/  IMAD.WIDE.U32 R2, R0, UR4, RZ ;  /* 0x0000000400027c25 */ /* 0x000fe2000f8e00ff */
[----:B------:R-:W-:-:S03]  /*25bb0*/  ULDC.64 UR4, c[0x0][0xae8] ;  /* 0x0002ba0000047ab9 */ /* 0x000fc60000000a00 */
[----:B------:R-:W-:Y:S02]  /*25bc0*/  IMAD R0, R235, 0x20, R72 ;  /* 0x00000020eb007824 */ /* 0x000fe400078e0248 */
[----:B------:R-:W-:Y:S02]  /*25bd0*/  IMAD.IADD R3, R3, 0x1, R5 ;  /* 0x0000000103037824 */ /* 0x000fe400078e0205 */
[----:B------:R-:W-:Y:S02]  /*25be0*/  IMAD.IADD R9, R217, 0x1, R0 ;  /* 0x00000001d9097824 */ /* 0x000fe400078e0200 */
[----:B------:R-:W-:Y:S02]  /*25bf0*/  IMAD R7, R10, UR4, RZ ;  /* 0x000000040a077c24 */ /* 0x000fe4000f8e02ff */
[----:B--2---:R-:W-:-:S04]  /*25c00*/  @P2 IMAD.HI.U32 R0, R9, R14, RZ ;  /* 0x0000000e09002227 */ /* 0x004fc800078e00ff */
[C---:B------:R-:W-:Y:S02]  /*25c10*/  IMAD R7, R236.reuse, UR5, R7 ;  /* 0x00000005ec077c24 */ /* 0x040fe4000f8e0207 */
[----:B------:R-:W-:Y:S01]  /*25c20*/  IMAD.WIDE.U32 R2, R236, UR4, R2 ;  /* 0x00000004ec027c25 */ /* 0x000fe2000f8e0002 */
[----:B------:R-:W-:-:S03]  /*25c30*/  ULDC.64 UR4, c[0x0][0xaf0] ;  /* 0x0002bc0000047ab9 */ /* 0x000fc60000000a00 */
[----:B------:R-:W-:Y:S01]  /*25c40*/  IMAD.MOV.U32 R5, RZ, RZ, R9 ;  /* 0x000000ffff057224 */ /* 0x000fe200078e0009 */
[----:B---3--:R-:W-:Y:S01]  /*25c50*/  @P2 SHF.R.U32.HI R5, RZ, R27, R0 ;  /* 0x0000001bff052219 */ /* 0x008fe20000011600 */
[----:B------:R-:W-:Y:S02]  /*25c60*/  IMAD R4, R12, UR4, RZ ;  /* 0x000000040c047c24 */ /* 0x000fe4000f8e02ff */
[----:B------:R-:W-:Y:S01]  /*25c70*/  IMAD.IADD R3, R3, 0x1, R7 ;  /* 0x0000000103037824 */ /* 0x000fe200078e0207 */
[----:B------:R-:W-:Y:S01]  /*25c80*/  SHF.R.S32.HI R0, RZ, 0x1f, R5 ;  /* 0x0000001fff007819 */ /* 0x000fe20000011405 */
[C---:B------:R-:W-:Y:S02]  /*25c90*/  IMAD R7, R13.reuse, UR5, R4 ;  /* 0x000000050d077c24 */ /* 0x040fe4000f8e0204 */
[----:B------:R-:W-:Y:S01]  /*25ca0*/  IMAD.WIDE.U32 R2, R13, UR4, R2 ;  /* 0x000000040d027c25 */ /* 0x000fe2000f8e0002 */
[----:B------:R-:W-:-:S03]  /*25cb0*/  ULDC.64 UR4, c[0x0][0xae0] ;  /* 0x0002b80000047ab9 */ /* 0x000fc60000000a00 */
[----:B------:R-:W-:Y:S02]  /*25cc0*/  IMAD.MOV R4, RZ, RZ, -R5 ;  /* 0x000000ffff047224 */ /* 0x000fe400078e0a05 */
[----:B------:R-:W-:Y:S02]  /*25cd0*/  IMAD.IADD R3, R3, 0x1, R7 ;  /* 0x0000000103037824 */ /* 0x000fe400078e0207 */
[----:B------:R-:W-:Y:S02]  /*25ce0*/  IMAD R0, R0, UR4, RZ ;  /* 0x0000000400007c24 */ /* 0x000fe4000f8e02ff */
[----:B------:R-:W-:Y:S02]  /*25cf0*/  IMAD R7, R25, R4, R9 ;  /* 0x0000000419077224 */ /* 0x000fe400078e0209 */
[C---:B------:R-:W-:Y:S02]  /*25d00*/  IMAD R9, R5.reuse, UR5, R0 ;  /* 0x0000000505097c24 */ /* 0x040fe4000f8e0200 */
[----:B------:R-:W-:Y:S01]  /*25d10*/  IMAD.WIDE.U32 R2, R5, UR4, R2 ;  /* 0x0000000405027c25 */ /* 0x000fe2000f8e0002 */
[----:B------:R-:W-:Y:S01]  /*25d20*/  SHF.R.S32.HI R0, RZ, 0x1f, R7 ;  /* 0x0000001fff007819 */ /* 0x000fe20000011407 */
[----:B------:R-:W-:-:S02]  /*25d30*/  ULDC.64 UR4, c[0x0][0xad8] ;  /* 0x0002b60000047ab9 */ /* 0x000fc40000000a00 */
[----:B------:R-:W-:Y:S02]  /*25d40*/  IMAD.IADD R3, R3, 0x1, R9 ;  /* 0x0000000103037824 */ /* 0x000fe400078e0209 */
[----:B------:R-:W-:Y:S02]  /*25d50*/  IMAD R0, R0, UR4, RZ ;  /* 0x0000000400007c24 */ /* 0x000fe4000f8e02ff */
[----:B------:R-:W-:-:S04]  /*25d60*/  IMAD.WIDE.U32 R4, R7, UR4, R2 ;  /* 0x0000000407047c25 */ /* 0x000fc8000f8e0002 */
[----:B------:R-:W-:Y:S01]  /*25d70*/  IMAD R3, R7, UR5, R0 ;  /* 0x0000000507037c24 */ /* 0x000fe2000f8e0200 */
[----:B------:R-:W-:Y:S02]  /*25d80*/  ULDC.64 UR4, c[0x0][0xa80] ;  /* 0x0002a00000047ab9 */ /* 0x000fe40000000a00 */
[----:B------:R-:W-:Y:S01]  /*25d90*/  LEA R2, P0, R4, UR4, 0x1 ;  /* 0x0000000404027c11 */ /* 0x000fe2000f8008ff */
[----:B------:R-:W-:Y:S01]  /*25da0*/  IMAD.IADD R3, R5, 0x1, R3 ;  /* 0x0000000105037824 */ /* 0x000fe200078e0203 */
[----:B------:R-:W-:-:S04]  /*25db0*/  UMOV UR4, 0xffffffff ;  /* 0xffffffff00047882 */ /* 0x000fc80000000000 */
[----:B------:R-:W-:Y:S01]  /*25dc0*/  LEA.HI.X R3, R4, UR5, R3, 0x1, P0 ;  /* 0x0000000504037c11 */ /* 0x000fe200080f0c03 */
[----:B------:R-:W-:Y:S06]  /*25dd0*/  BRA.DIV UR4, `(.L_x_1500) ;  /* 0x00000092048c7947 */ /* 0x000fec000b800000 */
[----:B------:R2:W3:Y:S04]  /*25de0*/  SHFL.IDX PT, R0, R3, RZ, 0x181f ;  /* 0x00181fff03007589 */ /* 0x0004e800000e0000 */
[----:B------:R2:W4:Y:S02]  /*25df0*/  SHFL.IDX PT, R14, R2, RZ, 0x181f ;  /* 0x00181fff020e7589 */ /* 0x00052400000e0000 */
.L_x_1719:
[----:B------:R-:W-:Y:S01]  /*25e00*/  IMAD R25, R6, R25, RZ ;  /* 0x0000001906197224 */ /* 0x000fe200078e02ff */
[----:B------:R-:W-:Y:S01]  /*25e10*/  BSSY B1, `(.L_x_1501) ;  /* 0x000000d000017945 */ /* 0x000fe20003800000 */
[----:B------:R-:W-:-:S05]  /*25e20*/  IMAD.IADD R72, R72, 0x1, R217 ;  /* 0x0000000148487824 */ /* 0x000fca00078e02d9 */
[----:B------:R-:W-:-:S13]  /*25e30*/  ISETP.GE.AND P0, PT, R72, R25, PT ;  /* 0x000000194800720c */ /* 0x000fda0003f06270 */
[----:B------:R-:W-:Y:S05]  /*25e40*/  @P0 BRA `(.L_x_1502) ;  /* 0x0000000000240947 */ /* 0x000fea0003800000 */
[----:B------:R-:W-:Y:S02]  /*25e50*/  ULDC UR4, c[0x0][0xac8] ;  /* 0x0002b20000047ab9 */ /* 0x000fe40000000800 */
[----:B------:R-:W-:Y:S02]  /*25e60*/  ISETP.GE.AND P2, PT, R79, UR4, PT ;  /* 0x000000044f007c0c */ /* 0x000fe4000bf46270 */
[----:B------:R-:W-:-:S11]  /*25e70*/  ISETP.GE.AND P3, PT, R81, UR4, PT ;  /* 0x0000000451007c0c */ /* 0x000fd6000bf66270 */
[-C--:B----4-:R-:W-:Y:S02]  /*25e80*/  @!P2 LEA R4, P0, R79, R14.reuse, 0x1 ;  /* 0x0000000e4f04a211 */ /* 0x090fe400078008ff */
[----:B------:R-:W-:Y:S02]  /*25e90*/  @!P3 LEA R14, P1, R81, R14, 0x1 ;  /* 0x0000000e510eb211 */ /* 0x000fe400078208ff */
[-C--:B---3--:R-:W-:Y:S02]  /*25ea0*/  @!P2 LEA.HI.X R5, R79, R0.reuse, R66, 0x1, P0 ;  /* 0x000000004f05a211 */ /* 0x088fe400000f0c42 */
[----:B------:R-:W-:-:S03]  /*25eb0*/  @!P3 LEA.HI.X R15, R81, R0, R70, 0x1, P1 ;  /* 0x00000000510fb211 */ /* 0x000fc600008f0c46 */
[----:B------:R3:W-:Y:S04]  /*25ec0*/  @!P2 ST.E.128 desc[UR38][R4.64], RZ ;  /* 0x000000ff0400a985 */ /* 0x0007e8000c101d26 */
[----:B------:R3:W-:Y:S02]  /*25ed0*/  @!P3 ST.E.128 desc[UR38][R14.64], RZ ;  /* 0x000000ff0e00b985 */ /* 0x0007e4000c101d26 */
.L_x_1502:
[----:B------:R-:W-:Y:S05]  /*25ee0*/  BSYNC B1 ;  /* 0x0000000000017941 */ /* 0x000fea0003800000 */
.L_x_1501:
[----:B------:R-:W-:-:S03]  /*25ef0*/  UMOV UR4, 0xffffffff ;  /* 0xffffffff00047882 */ /* 0x000fc60000000000 */
[----:B------:R-:W-:Y:S05]  /*25f00*/  BRA.DIV UR4, `(.L_x_1503) ;  /* 0x0000009204747947 */ /* 0x000fea000b800000 */
[----:B---3--:R3:W0:Y:S04]  /*25f10*/  SHFL.IDX PT, R0, R3, 0x1, 0x181f ;  /* 0x00381f0003007f89 */ /* 0x00862800000e0000 */
[----:B----4-:R3:W4:Y:S02]  /*25f20*/  SHFL.IDX PT, R14, R2, 0x1, 0x181f ;  /* 0x00381f00020e7f89 */ /* 0x01072400000e0000 */
.L_x_1723:
[----:B------:R-:W-:Y:S01]  /*25f30*/  VIADD R4, R72, 0x20 ;  /* 0x0000002048047836 */ /* 0x000fe20000000000 */
[----:B------:R-:W-:Y:S04]  /*25f40*/  BSSY B1, `(.L_x_1504) ;  /* 0x000000c000017945 */ /* 0x000fe80003800000 */
[----:B------:R-:W-:-:S13]  /*25f50*/  ISETP.GE.AND P0, PT, R4, R25, PT ;  /* 0x000000190400720c */ /* 0x000fda0003f06270 */
[----:B------:R-:W-:Y:S05]  /*25f60*/  @P0 BRA `(.L_x_1505) ;  /* 0x0000000000240947 */ /* 0x000fea0003800000 */
[----:B------:R-:W-:Y:S02]  /*25f70*/  ULDC UR4, c[0x0][0xac8] ;  /* 0x0002b20000047ab9 */ /* 0x000fe40000000800 */
[----:B------:R-:W-:Y:S02]  /*25f80*/  ISETP.GE.AND P2, PT, R79, UR4, PT ;  /* 0x000000044f007c0c */ /* 0x000fe4000bf46270 */
[----:B------:R-:W-:-:S11]  /*25f90*/  ISETP.GE.AND P3, PT, R81, UR4, PT ;  /* 0x0000000451007c0c */ /* 0x000fd6000bf66270 */
[-C--:B----4-:R-:W-:Y:S02]  /*25fa0*/  @!P2 LEA R4, P0, R79, R14.reuse, 0x1 ;  /* 0x0000000e4f04a211 */ /* 0x090fe400078008ff */
[----:B------:R-:W-:Y:S02]  /*25fb0*/  @!P3 LEA R14, P1, R81, R14, 0x1 ;  /* 0x0000000e510eb211 */ /* 0x000fe400078208ff */
[-C--:B0-----:R-:W-:Y:S02]  /*25fc0*/  @!P2 LEA.HI.X R5, R79, R0.reuse, R66, 0x1, P0 ;  /* 0x000000004f05a211 */ /* 0x081fe400000f0c42 */
[----:B------:R-:W-:-:S03]  /*25fd0*/  @!P3 LEA.HI.X R15, R81, R0, R70, 0x1, P1 ;  /* 0x00000000510fb211 */ /* 0x000fc600008f0c46 */
[----:B------:R0:W-:Y:S04]  /*25fe0*/  @!P2 ST.E.128 desc[UR38][R4.64], RZ ;  /* 0x000000ff0400a985 */ /* 0x0001e8000c101d26 */
[----:B------:R0:W-:Y:S02]  /*25ff0*/  @!P3 ST.E.128 desc[UR38][R14.64], RZ ;  /* 0x000000ff0e00b985 */ /* 0x0001e4000c101d26 */
.L_x_1505:
[----:B------:R-:W-:Y:S05]  /*26000*/  BSYNC B1 ;  /* 0x0000000000017941 */ /* 0x000fea0003800000 */
.L_x_1504:
[----:B------:R-:W-:-:S03]  /*26010*/  UMOV UR4, 0xffffffff ;  /* 0xffffffff00047882 */ /* 0x000fc60000000000 */
[----:B------:R-:W-:Y:S05]  /*26020*/  BRA.DIV UR4, `(.L_x_1506) ;  /* 0x0000009204747947 */ /* 0x000fea000b800000 */
[----:B0-----:R0:W0:Y:S04]  /*26030*/  SHFL.IDX PT, R0, R3, 0x2, 0x181f ;  /* 0x00581f0003007f89 */ /* 0x00102800000e0000 */
[----:B----4-:R4:W0:Y:S02]  /*26040*/  SHFL.IDX PT, R14, R2, 0x2, 0x181f ;  /* 0x00581f00020e7f89 */ /* 0x01082400000e0000 */
.L_x_1727:
[----:B------:R-:W-:Y:S01]  /*26050*/  VIADD R4, R72, 0x40 ;  /* 0x0000004048047836 */ /* 0x000fe20000000000 */
[----:B------:R-:W-:Y:S04]  /*26060*/  BSSY B1, `(.L_x_1507) ;  /* 0x000000c000017945 */ /* 0x000fe80003800000 */
[----:B------:R-:W-:-:S13]  /*26070*/  ISETP.GE.AND P0, PT, R4, R25, PT ;  /* 0x000000190400720c */ /* 0x000fda0003f06270 */
[----:B------:R-:W-:Y:S05]  /*26080*/  @P0 BRA `(.L_x_1508) ;  /* 0x0000000000240947 */ /* 0x000fea0003800000 */
[----:B------:R-:W-:Y:S02]  /*26090*/  ULDC UR4, c[0x0][0xac8] ;  /* 0x0002b20000047ab9 */ /* 0x000fe40000000800 */
[----:B------:R-:W-:Y:S02]  /*260a0*/  ISETP.GE.AND P2, PT, R79, UR4, PT ;  /* 0x000000044f007c0c */ /* 0x000fe4000bf46270 */
[----:B------:R-:W-:-:S11]  /*260b0*/  ISETP.GE.AND P3, PT, R81, UR4, PT ;  /* 0x0000000451007c0c */ /* 0x000fd6000bf66270 */
[-C--:B0-----:R-:W-:Y:S02]  /*260c0*/  @!P2 LEA R4, P0, R79, R14.reuse, 0x1 ;  /* 0x0000000e4f04a211 */ /* 0x081fe400078008ff */
[----:B------:R-:W-:Y:S02]  /*260d0*/  @!P3 LEA R14, P1, R81, R14, 0x1 ;  /* 0x0000000e510eb211 */ /* 0x000fe400078208ff */
[-C--:B------:R-:W-:Y:S02]  /*260e0*/  @!P2 LEA.HI.X R5, R79, R0.reuse, R66, 0x1, P0 ;  /* 0x000000004f05a211 */ /* 0x080fe400000f0c42 */
[----:B------:R-:W-:-:S03]  /*260f0*/  @!P3 LEA.HI.X R15, R81, R0, R70, 0x1, P1 ;  /* 0x00000000510fb211 */ /* 0x000fc600008f0c46 */
[----:B------:R0:W-:Y:S04]  /*26100*/  @!P2 ST.E.128 desc[UR38][R4.64], RZ ;  /* 0x000000ff0400a985 */ /* 0x0001e8000c101d26 */
[----:B------:R0:W-:Y:S02]  /*26110*/  @!P3 ST.E.128 desc[UR38][R14.64], RZ ;  /* 0x000000ff0e00b985 */ /* 0x0001e4000c101d26 */
.L_x_1508:
[----:B------:R-:W-:Y:S05]  /*26120*/  BSYNC B1 ;  /* 0x0000000000017941 */ /* 0x000fea0003800000 */
.L_x_1507:
[----:B------:R-:W-:-:S03]  /*26130*/  UMOV UR4, 0xffffffff ;  /* 0xffffffff00047882 */ /* 0x000fc60000000000 */
[----:B------:R-:W-:Y:S05]  /*26140*/  BRA.DIV UR4, `(.L_x_1509) ;  /* 0x0000009204747947 */ /* 0x000fea000b800000 */
[----:B0-----:R0:W0:Y:S04]  /*26150*/  SHFL.IDX PT, R0, R3, 0x3, 0x181f ;  /* 0x00781f0003007f89 */ /* 0x00102800000e0000 */
[----:B------:R0:W0:Y:S02]  /*26160*/  SHFL.IDX PT, R14, R2, 0x3, 0x181f ;  /* 0x00781f00020e7f89 */ /* 0x00002400000e0000 */
.L_x_1731:
[----:B0-234-:R-:W-:-:S05]  /*26170*/  VIADD R2, R72, 0x60 ;  /* 0x0000006048027836 */ /* 0x01dfca0000000000 */
[----:B------:R-:W-:-:S13]  /*26180*/  ISETP.GE.AND P0, PT, R2, R25, PT ;  /* 0x000000190200720c */ /* 0x000fda0003f06270 */
[----:B------:R-:W-:Y:S05]  /*26190*/  @P0 BRA `(.L_x_1496) ;  /* 0x0000000000240947 */ /* 0x000fea0003800000 */
[----:B------:R-:W-:Y:S02]  /*261a0*/  ULDC UR4, c[0x0][0xac8] ;  /* 0x0002b20000047ab9 */ /* 0x000fe40000000800 */
[----:B------:R-:W-:Y:S02]  /*261b0*/  ISETP.GE.AND P2, PT, R79, UR4, PT ;  /* 0x000000044f007c0c */ /* 0x000fe4000bf46270 */
[----:B------:R-:W-:-:S11]  /*261c0*/  ISETP.GE.AND P3, PT, R81, UR4, PT ;  /* 0x0000000451007c0c */ /* 0x000fd6000bf66270 */
[-C--:B------:R-:W-:Y:S02]  /*261d0*/  @!P2 LEA R2, P0, R79, R14.reuse, 0x1 ;  /* 0x0000000e4f02a211 */ /* 0x080fe400078008ff */
[----:B------:R-:W-:Y:S02]  /*261e0*/  @!P3 LEA R14, P1, R81, R14, 0x1 ;  /* 0x0000000e510eb211 */ /* 0x000fe400078208ff */
[-C--:B------:R-:W-:Y:S02]  /*261f0*/  @!P2 LEA.HI.X R3, R79, R0.reuse, R66, 0x1, P0 ;  /* 0x000000004f03a211 */ /* 0x080fe400000f0c42 */
[----:B------:R-:W-:-:S03]  /*26200*/  @!P3 LEA.HI.X R15, R81, R0, R70, 0x1, P1 ;  /* 0x00000000510fb211 */ /* 0x000fc600008f0c46 */
[----:B------:R0:W-:Y:S04]  /*26210*/  @!P2 ST.E.128 desc[UR38][R2.64], RZ ;  /* 0x000000ff0200a985 */ /* 0x0001e8000c101d26 */
[----:B------:R0:W-:Y:S02]  /*26220*/  @!P3 ST.E.128 desc[UR38][R14.64], RZ ;  /* 0x000000ff0e00b985 */ /* 0x0001e4000c101d26 */
.L_x_1496:
[----:B------:R-:W-:Y:S05]  /*26230*/  BSYNC B0 ;  /* 0x0000000000007941 */ /* 0x000fea0003800000 */
.L_x_1486:
[----:B------:R-:W-:Y:S02]  /*26240*/  ULDC UR4, c[0x0][0xc3c] ;  /* 0x00030f0000047ab9 */ /* 0x000fe40000000800 */
[----:B-1----:R-:W-:-:S13]  /*26250*/  ISETP.GE.AND P0, PT, R223, UR4, PT ;  /* 0x00000004df007c0c */ /* 0x002fda000bf06270 */
[----:B------:R-:W-:Y:S05]  /*26260*/  @!P0 BRA `(.L_x_1510) ;  /* 0xfffffdac00748947 */ /* 0x000fea000383ffff */
[----:B------:R-:W-:Y:S05]  /*26270*/  BRA `(.L_x_1282) ;  /* 0x0000007000007947 */ /* 0x000fea0003800000 */
.L_x_1280:
[----:B------:R-:W-:-:S08]  /*26280*/  NOP ;  /* 0x0000000000007918 */ /* 0x000fd00000000000 */
[----:B------:R-:W0:-:S00]  /*26290*/  USETMAXREG.DEALLOC.CTAPOOL 0x18 ;  /* 0x00000018000079c8 */ /* 0x000e0000080e0500 */
[----:B0-----:R-:W2:Y:S01]  /*262a0*/  LDL.LU R2, [R1] ;  /* 0x0000000001027983 */ /* 0x001ea20000300800 */
[----:B------:R-:W-:Y:S01]  /*262b0*/  LOP3.LUT R0, R0, 0x3, RZ, 0xc0, !PT ;  /* 0x0000000300007812 */ /* 0x000fe200078ec0ff */
[----:B------:R-:W-:-:S05]  /*262c0*/  IMAD.MOV.U32 R4, RZ, RZ, RZ ;  /* 0x000000ffff047224 */ /* 0x000fca00078e00ff */
[----:B------:R-:W0:Y:S02]  /*262d0*/  SHFL.IDX PT, R0, R0, RZ, 0x1f ;  /* 0x00001fff00007589 */ /* 0x000e2400000e0000 */
[----:B0-----:R-:W-:Y:S02]  /*262e0*/  ISETP.NE.AND P0, PT, R0, RZ, PT ;  /* 0x000000ff0000720c */ /* 0x001fe40003f05270 */
[----:B--2---:R-:W-:-:S11]  /*262f0*/  LOP3.LUT R2, R2, 0xfffffffd, RZ, 0xc0, !PT ;  /* 0xfffffffd02027812 */ /* 0x004fd600078ec0ff */
[----:B------:R-:W-:-:S05]  /*26300*/  @P0 LOP3.LUT R2, R2, 0x2, RZ, 0xfc, !PT ;  /* 0x0000000202020812 */ /* 0x000fca00078efcff */
[----:B------:R0:W-:Y:S01]  /*26310*/  STL [R1], R2 ;  /* 0x0000000201007387 */ /* 0x0001e20000100800 */
        /* <DEDUP_REMOVED lines=8> */
.L_x_1511:
[----:B------:R-:W1:Y:S01]  /*263a0*/  S2R R0, SR_TID.X ;  /* 0x0000000000007919 */ /* 0x000e620000002100 */
[----:B------:R-:W-:Y:S01]  /*263b0*/  ULDC UR4, c[0x0][0xc3c] ;  /* 0x00030f0000047ab9 */ /* 0x000fe20000000800 */
[----:B------:R-:W2:Y:S01]  /*263c0*/  S2UR UR6, SR_CTAID.X ;  /* 0x00000000000679c3 */ /* 0x000ea20000002500 */
[----:B------:R-:W-:Y:S01]  /*263d0*/  ULDC UR5, c[0x0][0xc38] ;  /* 0x00030e0000057ab9 */ /* 0x000fe20000000800 */
[----:B-1----:R-:W-:-:S04]  /*263e0*/  LOP3.LUT R0, R0, 0x1f, RZ, 0xc0, !PT ;  /* 0x0000001f00007812 */ /* 0x002fc800078ec0ff */
[----:B------:R-:W-:-:S04]  /*263f0*/  ISETP.NE.AND P0, PT, R0, 0x1f, PT ;  /* 0x0000001f0000780c */ /* 0x000fc80003f05270 */
[----:B------:R-:W-:-:S13]  /*26400*/  ISETP.GE.OR P1, PT, R0, UR4, !P0 ;  /* 0x0000000400007c0c */ /* 0x000fda000c726670 */
[----:B0-----:R-:W0:Y:S02]  /*26410*/  @!P1 LDC.64 R2, c[0x0][0xc80] ;  /* 0x00032000ff029b82 */ /* 0x001e240000000a00 */
[----:B0-----:R-:W-:-:S05]  /*26420*/  @!P1 IMAD.WIDE.U32 R2, R0, 0x4, R2 ;  /* 0x0000000400029825 */ /* 0x001fca00078e0002 */
[----:B------:R-:W3:Y:S01]  /*26430*/  @!P1 LDG.E R4, desc[UR38][R2.64] ;  /* 0x0000002602049981 */ /* 0x000ee2000c1e1900 */
[C---:B------:R-:W-:Y:S01]  /*26440*/  ISETP.NE.AND P1, PT, R0.reuse, RZ, PT ;  /* 0x000000ff0000720c */ /* 0x040fe20003f25270 */
[----:B------:R-:W-:Y:S01]  /*26450*/  UMOV UR4, URZ ;  /* 0x0000003f00047c82 */ /* 0x000fe20008000000 */
[C---:B------:R-:W-:Y:S01]  /*26460*/  ISETP.GE.U32.AND P2, PT, R0.reuse, 0x2, PT ;  /* 0x000000020000780c */ /* 0x040fe20003f46070 */
[----:B------:R-:W-:Y:S01]  /*26470*/  IMAD.MOV.U32 R16, RZ, RZ, RZ ;  /* 0x000000ffff107224 */ /* 0x000fe200078e00ff */
[C---:B------:R-:W-:Y:S02]  /*26480*/  ISETP.GE.U32.AND P3, PT, R0.reuse, 0x4, PT ;  /* 0x000000040000780c */ /* 0x040fe40003f66070 */
[C---:B------:R-:W-:Y:S02]  /*26490*/  ISETP.GE.U32.AND P4, PT, R0.reuse, 0x8, PT ;  /* 0x000000080000780c */ /* 0x040fe40003f86070 */
[----:B------:R-:W-:Y:S01]  /*264a0*/  ISETP.GE.U32.AND P5, PT, R0, 0x10, PT ;  /* 0x000000100000780c */ /* 0x000fe20003fa6070 */
[----:B---3--:R-:W0:Y:S02]  /*264b0*/  SHFL.UP PT, R5, R4, 0x1, RZ ;  /* 0x0420000004057989 */ /* 0x008e2400000e00ff */
        /* <DEDUP_REMOVED lines=14> */
[----:B------:R-:W0:Y:S02]  /*265a0*/  SHFL.IDX PT, R6, R5, 0x1f, 0x1f ;  /* 0x03e01f0005067f89 */ /* 0x000e2400000e0000 */
[----:B0-----:R-:W-:-:S04]  /*265b0*/  IMAD R6, R6, UR5, RZ ;  /* 0x0000000506067c24 */ /* 0x001fc8000f8e02ff */
[----:B------:R-:W-:Y:S01]  /*265c0*/  IMAD.MOV.U32 R3, RZ, RZ, R6 ;  /* 0x000000ffff037224 */ /* 0x000fe200078e0006 */
[----:B--2---:R-:W-:-:S13]  /*265d0*/  ISETP.GT.AND P6, PT, R6, UR6, PT ;  /* 0x0000000606007c0c */ /* 0x004fda000bfc4270 */
[----:B------:R-:W-:Y:S05]  /*265e0*/  @P6 BRA `(.L_x_1513) ;  /* 0x00000000009c6947 */ /* 0x000fea0003800000 */
[----:B------:R-:W0:Y:S01]  /*265f0*/  LDC R5, c[0x0][0xc3c] ;  /* 0x00030f00ff057b82 */ /* 0x000e220000000800 */
[----:B------:R-:W-:Y:S01]  /*26600*/  IMAD.MOV.U32 R6, RZ, RZ, R3 ;  /* 0x000000ffff067224 */ /* 0x000fe200078e0003 */
[----:B------:R-:W-:Y:S01]  /*26610*/  UMOV UR4, URZ ;  /* 0x0000003f00047c82 */ /* 0x000fe20008000000 */
[----:B------:R-:W-:Y:S01]  /*26620*/  ULDC UR7, c[0x0][0xc3c] ;  /* 0x00030f0000077ab9 */ /* 0x000fe20000000800 */
[----:B------:R-:W-:-:S05]  /*26630*/  ULDC UR5, c[0x0][0xc38] ;  /* 0x00030e0000057ab9 */ /* 0x000fca0000000800 */
.L_x_1517:
[----:B------:R-:W-:Y:S01]  /*26640*/  UIADD3 UR4, UR4, 0x1f, URZ ;  /* 0x0000001f04047890 */ /* 0x000fe2000fffe03f */
[----:B------:R-:W-:-:S05]  /*26650*/  IMAD.U32 R19, RZ, RZ, UR7 ;  /* 0x00000007ff137e24 */ /* 0x000fca000f8e00ff */
[----:B0-----:R-:W-:-:S13]  /*26660*/  ISETP.LE.AND P6, PT, R5, UR4, PT ;  /* 0x0000000405007c0c */ /* 0x001fda000bfc3270 */
[----:B------:R-:W-:Y:S05]  /*26670*/  @P6 BRA `(.L_x_1514) ;  /* 0x0000000400a86947 */ /* 0x000fea0003800000 */
[----:B------:R-:W-:Y:S01]  /*26680*/  VIADD R7, R0, UR4 ;  /* 0x0000000400077c36 */ /* 0x000fe20008000000 */
[----:B------:R-:W-:Y:S01]  /*26690*/  BSSY B0, `(.L_x_1515) ;  /* 0x0000007000007945 */ /* 0x000fe20003800000 */
[----:B------:R-:W-:-:S03]  /*266a0*/  IMAD.MOV.U32 R4, RZ, RZ, RZ ;  /* 0x000000ffff047224 */ /* 0x000fc600078e00ff */
[----:B------:R-:W-:-:S13]  /*266b0*/  ISETP.GE.OR P6, PT, R7, R5, !P0 ;  /* 0x000000050700720c */ /* 0x000fda00047c6670 */
[----:B------:R-:W-:Y:S05]  /*266c0*/  @P6 BRA `(.L_x_1516) ;  /* 0x00000000000c6947 */ /* 0x000fea0003800000 */
[----:B------:R-:W0:Y:S02]  /*266d0*/  LDC.64 R2, c[0x0][0xc80] ;  /* 0x00032000ff027b82 */ /* 0x000e240000000a00 */
[----:B0-----:R-:W-:-:S05]  /*266e0*/  IMAD.WIDE R2, R7, 0x4, R2 ;  /* 0x0000000407027825 */ /* 0x001fca00078e0202 */
[----:B------:R0:W5:Y:S02]  /*266f0*/  LDG.E R4, desc[UR38][R2.64] ;  /* 0x0000002602047981 */ /* 0x000164000c1e1900 */
.L_x_1516:
[----:B------:R-:W-:Y:S05]  /*26700*/  BSYNC B0 ;  /* 0x0000000000007941 */ /* 0x000fea0003800000 */
.L_x_1515:
        /* <DEDUP_REMOVED lines=20> */
[----:B------:R-:W-:-:S07]  /*26850*/  IMAD.MOV.U32 R5, RZ, RZ, R9 ;  /* 0x000000ffff057224 */ /* 0x000fce00078e0009 */
.L_x_1513:
[----:B------:R-:W-:-:S04]  /*26860*/  IMAD.IADD R6, R6, 0x1, -R3 ;  /* 0x0000000106067824 */ /* 0x000fc800078e0a03 */
[----:B------:R-:W-:-:S05]  /*26870*/  IMAD R2, R5, UR5, R6 ;  /* 0x0000000505027c24 */ /* 0x000fca000f8e0206 */
[----:B------:R-:W-:Y:S02]  /*26880*/  ISETP.GT.AND P0, PT, R2, UR6, PT ;  /* 0x0000000602007c0c */ /* 0x000fe4000bf04270 */
[----:B------:R-:W0:Y:S11]  /*26890*/  LDC.64 R2, c[0x0][0xc90] ;  /* 0x00032400ff027b82 */ /* 0x000e360000000a00 */
[----:B------:R-:W-:-:S04]  /*268a0*/  VOTE.ANY R11, PT, !P0 ;  /* 0x00000000000b7806 */ /* 0x000fc800040e0100 */
[----:B------:R-:W1:Y:S02]  /*268b0*/  POPC R7, R11 ;  /* 0x0000000b00077309 */ /* 0x000e640000000000 */
[----:B-1----:R-:W-:-:S04]  /*268c0*/  VIADD R19, R7, UR4 ;  /* 0x0000000407137c36 */ /* 0x002fc80008000000 */
[----:B0-----:R-:W-:-:S05]  /*268d0*/  IMAD.WIDE R2, R19, 0x4, R2 ;  /* 0x0000000413027825 */ /* 0x001fca00078e0202 */
[----:B------:R-:W2:Y:S01]  /*268e0*/  LDG.E R9, desc[UR38][R2.64] ;  /* 0x0000002602097981 */ /* 0x000ea2000c1e1900 */
[----:B------:R-:W-:-:S03]  /*268f0*/  ISETP.NE.AND P0, PT, R11, RZ, PT ;  /* 0x000000ff0b00720c */ /* 0x000fc60003f05270 */
[----:B------:R-:W2:Y:S02]  /*26900*/  SHFL.IDX PT, R4, R4, R7, 0x1f ;  /* 0x00001f0704047589 */ /* 0x000ea400000e0000 */
[----:B--2---:R-:W-:-:S05]  /*26910*/  IMAD R8, R4, R9, RZ ;  /* 0x0000000904087224 */ /* 0x004fca00078e02ff */
[----:B------:R-:W-:-:S04]  /*26920*/  IABS R10, R8 ;  /* 0x00000008000a7213 */ /* 0x000fc80000000000 */
[----:B------:R-:W0:Y:S08]  /*26930*/  I2F.RP R12, R10 ;  /* 0x0000000a000c7306 */ /* 0x000e300000209400 */
[----:B0-----:R-:W0:Y:S02]  /*26940*/  MUFU.RCP R12, R12 ;  /* 0x0000000c000c7308 */ /* 0x001e240000001000 */
[----:B0-----:R-:W-:-:S06]  /*26950*/  VIADD R13, R12, 0xffffffe ;  /* 0x0ffffffe0c0d7836 */ /* 0x001fcc0000000000 */
[----:B------:R0:W1:Y:S01]  /*26960*/  F2I.FTZ.U32.TRUNC.NTZ R3, R13 ;  /* 0x0000000d00037305 */ /* 0x000062000021f000 */
[----:B------:R-:W-:Y:S05]  /*26970*/  @!P0 BRA `(.L_x_1518) ;  /* 0x0000000000088947 */ /* 0x000fea0003800000 */
[----:B------:R-:W-:-:S06]  /*26980*/  VIADD R16, R7, 0xffffffff ;  /* 0xffffffff07107836 */ /* 0x000fcc0000000000 */
[----:B------:R2:W3:Y:S02]  /*26990*/  SHFL.IDX PT, R16, R5, R16, 0x1f ;  /* 0x00001f1005107589 */ /* 0x0004e400000e0000 */
.L_x_1518:
[--C-:B-12---:R-:W-:Y:S02]  /*269a0*/  IMAD.MOV R5, RZ, RZ, -R3.reuse ;  /* 0x000000ffff057224 */ /* 0x106fe400078e0a03 */
[----:B---3--:R-:W-:Y:S01]  /*269b0*/  IMAD R16, R16, UR5, R6 ;  /* 0x0000000510107c24 */ /* 0x008fe2000f8e0206 */
[----:B------:R-:W-:Y:S01]  /*269c0*/  IABS R6, R8 ;  /* 0x0000000800067213 */ /* 0x000fe20000000000 */
[----:B------:R-:W-:Y:S02]  /*269d0*/  IMAD R5, R5, R10, RZ ;  /* 0x0000000a05057224 */ /* 0x000fe400078e02ff */
[----:B------:R-:W-:Y:S02]  /*269e0*/  IMAD.MOV.U32 R2, RZ, RZ, RZ ;  /* 0x000000ffff027224 */ /* 0x000fe400078e00ff */
[----:B------:R-:W-:Y:S02]  /*269f0*/  IMAD.MOV R6, RZ, RZ, -R6 ;  /* 0x000000ffff067224 */ /* 0x000fe400078e0a06 */
[----:B------:R-:W-:Y:S01]  /*26a00*/  IMAD.HI.U32 R2, R3, R5, R2 ;  /* 0x0000000503027227 */ /* 0x000fe200078e0002 */
[----:B------:R-:W-:-:S04]  /*26a10*/  IADD3 R5, -R16, UR6, RZ ;  /* 0x0000000610057c10 */ /* 0x000fc8000fffe1ff */
[----:B------:R-:W-:-:S05]  /*26a20*/  IABS R3, R5 ;  /* 0x0000000500037213 */ /* 0x000fca0000000000 */
        /* <DEDUP_REMOVED lines=16> */
[----:B------:R-:W-:-:S04]  /*26b30*/  VIADDMNMX R9, R10, UR5, R9, PT ;  /* 0x000000050a097c46 */ /* 0x000fc8000b800109 */
[-C--:B------:R-:W-:Y:S02]  /*26b40*/  IABS R7, R9.reuse ;  /* 0x0000000900077213 */ /* 0x080fe40000000000 */
[----:B------:R-:W-:Y:S02]  /*26b50*/  IABS R8, R9 ;  /* 0x0000000900087213 */ /* 0x000fe40000000000 */
[----:B------:R-:W1:Y:S03]  /*26b60*/  I2F.RP R10, R7 ;  /* 0x00000007000a7306 */ /* 0x000e660000209400 */
[----:B------:R-:W-:-:S05]  /*26b70*/  IMAD.MOV R8, RZ, RZ, -R8 ;  /* 0x000000ffff087224 */ /* 0x000fca00078e0a08 */
[----:B-1----:R-:W1:Y:S02]  /*26b80*/  MUFU.RCP R10, R10 ;  /* 0x0000000a000a7308 */ /* 0x002e640000001000 */
[----:B-1----:R-:W-:-:S06]  /*26b90*/  VIADD R3, R10, 0xffffffe ;  /* 0x0ffffffe0a037836 */ /* 0x002fcc0000000000 */
[----:B------:R-:W1:Y:S02]  /*26ba0*/  F2I.FTZ.U32.TRUNC.NTZ R3, R3 ;  /* 0x0000000300037305 */ /* 0x000e64000021f000 */
[----:B-1----:R-:W-:-:S04]  /*26bb0*/  IMAD.MOV R2, RZ, RZ, -R3 ;  /* 0x000000ffff027224 */ /* 0x002fc800078e0a03 */
[----:B------:R-:W-:Y:S02]  /*26bc0*/  IMAD R11, R2, R7, RZ ;  /* 0x00000007020b7224 */ /* 0x000fe400078e02ff */
[----:B------:R-:W-:-:S04]  /*26bd0*/  IMAD.MOV.U32 R2, RZ, RZ, RZ ;  /* 0x000000ffff027224 */ /* 0x000fc800078e00ff */
[----:B------:R-:W-:Y:S01]  /*26be0*/  IMAD.HI.U32 R2, R3, R11, R2 ;  /* 0x0000000b03027227 */ /* 0x000fe200078e0002 */
[----:B------:R-:W-:Y:S02]  /*26bf0*/  IABS R11, R5 ;  /* 0x00000005000b7213 */ /* 0x000fe40000000000 */
[C---:B------:R-:W-:Y:S01]  /*26c00*/  LOP3.LUT R3, R5.reuse, R9, RZ, 0x3c, !PT ;  /* 0x0000000905037212 */ /* 0x040fe200078e3cff */
[----:B------:R-:W-:Y:S02]  /*26c10*/  IMAD.IADD R5, R5, 0x1, R6 ;  /* 0x0000000105057824 */ /* 0x000fe400078e0206 */
[----:B------:R-:W-:Y:S01]  /*26c20*/  IMAD.HI.U32 R2, R2, R11, RZ ;  /* 0x0000000b02027227 */ /* 0x000fe200078e00ff */
[----:B------:R-:W-:-:S03]  /*26c30*/  ISETP.GE.AND P2, PT, R3, RZ, PT ;  /* 0x000000ff0300720c */ /* 0x000fc60003f46270 */
[----:B------:R-:W-:-:S05]  /*26c40*/  IMAD R8, R2, R8, R11 ;  /* 0x0000000802087224 */ /* 0x000fca00078e020b */
[----:B------:R-:W-:-:S13]  /*26c50*/  ISETP.GT.U32.AND P1, PT, R7, R8, PT ;  /* 0x000000080700720c */ /* 0x000fda0003f24070 */
[----:B------:R-:W-:Y:S02]  /*26c60*/  @!P1 IMAD.IADD R8, R8, 0x1, -R7 ;  /* 0x0000000108089824 */ /* 0x000fe400078e0a07 */
[----:B------:R-:W-:Y:S01]  /*26c70*/  @!P1 VIADD R2, R2, 0x1 ;  /* 0x0000000102029836 */ /* 0x000fe20000000000 */
[----:B------:R-:W-:Y:S02]  /*26c80*/  ISETP.NE.AND P1, PT, R9, RZ, PT ;  /* 0x000000ff0900720c */ /* 0x000fe40003f25270 */
[----:B------:R-:W-:-:S13]  /*26c90*/  ISETP.GE.U32.AND P0, PT, R8, R7, PT ;  /* 0x000000070800720c */ /* 0x000fda0003f06070 */
[----:B------:R-:W-:-:S04]  /*26ca0*/  @P0 VIADD R2, R2, 0x1 ;  /* 0x0000000102020836 */ /* 0x000fc80000000000 */
[----:B------:R-:W-:Y:S01]  /*26cb0*/  @!P2 IMAD.MOV R2, RZ, RZ, -R2 ;  /* 0x000000ffff02a224 */ /* 0x000fe200078e0a02 */
[----:B------:R-:W-:Y:S01]  /*26cc0*/  @!P1 LOP3.LUT R2, RZ, R9, RZ, 0x33, !PT ;  /* 0x00000009ff029212 */ /* 0x000fe200078e33ff */
[----:B------:R-:W-:-:S03]  /*26cd0*/  IMAD.MOV R9, RZ, RZ, -R9 ;  /* 0x000000ffff097224 */ /* 0x000fc600078e0a09 */
[----:B------:R-:W-:Y:S01]  /*26ce0*/  LOP3.LUT R17, RZ, R2, RZ, 0x33, !PT ;  /* 0x00000002ff117212 */ /* 0x000fe200078e33ff */
[----:B------:R-:W-:-:S04]  /*26cf0*/  IMAD R18, R2, R9, R5 ;  /* 0x0000000902127224 */ /* 0x000fc800078e0205 */
[----:B------:R-:W-:Y:S01]  /*26d00*/  IMAD.IADD R17, R4, 0x1, R17 ;  /* 0x0000000104117824 */ /* 0x000fe200078e0211 */
[----:B------:R-:W-:Y:S06]  /*26d10*/  BRA `(.L_x_1519) ;  /* 0x00000000000c7947 */ /* 0x000fec0003800000 */
.L_x_1514:
[----:B------:R-:W-:Y:S02]  /*26d20*/  IMAD.MOV.U32 R17, RZ, RZ, RZ ;  /* 0x000000ffff117224 */ /* 0x000fe400078e00ff */
[----:B------:R-:W-:Y:S02]  /*26d30*/  IMAD.U32 R16, RZ, RZ, UR6 ;  /* 0x00000006ff107e24 */ /* 0x000fe4000f8e00ff */
[----:B------:R-:W-:-:S07]  /*26d40*/  IMAD.MOV.U32 R18, RZ, RZ, RZ ;  /* 0x000000ffff127224 */ /* 0x000fce00078e00ff */
.L_x_1519:
[----:B------:R-:W-:-:S13]  /*26d50*/  ISETP.NE.AND P0, PT, R0, RZ, PT ;  /* 0x000000ff0000720c */ /* 0x000fda0003f05270 */
[----:B------:R-:W1:Y:S01]  /*26d60*/  @!P0 S2R R3, SR_CgaCtaId ;  /* 0x0000000000038919 */ /* 0x000e620000008800 */
[----:B------:R-:W-:-:S04]  /*26d70*/  @!P0 MOV R0, 0x400 ;  /* 0x0000040000008802 */ /* 0x000fc80000000f00 */
[----:B-1----:R-:W-:-:S05]  /*26d80*/  @!P0 LEA R0, R3, R0, 0x18 ;  /* 0x0000000003008211 */ /* 0x002fca00078ec0ff */
[----:B------:R2:W-:Y:S01]  /*26d90*/  @!P0 STS.128 [R0+0x288d0], R16 ;  /* 0x0288d01000008388 */ /* 0x0005e20000000c00 */
[----:B------:R-:W-:Y:S06]  /*26da0*/  BAR.ARV 0x5, 0x180 ;  /* 0x0146000000007b1d */ /* 0x000fec0000002000 */
.L_x_1512:
[----:B--2---:R-:W-:Y:S01]  /*26db0*/  IMAD.MOV.U32 R0, RZ, RZ, 0x1 ;  /* 0x00000001ff007424 */ /* 0x004fe200078e00ff */
[----:B------:R2:W-:Y:S01]  /*26dc0*/  STL [R1+0x8], RZ ;  /* 0x000008ff01007387 */ /* 0x0005e20000100800 */
[----:B------:R-:W-:Y:S02]  /*26dd0*/  ULDC UR4, c[0x0][0xc3c] ;  /* 0x00030f0000047ab9 */ /* 0x000fe40000000800 */
[----:B-1----:R-:W-:Y:S01]  /*26de0*/  ISETP.GE.AND P0, PT, R19, UR4, PT ;  /* 0x0000000413007c0c */ /* 0x002fe2000bf06270 */
[----:B------:R2:W-:Y:S04]  /*26df0*/  STL [R1+0x10], R0 ;  /* 0x0000100001007387 */ /* 0x0005e80000100800 */
[----:B------:R2:W-:Y:S08]  /*26e00*/  STL [R1+0x50], RZ ;  /* 0x000050ff01007387 */ /* 0x0005f00000100800 */
[----:B--2---:R-:W-:Y:S05]  /*26e10*/  @P0 BRA `(.L_x_1520) ;  /* 0x0000006000140947 */ /* 0x004fea0003800000 */
[----:B------:R-:W1:Y:S01]  /*26e20*/  S2R R8, SR_TID.X ;  /* 0x0000000000087919 */ /* 0x000e620000002100 */
[----:B------:R-:W2:Y:S01]  /*26e30*/  S2UR UR5, SR_CgaCtaId ;  /* 0x00000000000579c3 */ /* 0x000ea20000008800 */
[----:B------:R-:W-:Y:S01]  /*26e40*/  UMOV UR4, 0x400 ;  /* 0x0000040000047882 */ /* 0x000fe20000000000 */
[----:B------:R-:W-:Y:S01]  /*26e50*/  BSSY B7, `(.L_x_1520) ;  /* 0x0000601000077945 */ /* 0x000fe20003800000 */
[----:B------:R-:W-:Y:S01]  /*26e60*/  ULDC.64 UR42, c[0x0][0x198] ;  /* 0x00006600002a7ab9 */ /* 0x000fe20000000a00 */
[----:B------:R-:W-:Y:S02]  /*26e70*/  ULOP3.LUT UR37, UR36, 0x1, URZ, 0xfc, !UPT ;  /* 0x0000000124257892 */ /* 0x000fe4000f8efc3f */
[----:B------:R-:W-:Y:S01]  /*26e80*/  ULOP3.LUT UR41, UR36, 0x2, URZ, 0xfc, !UPT ;  /* 0x0000000224297892 */ /* 0x000fe2000f8efc3f */
[----:B------:R-:W-:Y:S01]  /*26e90*/  ULDC UR40, c[0x0][0xc] ;  /* 0x0000030000287ab9 */ /* 0x000fe20000000800 */
[----:B--2---:R-:W-:Y:S01]  /*26ea0*/  ULEA UR4, UR5, UR4, 0x18 ;  /* 0x0000000405047291 */ /* 0x004fe2000f8ec03f */
[C---:B-1----:R-:W-:Y:S01]  /*26eb0*/  LOP3.LUT R6, R8.reuse, 0x7f, RZ, 0xc0, !PT ;  /* 0x0000007f08067812 */ /* 0x042fe200078ec0ff */
[C---:B0-----:R-:W-:Y:S01]  /*26ec0*/  IMAD.SHL.U32 R2, R8.reuse, 0x80, RZ ;  /* 0x0000008008027824 */ /* 0x041fe200078e00ff */
[C---:B------:R-:W-:Y:S01]  /*26ed0*/  LOP3.LUT P0, RZ, R8.reuse, 0x4, RZ, 0xc0, !PT ;  /* 0x0000000408ff7812 */ /* 0x040fe2000780c0ff */
[----:B------:R-:W-:-:S02]  /*26ee0*/  IMAD.SHL.U32 R5, R8, 0x8, RZ ;  /* 0x0000000808057824 */ /* 0x000fc400078e00ff */
[----:B------:R-:W-:-:S05]  /*26ef0*/  IMAD.SHL.U32 R0, R6, 0x20, RZ ;  /* 0x0000002006007824 */ /* 0x000fca00078e00ff */
[----:B------:R-:W-:Y:S01]  /*26f00*/  LOP3.LUT R3, R0, 0xc00, RZ, 0xc0, !PT ;  /* 0x00000c0000037812 */ /* 0x000fe200078ec0ff */
[----:B------:R-:W-:-:S05]  /*26f10*/  IMAD.SHL.U32 R0, R8, 0x40, RZ ;  /* 0x0000004008007824 */ /* 0x000fca00078e00ff */
[--C-:B------:R-:W-:Y:S02]  /*26f20*/  LOP3.LUT R3, R3, 0x40, R0.reuse, 0xf8, !PT ;  /* 0x0000004003037812 */ /* 0x100fe400078ef800 */
[----:B------:R-:W-:Y:S02]  /*26f30*/  LOP3.LUT R4, R0, 0x180, RZ, 0xc0, !PT ;  /* 0x0000018000047812 */ /* 0x000fe400078ec0ff */
[----:B------:R-:W-:Y:S02]  /*26f40*/  LOP3.LUT R7, R3, 0x200, R0, 0xf8, !PT ;  /* 0x0000020003077812 */ /* 0x000fe400078ef800 */
[--C-:B------:R-:W-:Y:S02]  /*26f50*/  SHF.R.U32.HI R3, RZ, 0x1, R8.reuse ;  /* 0x00000001ff037819 */ /* 0x100fe40000011608 */
[----:B------:R-:W-:Y:S02]  /*26f60*/  LOP3.LUT R0, R2, 0x380, RZ, 0xc0, !PT ;  /* 0x0000038002007812 */ /* 0x000fe400078ec0ff */
[----:B------:R-:W-:-:S02]  /*26f70*/  LOP3.LUT R4, R4, 0x10, R8, 0xf8, !PT ;  /* 0x0000001004047812 */ /* 0x000fc400078ef808 */
[----:B------:R-:W-:Y:S01]  /*26f80*/  LOP3.LUT R3, R0, 0x30, R3, 0xf8, !PT ;  /* 0x0000003000037812 */ /* 0x000fe200078ef803 */
[----:B------:R-:W-:Y:S01]  /*26f90*/  IMAD.SHL.U32 R0, R8, 0x10, RZ ;  /* 0x0000001008007824 */ /* 0x000fe200078e00ff */
[----:B------:R-:W-:-:S04]  /*26fa0*/  LOP3.LUT R4, R4, 0x30, R5, 0x78, !PT ;  /* 0x0000003004047812 */ /* 0x000fc800078e7805 */
[----:B------:R-:W-:Y:S02]  /*26fb0*/  LOP3.LUT R3, R3, 0x70, R0, 0x78, !PT ;  /* 0x0000007003037812 */ /* 0x000fe400078e7800 */
[----:B------:R-:W-:Y:S02]  /*26fc0*/  LOP3.LUT R5, R7, R4, RZ, 0xfc, !PT ;  /* 0x0000000407057212 */ /* 0x000fe400078efcff */
[----:B------:R-:W-:Y:S01]  /*26fd0*/  LOP3.LUT R4, R3, 0xc00, R2, 0xf8, !PT ;  /* 0x00000c0003047812 */ /* 0x000fe200078ef802 */
[----:B------:R-:W-:Y:S01]  /*26fe0*/  IMAD.SHL.U32 R3, R8, 0x2, RZ ;  /* 0x0000000208037824 */ /* 0x000fe200078e00ff */
[----:B------:R-:W-:Y:S01]  /*26ff0*/  LOP3.LUT R2, R0, 0x3f0, RZ, 0xc0, !PT ;  /* 0x000003f000027812 */ /* 0x000fe200078ec0ff */
[----:B------:R0:W-:Y:S03]  /*27000*/  STL [R1+0x2c], R5 ;  /* 0x00002c0501007387 */ /* 0x0001e60000100800 */
[----:B------:R-:W-:Y:S01]  /*27010*/  LOP3.LUT R3, R2, 0x70, R3, 0x78, !PT ;  /* 0x0000007002037812 */ /* 0x000fe200078e7803 */
[----:B------:R-:W-:Y:S01]  /*27020*/  IMAD.SHL.U32 R2, R6, 0x10, RZ ;  /* 0x0000001006027824 */ /* 0x000fe200078e00ff */
[----:B------:R1:W-:Y:S04]  /*27030*/  STL [R1+0x34], R4 ;  /* 0x0000340401007387 */ /* 0x0003e80000100800 */
        /* <DEDUP_REMOVED lines=8> */
[----:B------:R0:W-:Y:S01]  /*270c0*/  STL [R1+0x4], R3 ;  /* 0x0000040301007387 */ /* 0x0001e20000100800 */
[----:B-1----:R-:W-:-:S03]  /*270d0*/  IMAD.MOV.U32 R4, RZ, RZ, 0x20 ;  /* 0x00000020ff047424 */ /* 0x002fc600078e00ff */
[----:B------:R0:W-:Y:S02]  /*270e0*/  STL [R1+0x44], R2 ;  /* 0x0000440201007387 */ /* 0x0001e40000100800 */
[----:B------:R-:W-:Y:S02]  /*270f0*/  SEL R4, R4, 0xffffffe0, !P0 ;  /* 0xffffffe004047807 */ /* 0x000fe40004000000 */
[----:B------:R0:W-:Y:S04]  /*27100*/  STL [R1+0x50], RZ ;  /* 0x000050ff01007387 */ /* 0x0001e80000100800 */
[----:B------:R0:W-:Y:S04]  /*27110*/  STL [R1+0x18], R0 ;  /* 0x0000180001007387 */ /* 0x0001e80000100800 */
[----:B------:R0:W-:Y:S04]  /*27120*/  STL [R1+0xc], RZ ;  /* 0x00000cff01007387 */ /* 0x0001e80000100800 */
[----:B------:R0:W-:Y:S04]  /*27130*/  STL [R1+0x8], RZ ;  /* 0x000008ff01007387 */ /* 0x0001e80000100800 */
[----:B------:R0:W-:Y:S02]  /*27140*/  STL [R1+0x10], R0 ;  /* 0x0000100001007387 */ /* 0x0001e40000100800 */
.L_x_1638:
[----:B------:R-:W-:Y:S05]  /*27150*/  YIELD ;  /* 0x0000000000007946 */ /* 0x000fea0003800000 */
[----:B------:R-:W-:Y:S01]  /*27160*/  ULDC.64 UR4, c[0x0][0xa28] ;  /* 0x00028a0000047ab9 */ /* 0x000fe20000000a00 */
[----:B-1----:R-:W-:Y:S02]  /*27170*/  CS2R R6, SRZ ;  /* 0x0000000000067805 */ /* 0x002fe4000001ff00 */
[----:B------:R-:W-:Y:S01]  /*27180*/  ISETP.NE.U32.AND P0, PT, RZ, UR4, PT ;  /* 0x00000004ff007c0c */ /* 0x000fe2000bf05070 */
[----:B------:R-:W1:Y:S01]  /*27190*/  LDC.64 R12, c[0x0][0xa00] ;  /* 0x00028000ff0c7b82 */ /* 0x000e620000000a00 */
[----:B------:R-:W-:Y:S01]  /*271a0*/  ULDC.64 UR6, c[0x0][0xa08] ;  /* 0x0002820000067ab9 */ /* 0x000fe20000000a00 */
[----:B------:R-:W-:Y:S01]  /*271b0*/  ULDC.64 UR8, c[0x0][0xa10] ;  /* 0x0002840000087ab9 */ /* 0x000fe20000000a00 */
[----:B------:R-:W-:Y:S01]  /*271c0*/  ISETP.NE.AND.EX P0, PT, RZ, UR5, PT, P0 ;  /* 0x00000005ff007c0c */ /* 0x000fe2000bf05300 */
[----:B------:R-:W-:-:S04]  /*271d0*/  ULDC.64 UR4, c[0x0][0xa18] ;  /* 0x0002860000047ab9 */ /* 0x000fc80000000a00 */
[----:B--2---:R-:W2:Y:S08]  /*271e0*/  LDC.64 R4, c[0x0][0xa08] ;  /* 0x00028200ff047b82 */ /* 0x004eb00000000a00 */
[----:B0-----:R-:W0:Y:S02]  /*271f0*/  @P0 LDC.64 R2, c[0x0][0xa28] ;  /* 0x00028a00ff020b82 */ /* 0x001e240000000a00 */
[----:B0-----:R-:W-:-:S05]  /*27200*/  @P0 IMAD.WIDE R2, R19, 0x4, R2 ;  /* 0x0000000413020825 */ /* 0x001fca00078e0202 */
[----:B------:R0:W5:Y:S01]  /*27210*/  @P0 LDG.E R6, desc[UR38][R2.64] ;  /* 0x0000002602060981 */ /* 0x000162000c1e1900 */
[----:B------:R-:W-:Y:S01]  /*27220*/  ISETP.NE.U32.AND P0, PT, RZ, UR4, PT ;  /* 0x00000004ff007c0c */ /* 0x000fe2000bf05070 */
[----:B-1----:R-:W-:Y:S01]  /*27230*/  IMAD.WIDE R12, R19, 0x4, R12 ;  /* 0x00000004130c7825 */ /* 0x002fe200078e020c */
[----:B------:R-:W-:Y:S02]  /*27240*/  ISETP.NE.U32.AND P2, PT, RZ, UR6, PT ;  /* 0x00000006ff007c0c */ /* 0x000fe4000bf45070 */
[----:B------:R-:W-:Y:S01]  /*27250*/  ISETP.NE.AND.EX P0, PT, RZ, UR5, PT, P0 ;  /* 0x00000005ff007c0c */ /* 0x000fe2000bf05300 */
[----:B------:R-:W-:Y:S01]  /*27260*/  ULDC.64 UR4, c[0x0][0xa00] ;  /* 0x0002800000047ab9 */ /* 0x000fe20000000a00 */
[----:B------:R-:W-:Y:S01]  /*27270*/  ISETP.NE.U32.AND P4, PT, RZ, UR8, PT ;  /* 0x00000008ff007c0c */ /* 0x000fe2000bf85070 */
[----:B------:R-:W-:Y:S01]  /*27280*/  IMAD.MOV.U32 R8, RZ, RZ, RZ ;  /* 0x000000ffff087224 */ /* 0x000fe200078e00ff */
[----:B------:R-:W-:Y:S01]  /*27290*/  ISETP.NE.U32.AND P1, PT, RZ, UR4, PT ;  /* 0x00000004ff007c0c */ /* 0x000fe2000bf25070 */
[----:B0-----:R-:W0:Y:S01]  /*272a0*/  LDC.64 R2, c[0x0][0xa10] ;  /* 0x00028400ff027b82 */ /* 0x001e220000000a00 */
[----:B---3--:R-:W-:-:S02]  /*272b0*/  IMAD.MOV.U32 R0, RZ, RZ, RZ ;  /* 0x000000ffff007224 */ /* 0x008fc400078e00ff */
[----:B------:R-:W-:Y:S01]  /*272c0*/  ISETP.NE.AND.EX P3, PT, RZ, UR5, PT, P1 ;  /* 0x00000005ff007c0c */ /* 0x000fe2000bf65310 */
[----:B--2---:R-:W-:-:S04]  /*272d0*/  IMAD.WIDE R4, R19, 0x4, R4 ;  /* 0x0000000413047825 */ /* 0x004fc800078e0204 */
[----:B------:R-:W1:Y:S01]  /*272e0*/  @P0 LDC.64 R10, c[0x0][0xa18] ;  /* 0x00028600ff0a0b82 */ /* 0x000e620000000a00 */
[----:B------:R-:W-:Y:S01]  /*272f0*/  ULDC UR4, c[0x0][0x288] ;  /* 0x0000a20000047ab9 */ /* 0x000fe20000000800 */
[----:B------:R-:W-:Y:S02]  /*27300*/  ISETP.NE.AND.EX P1, PT, RZ, UR7, PT, P2 ;  /* 0x00000007ff007c0c */ /* 0x000fe4000bf25320 */
[----:B------:R-:W-:-:S04]  /*27310*/  ISETP.NE.AND.EX P2, PT, RZ, UR9, PT, P4 ;  /* 0x00000009ff007c0c */ /* 0x000fc8000bf45340 */
[----:B------:R-:W2:Y:S07]  /*27320*/  @P3 LDG.E R7, desc[UR38][R12.64] ;  /* 0x000000260c073981 */ /* 0x000eae000c1e1900 */
[----:B------:R-:W5:Y:S01]  /*27330*/  @P1 LDG.E R8, desc[UR38][R4.64] ;  /* 0x0000002604081981 */ /* 0x000f62000c1e1900 */
[----:B0-----:R-:W-:-:S05]  /*27340*/  IMAD.WIDE R2, R19, 0x4, R2 ;  /* 0x0000000413027825 */ /* 0x001fca00078e0202 */
[----:B------:R-:W5:Y:S01]  /*27350*/  @P2 LDG.E R0, desc[UR38][R2.64] ;  /* 0x0000002602002981 */ /* 0x000f62000c1e1900 */
[----:B-1----:R-:W-:-:S03]  /*27360*/  @P0 IMAD.WIDE R10, R19, 0x4, R10 ;  /* 0x00000004130a0825 */ /* 0x002fc600078e020a */
        /* <DEDUP_REMOVED lines=11> */
[----:B0-----:R-:W-:Y:S01]  /*27420*/  IMAD.U32 R10, RZ, RZ, UR5 ;  /* 0x00000005ff0a7e24 */ /* 0x001fe2000f8e00ff */
[----:B--2---:R0:W-:Y:S01]  /*27430*/  STL [R1+0x38], R7 ;  /* 0x0000380701007387 */ /* 0x0041e20000100800 */
[----:B------:R-:W-:Y:S02]  /*27440*/  IMAD.MOV.U32 R11, RZ, RZ, R7 ;  /* 0x000000ffff0b7224 */ /* 0x000fe400078e0007 */
[----:B0-----:R-:W-:Y:S01]  /*27450*/  IMAD.U32 R7, RZ, RZ, UR4 ;  /* 0x00000004ff077e24 */ /* 0x001fe2000f8e00ff */
[----:B------:R-:W-:Y:S06]  /*27460*/  @P0 BRA `(.L_x_1521) ;  /* 0x0000000000140947 */ /* 0x000fec0003800000 */
[----:B------:R-:W-:Y:S05]  /*27470*/  @!P3 BRA `(.L_x_1521) ;  /* 0x000000000010b947 */ /* 0x000fea0003800000 */
[----:B------:R-:W2:Y:S04]  /*27480*/  LDG.E R9, desc[UR38][R12.64] ;  /* 0x000000260c097981 */ /* 0x000ea8000c1e1900 */
[----:B------:R-:W2:Y:S02]  /*27490*/  LDG.E R12, desc[UR38][R12.64+0x4] ;  /* 0x000004260c0c7981 */ /* 0x000ea4000c1e1900 */
[----:B--2---:R-:W-:-:S05]  /*274a0*/  IMAD.IADD R11, R12, 0x1, -R9 ;  /* 0x000000010c0b7824 */ /* 0x004fca00078e0a09 */
[----:B------:R0:W-:Y:S02]  /*274b0*/  STL [R1+0x38], R11 ;  /* 0x0000380b01007387 */ /* 0x0001e40000100800 */
.L_x_1521:
[----:B-----5:R-:W-:Y:S01]  /*274c0*/  IMAD.IADD R8, R8, 0x1, R6 ;  /* 0x0000000108087824 */ /* 0x020fe200078e0206 */
[----:B------:R-:W-:Y:S02]  /*274d0*/  ULDC.64 UR4, c[0x0][0xa20] ;  /* 0x0002880000047ab9 */ /* 0x000fe40000000a00 */
[----:B------:R-:W-:Y:S02]  /*274e0*/  ISETP.NE.U32.AND P0, PT, RZ, UR4, PT ;  /* 0x00000004ff007c0c */ /* 0x000fe4000bf05070 */
[----:B------:R1:W-:Y:S02]  /*274f0*/  STL [R1+0x28], R8 ;  /* 0x0000280801007387 */ /* 0x0003e40000100800 */
[----:B------:R-:W-:-:S13]  /*27500*/  ISETP.NE.AND.EX P0, PT, RZ, UR5, PT, P0 ;  /* 0x00000005ff007c0c */ /* 0x000fda000bf05300 */
[----:B-1----:R-:W-:Y:S05]  /*27510*/  @!P0 BRA `(.L_x_1522) ;  /* 0x0000000000108947 */ /* 0x002fea0003800000 */
[----:B------:R-:W1:Y:S02]  /*27520*/  LDC.64 R4, c[0x0][0xa20] ;  /* 0x00028800ff047b82 */ /* 0x000e640000000a00 */
[----:B-1----:R-:W-:-:S05]  /*27530*/  IMAD.WIDE R4, R19, 0x4, R4 ;  /* 0x0000000413047825 */ /* 0x002fca00078e0204 */
[----:B------:R1:W5:Y:S01]  /*27540*/  LDG.E R7, desc[UR38][R4.64] ;  /* 0x0000002604077981 */ /* 0x000362000c1e1900 */
[----:B------:R-:W-:Y:S05]  /*27550*/  BRA `(.L_x_1523) ;  /* 0x0000000000107947 */ /* 0x000fea0003800000 */
.L_x_1522:
[----:B------:R-:W-:Y:S05]  /*27560*/  @!P1 BRA `(.L_x_1523) ;  /* 0x00000000000c9947 */ /* 0x000fea0003800000 */
[----:B------:R-:W2:Y:S04]  /*27570*/  LDG.E R7, desc[UR38][R4.64] ;  /* 0x0000002604077981 */ /* 0x000ea8000c1e1900 */
[----:B------:R-:W2:Y:S02]  /*27580*/  LDG.E R4, desc[UR38][R4.64+0x4] ;  /* 0x0000042604047981 */ /* 0x000ea4000c1e1900 */
[----:B--2---:R-:W-:-:S07]  /*27590*/  IMAD.IADD R7, R4, 0x1, -R7 ;  /* 0x0000000104077824 */ /* 0x004fce00078e0a07 */
.L_x_1523:
[----:B-1----:R-:W2:Y:S04]  /*275a0*/  @P2 LDG.E R4, desc[UR38][R2.64] ;  /* 0x0000002602042981 */ /* 0x002ea8000c1e1900 */
[----:B------:R1:W2:Y:S01]  /*275b0*/  @P2 LDG.E R2, desc[UR38][R2.64+0x4] ;  /* 0x0000042602022981 */ /* 0x0002a2000c1e1900 */
[----:B------:R-:W-:Y:S02]  /*275c0*/  IMAD.SHL.U32 R12, R17, 0x80, RZ ;  /* 0x00000080110c7824 */ /* 0x000fe400078e00ff */
[----:B-----5:R-:W-:-:S03]  /*275d0*/  IMAD.IADD R9, R7, 0x1, -R6 ;  /* 0x0000000107097824 */ /* 0x020fc600078e0a06 */
[----:B------:R3:W-:Y:S01]  /*275e0*/  STL [R1+0x14], R12 ;  /* 0x0000140c01007387 */ /* 0x0007e20000100800 */
[----:B-1----:R-:W1:Y:S02]  /*275f0*/  LDC R3, c[0x0][0x448] ;  /* 0x00011200ff037b82 */ /* 0x002e640000000800 */
[----:B-1----:R-:W-:-:S13]  /*27600*/  ISETP.NE.AND P1, PT, R3, 0x1, PT ;  /* 0x000000010300780c */ /* 0x002fda0003f25270 */
[----:B------:R-:W1:Y:S08]  /*27610*/  @P1 LDC R3, c[0x0][0x44c] ;  /* 0x00011300ff031b82 */ /* 0x000e700000000800 */
[----:B------:R-:W4:Y:S01]  /*27620*/  @P1 LDC R5, c[0x0][0x450] ;  /* 0x00011400ff051b82 */ /* 0x000f220000000800 */
[----:B--2---:R-:W-:Y:S02]  /*27630*/  @P2 IMAD.IADD R10, R2, 0x1, -R4 ;  /* 0x00000001020a2824 */ /* 0x004fe400078e0a04 */
[----:B------:R-:W-:-:S02]  /*27640*/  VIADD R2, R12, 0x7f ;  /* 0x0000007f0c027836 */ /* 0x000fc40000000000 */
[----:B------:R-:W-:Y:S02]  /*27650*/  IMAD.IADD R7, R9, 0x1, R10 ;  /* 0x0000000109077824 */ /* 0x000fe400078e020a */
[----:B-1----:R-:W-:-:S03]  /*27660*/  @P1 IMAD.HI.U32 R3, R2, R3, RZ ;  /* 0x0000000302031227 */ /* 0x002fc600078e00ff */
[C---:B------:R-:W-:Y:S01]  /*27670*/  IADD3 R17, R7.reuse, 0x1, -R11 ;  /* 0x0000000107117810 */ /* 0x040fe20007ffe80b */
[----:B------:R-:W-:Y:S01]  /*27680*/  IMAD.MOV.U32 R6, RZ, RZ, R2 ;  /* 0x000000ffff067224 */ /* 0x000fe200078e0002 */
[----:B----4-:R-:W-:Y:S01]  /*27690*/  @P1 SHF.R.U32.HI R6, RZ, R5, R3 ;  /* 0x00000005ff061219 */ /* 0x010fe20000011603 */
[----:B------:R-:W-:-:S04]  /*276a0*/  VIADD R2, R7, 0xbf ;  /* 0x000000bf07027836 */ /* 0x000fc80000000000 */
[----:B------:R-:W-:-:S04]  /*276b0*/  IMAD.HI R2, R2, 0x2aaaaaab, RZ ;  /* 0x2aaaaaab02027827 */ /* 0x000fc800078e02ff */
[----:B------:R-:W-:Y:S01]  /*276c0*/  IMAD.IADD R6, R17, 0x1, R6 ;  /* 0x0000000111067824 */ /* 0x000fe200078e0206 */
[----:B------:R-:W-:-:S04]  /*276d0*/  SHF.R.U32.HI R21, RZ, 0x1f, R2 ;  /* 0x0000001fff157819 */ /* 0x000fc80000011602 */
[----:B------:R-:W-:Y:S02]  /*276e0*/  LEA.HI.SX32 R21, R2, R21, 0x1b ;  /* 0x0000001502157211 */ /* 0x000fe400078fdaff */
[----:B------:R-:W1:Y:S02]  /*276f0*/  LDC.64 R2, c[0x0][0x9e0] ;  /* 0x00027800ff027b82 */ /* 0x000e640000000a00 */
[----:B-1----:R-:W-:Y:S01]  /*27700*/  ISETP.GE.AND P3, PT, R3, 0x1, PT ;  /* 0x000000010300780c */ /* 0x002fe20003f66270 */
[----:B------:R-:W-:-:S12]  /*27710*/  IMAD.IADD R8, R6, 0x1, R2 ;  /* 0x0000000106087824 */ /* 0x000fd800078e0202 */
[----:B---3--:R-:W-:Y:S05]  /*27720*/  @!P3 BRA `(.L_x_1524) ;  /* 0x000000000048b947 */ /* 0x008fea0003800000 */
[C---:B------:R-:W-:Y:S01]  /*27730*/  ISETP.GT.AND P0, PT, R6.reuse, RZ, PT ;  /* 0x000000ff0600720c */ /* 0x040fe20003f04270 */
[----:B------:R-:W-:Y:S01]  /*27740*/  BSSY B0, `(.L_x_1525) ;  /* 0x000000e000007945 */ /* 0x000fe20003800000 */
[----:B------:R-:W-:-:S11]  /*27750*/  VIADD R2, R6, 0xffffffff ;  /* 0xffffffff06027836 */ /* 0x000fd60000000000 */
[----:B------:R-:W-:Y:S05]  /*27760*/  @P0 BRA `(.L_x_1526) ;  /* 0x00000000001c0947 */ /* 0x000fea0003800000 */
[----:B------:R-:W-:Y:S01]  /*27770*/  ISETP.NE.AND P0, PT, R3, 0x1, PT ;  /* 0x000000010300780c */ /* 0x000fe20003f05270 */
[----:B------:R-:W-:-:S12]  /*27780*/  IMAD.MOV R2, RZ, RZ, -R6 ;  /* 0x000000ffff027224 */ /* 0x000fd800078e0a06 */
[----:B------:R-:W1:Y:S02]  /*27790*/  @P0 LDC.64 R4, c[0x0][0x9e8] ;  /* 0x00027a00ff040b82 */ /* 0x000e640000000a00 */
[----:B-1----:R-:W-:-:S05]  /*277a0*/  @P0 IMAD.HI.U32 R4, R2, R4, RZ ;  /* 0x0000000402040227 */ /* 0x002fca00078e00ff */
[----:B------:R-:W-:-:S04]  /*277b0*/  @P0 SHF.R.U32.HI R2, RZ, R5, R4 ;  /* 0x00000005ff020219 */ /* 0x000fc80000011604 */
[----:B------:R-:W-:Y:S01]  /*277c0*/  LOP3.LUT R2, RZ, R2, RZ, 0x33, !PT ;  /* 0x00000002ff027212 */ /* 0x000fe200078e33ff */
[----:B------:R-:W-:Y:S06]  /*277d0*/  BRA `(.L_x_1527) ;  /* 0x0000000000107947 */ /* 0x000fec0003800000 */
.L_x_1526:
[----:B------:R-:W-:-:S13]  /*277e0*/  ISETP.NE.AND P0, PT, R3, 0x1, PT ;  /* 0x000000010300780c */ /* 0x000fda0003f05270 */
[----:B------:R-:W1:Y:S02]  /*277f0*/  @P0 LDC.64 R4, c[0x0][0x9e8] ;  /* 0x00027a00ff040b82 */ /* 0x000e640000000a00 */
[----:B-1----:R-:W-:-:S05]  /*27800*/  @P0 IMAD.HI.U32 R4, R2, R4, RZ ;  /* 0x0000000402040227 */ /* 0x002fca00078e00ff */
[----:B------:R-:W-:-:S07]  /*27810*/  @P0 SHF.R.U32.HI R2, RZ, R5, R4 ;  /* 0x00000005ff020219 */ /* 0x000fce0000011604 */
.L_x_1527:
[----:B------:R-:W-:Y:S05]  /*27820*/  BSYNC B0 ;  /* 0x0000000000007941 */ /* 0x000fea0003800000 */
.L_x_1525:
[----:B------:R-:W-:-:S05]  /*27830*/  IMAD R2, R2, R3, R3 ;  /* 0x0000000302027224 */ /* 0x000fca00078e0203 */
[----:B------:R-:W-:-:S07]  /*27840*/  VIMNMX R8, R8, R2, PT ;  /* 0x0000000208087248 */ /* 0x000fce0003fe0100 */
.L_x_1524:
[----:B------:R-:W1:Y:S01]  /*27850*/  @P1 LDC R4, c[0x0][0x44c] ;  /* 0x00011300ff041b82 */ /* 0x000e620000000800 */
[----:B------:R-:W-:Y:S01]  /*27860*/  IMAD.MOV.U32 R2, RZ, RZ, R12 ;  /* 0x000000ffff027224 */ /* 0x000fe200078e000c */
[----:B------:R-:W-:Y:S01]  /*27870*/  ULDC UR4, c[0x0][0x9dc] ;  /* 0x0002770000047ab9 */ /* 0x000fe20000000800 */
[----:B------:R-:W-:-:S05]  /*27880*/  IMAD.IADD R20, R7, 0x1, -R11 ;  /* 0x0000000107147824 */ /* 0x000fca00078e0a0b */
[----:B------:R-:W2:Y:S01]  /*27890*/  @P1 LDC R5, c[0x0][0x450] ;  /* 0x00011400ff051b82 */ /* 0x000ea20000000800 */
[----:B-1----:R-:W-:-:S05]  /*278a0*/  @P1 IMAD.HI.U32 R4, R12, R4, RZ ;  /* 0x000000040c041227 */ /* 0x002fca00078e00ff */
[----:B--2---:R-:W-:-:S05]  /*278b0*/  @P1 SHF.R.U32.HI R2, RZ, R5, R4 ;  /* 0x00000005ff021219 */ /* 0x004fca0000011604 */
        /* <DEDUP_REMOVED lines=13> */
.L_x_1530:
[----:B------:R-:W-:-:S13]  /*27990*/  ISETP.NE.AND P0, PT, R3, 0x1, PT ;  /* 0x000000010300780c */ /* 0x000fda0003f05270 */
[----:B------:R-:W1:Y:S02]  /*279a0*/  @P0 LDC.64 R4, c[0x0][0x9e8] ;  /* 0x00027a00ff040b82 */ /* 0x000e640000000a00 */
[----:B-1----:R-:W-:-:S05]  /*279b0*/  @P0 IMAD.HI.U32 R4, R2, R4, RZ ;  /* 0x0000000402040227 */ /* 0x002fca00078e00ff */
[----:B------:R-:W-:-:S07]  /*279c0*/  @P0 SHF.R.U32.HI R2, RZ, R5, R4 ;  /* 0x00000005ff020219 */ /* 0x000fce0000011604 */
.L_x_1531:
[----:B------:R-:W-:Y:S05]  /*279d0*/  BSYNC B0 ;  /* 0x0000000000007941 */ /* 0x000fea0003800000 */
.L_x_1529:
[----:B------:R-:W-:-:S05]  /*279e0*/  IMAD R2, R2, R3, RZ ;  /* 0x0000000302027224 */ /* 0x000fca00078e02ff */
[----:B------:R-:W-:-:S07]  /*279f0*/  VIMNMX R6, R6, R2, !PT ;  /* 0x0000000206067248 */ /* 0x000fce0007fe0100 */
.L_x_1528:
[----:B------:R-:W-:Y:S01]  /*27a00*/  VIADD R8, R8, 0xbf ;  /* 0x000000bf08087836 */ /* 0x000fe20000000000 */
[----:B------:R-:W-:Y:S01]  /*27a10*/  BSSY B0, `(.L_x_1532) ;  /* 0x00000f0000007945 */ /* 0x000fe20003800000 */
        /* <DEDUP_REMOVED lines=11> */
[----:B------:R-:W-:-:S03]  /*27ad0*/  VIMNMX R10, R9, R10, PT ;  /* 0x0000000a090a7248 */ /* 0x000fc60003fe0100 */
[----:B------:R-:W-:Y:S01]  /*27ae0*/  IMAD.WIDE.U32 R4, R2, -0x55555555, RZ ;  /* 0xaaaaaaab02047825 */ /* 0x000fe200078e00ff */
[----:B------:R-:W-:-:S04]  /*27af0*/  ISETP.GT.AND P0, PT, R10, R2, PT ;  /* 0x000000020a00720c */ /* 0x000fc80003f04270 */
[----:B------:R-:W-:-:S05]  /*27b00*/  SHF.R.U32.HI R3, RZ, 0x7, R5 ;  /* 0x00000007ff037819 */ /* 0x000fca0000011605 */
[----:B------:R-:W-:-:S04]  /*27b10*/  IMAD.MOV.U32 R8, RZ, RZ, R3 ;  /* 0x000000ffff087224 */ /* 0x000fc800078e0003 */
[----:B------:R-:W-:-:S04]  /*27b20*/  @P0 VIADD R2, R10, 0xbf ;  /* 0x000000bf0a020836 */ /* 0x000fc80000000000 */
[----:B------:R-:W-:-:S05]  /*27b30*/  @P0 IMAD.HI R2, R2, 0x2aaaaaab, RZ ;  /* 0x2aaaaaab02020827 */ /* 0x000fca00078e02ff */
        /* <DEDUP_REMOVED lines=8> */
[----:B------:R-:W1:Y:S02]  /*27bc0*/  S2R R4, SR_TID.X ;  /* 0x0000000000047919 */ /* 0x000e640000002100 */
[----:B-1----:R-:W-:-:S04]  /*27bd0*/  SHF.R.U32.HI R4, RZ, 0x5, R4 ;  /* 0x00000005ff047819 */ /* 0x002fc80000011604 */
[----:B------:R-:W-:-:S05]  /*27be0*/  LOP3.LUT R4, R4, 0x3, RZ, 0xc0, !PT ;  /* 0x0000000304047812 */ /* 0x000fca00078ec0ff */
[----:B------:R1:W2:Y:S02]  /*27bf0*/  SHFL.IDX PT, R14, R4, RZ, 0x1f ;  /* 0x00001fff040e7589 */ /* 0x0002a400000e0000 */
.L_x_1734:
[----:B--2---:R-:W-:Y:S02]  /*27c00*/  ISETP.NE.AND P0, PT, R14, RZ, PT ;  /* 0x000000ff0e00720c */ /* 0x004fe40003f05270 */
[----:B------:R-:W-:-:S11]  /*27c10*/  PLOP3.LUT P6, PT, PT, PT, PT, 0x8, 0x0 ;  /* 0x000000000000781c */ /* 0x000fd60003fce170 */
[----:B------:R-:W-:Y:S05]  /*27c20*/  @P0 BRA `(.L_x_1535) ;  /* 0x00000000000c0947 */ /* 0x000fea0003800000 */
[----:B------:R-:W-:-:S03]  /*27c30*/  UMOV UR4, 0xffffffff ;  /* 0xffffffff00047882 */ /* 0x000fc60000000000 */
[----:B------:R-:W-:Y:S05]  /*27c40*/  BRA.DIV UR4, `(.L_x_1536) ;  /* 0x0000007a04307947 */ /* 0x000fea000b800000 */
[----:B------:R-:W-:-:S13]  /*27c50*/  ELECT P6, URZ, PT ;  /* 0x00000000003f782f */ /* 0x000fda00038c0000 */
.L_x_1535:
[----:B-1----:R-:W2:Y:S04]  /*27c60*/  LDL R4, [R1+0x50] ;  /* 0x0000500001047983 */ /* 0x002ea80000100800 */
[----:B------:R-:W3:Y:S01]  /*27c70*/  LDL R6, [R1+0x4] ;  /* 0x0000040001067983 */ /* 0x000ee20000100800 */
[----:B------:R-:W-:Y:S01]  /*27c80*/  BSSY B1, `(.L_x_1537) ;  /* 0x0000008000017945 */ /* 0x000fe20003800000 */
[----:B--2---:R-:W-:-:S05]  /*27c90*/  VIADD R4, R4, 0x1 ;  /* 0x0000000104047836 */ /* 0x004fca0000000000 */
[----:B------:R-:W-:-:S04]  /*27ca0*/  LEA.HI R5, R4, R4, RZ, 0x1 ;  /* 0x0000000404057211 */ /* 0x000fc800078f08ff */
[----:B------:R-:W-:-:S05]  /*27cb0*/  LOP3.LUT R5, R5, 0xfffffffe, RZ, 0xc0, !PT ;  /* 0xfffffffe05057812 */ /* 0x000fca00078ec0ff */
[----:B------:R-:W-:-:S05]  /*27cc0*/  IMAD.IADD R4, R4, 0x1, -R5 ;  /* 0x0000000104047824 */ /* 0x000fca00078e0a05 */
[----:B------:R-:W-:-:S04]  /*27cd0*/  SHF.L.U32 R4, R4, 0x1f, RZ ;  /* 0x0000001f04047819 */ /* 0x000fc800000006ff */
[----:B---3--:R-:W1:Y:S02]  /*27ce0*/  SYNCS.PHASECHK.TRANS64.TRYWAIT P0, [R6+URZ+0x28820], R4 ;  /* 0x02882004060075a7 */ /* 0x008e64000800017f */
[----:B-1----:R-:W-:Y:S05]  /*27cf0*/  @!P0 BRA `(.L_x_1538) ;  /* 0x0000007800248947 */ /* 0x002fea0003800000 */
.L_x_1737:
[----:B------:R-:W-:Y:S05]  /*27d00*/  BSYNC B1 ;  /* 0x0000000000017941 */ /* 0x000fea0003800000 */
.L_x_1537:
[----:B------:R-:W-:Y:S04]  /*27d10*/  BSSY B1, `(.L_x_1539) ;  /* 0x0000053000017945 */ /* 0x000fe80003800000 */
[----:B------:R-:W-:Y:S05]  /*27d20*/  @!P6 BRA `(.L_x_1540) ;  /* 0x000000040044e947 */ /* 0x000fea0003800000 */
[----:B------:R-:W2:Y:S04]  /*27d30*/  LDL R6, [R1+0x4] ;  /* 0x0000040001067983 */ /* 0x000ea80000100800 */
[----:B------:R-:W3:Y:S01]  /*27d40*/  LDL R7, [R1+0xc] ;  /* 0x00000c0001077983 */ /* 0x000ee20000100800 */
[----:B-1----:R-:W1:Y:S01]  /*27d50*/  S2R R5, SR_TID.X ;  /* 0x0000000000057919 */ /* 0x002e620000002100 */
[----:B--2---:R-:W-:Y:S02]  /*27d60*/  IMAD.MOV.U32 R9, RZ, RZ, R6 ;  /* 0x000000ffff097224 */ /* 0x004fe400078e0006 */
[----:B------:R-:W2:Y:S02]  /*27d70*/  LDL R6, [R1+0x18] ;  /* 0x0000180001067983 */ /* 0x000ea40000100800 */
[----:B---3--:R-:W-:Y:S01]  /*27d80*/  IMAD R7, R7, 0x8, R9 ;  /* 0x0000000807077824 */ /* 0x008fe200078e0209 */
[----:B-1----:R-:W-:Y:S01]  /*27d90*/  LOP3.LUT R5, R5, 0x7f, RZ, 0xc0, !PT ;  /* 0x0000007f05057812 */ /* 0x002fe200078ec0ff */
[----:B------:R-:W-:Y:S03]  /*27da0*/  BSSY B2, `(.L_x_1541) ;  /* 0x0000005000027945 */ /* 0x000fe60003800000 */
[----:B------:R-:W-:-:S02]  /*27db0*/  ISETP.NE.AND P1, PT, R5, RZ, PT ;  /* 0x000000ff0500720c */ /* 0x000fc40003f25270 */
[----:B--2---:R-:W-:-:S04]  /*27dc0*/  SHF.L.U32 R9, R6, 0x1f, RZ ;  /* 0x0000001f06097819 */ /* 0x004fc800000006ff */
[----:B------:R-:W1:Y:S02]  /*27dd0*/  SYNCS.PHASECHK.TRANS64.TRYWAIT P0, [R7+URZ+0x288a0], R9 ;  /* 0x0288a009070075a7 */ /* 0x000e64000800017f */
[----:B-1----:R-:W-:Y:S05]  /*27de0*/  @!P0 BRA `(.L_x_1542) ;  /* 0x0000007800008947 */ /* 0x002fea0003800000 */
.L_x_1738:
[----:B------:R-:W-:Y:S05]  /*27df0*/  BSYNC B2 ;  /* 0x0000000000027941 */ /* 0x000fea0003800000 */
.L_x_1541:
        /* <DEDUP_REMOVED lines=9> */
.L_x_1544:
[----:B------:R-:W-:Y:S05]  /*27e90*/  BSYNC B2 ;  /* 0x0000000000027941 */ /* 0x000fea0003800000 */
.L_x_1543:
[----:B------:R-:W2:Y:S04]  /*27ea0*/  LDL R6, [R1+0x4] ;  /* 0x0000040001067983 */ /* 0x000ea80000100800 */
[----:B------:R-:W2:Y:S01]  /*27eb0*/  LDL R5, [R1+0xc] ;  /* 0x00000c0001057983 */ /* 0x000ea20000100800 */
[----:B0-----:R-:W-:Y:S01]  /*27ec0*/  IMAD.MOV.U32 R11, RZ, RZ, RZ ;  /* 0x000000ffff0b7224 */ /* 0x001fe200078e00ff */
        /* <DEDUP_REMOVED lines=9> */
[----:B------:R-:W-:Y:S02]  /*27f60*/  VIADD R5, R7, 0x28890 ;  /* 0x0002889007057836 */ /* 0x000fe40000000000 */
[----:B------:R-:W-:-:S07]  /*27f70*/  VIADD R6, R10, 0x1c400 ;  /* 0x0001c4000a067836 */ /* 0x000fce0000000000 */
.L_x_1545:
        /* <DEDUP_REMOVED lines=9> */
[----:B0-----:R-:W-:Y:S05]  /*28010*/  @P0 BRA.U.ANY `(.L_x_1545) ;  /* 0xfffffffd00d80947 */ /* 0x001fea000393ffff */
[----:B------:R-:W0:Y:S01]  /*28020*/  SYNCS.PHASECHK.TRANS64.TRYWAIT P0, [R7+URZ+0x288c0], R9 ;  /* 0x0288c009070075a7 */ /* 0x000e22000800017f */
[----:B------:R-:W-:Y:S04]  /*28030*/  BSSY B2, `(.L_x_1546) ;  /* 0x0000002000027945 */ /* 0x000fe80003800000 */
[----:B0-----:R-:W-:Y:S05]  /*28040*/  @!P0 BRA `(.L_x_1547) ;  /* 0x00000074007c8947 */ /* 0x001fea0003800000 */
.L_x_1739:
[----:B------:R-:W-:Y:S05]  /*28050*/  BSYNC B2 ;  /* 0x0000000000027941 */ /* 0x000fea0003800000 */
.L_x_1546:
        /* <DEDUP_REMOVED lines=11> */
.L_x_1549:
[----:B------:R-:W-:Y:S05]  /*28110*/  BSYNC B2 ;  /* 0x0000000000027941 */ /* 0x000fea0003800000 */
.L_x_1548:
        /* <DEDUP_REMOVED lines=8> */
.L_x_1550:
        /* <DEDUP_REMOVED lines=9> */
[----:B--2---:R-:W-:Y:S05]  /*28230*/  @P0 BRA.U.ANY `(.L_x_1550) ;  /* 0xfffffffd00d80947 */ /* 0x004fea000393ffff */
.L_x_1540:
[----:B------:R-:W-:Y:S05]  /*28240*/  BSYNC B1 ;  /* 0x0000000000017941 */ /* 0x000fea0003800000 */
.L_x_1539:
[----:B------:R-:W2:Y:S04]  /*28250*/  LDL.LU R6, [R1+0xc] ;  /* 0x00000c0001067983 */ /* 0x000ea80000300800 */
[----:B------:R-:W3:Y:S01]  /*28260*/  LDL.LU R9, [R1+0x18] ;  /* 0x0000180001097983 */ /* 0x000ee20000300800 */
[----:B-1----:R-:W-:Y:S01]  /*28270*/  VIADD R4, R8, 0xfffffffe ;  /* 0xfffffffe08047836 */ /* 0x002fe20000000000 */
        /* <DEDUP_REMOVED lines=10> */
.L_x_1563:
[----:B------:R-:W-:Y:S05]  /*28320*/  YIELD ;  /* 0x0000000000007946 */ /* 0x000fea0003800000 */
[----:B------:R-:W-:Y:S04]  /*28330*/  BSSY B1, `(.L_x_1551) ;  /* 0x0000051000017945 */ /* 0x000fe80003800000 */
[----:B--2---:R-:W-:Y:S05]  /*28340*/  @!P6 BRA `(.L_x_1552) ;  /* 0x00000004003ce947 */ /* 0x004fea0003800000 */
[----:B------:R-:W2:Y:S04]  /*28350*/  LDL R8, [R1+0x4] ;  /* 0x0000040001087983 */ /* 0x000ea80000100800 */
[----:B-1----:R-:W2:Y:S04]  /*28360*/  LDL R5, [R1+0xc] ;  /* 0x00000c0001057983 */ /* 0x002ea80000100800 */
[----:B------:R-:W3:Y:S01]  /*28370*/  LDL R6, [R1+0x18] ;  /* 0x0000180001067983 */ /* 0x000ee20000100800 */
[----:B------:R-:W1:Y:S01]  /*28380*/  S2R R7, SR_TID.X ;  /* 0x0000000000077919 */ /* 0x000e620000002100 */
[----:B------:R-:W-:Y:S01]  /*28390*/  BSSY B2, `(.L_x_1553) ;  /* 0x0000007000027945 */ /* 0x000fe20003800000 */
[----:B-1----:R-:W-:-:S04]  /*283a0*/  LOP3.LUT R7, R7, 0x7f, RZ, 0xc0, !PT ;  /* 0x0000007f07077812 */ /* 0x002fc800078ec0ff */
[----:B------:R-:W-:Y:S01]  /*283b0*/  ISETP.NE.AND P2, PT, R7, RZ, PT ;  /* 0x000000ff0700720c */ /* 0x000fe20003f45270 */
[----:B--2---:R-:W-:Y:S01]  /*283c0*/  IMAD R5, R5, 0x8, R8 ;  /* 0x0000000805057824 */ /* 0x004fe200078e0208 */
[----:B---3--:R-:W-:-:S04]  /*283d0*/  SHF.L.U32 R6, R6, 0x1f, RZ ;  /* 0x0000001f06067819 */ /* 0x008fc800000006ff */
[----:B------:R-:W1:Y:S02]  /*283e0*/  SYNCS.PHASECHK.TRANS64.TRYWAIT P1, [R5+URZ+0x288a0], R6 ;  /* 0x0288a006050075a7 */ /* 0x000e64000802017f */
[----:B-1----:R-:W-:Y:S05]  /*283f0*/  @!P1 BRA `(.L_x_1554) ;  /* 0x0000007000a49947 */ /* 0x002fea0003800000 */
.L_x_1740:
[----:B------:R-:W-:Y:S05]  /*28400*/  BSYNC B2 ;  /* 0x0000000000027941 */ /* 0x000fea0003800000 */
.L_x_1553:
        /* <DEDUP_REMOVED lines=9> */
.L_x_1556:
[----:B------:R-:W-:Y:S05]  /*284a0*/  BSYNC B2 ;  /* 0x0000000000027941 */ /* 0x000fea0003800000 */
.L_x_1555:
[----:B------:R-:W2:Y:S04]  /*284b0*/  LDL R8, [R1+0x4] ;  /* 0x0000040001087983 */ /* 0x000ea80000100800 */
[----:B------:R-:W2:Y:S01]  /*284c0*/  LDL R7, [R1+0xc] ;  /* 0x00000c0001077983 */ /* 0x000ea20000100800 */
[----:B0-----:R-:W-:Y:S01]  /*284d0*/  IMAD.MOV.U32 R11, RZ, RZ, RZ ;  /* 0x000000ffff0b7224 */ /* 0x001fe200078e00ff */
        /* <DEDUP_REMOVED lines=8> */
[----:B------:R-:W-:Y:S02]  /*28560*/  IMAD R8, R4, 0xc0, R0 ;  /* 0x000000c004087824 */ /* 0x000fe400078e0200 */
[----:B------:R-:W-:-:S08]  /*28570*/  VIADD R10, R7, 0x1c400 ;  /* 0x0001c400070a7836 */ /* 0x000fd00000000000 */
.L_x_1557:
        /* <DEDUP_REMOVED lines=13> */
.L_x_1741:
[----:B------:R-:W-:Y:S05]  /*28650*/  BSYNC B2 ;  /* 0x0000000000027941 */ /* 0x000fea0003800000 */
.L_x_1558:
        /* <DEDUP_REMOVED lines=11> */
.L_x_1561:
[----:B------:R-:W-:Y:S05]  /*28710*/  BSYNC B2 ;  /* 0x0000000000027941 */ /* 0x000fea0003800000 */
.L_x_1560:
        /* <DEDUP_REMOVED lines=8> */
.L_x_1562:
        /* <DEDUP_REMOVED lines=10> */
.L_x_1552:
[----:B------:R-:W-:Y:S05]  /*28840*/  BSYNC B1 ;  /* 0x0000000000017941 */ /* 0x000fea0003800000 */
.L_x_1551:
[----:B------:R-:W2:Y:S04]  /*28850*/  LDL.LU R6, [R1+0xc] ;  /* 0x00000c0001067983 */ /* 0x000ea80000300800 */
[----:B-1----:R-:W3:Y:S01]  /*28860*/  LDL.LU R9, [R1+0x18] ;  /* 0x0000180001097983 */ /* 0x002ee20000300800 */
        /* <DEDUP_REMOVED lines=10> */
.L_x_1533:
[----:B------:R-:W-:Y:S05]  /*28910*/  BSYNC B0 ;  /* 0x0000000000007941 */ /* 0x000fea0003800000 */
.L_x_1532:
[----:B------:R-:W3:Y:S01]  /*28920*/  LDL R8, [R1+0x14] ;  /* 0x0000140001087983 */ /* 0x000ee20000100800 */
[----:B------:R-:W4:Y:S01]  /*28930*/  LDC R0, c[0x0][0x448] ;  /* 0x00011200ff007b82 */ /* 0x000f220000000800 */
[----:B------:R-:W-:Y:S07]  /*28940*/  @!P0 WARPSYNC.ALL ;  /* 0x0000000000008948 */ /* 0x000fee0003800000 */
[----:B------:R-:W-:Y:S01]  /*28950*/  @!P0 BAR.SYNC.DEFER_BLOCKING 0xc, 0x180 ;  /* 0x0306000000008b1d */ /* 0x000fe20000010000 */
[----:B----4-:R-:W-:-:S13]  /*28960*/  ISETP.NE.AND P1, PT, R0, 0x1, PT ;  /* 0x000000010000780c */ /* 0x010fda0003f25270 */
[----:B------:R-:W4:Y:S08]  /*28970*/  @P1 LDC R2, c[0x0][0x44c] ;  /* 0x00011300ff021b82 */ /* 0x000f300000000800 */
[----:B------:R-:W5:Y:S01]  /*28980*/  @P1 LDC R3, c[0x0][0x450] ;  /* 0x00011400ff031b82 */ /* 0x000f620000000800 */
[----:B---3--:R-:W-:-:S04]  /*28990*/  VIADD R0, R8, 0x7f ;  /* 0x0000007f08007836 */ /* 0x008fc80000000000 */
[----:B----4-:R-:W-:-:S05]  /*289a0*/  @P1 IMAD.HI.U32 R2, R0, R2, RZ ;  /* 0x0000000200021227 */ /* 0x010fca00078e00ff */
[----:B-----5:R-:W-:Y:S02]  /*289b0*/  @P1 SHF.R.U32.HI R0, RZ, R3, R2 ;  /* 0x00000003ff001219 */ /* 0x020fe40000011602 */
[----:B------:R-:W3:Y:S03]  /*289c0*/  LDC.64 R2, c[0x0][0x9e0] ;  /* 0x00027800ff027b82 */ /* 0x000ee60000000a00 */
[----:B------:R-:W-:Y:S01]  /*289d0*/  IMAD.IADD R0, R17, 0x1, R0 ;  /* 0x0000000111007824 */ /* 0x000fe200078e0200 */
[----:B---3--:R-:W-:-:S03]  /*289e0*/  ISETP.GE.AND P2, PT, R3, 0x1, PT ;  /* 0x000000010300780c */ /* 0x008fc60003f46270 */
[----:B------:R-:W-:-:S10]  /*289f0*/  IMAD.IADD R6, R0, 0x1, R2 ;  /* 0x0000000100067824 */ /* 0x000fd400078e0202 */
[----:B------:R-:W-:Y:S05]  /*28a00*/  @!P2 BRA `(.L_x_1564) ;  /* 0x000000000048a947 */ /* 0x000fea0003800000 */
[C---:B------:R-:W-:Y:S01]  /*28a10*/  ISETP.GT.AND P0, PT, R0.reuse, RZ, PT ;  /* 0x000000ff0000720c */ /* 0x040fe20003f04270 */
[----:B------:R-:W-:Y:S01]  /*28a20*/  BSSY B0, `(.L_x_1565) ;  /* 0x000000e000007945 */ /* 0x000fe20003800000 */
[----:B------:R-:W-:-:S11]  /*28a30*/  VIADD R2, R0, 0xffffffff ;  /* 0xffffffff00027836 */ /* 0x000fd60000000000 */
[----:B------:R-:W-:Y:S05]  /*28a40*/  @P0 BRA `(.L_x_1566) ;  /* 0x00000000001c0947 */ /* 0x000fea0003800000 */
[----:B------:R-:W-:Y:S01]  /*28a50*/  ISETP.NE.AND P0, PT, R3, 0x1, PT ;  /* 0x000000010300780c */ /* 0x000fe20003f05270 */
[----:B------:R-:W-:-:S12]  /*28a60*/  IMAD.MOV R0, RZ, RZ, -R0 ;  /* 0x000000ffff007224 */ /* 0x000fd800078e0a00 */
[----:B-12---:R-:W1:Y:S02]  /*28a70*/  @P0 LDC.64 R4, c[0x0][0x9e8] ;  /* 0x00027a00ff040b82 */ /* 0x006e640000000a00 */
[----:B-1----:R-:W-:-:S05]  /*28a80*/  @P0 IMAD.HI.U32 R4, R0, R4, RZ ;  /* 0x0000000400040227 */ /* 0x002fca00078e00ff */
[----:B------:R-:W-:-:S04]  /*28a90*/  @P0 SHF.R.U32.HI R0, RZ, R5, R4 ;  /* 0x00000005ff000219 */ /* 0x000fc80000011604 */
[----:B------:R-:W-:Y:S01]  /*28aa0*/  LOP3.LUT R2, RZ, R0, RZ, 0x33, !PT ;  /* 0x00000000ff027212 */ /* 0x000fe200078e33ff */
[----:B------:R-:W-:Y:S06]  /*28ab0*/  BRA `(.L_x_1567) ;  /* 0x0000000000107947 */ /* 0x000fec0003800000 */
.L_x_1566:
[----:B------:R-:W-:-:S13]  /*28ac0*/  ISETP.NE.AND P0, PT, R3, 0x1, PT ;  /* 0x000000010300780c */ /* 0x000fda0003f05270 */
[----:B-12---:R-:W1:Y:S02]  /*28ad0*/  @P0 LDC.64 R4, c[0x0][0x9e8] ;  /* 0x00027a00ff040b82 */ /* 0x006e640000000a00 */
[----:B-1----:R-:W-:-:S05]  /*28ae0*/  @P0 IMAD.HI.U32 R4, R2, R4, RZ ;  /* 0x0000000402040227 */ /* 0x002fca00078e00ff */
[----:B------:R-:W-:-:S07]  /*28af0*/  @P0 SHF.R.U32.HI R2, RZ, R5, R4 ;  /* 0x00000005ff020219 */ /* 0x000fce0000011604 */
.L_x_1567:
[----:B------:R-:W-:Y:S05]  /*28b00*/  BSYNC B0 ;  /* 0x0000000000007941 */ /* 0x000fea0003800000 */
.L_x_1565:
[----:B------:R-:W-:-:S05]  /*28b10*/  IMAD R2, R2, R3, R3 ;  /* 0x0000000302027224 */ /* 0x000fca00078e0203 */
[----:B------:R-:W-:-:S07]  /*28b20*/  VIMNMX R6, R6, R2, PT ;  /* 0x0000000206067248 */ /* 0x000fce0003fe0100 */
.L_x_1564:
[----:B------:R-:W-:Y:S01]  /*28b30*/  VIADD R6, R6, 0xbf ;  /* 0x000000bf06067836 */ /* 0x000fe20000000000 */
[----:B------:R-:W3:Y:S01]  /*28b40*/  @P1 LDC R2, c[0x0][0x44c] ;  /* 0x00011300ff021b82 */ /* 0x000ee20000000800 */
[----:B------:R-:W-:Y:S02]  /*28b50*/  ULDC UR4, c[0x0][0x9dc] ;  /* 0x0002770000047ab9 */ /* 0x000fe40000000800 */
[----:B------:R-:W-:-:S05]  /*28b60*/  IMAD.HI R6, R6, 0x2aaaaaab, RZ ;  /* 0x2aaaaaab06067827 */ /* 0x000fca00078e02ff */
[----:B------:R-:W4:Y:S01]  /*28b70*/  @P1 LDC R4, c[0x0][0x450] ;  /* 0x00011400ff041b82 */ /* 0x000f220000000800 */
[----:B------:R-:W-:-:S04]  /*28b80*/  SHF.R.U32.HI R0, RZ, 0x1f, R6 ;  /* 0x0000001fff007819 */ /* 0x000fc80000011606 */
[----:B------:R-:W-:-:S04]  /*28b90*/  LEA.HI.SX32 R0, R6, R0, 0x1b ;  /* 0x0000000006007211 */ /* 0x000fc800078fdaff */
[----:B------:R-:W-:Y:S01]  /*28ba0*/  VIMNMX R7, R21, R0, PT ;  /* 0x0000000015077248 */ /* 0x000fe20003fe0100 */
[----:B------:R-:W-:-:S04]  /*28bb0*/  IMAD.MOV.U32 R0, RZ, RZ, R8 ;  /* 0x000000ffff007224 */ /* 0x000fc800078e0008 */
[----:B------:R0:W-:Y:S01]  /*28bc0*/  STL [R1+0x40], R7 ;  /* 0x0000400701007387 */ /* 0x0001e20000100800 */
[----:B---3--:R-:W-:-:S05]  /*28bd0*/  @P1 IMAD.HI.U32 R2, R8, R2, RZ ;  /* 0x0000000208021227 */ /* 0x008fca00078e00ff */
[----:B----4-:R-:W-:-:S05]  /*28be0*/  @P1 SHF.R.U32.HI R0, RZ, R4, R2 ;  /* 0x00000004ff001219 */ /* 0x010fca0000011602 */
[----:B------:R-:W-:-:S04]  /*28bf0*/  IMAD.IADD R0, R20, 0x1, R0 ;  /* 0x0000000114007824 */ /* 0x000fc800078e0200 */
[----:B------:R-:W-:Y:S01]  /*28c00*/  VIADD R2, R0, -UR4 ;  /* 0x8000000400027c36 */ /* 0x000fe20008000000 */
[----:B0-----:R-:W-:Y:S06]  /*28c10*/  @!P2 BRA `(.L_x_1568) ;  /* 0x000000000044a947 */ /* 0x001fec0003800000 */
[----:B------:R-:W-:Y:S01]  /*28c20*/  ISETP.GT.AND P0, PT, R0, -0x1, PT ;  /* 0xffffffff0000780c */ /* 0x000fe20003f04270 */
[----:B------:R-:W-:-:S12]  /*28c30*/  BSSY B0, `(.L_x_1569) ;  /* 0x000000d000007945 */ /* 0x000fd80003800000 */
[----:B------:R-:W-:Y:S05]  /*28c40*/  @P0 BRA `(.L_x_1570) ;  /* 0x00000000001c0947 */ /* 0x000fea0003800000 */
[----:B------:R-:W-:Y:S02]  /*28c50*/  ISETP.NE.AND P0, PT, R3, 0x1, PT ;  /* 0x000000010300780c */ /* 0x000fe40003f05270 */
[----:B------:R-:W-:-:S11]  /*28c60*/  LOP3.LUT R0, RZ, R0, RZ, 0x33, !PT ;  /* 0x00000000ff007212 */ /* 0x000fd600078e33ff */
[----:B-12---:R-:W0:Y:S02]  /*28c70*/  @P0 LDC.64 R4, c[0x0][0x9e8] ;  /* 0x00027a00ff040b82 */ /* 0x006e240000000a00 */
[----:B0-----:R-:W-:-:S05]  /*28c80*/  @P0 IMAD.HI.U32 R4, R0, R4, RZ ;  /* 0x0000000400040227 */ /* 0x001fca00078e00ff */
[----:B------:R-:W-:-:S04]  /*28c90*/  @P0 SHF.R.U32.HI R0, RZ, R5, R4 ;  /* 0x00000005ff000219 */ /* 0x000fc80000011604 */
[----:B------:R-:W-:Y:S01]  /*28ca0*/  LOP3.LUT R0, RZ, R0, RZ, 0x33, !PT ;  /* 0x00000000ff007212 */ /* 0x000fe200078e33ff */
[----:B------:R-:W-:Y:S06]  /*28cb0*/  BRA `(.L_x_1571) ;  /* 0x0000000000107947 */ /* 0x000fec0003800000 */
.L_x_1570:
[----:B------:R-:W-:-:S13]  /*28cc0*/  ISETP.NE.AND P0, PT, R3, 0x1, PT ;  /* 0x000000010300780c */ /* 0x000fda0003f05270 */
[----:B-12---:R-:W0:Y:S02]  /*28cd0*/  @P0 LDC.64 R4, c[0x0][0x9e8] ;  /* 0x00027a00ff040b82 */ /* 0x006e240000000a00 */
[----:B0-----:R-:W-:-:S05]  /*28ce0*/  @P0 IMAD.HI.U32 R4, R0, R4, RZ ;  /* 0x0000000400040227 */ /* 0x001fca00078e00ff */
[----:B------:R-:W-:-:S07]  /*28cf0*/  @P0 SHF.R.U32.HI R0, RZ, R5, R4 ;  /* 0x00000005ff000219 */ /* 0x000fce0000011604 */
.L_x_1571:
[----:B------:R-:W-:Y:S05]  /*28d00*/  BSYNC B0 ;  /* 0x0000000000007941 */ /* 0x000fea0003800000 */
.L_x_1569:
[----:B------:R-:W-:-:S05]  /*28d10*/  IMAD R0, R0, R3, RZ ;  /* 0x0000000300007224 */ /* 0x000fca00078e02ff */
[----:B------:R-:W-:-:S07]  /*28d20*/  VIMNMX R2, R2, R0, !PT ;  /* 0x0000000002027248 */ /* 0x000fce0007fe0100 */
.L_x_1568:
[----:B------:R-:W-:-:S05]  /*28d30*/  IMAD.HI R2, R2, 0x2aaaaaab, RZ ;  /* 0x2aaaaaab02027827 */ /* 0x000fca00078e02ff */
[----:B------:R-:W-:-:S04]  /*28d40*/  SHF.R.U32.HI R0, RZ, 0x1f, R2 ;  /* 0x0000001fff007819 */ /* 0x000fc80000011602 */
[----:B------:R-:W-:-:S04]  /*28d50*/  LEA.HI.SX32 R0, R2, R0, 0x1b ;  /* 0x0000000002007211 */ /* 0x000fc800078fdaff */
[----:B------:R-:W-:-:S04]  /*28d60*/  VIMNMX R3, RZ, R0, !PT ;  /* 0x00000000ff037248 */ /* 0x000fc80007fe0100 */
[----:B------:R-:W-:Y:S01]  /*28d70*/  ISETP.GT.AND P0, PT, R7, R3, PT ;  /* 0x000000030700720c */ /* 0x000fe20003f04270 */
[----:B------:R0:W-:-:S12]  /*28d80*/  STL [R1+0x24], R3 ;  /* 0x0000240301007387 */ /* 0x0001d80000100800 */
[----:B0-----:R-:W-:Y:S05]  /*28d90*/  @P0 BRA `(.L_x_1572) ;  /* 0x0000000000440947 */ /* 0x001fea0003800000 */
[----:B------:R-:W0:Y:S02]  /*28da0*/  S2R R3, SR_TID.X ;  /* 0x0000000000037919 */ /* 0x000e240000002100 */
[----:B0-----:R-:W-:-:S04]  /*28db0*/  LOP3.LUT R3, R3, 0x7f, RZ, 0xc0, !PT ;  /* 0x0000007f03037812 */ /* 0x001fc800078ec0ff */
[----:B------:R-:W-:-:S13]  /*28dc0*/  ISETP.NE.AND P0, PT, R3, RZ, PT ;  /* 0x000000ff0300720c */ /* 0x000fda0003f05270 */
[----:B------:R-:W-:Y:S05]  /*28dd0*/  @P0 BRA `(.L_x_1573) ;  /* 0x0000003400040947 */ /* 0x000fea0003800000 */
[----:B------:R-:W0:Y:S01]  /*28de0*/  S2R R3, SR_LANEID ;  /* 0x0000000000037919 */ /* 0x000e220000000000 */
[----:B------:R-:W-:Y:S01]  /*28df0*/  VOTEU.ANY UR4, UPT, PT ;  /* 0x0000000000047886 */ /* 0x000fe200038e0100 */
[----:B-12---:R-:W1:Y:S01]  /*28e00*/  LDC.64 R4, c[0x0][0xc60] ;  /* 0x00031800ff047b82 */ /* 0x006e620000000a00 */
        /* <DEDUP_REMOVED lines=10> */
.L_x_1572:
[----:B------:R-:W3:Y:S01]  /*28eb0*/  LDL R17, [R1+0x4] ;  /* 0x0000040001117983 */ /* 0x000ee20000100800 */
[----:B------:R-:W-:Y:S01]  /*28ec0*/  BSSY B6, `(.L_x_1574) ;  /* 0x0000014000067945 */ /* 0x000fe20003800000 */
[----:B---3--:R-:W-:-:S05]  /*28ed0*/  VIADD R0, R17, 0x1c400 ;  /* 0x0001c40011007836 */ /* 0x008fca0000000000 */
        /* <DEDUP_REMOVED lines=8> */
[----:B-12---:R-:W-:Y:S02]  /*28f60*/  IMAD.U32 R5, RZ, RZ, UR7 ;  /* 0x00000007ff057e24 */ /* 0x006fe4000f8e00ff */
        /* <DEDUP_REMOVED lines=9> */
.L_x_1575:
[----:B------:R-:W-:Y:S05]  /*29000*/  BSYNC B6 ;  /* 0x0000000000067941 */ /* 0x000fea0003800000 */
.L_x_1574:
[----:B------:R-:W-:Y:S02]  /*29010*/  IMAD.MOV.U32 R2, RZ, RZ, R17 ;  /* 0x000000ffff027224 */ /* 0x000fe400078e0011 */
[----:B------:R-:W3:Y:S01]  /*29020*/  LDL.LU R17, [R1] ;  /* 0x0000000001117983 */ /* 0x000ee20000300800 */
[----:B------:R-:W-:Y:S01]  /*29030*/  BSSY B6, `(.L_x_1576) ;  /* 0x0000017000067945 */ /* 0x000fe20003800000 */
[----:B------:R-:W-:-:S05]  /*29040*/  VIADD R0, R2, 0xc400 ;  /* 0x0000c40002007836 */ /* 0x000fca0000000000 */
[----:B------:R-:W-:Y:S02]  /*29050*/  LOP3.LUT P0, RZ, R0, 0x3ff, RZ, 0xc0, !PT ;  /* 0x000003ff00ff7812 */ /* 0x000fe4000780c0ff */
[----:B---3--:R-:W-:-:S11]  /*29060*/  LOP3.LUT R17, R17, 0xfffffffe, RZ, 0xc0, !PT ;  /* 0xfffffffe11117812 */ /* 0x008fd600078ec0ff */
[----:B------:R-:W-:-:S05]  /*29070*/  @P0 LOP3.LUT R17, R17, 0x1, RZ, 0xfc, !PT ;  /* 0x0000000111110812 */ /* 0x000fca00078efcff */
[----:B------:R0:W-:Y:S01]  /*29080*/  STL [R1], R17 ;  /* 0x0000001101007387 */ /* 0x0001e20000100800 */
[----:B------:R-:W-:Y:S05]  /*29090*/  @!P0 BRA `(.L_x_1577) ;  /* 0x0000000000408947 */ /* 0x000fea0003800000 */
[----:B------:R-:W-:Y:S01]  /*290a0*/  MOV R2, 0x0 ;  /* 0x0000000000027802 */ /* 0x000fe20000000f00 */
[----:B------:R-:W-:Y:S01]  /*290b0*/  ULDC.64 UR6, c[0x4][0xc0] ;  /* 0x0100300000067ab9 */ /* 0x000fe20000000a00 */
[----:B------:R-:W-:Y:S01]  /*290c0*/  ULDC.64 UR8, c[0x4][0xc8] ;  /* 0x0100320000087ab9 */ /* 0x000fe20000000a00 */
[----:B------:R-:W-:Y:S01]  /*290d0*/  ULDC.64 UR4, c[0x4][0x48] ;  /* 0x0100120000047ab9 */ /* 0x000fe20000000a00 */
[----:B------:R-:W-:Y:S02]  /*290e0*/  IMAD.U32 R4, RZ, RZ, UR6 ;  /* 0x00000006ff047e24 */ /* 0x000fe4000f8e00ff */
[----:B------:R-:W3:Y:S01]  /*290f0*/  LDC.64 R2, c[0x4][R2] ;  /* 0x0100000002027b82 */ /* 0x000ee20000000a00 */
        /* <DEDUP_REMOVED lines=9> */
[----:B0--3--:R-:W-:Y:S05]  /*29190*/  CALL.ABS.NOINC R2 ;  /* 0x0000000002007343 */ /* 0x009fea0003c00000 */
.L_x_1577:
[----:B------:R-:W-:Y:S05]  /*291a0*/  BSYNC B6 ;  /* 0x0000000000067941 */ /* 0x000fea0003800000 */
.L_x_1576:
        /* <DEDUP_REMOVED lines=21> */
.L_x_1579:
[----:B------:R-:W-:Y:S05]  /*29300*/  BSYNC B6 ;  /* 0x0000000000067941 */ /* 0x000fea0003800000 */
.L_x_1578:
        /* <DEDUP_REMOVED lines=19> */
.L_x_1581:
[----:B------:R-:W-:Y:S05]  /*29440*/  BSYNC B6 ;  /* 0x0000000000067941 */ /* 0x000fea0003800000 */
.L_x_1580:
[----:B------:R-:W-:Y:S01]  /*29450*/  ULDC.64 UR4, c[0x0][0x9f8] ;  /* 0x00027e0000047ab9 */ /* 0x000fe20000000a00 */
[----:B------:R-:W-:Y:S01]  /*29460*/  IMAD.MOV.U32 R8, RZ, RZ, R19 ;  /* 0x000000ffff087224 */ /* 0x000fe200078e0013 */
[----:B------:R-:W-:-:S04]  /*29470*/  ISETP.NE.U32.AND P0, PT, RZ, UR4, PT ;  /* 0x00000004ff007c0c */ /* 0x000fc8000bf05070 */
[----:B------:R-:W-:Y:S01]  /*29480*/  ISETP.NE.AND.EX P0, PT, RZ, UR5, PT, P0 ;  /* 0x00000005ff007c0c */ /* 0x000fe2000bf05300 */
[----:B------:R-:W-:-:S12]  /*29490*/  ULDC.64 UR4, c[0x0][0xa08] ;  /* 0x0002820000047ab9 */ /* 0x000fd80000000a00 */
[----:B------:R-:W3:Y:S02]  /*294a0*/  @P0 LDC.64 R2, c[0x0][0x9f8] ;  /* 0x00027e00ff020b82 */ /* 0x000ee40000000a00 */
[----:B---3--:R-:W-:-:S05]  /*294b0*/  @P0 IMAD.WIDE R2, R19, 0x4, R2 ;  /* 0x0000000413020825 */ /* 0x008fca00078e0202 */
[----:B------:R3:W1:Y:S02]  /*294c0*/  @P0 LDG.E R8, desc[UR38][R2.64] ;  /* 0x0000002602080981 */ /* 0x000664000c1e1900 */
[----:B---3--:R-:W3:Y:S02]  /*294d0*/  LDC.64 R2, c[0x0][0x418] ;  /* 0x00010600ff027b82 */ /* 0x008ee40000000a00 */
[----:B---3--:R-:W-:Y:S01]  /*294e0*/  LOP3.LUT P0, RZ, R2, UR4, RZ, 0xfc, !PT ;  /* 0x0000000402ff7c12 */ /* 0x008fe2000f80fcff */
[----:B------:R-:W-:-:S03]  /*294f0*/  UMOV UR4, 0xffffffff ;  /* 0xffffffff00047882 */ /* 0x000fc60000000000 */
[----:B------:R-:W-:Y:S02]  /*29500*/  LOP3.LUT P0, RZ, R3, UR5, RZ, 0xfc, P0 ;  /* 0x0000000503ff7c12 */ /* 0x000fe4000800fcff */
[----:B-12---:R-:W-:Y:S01]  /*29510*/  SHF.R.S32.HI R9, RZ, 0x1f, R8 ;  /* 0x0000001fff097819 */ /* 0x006fe20000011408 */
[----:B------:R1:W-:Y:S01]  /*29520*/  STL [R1+0x1c], R8 ;  /* 0x00001c0801007387 */ /* 0x0003e20000100800 */
[----:B0-----:R-:W-:-:S03]  /*29530*/  SEL R17, R8, RZ, !P0 ;  /* 0x000000ff08117207 */ /* 0x001fc60004000000 */
[----:B------:R1:W-:Y:S01]  /*29540*/  STL [R1+0x20], R9 ;  /* 0x0000200901007387 */ /* 0x0003e20000100800 */
[----:B------:R-:W-:Y:S05]  /*29550*/  BRA.DIV UR4, `(.L_x_1582) ;  /* 0x0000006204747947 */ /* 0x000fea000b800000 */
[----:B------:R-:W0:Y:S02]  /*29560*/  S2R R0, SR_TID.X ;  /* 0x0000000000007919 */ /* 0x000e240000002100 */
[----:B0-----:R-:W-:-:S04]  /*29570*/  SHF.R.U32.HI R0, RZ, 0x5, R0 ;  /* 0x00000005ff007819 */ /* 0x001fc80000011600 */
[----:B------:R-:W-:-:S05]  /*29580*/  LOP3.LUT R0, R0, 0x3, RZ, 0xc0, !PT ;  /* 0x0000000300007812 */ /* 0x000fca00078ec0ff */
[----:B------:R0:W2:Y:S02]  /*29590*/  SHFL.IDX PT, R14, R0, RZ, 0x1f ;  /* 0x00001fff000e7589 */ /* 0x0000a400000e0000 */
.L_x_1744:
[----:B0-----:R-:W3:Y:S01]  /*295a0*/  LDL.LU R0, [R1] ;  /* 0x0000000001007983 */ /* 0x001ee20000300800 */
[----:B------:R-:W-:Y:S02]  /*295b0*/  PLOP3.LUT P1, PT, PT, PT, PT, 0x8, 0x0 ;  /* 0x000000000000781c */ /* 0x000fe40003f2e170 */
[----:B--2---:R-:W-:Y:S02]  /*295c0*/  ISETP.NE.AND P0, PT, R14, RZ, PT ;  /* 0x000000ff0e00720c */ /* 0x004fe40003f05270 */
[----:B---3--:R-:W-:-:S09]  /*295d0*/  LOP3.LUT R0, R0, 0xfffffffe, RZ, 0xc0, !PT ;  /* 0xfffffffe00007812 */ /* 0x008fd200078ec0ff */
[----:B------:R-:W-:-:S05]  /*295e0*/  @P1 LOP3.LUT R0, R0, 0x1, RZ, 0xfc, !PT ;  /* 0x0000000100001812 */ /* 0x000fca00078efcff */
[----:B------:R0:W-:Y:S01]  /*295f0*/  STL [R1], R0 ;  /* 0x0000000001007387 */ /* 0x0001e20000100800 */
[----:B------:R-:W-:Y:S05]  /*29600*/  @P0 BRA `(.L_x_1583) ;  /* 0x00000004006c0947 */ /* 0x000fea0003800000 */
[----:B------:R-:W-:-:S03]  /*29610*/  UMOV UR4, 0xffffffff ;  /* 0xffffffff00047882 */ /* 0x000fc60000000000 */
[----:B------:R-:W-:Y:S05]  /*29620*/  BRA.DIV UR4, `(.L_x_1584) ;  /* 0x0000006204747947 */ /* 0x000fea000b800000 */
[----:B------:R-:W-:-:S13]  /*29630*/  ELECT P6, URZ, PT ;  /* 0x00000000003f782f */ /* 0x000fda00038c0000 */
.L_x_1747:
        /* <DEDUP_REMOVED lines=23> */
.L_x_1585:
        /* <DEDUP_REMOVED lines=10> */
.L_x_1748:
        /* <DEDUP_REMOVED lines=8> */
.L_x_1587:
[----:B------:R-:W2:Y:S04]  /*298d0*/  LDL R6, [R1+0x4] ;  /* 0x0000040001067983 */ /* 0x000ea80000100800 */
[----:B------:R-:W2:Y:S04]  /*298e0*/  LDL R3, [R1+0x8] ;  /* 0x0000080001037983 */ /* 0x000ea80000100800 */
[----:B------:R-:W3:Y:S01]  /*298f0*/  LDL R5, [R1+0x28] ;  /* 0x0000280001057983 */ /* 0x000ee20000100800 */
[----:B------:R-:W-:Y:S01]  /*29900*/  R2UR UR9, R2 ;  /* 0x00000000020972ca */ /* 0x000fe200000e0000 */
[----:B------:R-:W-:Y:S01]  /*29910*/  UIADD3 UR4, UP0, UR42, 0x470, URZ ;  /* 0x000004702a047890 */ /* 0x000fe2000ff1e03f */
[----:B------:R-:W-:Y:S01]  /*29920*/  R2UR UR12, R18 ;  /* 0x00000000120c72ca */ /* 0x000fe200000e0000 */
[----:B------:R-:W-:Y:S01]  /*29930*/  UMOV UR6, 0x0 ;  /* 0x0000000000067882 */ /* 0x000fe20000000000 */
[----:B-----5:R-:W-:Y:S01]  /*29940*/  R2UR UR13, R17 ;  /* 0x00000000110d72ca */ /* 0x020fe200000e0000 */
[----:B------:R-:W-:Y:S01]  /*29950*/  UIADD3.X UR5, URZ, UR43, URZ, UP0, !UPT ;  /* 0x0000002b3f057290 */ /* 0x000fe200087fe43f */
[----:B------:R-:W-:Y:S01]  /*29960*/  UMOV UR7, 0x14f00000 ;  /* 0x14f0000000077882 */ /* 0x000fe20000000000 */
[----:B------:R-:W-:-:S06]  /*29970*/  UMOV UR10, URZ ;  /* 0x0000003f000a7c82 */ /* 0x000fcc0008000000 */
        /* <DEDUP_REMOVED lines=9> */
.L_x_1749:
        /* <DEDUP_REMOVED lines=8> */
.L_x_1589:
[----:B01----:R-:W2:Y:S01]  /*29a90*/  LDL.LU R4, [R1] ;  /* 0x0000000001047983 */ /* 0x003ea20000300800 */
        /* <DEDUP_REMOVED lines=10> */
[----:B------:R-:W-:-:S03]  /*29b40*/  R2UR UR13, R17 ;  /* 0x00000000110d72ca */ /* 0x000fc600000e0000 */
[----:B------:R-:W-:Y:S02]  /*29b50*/  UIADD3 UR8, UR8, 0x1c400, URZ ;  /* 0x0001c40008087890 */ /* 0x000fe4000fffe03f */
[----:B------:R-:W-:-:S09]  /*29b60*/  UIADD3 UR9, UR9, 0x28830, URZ ;  /* 0x0002883009097890 */ /* 0x000fd2000fffe03f */
[----:B------:R3:W-:Y:S01]  /*29b70*/  UTMALDG.4D [UR8], [UR4], desc[UR6] ;  /* 0x00000608040075b4 */ /* 0x0007e20008019000 */
[----:B--2---:R-:W-:-:S04]  /*29b80*/  LOP3.LUT R4, R4, 0xfffffffe, RZ, 0xc0, !PT ;  /* 0xfffffffe04047812 */ /* 0x004fc800078ec0ff */
[----:B------:R-:W-:-:S05]  /*29b90*/  @P0 LOP3.LUT R4, R4, 0x1, RZ, 0xfc, !PT ;  /* 0x0000000104040812 */ /* 0x000fca00078efcff */
[----:B------:R3:W-:Y:S01]  /*29ba0*/  STL [R1], R4 ;  /* 0x0000000401007387 */ /* 0x0007e20000100800 */
[----:B------:R-:W-:Y:S01]  /*29bb0*/  NOP ;  /* 0x0000000000007918 */ /* 0x000fe20000000000 */
.L_x_1583:
[----:B---3--:R-:W2:Y:S04]  /*29bc0*/  LDL R4, [R1+0x4] ;  /* 0x0000040001047983 */ /* 0x008ea80000100800 */
[----:B------:R-:W0:Y:S01]  /*29bd0*/  LDL.LU R3, [R1+0x3c] ;  /* 0x00003c0001037983 */ /* 0x000e220000300800 */
[----:B------:R-:W-:Y:S05]  /*29be0*/  WARPSYNC.ALL ;  /* 0x0000000000007948 */ /* 0x000fea0003800000 */
[----:B------:R-:W-:Y:S01]  /*29bf0*/  ULDC.64 UR4, c[0x0][0x298] ;  /* 0x0000a60000047ab9 */ /* 0x000fe20000000a00 */
[----:B------:R-:W-:Y:S01]  /*29c00*/  BSSY B6, `(.L_x_1590) ;  /* 0x000001c000067945 */ /* 0x000fe20003800000 */
[----:B------:R-:W-:Y:S01]  /*29c10*/  BAR.SYNC.DEFER_BLOCKING 0x8, 0x180 ;  /* 0x0206000000007b1d */ /* 0x000fe20000010000 */
[----:B0-----:R-:W-:-:S05]  /*29c20*/  SHF.R.S32.HI R0, RZ, 0x1f, R3 ;  /* 0x0000001fff007819 */ /* 0x001fca0000011403 */
[----:B------:R-:W-:Y:S02]  /*29c30*/  IMAD R2, R0, UR4, RZ ;  /* 0x0000000400027c24 */ /* 0x000fe4000f8e02ff */
[----:B--2---:R-:W-:Y:S02]  /*29c40*/  VIADD R0, R4, 0x18400 ;  /* 0x0001840004007836 */ /* 0x004fe40000000000 */
[C---:B------:R-:W-:Y:S02]  /*29c50*/  IMAD R2, R3.reuse, UR5, R2 ;  /* 0x0000000503027c24 */ /* 0x040fe4000f8e0202 */
[----:B------:R-:W-:Y:S01]  /*29c60*/  IMAD.WIDE.U32 R4, R3, UR4, RZ ;  /* 0x0000000403047c25 */ /* 0x000fe2000f8e00ff */
[----:B------:R-:W-:-:S03]  /*29c70*/  LOP3.LUT P0, RZ, R0, 0x3ff, RZ, 0xc0, !PT ;  /* 0x000003ff00ff7812 */ /* 0x000fc6000780c0ff */
[----:B------:R-:W-:Y:S01]  /*29c80*/  IMAD.IADD R0, R5, 0x1, R2 ;  /* 0x0000000105007824 */ /* 0x000fe200078e0202 */
[----:B------:R0:W-:Y:S04]  /*29c90*/  STL.64 [R1+0x48], R4 ;  /* 0x0000480401007387 */ /* 0x0001e80000100a00 */
[----:B------:R0:W-:Y:S05]  /*29ca0*/  STL [R1+0x3c], R0 ;  /* 0x00003c0001007387 */ /* 0x0001ea0000100800 */
        /* <DEDUP_REMOVED lines=12> */
[----:B-1----:R-:W-:Y:S02]  /*29d70*/  IMAD.MOV.U32 R8, RZ, RZ, 0x70 ;  /* 0x00000070ff087424 */ /* 0x002fe400078e00ff */
[----:B------:R-:W-:Y:S02]  /*29d80*/  IMAD.MOV.U32 R12, RZ, RZ, 0x1 ;  /* 0x00000001ff0c7424 */ /* 0x000fe400078e00ff */
[----:B------:R-:W-:-:S07]  /*29d90*/  IMAD.MOV.U32 R13, RZ, RZ, RZ ;  /* 0x000000ffff0d7224 */ /* 0x000fce00078e00ff */
[----:B------:R-:W-:-:S07]  /*29da0*/  LEPC R20, `(.L_x_1591) ;  /* 0x000000001014794e */ /* 0x000fce0000000000 */
[----:B0-----:R-:W-:Y:S05]  /*29db0*/  CALL.ABS.NOINC R2 ;  /* 0x0000000002007343 */ /* 0x001fea0003c00000 */
.L_x_1591:
[----:B------:R-:W-:Y:S05]  /*29dc0*/  BSYNC B6 ;  /* 0x0000000000067941 */ /* 0x000fea0003800000 */
.L_x_1590:
[----:B0-----:R-:W2:Y:S01]  /*29dd0*/  LDL.LU R0, [R1+0x3c] ;  /* 0x00003c0001007983 */ /* 0x001ea20000300800 */
[----:B------:R-:W0:Y:S01]  /*29de0*/  LDC R7, c[0x0][0x448] ;  /* 0x00011200ff077b82 */ /* 0x000e220000000800 */
[----:B------:R-:W-:Y:S01]  /*29df0*/  ULDC.64 UR4, c[0x0][0x2d8] ;  /* 0x0000b60000047ab9 */ /* 0x000fe20000000a00 */
[----:B------:R-:W-:Y:S01]  /*29e00*/  ULDC UR6, c[0x0][0x2b8] ;  /* 0x0000ae0000067ab9 */ /* 0x000fe20000000800 */
[----:B------:R-:W2:Y:S04]  /*29e10*/  LDL.LU.64 R2, [R1+0x48] ;  /* 0x0000480001027983 */ /* 0x000ea80000300a00 */
[----:B------:R-:W3:Y:S04]  /*29e20*/  LDL R12, [R1+0x14] ;  /* 0x00001400010c7983 */ /* 0x000ee80000100800 */
[----:B-1----:R1:W5:Y:S01]  /*29e30*/  LDL R9, [R1+0x44] ;  /* 0x0000440001097983 */ /* 0x0023620000100800 */
[----:B------:R-:W4:Y:S01]  /*29e40*/  S2R R5, SR_TID.X ;  /* 0x0000000000057919 */ /* 0x000f220000002100 */
[----:B------:R-:W1:Y:S01]  /*29e50*/  S2R R6, SR_TID.X ;  /* 0x0000000000067919 */ /* 0x000e620000002100 */
[----:B----4-:R-:W-:-:S04]  /*29e60*/  LOP3.LUT R5, R5, 0x7f, RZ, 0xc0, !PT ;  /* 0x0000007f05057812 */ /* 0x010fc800078ec0ff */
[----:B------:R-:W-:Y:S01]  /*29e70*/  SHF.R.U32.HI R5, RZ, 0x3, R5 ;  /* 0x00000003ff057819 */ /* 0x000fe20000011605 */
[----:B-1----:R-:W-:-:S05]  /*29e80*/  IMAD.SHL.U32 R8, R6, 0x10, RZ ;  /* 0x0000001006087824 */ /* 0x002fca00078e00ff */
[----:B------:R-:W-:Y:S01]  /*29e90*/  LOP3.LUT R8, R5, 0x70, R8, 0xf8, !PT ;  /* 0x0000007005087812 */ /* 0x000fe200078ef808 */
[----:B--2---:R-:W-:Y:S01]  /*29ea0*/  IMAD.MOV.U32 R3, RZ, RZ, R0 ;  /* 0x000000ffff037224 */ /* 0x004fe200078e0000 */
[----:B------:R-:W-:-:S05]  /*29eb0*/  SHF.R.S32.HI R0, RZ, 0x1f, R18 ;  /* 0x0000001fff007819 */ /* 0x000fca0000011412 */
[----:B------:R-:W-:Y:S02]  /*29ec0*/  IMAD R0, R0, UR4, RZ ;  /* 0x0000000400007c24 */ /* 0x000fe4000f8e02ff */
[----:B------:R-:W-:-:S04]  /*29ed0*/  IMAD.WIDE.U32 R2, R18, UR4, R2 ;  /* 0x0000000412027c25 */ /* 0x000fc8000f8e0002 */
[----:B------:R-:W-:Y:S01]  /*29ee0*/  IMAD R0, R18, UR5, R0 ;  /* 0x0000000512007c24 */ /* 0x000fe2000f8e0200 */
[----:B------:R-:W-:Y:S02]  /*29ef0*/  ULDC.64 UR4, c[0x0][0xa00] ;  /* 0x0002800000047ab9 */ /* 0x000fe40000000a00 */
[----:B------:R-:W-:Y:S01]  /*29f00*/  ISETP.NE.U32.AND P0, PT, RZ, UR4, PT ;  /* 0x00000004ff007c0c */ /* 0x000fe2000bf05070 */
[----:B------:R-:W-:Y:S01]  /*29f10*/  IMAD.IADD R3, R3, 0x1, R0 ;  /* 0x0000000103037824 */ /* 0x000fe200078e0200 */
[----:B------:R-:W-:Y:S02]  /*29f20*/  SHF.R.S32.HI R0, RZ, 0x1f, R19 ;  /* 0x0000001fff007819 */ /* 0x000fe40000011413 */
[----:B------:R-:W-:Y:S01]  /*29f30*/  ISETP.NE.AND.EX P0, PT, RZ, UR5, PT, P0 ;  /* 0x00000005ff007c0c */ /* 0x000fe2000bf05300 */
[----:B------:R-:W-:-:S03]  /*29f40*/  ULDC.64 UR4, c[0x0][0x2e0] ;  /* 0x0000b80000047ab9 */ /* 0x000fc60000000a00 */
[----:B------:R-:W-:Y:S02]  /*29f50*/  SEL R4, R0, RZ, !P0 ;  /* 0x000000ff00047207 */ /* 0x000fe40004000000 */
[----:B------:R-:W-:Y:S02]  /*29f60*/  SEL R0, R19, RZ, !P0 ;  /* 0x000000ff13007207 */ /* 0x000fe40004000000 */
[----:B0-----:R-:W-:-:S13]  /*29f70*/  ISETP.NE.AND P0, PT, R7, 0x1, PT ;  /* 0x000000010700780c */ /* 0x001fda0003f05270 */
[----:B------:R-:W0:Y:S08]  /*29f80*/  @P0 LDC R5, c[0x0][0x44c] ;  /* 0x00011300ff050b82 */ /* 0x000e300000000800 */
[----:B------:R-:W1:Y:S01]  /*29f90*/  @P0 LDC R6, c[0x0][0x450] ;  /* 0x00011400ff060b82 */ /* 0x000e620000000800 */
[----:B------:R-:W-:Y:S02]  /*29fa0*/  IMAD R4, R4, UR4, RZ ;  /* 0x0000000404047c24 */ /* 0x000fe4000f8e02ff */
[----:B------:R-:W-:-:S04]  /*29fb0*/  IMAD.WIDE.U32 R2, R0, UR4, R2 ;  /* 0x0000000400027c25 */ /* 0x000fc8000f8e0002 */
[----:B------:R-:W-:Y:S01]  /*29fc0*/  IMAD R0, R0, UR5, R4 ;  /* 0x0000000500007c24 */ /* 0x000fe2000f8e0204 */
[----:B------:R-:W-:Y:S01]  /*29fd0*/  ULDC.64 UR4, c[0x0][0x2d0] ;  /* 0x0000b40000047ab9 */ /* 0x000fe20000000a00 */
[----:B---3--:R-:W-:Y:S02]  /*29fe0*/  IMAD.IADD R4, R8, 0x1, R12 ;  /* 0x0000000108047824 */ /* 0x008fe400078e020c */
[----:B------:R-:W-:Y:S01]  /*29ff0*/  IMAD.IADD R3, R3, 0x1, R0 ;  /* 0x0000000103037824 */ /* 0x000fe200078e0200 */
[----:B------:R-:W2:Y:S01]  /*2a000*/  S2R R8, SR_TID.X ;  /* 0x0000000000087919 */ /* 0x000ea20000002100 */
[----:B0-----:R-:W-:-:S04]  /*2a010*/  @P0 IMAD.HI.U32 R5, R4, R5, RZ ;  /* 0x0000000504050227 */ /* 0x001fc800078e00ff */
[----:B------:R-:W-:Y:S01]  /*2a020*/  IMAD.MOV.U32 R0, RZ, RZ, R4 ;  /* 0x000000ffff007224 */ /* 0x000fe200078e0004 */
[----:B-1----:R-:W-:-:S05]  /*2a030*/  @P0 SHF.R.U32.HI R0, RZ, R6, R5 ;  /* 0x00000006ff000219 */ /* 0x002fca0000011605 */
[----:B------:R-:W-:-:S04]  /*2a040*/  IMAD.MOV R5, RZ, RZ, -R0 ;  /* 0x000000ffff057224 */ /* 0x000fc800078e0a00 */
[----:B------:R-:W-:Y:S01]  /*2a050*/  IMAD R4, R7, R5, R4 ;  /* 0x0000000507047224 */ /* 0x000fe200078e0204 */
[----:B------:R-:W-:Y:S01]  /*2a060*/  SHF.R.S32.HI R5, RZ, 0x1f, R0 ;  /* 0x0000001fff057819 */ /* 0x000fe20000011400 */
[----:B------:R-:W-:-:S04]  /*2a070*/  IMAD.WIDE.U32 R2, R0, UR4, R2 ;  /* 0x0000000400027c25 */ /* 0x000fc8000f8e0002 */
[----:B------:R-:W-:-:S04]  /*2a080*/  IMAD R5, R5, UR4, RZ ;  /* 0x0000000405057c24 */ /* 0x000fc8000f8e02ff */
        /* <DEDUP_REMOVED lines=12> */
[----:B------:R-:W-:Y:S02]  /*2a150*/  LOP3.LUT R8, R8, 0x7f, RZ, 0xc0, !PT ;  /* 0x0000007f08087812 */ /* 0x000fe400078ec0ff */
[----:B------:R-:W-:Y:S02]  /*2a160*/  ISETP.GE.AND P0, PT, R10, UR6, PT ;  /* 0x000000060a007c0c */ /* 0x000fe4000bf06270 */
[----:B------:R-:W-:Y:S02]  /*2a170*/  IADD3.X R3, R3, UR5, R0, P1, !PT ;  /* 0x0000000503037c10 */ /* 0x000fe40008ffe400 */
[----:B------:R-:W-:Y:S01]  /*2a180*/  SHF.R.U32.HI R8, RZ, 0x3, R8 ;  /* 0x00000003ff087819 */ /* 0x000fe20000011608 */
[----:B------:R-:W-:Y:S08]  /*2a190*/  BRA.DIV UR4, `(.L_x_1592) ;  /* 0x0000005604e07947 */ /* 0x000ff0000b800000 */
[----:B------:R-:W2:Y:S04]  /*2a1a0*/  LDL.LU R6, [R1+0x38] ;  /* 0x0000380001067983 */ /* 0x000ea80000300800 */
[----:B------:R-:W3:Y:S01]  /*2a1b0*/  LDL.LU R11, [R1+0x14] ;  /* 0x00001400010b7983 */ /* 0x000ee20000300800 */
[----:B--2---:R-:W-:-:S03]  /*2a1c0*/  IMAD R2, R6, R7, RZ ;  /* 0x0000000706027224 */ /* 0x004fc600078e02ff */
[----:B------:R-:W0:Y:S01]  /*2a1d0*/  SHFL.IDX PT, R7, R4, RZ, 0x181f ;  /* 0x00181fff04077589 */ /* 0x000e2200000e0000 */
[----:B---3--:R-:W-:-:S03]  /*2a1e0*/  IMAD.IADD R0, R8, 0x1, R11 ;  /* 0x0000000108007824 */ /* 0x008fc600078e020b */
[----:B------:R-:W1:Y:S01]  /*2a1f0*/  SHFL.IDX PT, R6, R3, RZ, 0x181f ;  /* 0x00181fff03067589 */ /* 0x000e6200000e0000 */
[C---:B------:R-:W-:Y:S01]  /*2a200*/  VIADD R5, R0.reuse, 0x10 ;  /* 0x0000001000057836 */ /* 0x040fe20000000000 */
        /* <DEDUP_REMOVED lines=14> */
[----:B------:R-:W-:Y:S02]  /*2a2f0*/  @!P1 IMAD.MOV.U32 R6, RZ, RZ, R5 ;  /* 0x000000ffff069224 */ /* 0x000fe400078e0005 */
[----:B------:R-:W-:-:S03]  /*2a300*/  VIADD R5, R0, 0x20 ;  /* 0x0000002000057836 */ /* 0x000fc60000000000 */
[----:B------:R0:W-:Y:S02]  /*2a310*/  @!P1 LDGSTS.E.BYPASS.LTC128B.128 [R9+0x18c00], desc[UR38][R6.64], !P0 ;  /* 0x18c0000006099fae */ /* 0x0001e4000c101d66 */
[----:B------:R-:W-:Y:S02]  /*2a320*/  ISETP.GE.AND P1, PT, R5, R2, PT ;  /* 0x000000020500720c */ /* 0x000fe40003f26270 */
[----:B------:R-:W1:Y:S04]  /*2a330*/  SHFL.IDX PT, R5, R4, 0x2, 0x181f ;  /* 0x00581f0004057f89 */ /* 0x000e6800000e0000 */
[----:B0-----:R-:W0:Y:S07]  /*2a340*/  SHFL.IDX PT, R6, R3, 0x2, 0x181f ;  /* 0x00581f0003067f89 */ /* 0x001e2e00000e0000 */
        /* <DEDUP_REMOVED lines=40> */
[----:B------:R0:W1:Y:S04]  /*2a5d0*/  SHFL.IDX PT, R5, R3, 0x7, 0x181f ;  /* 0x00f81f0003057f89 */ /* 0x00006800000e0000 */
[----:B------:R0:W-:Y:S04]  /*2a5e0*/  @!P1 LDGSTS.E.BYPASS.LTC128B.128 [R9+0x1b400], desc[UR38][R6.64], !P0 ;  /* 0x1b40000006099fae */ /* 0x0001e8000c101d66 */
[----:B------:R0:W2:Y:S02]  /*2a5f0*/  SHFL.IDX PT, R3, R4, 0x7, 0x181f ;  /* 0x00f81f0004037f89 */ /* 0x0000a400000e0000 */
.L_x_1766:
[----:B------:R3:W5:Y:S01]  /*2a600*/  LDL R8, [R1+0x4] ;  /* 0x0000040001087983 */ /* 0x0007620000100800 */
[----:B------:R-:W-:-:S05]  /*2a610*/  VIADD R0, R0, 0x70 ;  /* 0x0000007000007836 */ /* 0x000fca0000000000 */
[----:B------:R-:W-:-:S13]  /*2a620*/  ISETP.GE.AND P1, PT, R0, R2, PT ;  /* 0x000000020000720c */ /* 0x000fda0003f26270 */
[----:B--2---:R-:W-:-:S05]  /*2a630*/  @!P1 IADD3 R2, P2, R10, R3, RZ ;  /* 0x000000030a029210 */ /* 0x004fca0007f5e0ff */
[----:B01----:R-:W-:-:S05]  /*2a640*/  @!P1 IMAD.X R3, RZ, RZ, R5, P2 ;  /* 0x000000ffff039224 */ /* 0x003fca00010e0605 */
[----:B------:R-:W-:Y:S01]  /*2a650*/  @!PT LDS RZ, [RZ] ;  /* 0x00000000fffff984 */ /* 0x000fe20000000800 */
[----:B------:R-:W-:Y:S01]  /*2a660*/  @!PT LDS RZ, [RZ] ;  /* 0x00000000fffff984 */ /* 0x000fe20000000800 */
[----:B------:R-:W-:Y:S01]  /*2a670*/  @!PT LDS RZ, [RZ] ;  /* 0x00000000fffff984 */ /* 0x000fe20000000800 */
[----:B------:R3:W-:Y:S01]  /*2a680*/  @!P1 LDGSTS.E.BYPASS.LTC128B.128 [R9+0x1bc00], desc[UR38][R2.64], !P0 ;  /* 0x1bc0000002099fae */ /* 0x0007e2000c101d66 */
[----:B------:R-:W-:Y:S01]  /*2a690*/  PLOP3.LUT P0, PT, PT, PT, PT, 0x80, 0x0 ;  /* 0x000000000000781c */ /* 0x000fe20003f0f070 */
[----:B------:R-:W-:-:S12]  /*2a6a0*/  NOP ;  /* 0x0000000000007918 */ /* 0x000fd80000000000 */
.L_x_1593:
        /* <DEDUP_REMOVED lines=19> */
.L_x_1767:
[----:B------:R-:W-:Y:S05]  /*2a7e0*/  BSYNC B0 ;  /* 0x0000000000007941 */ /* 0x000fea0003800000 */
.L_x_1594:
[----:B------:R-:W2:Y:S04]  /*2a7f0*/  LDL.LU R3, [R1+0x40] ;  /* 0x0000400001037983 */ /* 0x000ea80000300800 */
[----:B0-----:R-:W3:Y:S01]  /*2a800*/  LDL R2, [R1+0x24] ;  /* 0x0000240001027983 */ /* 0x001ee20000100800 */
[----:B--2---:R-:W-:-:S05]  /*2a810*/  VIADD R3, R3, 0xfffffffe ;  /* 0xfffffffe03037836 */ /* 0x004fca0000000000 */
[----:B---3--:R-:W-:-:S13]  /*2a820*/  ISETP.GE.AND P0, PT, R3, R2, PT ;  /* 0x000000020300720c */ /* 0x008fda0003f06270 */
[----:B------:R-:W-:Y:S05]  /*2a830*/  @!P0 BRA `(.L_x_1596) ;  /* 0x0000001000048947 */ /* 0x000fea0003800000 */
[----:B------:R0:W5:Y:S04]  /*2a840*/  LDL.LU R0, [R1+0x8] ;  /* 0x0000080001007983 */ /* 0x0001680000300800 */
[----:B------:R0:W5:Y:S02]  /*2a850*/  LDL.LU R2, [R1+0x10] ;  /* 0x0000100001027983 */ /* 0x0001640000300800 */
.L_x_1616:
[----:B--2---:R-:W2:Y:S01]  /*2a860*/  LDL R4, [R1] ;  /* 0x0000000001047983 */ /* 0x004ea20000100800 */
[----:B-----5:R-:W-:Y:S01]  /*2a870*/  VIADD R5, R0, 0x1 ;  /* 0x0000000100057836 */ /* 0x020fe20000000000 */
[----:B------:R-:W-:Y:S05]  /*2a880*/  YIELD ;  /* 0x0000000000007946 */ /* 0x000fea0003800000 */
[C---:B------:R-:W-:Y:S01]  /*2a890*/  ISETP.NE.AND P0, PT, R5.reuse, 0x2, PT ;  /* 0x000000020500780c */ /* 0x040fe20003f05270 */
[----:B------:R-:W-:Y:S03]  /*2a8a0*/  BSSY B0, `(.L_x_1597) ;  /* 0x000006e000007945 */ /* 0x000fe60003800000 */
[----:B------:R-:W-:-:S02]  /*2a8b0*/  SEL R10, R5, RZ, P0 ;  /* 0x000000ff050a7207 */ /* 0x000fc40000000000 */
        /* <DEDUP_REMOVED lines=30> */
.L_x_1599:
[----:B------:R-:W2:Y:S01]  /*2aaa0*/  LDL R5, [R1+0x4] ;  /* 0x0000040001057983 */ /* 0x000ea20000100800 */
        /* <DEDUP_REMOVED lines=8> */
.L_x_1768:
[----:B------:R-:W-:Y:S05]  /*2ab30*/  BSYNC B1 ;  /* 0x0000000000017941 */ /* 0x000fea0003800000 */
.L_x_1600:
        /* <DEDUP_REMOVED lines=9> */
.L_x_1603:
[----:B------:R-:W-:Y:S05]  /*2abd0*/  BSYNC B1 ;  /* 0x0000000000017941 */ /* 0x000fea0003800000 */
.L_x_1602:
        /* <DEDUP_REMOVED lines=14> */
.L_x_1604:
[----:B------:R-:W-:-:S13]  /*2acc0*/  @P0 ELECT P2, URZ, PT ;  /* 0x00000000003f082f */ /* 0x000fda0003840000 */
[----:B-----5:R-:W-:Y:S02]  /*2acd0*/  @P2 R2UR UR13, R17 ;  /* 0x00000000110d22ca */ /* 0x020fe400000e0000 */
        /* <DEDUP_REMOVED lines=11> */
.L_x_1769:
[----:B------:R-:W-:Y:S05]  /*2ad90*/  BSYNC B1 ;  /* 0x0000000000017941 */ /* 0x000fea0003800000 */
.L_x_1605:
        /* <DEDUP_REMOVED lines=11> */
.L_x_1608:
[----:B------:R-:W-:Y:S05]  /*2ae50*/  BSYNC B1 ;  /* 0x0000000000017941 */ /* 0x000fea0003800000 */
.L_x_1607:
        /* <DEDUP_REMOVED lines=8> */
.L_x_1609:
        /* <DEDUP_REMOVED lines=10> */
.L_x_1598:
[----:B------:R-:W-:Y:S05]  /*2af80*/  BSYNC B0 ;  /* 0x0000000000007941 */ /* 0x000fea0003800000 */
.L_x_1597:
[----:B------:R-:W-:-:S06]  /*2af90*/  UISETP.NE.AND UP0, UPT, UR37, 0x3, UPT ;  /* 0x000000032500788c */ /* 0x000fcc000bf05270 */
[----:B------:R-:W-:-:S13]  /*2afa0*/  PLOP3.LUT P0, PT, PT, PT, UP0, 0x80, 0x0 ;  /* 0x000000000000781c */ /* 0x000fda0003f0f008 */
[----:B------:R-:W-:Y:S05]  /*2afb0*/  @!P0 BRA `(.L_x_1610) ;  /* 0x0000000000048947 */ /* 0x000fea0003800000 */
[----:B------:R-:W-:Y:S01]  /*2afc0*/  BPT.TRAP 0x1 ;  /* 0x000000040000795c */ /* 0x000fe20000300000 */
.L_x_1610:
        /* <DEDUP_REMOVED lines=9> */
.L_x_1770:
[----:B------:R-:W-:Y:S05]  /*2b060*/  BSYNC B0 ;  /* 0x0000000000007941 */ /* 0x000fea0003800000 */
.L_x_1611:
[----:B------:R-:W-:Y:S05]  /*2b070*/  @!P1 BRA `(.L_x_1613) ;  /* 0x0000000000049947 */ /* 0x000fea0003800000 */
[----:B------:R-:W-:Y:S01]  /*2b080*/  BPT.TRAP 0x1 ;  /* 0x000000040000795c */ /* 0x000fe20000300000 */
.L_x_1613:
[----:B------:R-:W-:Y:S01]  /*2b090*/  SHF.L.U32 R2, R2, 0x1f, RZ ;  /* 0x0000001f02027819 */ /* 0x000fe200000006ff */
[----:B------:R-:W-:-:S03]  /*2b0a0*/  IMAD R12, R0, 0x6000, RZ ;  /* 0x00006000000c7824 */ /* 0x000fc600078e02ff */
[----:B------:R-:W3:Y:S02]  /*2b0b0*/  SYNCS.PHASECHK.TRANS64.TRYWAIT P0, [R20+URZ+0x28860], R2 ;  /* 0x02886002140075a7 */ /* 0x000ee4000800017f */
[----:B---3--:R-:W-:Y:S05]  /*2b0c0*/  @!P0 BRA `(.L_x_1614) ;  /* 0x0000005000fc8947 */ /* 0x008fea0003800000 */
.L_x_1771:
[----:B------:R-:W4:Y:S04]  /*2b0d0*/  LDL R0, [R1+0x34] ;  /* 0x0000340001007983 */ /* 0x000f280000100800 */
[----:B------:R-:W5:Y:S04]  /*2b0e0*/  LDL R13, [R1+0x4] ;  /* 0x00000400010d7983 */ /* 0x000f680000100800 */
[----:B------:R-:W3:Y:S01]  /*2b0f0*/  LDL R14, [R1+0x2c] ;  /* 0x00002c00010e7983 */ /* 0x000ee20000100800 */
[----:B-1----:R-:W1:Y:S01]  /*2b100*/  S2R R9, SR_TID.X ;  /* 0x0000000000097919 */ /* 0x002e620000002100 */
[----:B------:R-:W-:Y:S05]  /*2b110*/  WARPSYNC.ALL ;  /* 0x0000000000007948 */ /* 0x000fea0003800000 */
[----:B------:R-:W-:Y:S01]  /*2b120*/  IMAD.MOV.U32 R15, RZ, RZ, 0x40 ;  /* 0x00000040ff0f7424 */ /* 0x000fe200078e00ff */
[----:B-1----:R-:W-:-:S04]  /*2b130*/  LOP3.LUT P0, RZ, R9, 0x4, RZ, 0xc0, !PT ;  /* 0x0000000409ff7812 */ /* 0x002fc8000780c0ff */
[----:B------:R-:W-:Y:S02]  /*2b140*/  SEL R15, R15, 0xffffffc0, !P0 ;  /* 0xffffffc00f0f7807 */ /* 0x000fe40004000000 */
[----:B----4-:R-:W-:-:S05]  /*2b150*/  LOP3.LUT R0, R12, R0, RZ, 0xfc, !PT ;  /* 0x000000000c007212 */ /* 0x010fca00078efcff */
[----:B-----5:R-:W-:-:S05]  /*2b160*/  IMAD.IADD R0, R13, 0x1, R0 ;  /* 0x000000010d007824 */ /* 0x020fca00078e0200 */
[----:B--2---:R-:W1:Y:S01]  /*2b170*/  LDSM.16.MT88.4 R4, [R0+0xc400] ;  /* 0x00c400000004783b */ /* 0x004e620000004200 */
[----:B---3--:R-:W-:Y:S01]  /*2b180*/  IMAD.IADD R2, R15, 0x1, R0 ;  /* 0x000000010f027824 */ /* 0x008fe200078e0200 */
[----:B------:R-:W-:Y:S02]  /*2b190*/  LOP3.LUT R12, R12, R14, RZ, 0xfc, !PT ;  /* 0x0000000e0c0c7212 */ /* 0x000fe400078efcff */
[C-C-:B-1----:R-:W-:Y:S02]  /*2b1a0*/  PRMT R8, R4.reuse, 0x6420, R5.reuse ;  /* 0x0000642004087816 */ /* 0x142fe40000000005 */
[----:B------:R-:W-:Y:S02]  /*2b1b0*/  PRMT R9, R4, 0x7531, R5 ;  /* 0x0000753104097816 */ /* 0x000fe40000000005 */
[C-C-:B------:R-:W-:Y:S02]  /*2b1c0*/  PRMT R10, R6.reuse, 0x6420, R7.reuse ;  /* 0x00006420060a7816 */ /* 0x140fe40000000007 */
[----:B------:R-:W-:-:S02]  /*2b1d0*/  PRMT R11, R6, 0x7531, R7 ;  /* 0x00007531060b7816 */ /* 0x000fc40000000007 */
[----:B------:R-:W1:Y:S01]  /*2b1e0*/  LDSM.16.MT88.4 R4, [R2+0xc400] ;  /* 0x00c400000204783b */ /* 0x000e620000004200 */
[----:B------:R-:W-:-:S05]  /*2b1f0*/  IMAD.IADD R13, R13, 0x1, R12 ;  /* 0x000000010d0d7824 */ /* 0x000fca00078e020c */
[----:B------:R1:W-:Y:S01]  /*2b200*/  STSM.16.M88.4 [R13+0x400], R8 ;  /* 0x000400080d007844 */ /* 0x0003e20000000200 */
[----:B------:R-:W2:Y:S01]  /*2b210*/  S2R R14, SR_TID.X ;  /* 0x00000000000e7919 */ /* 0x000ea20000002100 */
[C-C-:B-1----:R-:W-:Y:S02]  /*2b220*/  PRMT R8, R4.reuse, 0x6420, R5.reuse ;  /* 0x0000642004087816 */ /* 0x142fe40000000005 */
[----:B------:R-:W-:Y:S02]  /*2b230*/  PRMT R9, R4, 0x7531, R5 ;  /* 0x0000753104097816 */ /* 0x000fe40000000005 */
[C-C-:B------:R-:W-:Y:S02]  /*2b240*/  PRMT R10, R6.reuse, 0x6420, R7.reuse ;  /* 0x00006420060a7816 */ /* 0x140fe40000000007 */
[----:B------:R-:W-:-:S05]  /*2b250*/  PRMT R11, R6, 0x7531, R7 ;  /* 0x00007531060b7816 */ /* 0x000fca0000000007 */
[----:B------:R1:W-:Y:S04]  /*2b260*/  STSM.16.M88.4 [R13+0x1400], R8 ;  /* 0x001400080d007844 */ /* 0x0003e80000000200 */
[----:B------:R-:W3:Y:S01]  /*2b270*/  LDSM.16.MT88.4 R4, [R0+0xd400] ;  /* 0x00d400000004783b */ /* 0x000ee20000004200 */
[----:B--2---:R-:W-:Y:S01]  /*2b280*/  LOP3.LUT P0, RZ, R14, 0x4, RZ, 0xc0, !PT ;  /* 0x000000040eff7812 */ /* 0x004fe2000780c0ff */
[----:B-1----:R-:W-:Y:S02]  /*2b290*/  IMAD.MOV.U32 R11, RZ, RZ, R13 ;  /* 0x000000ffff0b7224 */ /* 0x002fe400078e000d */
[----:B------:R-:W-:Y:S01]  /*2b2a0*/  IMAD.MOV.U32 R10, RZ, RZ, 0x20 ;  /* 0x00000020ff0a7424 */ /* 0x000fe200078e00ff */
[C-C-:B---3--:R-:W-:Y:S02]  /*2b2b0*/  PRMT R12, R4.reuse, 0x6420, R5.reuse ;  /* 0x00006420040c7816 */ /* 0x148fe40000000005 */
[----:B------:R-:W-:-:S02]  /*2b2c0*/  PRMT R13, R4, 0x7531, R5 ;  /* 0x00007531040d7816 */ /* 0x000fc40000000005 */
[C-C-:B------:R-:W-:Y:S02]  /*2b2d0*/  PRMT R14, R6.reuse, 0x6420, R7.reuse ;  /* 0x00006420060e7816 */ /* 0x140fe40000000007 */
[----:B------:R-:W-:Y:S02]  /*2b2e0*/  PRMT R15, R6, 0x7531, R7 ;  /* 0x00007531060f7816 */ /* 0x000fe40000000007 */
[----:B------:R-:W1:Y:S01]  /*2b2f0*/  LDSM.16.MT88.4 R4, [R2+0xd400] ;  /* 0x00d400000204783b */ /* 0x000e620000004200 */
[----:B------:R-:W-:-:S04]  /*2b300*/  SEL R10, R10, 0xffffffe0, !P0 ;  /* 0xffffffe00a0a7807 */ /* 0x000fc80004000000 */
[----:B------:R-:W-:-:S05]  /*2b310*/  IADD3 R21, R10, 0x400, R11 ;  /* 0x000004000a157810 */ /* 0x000fca0007ffe00b */
[----:B------:R2:W-:Y:S02]  /*2b320*/  STSM.16.M88.4 [R21], R12 ;  /* 0x0000000c15007844 */ /* 0x0005e40000000200 */
[----:B--2---:R-:W-:Y:S01]  /*2b330*/  IMAD.MOV.U32 R15, RZ, RZ, R11 ;  /* 0x000000ffff0f7224 */ /* 0x004fe200078e000b */
[C-C-:B-1----:R-:W-:Y:S02]  /*2b340*/  PRMT R8, R4.reuse, 0x6420, R5.reuse ;  /* 0x0000642004087816 */ /* 0x142fe40000000005 */
[----:B------:R-:W-:Y:S02]  /*2b350*/  PRMT R9, R4, 0x7531, R5 ;  /* 0x0000753104097816 */ /* 0x000fe40000000005 */
[C-C-:B------:R-:W-:Y:S02]  /*2b360*/  PRMT R10, R6.reuse, 0x6420, R7.reuse ;  /* 0x00006420060a7816 */ /* 0x140fe40000000007 */
[----:B------:R-:W-:-:S05]  /*2b370*/  PRMT R11, R6, 0x7531, R7 ;  /* 0x00007531060b7816 */ /* 0x000fca0000000007 */
[----:B------:R1:W-:Y:S04]  /*2b380*/  STSM.16.M88.4 [R21+0x1000], R8 ;  /* 0x0010000815007844 */ /* 0x0003e80000000200 */
[----:B------:R-:W2:Y:S01]  /*2b390*/  LDSM.16.MT88.4 R4, [R0+0xe400] ;  /* 0x00e400000004783b */ /* 0x000ea20000004200 */
[----:B-1----:R-:W-:Y:S01]  /*2b3a0*/  IMAD.MOV.U32 R11, RZ, RZ, R15 ;  /* 0x000000ffff0b7224 */ /* 0x002fe200078e000f */
[C-C-:B--2---:R-:W-:Y:S02]  /*2b3b0*/  PRMT R12, R4.reuse, 0x6420, R5.reuse ;  /* 0x00006420040c7816 */ /* 0x144fe40000000005 */
[----:B------:R-:W-:Y:S02]  /*2b3c0*/  PRMT R13, R4, 0x7531, R5 ;  /* 0x00007531040d7816 */ /* 0x000fe40000000005 */
[----:B------:R-:W-:-:S02]  /*2b3d0*/  PRMT R14, R6, 0x6420, R7 ;  /* 0x00006420060e7816 */ /* 0x000fc40000000007 */
[----:B------:R-:W-:Y:S02]  /*2b3e0*/  PRMT R15, R6, 0x7531, R7 ;  /* 0x00007531060f7816 */ /* 0x000fe40000000007 */
[----:B------:R-:W1:Y:S04]  /*2b3f0*/  LDSM.16.MT88.4 R4, [R2+0xe400] ;  /* 0x00e400000204783b */ /* 0x000e680000004200 */
[----:B------:R2:W-:Y:S02]  /*2b400*/  STSM.16.M88.4 [R11+0x2400], R12 ;  /* 0x0024000c0b007844 */ /* 0x0005e40000000200 */
[----:B--2---:R-:W-:Y:S01]  /*2b410*/  IMAD.MOV.U32 R15, RZ, RZ, R11 ;  /* 0x000000ffff0f7224 */ /* 0x004fe200078e000b */
[C-C-:B-1----:R-:W-:Y:S02]  /*2b420*/  PRMT R8, R4.reuse, 0x6420, R5.reuse ;  /* 0x0000642004087816 */ /* 0x142fe40000000005 */
[----:B------:R-:W-:-:S02]  /*2b430*/  PRMT R9, R4, 0x7531, R5 ;  /* 0x0000753104097816 */ /* 0x000fc40000000005 */
        /* <DEDUP_REMOVED lines=51> */
.L_x_1615:
[----:B------:R-:W3:Y:S01]  /*2b770*/  S2R R0, SR_TID.X ;  /* 0x0000000000007919 */ /* 0x000ee20000002100 */
[----:B-1----:R1:W-:Y:S01]  /*2b780*/  SYNCS.ARRIVE.TRANS64.A1T0 RZ, [R20+URZ+0x28850], RZ ;  /* 0x028850ff14ff79a7 */ /* 0x0023e2000810003f */
[----:B---3--:R-:W-:Y:S02]  /*2b790*/  LOP3.LUT R2, R0, 0x7f, RZ, 0xc0, !PT ;  /* 0x0000007f00027812 */ /* 0x008fe400078ec0ff */
[----:B------:R-:W3:Y:S01]  /*2b7a0*/  LDL R0, [R1+0x24] ;  /* 0x0000240001007983 */ /* 0x000ee20000100800 */
[----:B------:R-:W-:Y:S01]  /*2b7b0*/  BAR.SYNC.DEFER_BLOCKING 0x2, 0x80 ;  /* 0x0082000000007b1d */ /* 0x000fe20000010000 */
[----:B------:R-:W-:-:S05]  /*2b7c0*/  ISETP.NE.AND P0, PT, R2, RZ, PT ;  /* 0x000000ff0200720c */ /* 0x000fca0003f05270 */
[----:B------:R4:W5:Y:S08]  /*2b7d0*/  LDL R2, [R1+0x10] ;  /* 0x0000100001027983 */ /* 0x0009700000100800 */
[----:B-1----:R-:W-:-:S05]  /*2b7e0*/  @!P0 VIADD R20, R20, 0x28880 ;  /* 0x0002888014148836 */ /* 0x002fca0000000000 */
[----:B------:R-:W-:-:S04]  /*2b7f0*/  @!P0 PRMT R20, RZ, 0x654, R20 ;  /* 0x00000654ff148816 */ /* 0x000fc80000000014 */
[----:B------:R4:W-:Y:S01]  /*2b800*/  @!P0 SYNCS.ARRIVE.TRANS64.RED.A1T0 RZ, [R20+URZ], RZ ;  /* 0x000000ff14ff89a7 */ /* 0x0009e2000810043f */
[C---:B---3--:R-:W-:Y:S01]  /*2b810*/  ISETP.GT.AND P0, PT, R3.reuse, R0, PT ;  /* 0x000000000300720c */ /* 0x048fe20003f04270 */
[----:B------:R-:W-:Y:S01]  /*2b820*/  VIADD R3, R3, 0xffffffff ;  /* 0xffffffff03037836 */ /* 0x000fe20000000000 */
[----:B------:R4:W5:Y:S11]  /*2b830*/  LDL R0, [R1+0x8] ;  /* 0x0000080001007983 */ /* 0x0009760000100800 */
[----:B----4-:R-:W-:Y:S05]  /*2b840*/  @P0 BRA `(.L_x_1616) ;  /* 0xfffffff000040947 */ /* 0x010fea000383ffff */
.L_x_1596:
[----:B------:R-:W1:Y:S01]  /*2b850*/  S2R R4, SR_TID.X ;  /* 0x0000000000047919 */ /* 0x000e620000002100 */
[----:B------:R-:W-:Y:S01]  /*2b860*/  BSSY B0, `(.L_x_1617) ;  /* 0x0000010000007945 */ /* 0x000fe20003800000 */
[----:B-1----:R-:W-:-:S04]  /*2b870*/  LOP3.LUT R4, R4, 0x7f, RZ, 0xc0, !PT ;  /* 0x0000007f04047812 */ /* 0x002fc800078ec0ff */
[----:B------:R-:W-:-:S13]  /*2b880*/  ISETP.NE.AND P0, PT, R4, RZ, PT ;  /* 0x000000ff0400720c */ /* 0x000fda0003f05270 */
[----:B------:R-:W-:Y:S05]  /*2b890*/  @P0 BRA `(.L_x_1618) ;  /* 0x0000000000300947 */ /* 0x000fea0003800000 */
[----:B------:R-:W1:Y:S01]  /*2b8a0*/  S2R R3, SR_LANEID ;  /* 0x0000000000037919 */ /* 0x000e620000000000 */
[----:B------:R-:W-:Y:S01]  /*2b8b0*/  VOTEU.ANY UR4, UPT, PT ;  /* 0x0000000000047886 */ /* 0x000fe200038e0100 */
[----:B------:R-:W3:Y:S01]  /*2b8c0*/  LDC.64 R4, c[0x0][0xc60] ;  /* 0x00031800ff047b82 */ /* 0x000ee20000000a00 */
[----:B-----5:R-:W1:Y:S08]  /*2b8d0*/  FLO.U32 R0, UR4 ;  /* 0x0000000400007d00 */ /* 0x020e7000080e0000 */
[----:B------:R-:W3:Y:S01]  /*2b8e0*/  POPC R2, UR4 ;  /* 0x0000000400027d09 */ /* 0x000ee20008000000 */
[----:B-1----:R-:W-:-:S13]  /*2b8f0*/  ISETP.EQ.U32.AND P1, PT, R0, R3, PT ;  /* 0x000000030000720c */ /* 0x002fda0003f22070 */
[----:B---3--:R-:W3:Y:S01]  /*2b900*/  @P1 ATOMG.E.ADD.STRONG.GPU PT, R5, desc[UR38][R4.64], R2 ;  /* 0x00000002040519a8 */ /* 0x008ee200081ee1e6 */
[----:B------:R-:W1:Y:S02]  /*2b910*/  S2R R3, SR_LTMASK ;  /* 0x0000000000037919 */ /* 0x000e640000003900 */
[----:B-1----:R-:W-:-:S06]  /*2b920*/  LOP3.LUT R3, R3, UR4, RZ, 0xc0, !PT ;  /* 0x0000000403037c12 */ /* 0x002fcc000f8ec0ff */
[----:B------:R-:W1:Y:S01]  /*2b930*/  POPC R3, R3 ;  /* 0x0000000300037309 */ /* 0x000e620000000000 */
[----:B---3--:R-:W1:Y:S02]  /*2b940*/  SHFL.IDX PT, R0, R5, R0, 0x1f ;  /* 0x00001f0005007589 */ /* 0x008e6400000e0000 */
[----:B-1----:R-:W-:-:S07]  /*2b950*/  IADD3 R16, R0, UR40, R3 ;  /* 0x0000002800107c10 */ /* 0x002fce000fffe003 */
.L_x_1618:
[----:B------:R-:W-:Y:S05]  /*2b960*/  BSYNC B0 ;  /* 0x0000000000007941 */ /* 0x000fea0003800000 */
.L_x_1617:
[----:B------:R-:W-:-:S06]  /*2b970*/  UISETP.NE.AND UP0, UPT, UR37, 0x3, UPT ;  /* 0x000000032500788c */ /* 0x000fcc000bf05270 */
[----:B------:R-:W-:-:S13]  /*2b980*/  PLOP3.LUT P1, PT, PT, PT, UP0, 0x80, 0x0 ;  /* 0x000000000000781c */ /* 0x000fda0003f2f008 */
[----:B------:R-:W-:Y:S05]  /*2b990*/  @!P1 BRA `(.L_x_1619) ;  /* 0x0000000000049947 */ /* 0x000fea0003800000 */
[----:B------:R-:W-:Y:S01]  /*2b9a0*/  BPT.TRAP 0x1 ;  /* 0x000000040000795c */ /* 0x000fe20000300000 */
.L_x_1619:
[----:B------:R-:W3:Y:S04]  /*2b9b0*/  LDL R4, [R1+0x10] ;  /* 0x0000100001047983 */ /* 0x000ee80000100800 */
[----:B------:R-:W4:Y:S04]  /*2b9c0*/  LDL R3, [R1+0x4] ;  /* 0x0000040001037983 */ /* 0x000f280000100800 */
[----:B-----5:R-:W4:Y:S01]  /*2b9d0*/  LDL R2, [R1+0x8] ;  /* 0x0000080001027983 */ /* 0x020f220000100800 */
[----:B------:R-:W-:Y:S01]  /*2b9e0*/  IMAD.U32 R0, RZ, RZ, UR41 ;  /* 0x00000029ff007e24 */ /* 0x000fe2000f8e00ff */
[----:B------:R-:W-:Y:S04]  /*2b9f0*/  BSSY B0, `(.L_x_1620) ;  /* 0x0000007000007945 */ /* 0x000fe80003800000 */
[----:B------:R-:W-:-:S02]  /*2ba00*/  ISETP.NE.AND P2, PT, R0, 0x3, PT ;  /* 0x000000030000780c */ /* 0x000fc40003f45270 */
[----:B---3--:R-:W-:-:S04]  /*2ba10*/  LOP3.LUT R0, R4, 0x1, RZ, 0x3c, !PT ;  /* 0x0000000104007812 */ /* 0x008fc800078e3cff */
[----:B------:R-:W-:Y:S01]  /*2ba20*/  SHF.L.U32 R0, R0, 0x1f, RZ ;  /* 0x0000001f00007819 */ /* 0x000fe200000006ff */
[----:B----4-:R-:W-:-:S04]  /*2ba30*/  IMAD R18, R2, 0x8, R3 ;  /* 0x0000000802127824 */ /* 0x010fc800078e0203 */
[----:B------:R-:W1:Y:S02]  /*2ba40*/  SYNCS.PHASECHK.TRANS64.TRYWAIT P1, [R18+URZ+0x28870], R0 ;  /* 0x02887000120075a7 */ /* 0x000e64000802017f */
[----:B-1----:R-:W-:Y:S05]  /*2ba50*/  @!P1 BRA `(.L_x_1621) ;  /* 0x0000004800ac9947 */ /* 0x002fea0003800000 */
.L_x_1772:
[----:B------:R-:W-:Y:S05]  /*2ba60*/  BSYNC B0 ;  /* 0x0000000000007941 */ /* 0x000fea0003800000 */
.L_x_1620:
[----:B------:R-:W-:Y:S05]  /*2ba70*/  @!P2 BRA `(.L_x_1622) ;  /* 0x000000000004a947 */ /* 0x000fea0003800000 */
[----:B------:R-:W-:Y:S01]  /*2ba80*/  BPT.TRAP 0x1 ;  /* 0x000000040000795c */ /* 0x000fe20000300000 */
.L_x_1622:
[----:B-1----:R-:W3:Y:S02]  /*2ba90*/  LDL R0, [R1+0x10] ;  /* 0x0000100001007983 */ /* 0x002ee40000100800 */
[----:B---3--:R-:W-:-:S04]  /*2baa0*/  SHF.L.U32 R0, R0, 0x1f, RZ ;  /* 0x0000001f00007819 */ /* 0x008fc800000006ff */
[----:B------:R-:W1:Y:S02]  /*2bab0*/  SYNCS.PHASECHK.TRANS64.TRYWAIT P1, [R18+URZ+0x28860], R0 ;  /* 0x02886000120075a7 */ /* 0x000e64000802017f */
[----:B-1----:R-:W-:Y:S05]  /*2bac0*/  @!P1 BRA `(.L_x_1623) ;  /* 0x0000004800a49947 */ /* 0x002fea0003800000 */
.L_x_1773:
[----:B------:R-:W1:Y:S04]  /*2bad0*/  LDL R4, [R1+0x8] ;  /* 0x0000080001047983 */ /* 0x000e680000100800 */
[----:B------:R-:W3:Y:S04]  /*2bae0*/  LDL R2, [R1+0x34] ;  /* 0x0000340001027983 */ /* 0x000ee80000100800 */
[----:B------:R-:W4:Y:S04]  /*2baf0*/  LDL R3, [R1+0x4] ;  /* 0x0000040001037983 */ /* 0x000f280000100800 */
[----:B--2---:R-:W2:Y:S01]  /*2bb00*/  LDL R12, [R1+0x2c] ;  /* 0x00002c00010c7983 */ /* 0x004ea20000100800 */
[----:B------:R-:W5:Y:S01]  /*2bb10*/  S2R R9, SR_TID.X ;  /* 0x0000000000097919 */ /* 0x000f620000002100 */
[----:B------:R-:W-:Y:S05]  /*2bb20*/  WARPSYNC.ALL ;  /* 0x0000000000007948 */ /* 0x000fea0003800000 */
[----:B------:R-:W-:Y:S01]  /*2bb30*/  IMAD.MOV.U32 R13, RZ, RZ, 0x40 ;  /* 0x00000040ff0d7424 */ /* 0x000fe200078e00ff */
[----:B-----5:R-:W-:-:S04]  /*2bb40*/  LOP3.LUT P1, RZ, R9, 0x4, RZ, 0xc0, !PT ;  /* 0x0000000409ff7812 */ /* 0x020fc8000782c0ff */
[----:B------:R-:W-:Y:S01]  /*2bb50*/  SEL R13, R13, 0xffffffc0, !P1 ;  /* 0xffffffc00d0d7807 */ /* 0x000fe20004800000 */
[----:B-1----:R-:W-:-:S05]  /*2bb60*/  IMAD R0, R4, 0x6000, RZ ;  /* 0x0000600004007824 */ /* 0x002fca00078e02ff */
[----:B---3--:R-:W-:-:S05]  /*2bb70*/  LOP3.LUT R2, R0, R2, RZ, 0xfc, !PT ;  /* 0x0000000200027212 */ /* 0x008fca00078efcff */
[----:B----4-:R-:W-:-:S05]  /*2bb80*/  IMAD.IADD R2, R3, 0x1, R2 ;  /* 0x0000000103027824 */ /* 0x010fca00078e0202 */
[----:B------:R-:W1:Y:S01]  /*2bb90*/  LDSM.16.MT88.4 R4, [R2+0xc400] ;  /* 0x00c400000204783b */ /* 0x000e620000004200 */
[----:B------:R-:W-:Y:S01]  /*2bba0*/  IMAD.IADD R17, R13, 0x1, R2 ;  /* 0x000000010d117824 */ /* 0x000fe200078e0202 */
[----:B--2---:R-:W-:Y:S02]  /*2bbb0*/  LOP3.LUT R0, R0, R12, RZ, 0xfc, !PT ;  /* 0x0000000c00007212 */ /* 0x004fe400078efcff */
[C-C-:B-1----:R-:W-:Y:S02]  /*2bbc0*/  PRMT R8, R4.reuse, 0x6420, R5.reuse ;  /* 0x0000642004087816 */ /* 0x142fe40000000005 */
[----:B------:R-:W-:Y:S02]  /*2bbd0*/  PRMT R9, R4, 0x7531, R5 ;  /* 0x0000753104097816 */ /* 0x000fe40000000005 */
        /* <DEDUP_REMOVED lines=83> */
.L_x_1624:
[----:B------:R-:W3:Y:S01]  /*2c110*/  LDL.LU R0, [R1+0x8] ;  /* 0x0000080001007983 */ /* 0x000ee20000300800 */
[----:B-1----:R1:W-:Y:S03]  /*2c120*/  SYNCS.ARRIVE.TRANS64.A1T0 RZ, [R18+URZ+0x28850], RZ ;  /* 0x028850ff12ff79a7 */ /* 0x0023e6000810003f */
[----:B--2---:R-:W2:Y:S01]  /*2c130*/  LDL.LU R3, [R1+0x10] ;  /* 0x0000100001037983 */ /* 0x004ea20000300800 */
[----:B-1----:R-:W-:-:S05]  /*2c140*/  @!P0 VIADD R18, R18, 0x28880 ;  /* 0x0002888012128836 */ /* 0x002fca0000000000 */
[----:B------:R-:W-:Y:S01]  /*2c150*/  @!P0 PRMT R18, RZ, 0x654, R18 ;  /* 0x00000654ff128816 */ /* 0x000fe20000000012 */
[----:B------:R-:W-:Y:S06]  /*2c160*/  BAR.SYNC.DEFER_BLOCKING 0x2, 0x80 ;  /* 0x0082000000007b1d */ /* 0x000fec0000010000 */
[----:B------:R1:W-:Y:S01]  /*2c170*/  @!P0 SYNCS.ARRIVE.TRANS64.RED.A1T0 RZ, [R18+URZ], RZ ;  /* 0x000000ff12ff89a7 */ /* 0x0003e2000810043f */
[----:B---3--:R-:W-:-:S05]  /*2c180*/  VIADD R0, R0, 0x1 ;  /* 0x0000000100007836 */ /* 0x008fca0000000000 */
[----:B------:R-:W-:-:S04]  /*2c190*/  ISETP.NE.AND P0, PT, R0, 0x2, PT ;  /* 0x000000020000780c */ /* 0x000fc80003f05270 */
[----:B------:R-:W-:Y:S02]  /*2c1a0*/  SEL R2, RZ, 0x1, P0 ;  /* 0x00000001ff027807 */ /* 0x000fe40000000000 */
[----:B------:R-:W-:Y:S02]  /*2c1b0*/  SEL R0, R0, RZ, P0 ;  /* 0x000000ff00007207 */ /* 0x000fe40000000000 */
[----:B--2---:R-:W-:-:S03]  /*2c1c0*/  LOP3.LUT R3, R3, R2, RZ, 0x3c, !PT ;  /* 0x0000000203037212 */ /* 0x004fc600078e3cff */
[----:B------:R1:W-:Y:S04]  /*2c1d0*/  STL [R1+0x8], R0 ;  /* 0x0000080001007387 */ /* 0x0003e80000100800 */
[----:B------:R1:W-:Y:S02]  /*2c1e0*/  STL [R1+0x10], R3 ;  /* 0x0000100301007387 */ /* 0x0003e40000100800 */
.L_x_1573:
[----:B-1----:R-:W3:Y:S02]  /*2c1f0*/  LDL R0, [R1] ;  /* 0x0000000001007983 */ /* 0x002ee40000100800 */
[----:B---3--:R-:W-:-:S13]  /*2c200*/  LOP3.LUT P0, RZ, R0, 0x2, RZ, 0xc0, !PT ;  /* 0x0000000200ff7812 */ /* 0x008fda000780c0ff */
[----:B------:R-:W-:Y:S05]  /*2c210*/  @!P0 BRA `(.L_x_1625) ;  /* 0x0000000000288947 */ /* 0x000fea0003800000 */
[----:B------:R-:W-:Y:S05]  /*2c220*/  WARPSYNC.ALL ;  /* 0x0000000000007948 */ /* 0x000fea0003800000 */
[----:B------:R-:W1:Y:S08]  /*2c230*/  S2UR UR5, SR_CgaCtaId ;  /* 0x00000000000579c3 */ /* 0x000e700000008800 */
[----:B------:R-:W-:Y:S06]  /*2c240*/  BAR.SYNC.DEFER_BLOCKING 0x5, 0x180 ;  /* 0x0146000000007b1d */ /* 0x000fec0000010000 */
[----:B------:R-:W-:-:S02]  /*2c250*/  UMOV UR4, 0x400 ;  /* 0x0000040000047882 */ /* 0x000fc40000000000 */
[----:B-1----:R-:W-:-:S06]  /*2c260*/  ULEA UR4, UR5, UR4, 0x18 ;  /* 0x0000000405047291 */ /* 0x002fcc000f8ec03f */
[----:B------:R-:W-:-:S05]  /*2c270*/  IMAD.U32 R0, RZ, RZ, UR4 ;  /* 0x00000004ff007e24 */ /* 0x000fca000f8e00ff */
[----:B------:R3:W4:Y:S04]  /*2c280*/  LDS.128 R16, [R0+0x288d0] ;  /* 0x0288d00000107984 */ /* 0x0007280000000c00 */
[----:B------:R3:W-:Y:S01]  /*2c290*/  STL [R1+0x4], R0 ;  /* 0x0000040001007387 */ /* 0x0007e20000100800 */
[----:B------:R-:W-:Y:S06]  /*2c2a0*/  BAR.ARV 0x4, 0x180 ;  /* 0x0106000000007b1d */ /* 0x000fec0000002000 */
[----:B------:R-:W-:Y:S05]  /*2c2b0*/  BRA `(.L_x_1626) ;  /* 0x0000000800dc7947 */ /* 0x000fea0003800000 */
.L_x_1625:
[----:B------:R-:W1:Y:S01]  /*2c2c0*/  S2R R0, SR_TID.X ;  /* 0x0000000000007919 */ /* 0x000e620000002100 */
[----:B------:R-:W-:Y:S01]  /*2c2d0*/  UMOV UR4, 0xffffffff ;  /* 0xffffffff00047882 */ /* 0x000fe20000000000 */
[----:B-1----:R-:W-:-:S04]  /*2c2e0*/  LOP3.LUT R8, R0, 0x1f, RZ, 0xc0, !PT ;  /* 0x0000001f00087812 */ /* 0x002fc800078ec0ff */
[----:B------:R-:W-:Y:S01]  /*2c2f0*/  ISETP.NE.AND P0, PT, R8, 0x1f, PT ;  /* 0x0000001f0800780c */ /* 0x000fe20003f05270 */
[----:B------:R-:W-:-:S12]  /*2c300*/  BRA.DIV UR4, `(.L_x_1627) ;  /* 0x0000004204a87947 */ /* 0x000fd8000b800000 */
[----:B------:R-:W-:Y:S01]  /*2c310*/  IMAD.IADD R0, R19, 0x1, R8 ;  /* 0x0000000113007824 */ /* 0x000fe200078e0208 */
[----:B------:R-:W-:-:S04]  /*2c320*/  ULDC UR4, c[0x0][0xc3c] ;  /* 0x00030f0000047ab9 */ /* 0x000fc80000000800 */
[----:B------:R-:W-:-:S13]  /*2c330*/  ISETP.GE.OR P1, PT, R0, UR4, !P0 ;  /* 0x0000000400007c0c */ /* 0x000fda000c726670 */
[----:B------:R-:W1:Y:S02]  /*2c340*/  @!P1 LDC.64 R2, c[0x0][0xc80] ;  /* 0x00032000ff029b82 */ /* 0x000e640000000a00 */
[----:B-1----:R-:W-:-:S06]  /*2c350*/  @!P1 IMAD.WIDE R2, R0, 0x4, R2 ;  /* 0x0000000400029825 */ /* 0x002fcc00078e0202 */
[----:B------:R1:W3:Y:S01]  /*2c360*/  @!P1 LDG.E R3, desc[UR38][R2.64] ;  /* 0x0000002602039981 */ /* 0x0002e2000c1e1900 */
[C---:B------:R-:W-:Y:S02]  /*2c370*/  ISETP.GE.U32.AND P2, PT, R8.reuse, 0x2, PT ;  /* 0x000000020800780c */ /* 0x040fe40003f46070 */
[C---:B------:R-:W-:Y:S01]  /*2c380*/  ISETP.GE.U32.AND P3, PT, R8.reuse, 0x4, PT ;  /* 0x000000040800780c */ /* 0x040fe20003f66070 */
[----:B------:R-:W-:Y:S01]  /*2c390*/  SHFL.IDX PT, R0, R16, RZ, 0x1f ;  /* 0x00001fff10007589 */ /* 0x000fe200000e0000 */
[C---:B------:R-:W-:Y:S02]  /*2c3a0*/  ISETP.GE.U32.AND P4, PT, R8.reuse, 0x8, PT ;  /* 0x000000080800780c */ /* 0x040fe40003f86070 */
[C---:B------:R-:W-:Y:S01]  /*2c3b0*/  ISETP.GE.U32.AND P5, PT, R8.reuse, 0x10, PT ;  /* 0x000000100800780c */ /* 0x040fe20003fa6070 */
[----:B--2---:R-:W-:Y:S01]  /*2c3c0*/  SHFL.IDX PT, R5, R16, 0x1, 0x1f ;  /* 0x00201f0010057f89 */ /* 0x004fe200000e0000 */
[----:B-1----:R-:W-:Y:S02]  /*2c3d0*/  IMAD.MOV.U32 R2, RZ, RZ, RZ ;  /* 0x000000ffff027224 */ /* 0x002fe400078e00ff */
[----:B---3--:R-:W-:Y:S01]  /*2c3e0*/  @!P1 IMAD.MOV.U32 R2, RZ, RZ, R3 ;  /* 0x000000ffff029224 */ /* 0x008fe200078e0003 */
[----:B------:R-:W-:-:S04]  /*2c3f0*/  ISETP.NE.AND P1, PT, R8, RZ, PT ;  /* 0x000000ff0800720c */ /* 0x000fc80003f25270 */
        /* <DEDUP_REMOVED lines=16> */
.L_x_1783:
[----:B------:R-:W-:Y:S02]  /*2c500*/  ULDC UR4, c[0x0][0xc38] ;  /* 0x00030e0000047ab9 */ /* 0x000fe40000000800 */
[----:B------:R-:W-:-:S04]  /*2c510*/  IMAD.U32 R4, RZ, RZ, UR4 ;  /* 0x00000004ff047e24 */ /* 0x000fc8000f8e00ff */
[----:B--2---:R-:W-:-:S04]  /*2c520*/  IMAD R7, R7, R4, RZ ;  /* 0x0000000407077224 */ /* 0x004fc800078e02ff */
[----:B------:R-:W-:-:S05]  /*2c530*/  IMAD.IADD R5, R5, 0x1, R7 ;  /* 0x0000000105057824 */ /* 0x000fca00078e0207 */
[----:B------:R-:W-:-:S13]  /*2c540*/  ISETP.GT.AND P6, PT, R5, R0, PT ;  /* 0x000000000500720c */ /* 0x000fda0003fc4270 */
[----:B------:R-:W-:Y:S05]  /*2c550*/  @P6 BRA `(.L_x_1628) ;  /* 0x00000000009c6947 */ /* 0x000fea0003800000 */
.L_x_1633:
[----:B------:R-:W2:Y:S01]  /*2c560*/  LDC R2, c[0x0][0xc3c] ;  /* 0x00030f00ff027b82 */ /* 0x000ea20000000800 */
[----:B------:R-:W-:-:S05]  /*2c570*/  VIADD R19, R19, 0x1f ;  /* 0x0000001f13137836 */ /* 0x000fca0000000000 */
[----:B--2---:R-:W-:-:S13]  /*2c580*/  ISETP.GE.AND P6, PT, R19, R2, PT ;  /* 0x000000021300720c */ /* 0x004fda0003fc6270 */
[----:B------:R-:W-:Y:S05]  /*2c590*/  @P6 BRA `(.L_x_1629) ;  /* 0x0000000400d86947 */ /* 0x000fea0003800000 */
[----:B------:R-:W2:Y:S01]  /*2c5a0*/  S2R R3, SR_TID.X ;  /* 0x0000000000037919 */ /* 0x000ea20000002100 */
[----:B------:R-:W-:Y:S01]  /*2c5b0*/  BSSY B0, `(.L_x_1630) ;  /* 0x0000009000007945 */ /* 0x000fe20003800000 */
[----:B--2---:R-:W-:-:S05]  /*2c5c0*/  LOP3.LUT R3, R3, 0x1f, RZ, 0xc0, !PT ;  /* 0x0000001f03037812 */ /* 0x004fca00078ec0ff */
[----:B------:R-:W-:-:S05]  /*2c5d0*/  IMAD.IADD R3, R19, 0x1, R3 ;  /* 0x0000000113037824 */ /* 0x000fca00078e0203 */
[----:B------:R-:W-:Y:S01]  /*2c5e0*/  ISETP.GE.OR P6, PT, R3, R2, !P0 ;  /* 0x000000020300720c */ /* 0x000fe200047c6670 */
[----:B------:R-:W-:-:S12]  /*2c5f0*/  IMAD.MOV.U32 R2, RZ, RZ, RZ ;  /* 0x000000ffff027224 */ /* 0x000fd800078e00ff */
[----:B------:R-:W-:Y:S05]  /*2c600*/  @P6 BRA `(.L_x_1631) ;  /* 0x00000000000c6947 */ /* 0x000fea0003800000 */
[----:B-1----:R-:W1:Y:S02]  /*2c610*/  LDC.64 R6, c[0x0][0xc80] ;  /* 0x00032000ff067b82 */ /* 0x002e640000000a00 */
[----:B-1----:R-:W-:-:S06]  /*2c620*/  IMAD.WIDE R2, R3, 0x4, R6 ;  /* 0x0000000403027825 */ /* 0x002fcc00078e0206 */
[----:B------:R2:W5:Y:S02]  /*2c630*/  LDG.E R2, desc[UR38][R2.64] ;  /* 0x0000002602027981 */ /* 0x000564000c1e1900 */
.L_x_1631:
[----:B------:R-:W-:Y:S05]  /*2c640*/  BSYNC B0 ;  /* 0x0000000000007941 */ /* 0x000fea0003800000 */
.L_x_1630:
[----:B------:R-:W-:-:S03]  /*2c650*/  UMOV UR4, 0xffffffff ;  /* 0xffffffff00047882 */ /* 0x000fc60000000000 */
[----:B------:R-:W-:Y:S05]  /*2c660*/  BRA.DIV UR4, `(.L_x_1632) ;  /* 0x00000046040c7947 */ /* 0x000fea000b800000 */
[----:B--2--5:R-:W2:Y:S02]  /*2c670*/  SHFL.UP PT, R3, R2, 0x1, RZ ;  /* 0x0420000002037989 */ /* 0x024ea400000e00ff */
[----:B--2---:R-:W-:-:S05]  /*2c680*/  SEL R3, R3, RZ, P1 ;  /* 0x000000ff03037207 */ /* 0x004fca0000800000 */
[----:B------:R-:W-:-:S05]  /*2c690*/  IMAD.IADD R3, R2, 0x1, R3 ;  /* 0x0000000102037824 */ /* 0x000fca00078e0203 */
[----:B------:R-:W2:Y:S02]  /*2c6a0*/  SHFL.UP PT, R4, R3, 0x2, RZ ;  /* 0x0440000003047989 */ /* 0x000ea400000e00ff */
        /* <DEDUP_REMOVED lines=10> */
[----:B-1----:R-:W-:-:S05]  /*2c750*/  IMAD.IADD R6, R3, 0x1, R4 ;  /* 0x0000000103067824 */ /* 0x002fca00078e0204 */
[----:B------:R1:W2:Y:S02]  /*2c760*/  SHFL.IDX PT, R7, R6, 0x1f, 0x1f ;  /* 0x03e01f0006077f89 */ /* 0x0002a400000e0000 */
.L_x_1791:
[----:B------:R-:W-:Y:S02]  /*2c770*/  ULDC UR4, c[0x0][0xc38] ;  /* 0x00030e0000047ab9 */ /* 0x000fe40000000800 */
[----:B------:R-:W-:-:S04]  /*2c780*/  IMAD.U32 R4, RZ, RZ, UR4 ;  /* 0x00000004ff047e24 */ /* 0x000fc8000f8e00ff */
[----:B--2---:R-:W-:-:S04]  /*2c790*/  IMAD R7, R7, R4, RZ ;  /* 0x0000000407077224 */ /* 0x004fc800078e02ff */
[----:B------:R-:W-:-:S05]  /*2c7a0*/  IMAD.IADD R5, R7, 0x1, R5 ;  /* 0x0000000107057824 */ /* 0x000fca00078e0205 */
[----:B------:R-:W-:-:S13]  /*2c7b0*/  ISETP.GT.AND P6, PT, R5, R0, PT ;  /* 0x000000000500720c */ /* 0x000fda0003fc4270 */
[----:B------:R-:W-:Y:S05]  /*2c7c0*/  @!P6 BRA `(.L_x_1633) ;  /* 0xfffffffc0064e947 */ /* 0x000fea000383ffff */
.L_x_1628:
[----:B------:R-:W-:Y:S01]  /*2c7d0*/  IMAD.IADD R7, R5, 0x1, -R7 ;  /* 0x0000000105077824 */ /* 0x000fe200078e0a07 */
[----:B------:R-:W-:-:S03]  /*2c7e0*/  UMOV UR4, 0xffffffff ;  /* 0xffffffff00047882 */ /* 0x000fc60000000000 */
[----:B------:R-:W-:-:S05]  /*2c7f0*/  IMAD R3, R6, R4, R7 ;  /* 0x0000000406037224 */ /* 0x000fca00078e0207 */
[----:B------:R-:W-:Y:S01]  /*2c800*/  ISETP.GT.AND P6, PT, R3, R0, PT ;  /* 0x000000000300720c */ /* 0x000fe20003fc4270 */
[----:B------:R-:W-:-:S12]  /*2c810*/  BRA.DIV UR4, `(.L_x_1634) ;  /* 0x0000004604787947 */ /* 0x000fd8000b800000 */
[----:B------:R-:W-:-:S04]  /*2c820*/  VOTE.ANY R3, PT, !P6 ;  /* 0x0000000000037806 */ /* 0x000fc800070e0100 */
[----:B------:R-:W2:Y:S02]  /*2c830*/  POPC R5, R3 ;  /* 0x0000000300057309 */ /* 0x000ea40000000000 */
[----:B--2---:R2:W3:Y:S02]  /*2c840*/  SHFL.IDX PT, R17, R2, R5, 0x1f ;  /* 0x00001f0502117589 */ /* 0x0044e400000e0000 */
.L_x_1795:
[----:B------:R-:W-:Y:S01]  /*2c850*/  ISETP.NE.AND P0, PT, R3, RZ, PT ;  /* 0x000000ff0300720c */ /* 0x000fe20003f05270 */
[----:B------:R-:W-:-:S12]  /*2c860*/  IMAD.MOV.U32 R16, RZ, RZ, RZ ;  /* 0x000000ffff107224 */ /* 0x000fd800078e00ff */
[----:B------:R-:W-:Y:S05]  /*2c870*/  @!P0 BRA `(.L_x_1635) ;  /* 0x0000000000148947 */ /* 0x000fea0003800000 */
[----:B------:R-:W-:Y:S01]  /*2c880*/  UMOV UR4, 0xffffffff ;  /* 0xffffffff00047882 */ /* 0x000fe20000000000 */
[----:B------:R-:W-:Y:S02]  /*2c890*/  VIADD R12, R5, 0xffffffff ;  /* 0xffffffff050c7836 */ /* 0x000fe40000000000 */
[----:B------:R-:W-:Y:S05]  /*2c8a0*/  BRA.DIV UR4, `(.L_x_1636) ;  /* 0x00000046049c7947 */ /* 0x000fea000b800000 */
[----:B-1----:R1:W4:Y:S02]  /*2c8b0*/  SHFL.IDX PT, R6, R6, R12, 0x1f ;  /* 0x00001f0c06067589 */ /* 0x00232400000e0000 */
.L_x_1798:
[----:B----4-:R-:W-:-:S07]  /*2c8c0*/  IMAD.MOV.U32 R16, RZ, RZ, R6 ;  /* 0x000000ffff107224 */ /* 0x010fce00078e0006 */
.L_x_1635:
[----:B--2---:R-:W2:Y:S01]  /*2c8d0*/  LDC.64 R2, c[0x0][0xc90] ;  /* 0x00032400ff027b82 */ /* 0x004ea20000000a00 */
[----:B------:R-:W-:-:S04]  /*2c8e0*/  IMAD.IADD R19, R5, 0x1, R19 ;  /* 0x0000000105137824 */ /* 0x000fc800078e0213 */
[----:B--2---:R-:W-:-:S05]  /*2c8f0*/  IMAD.WIDE R2, R19, 0x4, R2 ;  /* 0x0000000413027825 */ /* 0x004fca00078e0202 */
[----:B------:R-:W3:Y:S01]  /*2c900*/  LDG.E R5, desc[UR38][R2.64] ;  /* 0x0000002602057981 */ /* 0x000ee2000c1e1900 */
[----:B------:R-:W-:-:S04]  /*2c910*/  IMAD R16, R16, R4, R7 ;  /* 0x0000000410107224 */ /* 0x000fc800078e0207 */
[----:B------:R-:W-:Y:S02]  /*2c920*/  IMAD.IADD R0, R0, 0x1, -R16 ;  /* 0x0000000100007824 */ /* 0x000fe400078e0a10 */
[----:B---3--:R-:W-:-:S05]  /*2c930*/  IMAD R8, R17, R5, RZ ;  /* 0x0000000511087224 */ /* 0x008fca00078e02ff */
[----:B-1----:R-:W-:-:S04]  /*2c940*/  IABS R6, R8 ;  /* 0x0000000800067213 */ /* 0x002fc80000000000 */
[----:B------:R-:W1:Y:S08]  /*2c950*/  I2F.RP R2, R6 ;  /* 0x0000000600027306 */ /* 0x000e700000209400 */
        /* <DEDUP_REMOVED lines=19> */
[----:B------:R-:W-:-:S04]  /*2ca90*/  @P0 VIADD R7, R7, 0x1 ;  /* 0x0000000107070836 */ /* 0x000fc80000000000 */
[----:B------:R-:W-:-:S04]  /*2caa0*/  IMAD.MOV.U32 R2, RZ, RZ, R7 ;  /* 0x000000ffff027224 */ /* 0x000fc800078e0007 */
        /* <DEDUP_REMOVED lines=26> */
[C---:B------:R-:W-:Y:S01]  /*2cc50*/  LOP3.LUT R3, R0.reuse, R4, RZ, 0x3c, !PT ;  /* 0x0000000400037212 */ /* 0x040fe200078e3cff */
[----:B------:R-:W-:-:S03]  /*2cc60*/  IMAD.IADD R0, R0, 0x1, R6 ;  /* 0x0000000100007824 */ /* 0x000fc600078e0206 */
[----:B------:R-:W-:-:S07]  /*2cc70*/  ISETP.GE.AND P2, PT, R3, RZ, PT ;  /* 0x000000ff0300720c */ /* 0x000fce0003f46270 */
[----:B------:R-:W-:-:S06]  /*2cc80*/  @P0 VIADD R2, R2, 0x1 ;  /* 0x0000000102020836 */ /* 0x000fcc0000000000 */
[----:B------:R-:W-:Y:S01]  /*2cc90*/  @!P2 IMAD.MOV R2, RZ, RZ, -R2 ;  /* 0x000000ffff02a224 */ /* 0x000fe200078e0a02 */
[----:B------:R-:W-:Y:S01]  /*2cca0*/  @!P1 LOP3.LUT R2, RZ, R4, RZ, 0x33, !PT ;  /* 0x00000004ff029212 */ /* 0x000fe200078e33ff */
[----:B------:R-:W-:-:S04]  /*2ccb0*/  IMAD.MOV R4, RZ, RZ, -R4 ;  /* 0x000000ffff047224 */ /* 0x000fc800078e0a04 */
[----:B------:R-:W-:Y:S01]  /*2ccc0*/  IMAD R18, R2, R4, R0 ;  /* 0x0000000402127224 */ /* 0x000fe200078e0200 */
[----:B------:R-:W-:-:S05]  /*2ccd0*/  LOP3.LUT R2, RZ, R2, RZ, 0x33, !PT ;  /* 0x00000002ff027212 */ /* 0x000fca00078e33ff */
[----:B------:R-:W-:Y:S01]  /*2cce0*/  IMAD.IADD R17, R17, 0x1, R2 ;  /* 0x0000000111117824 */ /* 0x000fe200078e0202 */
[----:B------:R-:W-:Y:S06]  /*2ccf0*/  BRA `(.L_x_1637) ;  /* 0x00000000001c7947 */ /* 0x000fec0003800000 */
.L_x_1629:
[----:B------:R-:W-:Y:S01]  /*2cd00*/  UMOV UR4, URZ ;  /* 0x0000003f00047c82 */ /* 0x000fe20008000000 */
[----:B------:R-:W-:Y:S01]  /*2cd10*/  UMOV UR5, URZ ;  /* 0x0000003f00057c82 */ /* 0x000fe20008000000 */
[----:B------:R-:W-:Y:S01]  /*2cd20*/  ULDC UR6, c[0x0][0xc3c] ;  /* 0x00030f0000067ab9 */ /* 0x000fe20000000800 */
[----:B------:R-:W-:Y:S02]  /*2cd30*/  IMAD.MOV.U32 R16, RZ, RZ, R0 ;  /* 0x000000ffff107224 */ /* 0x000fe400078e0000 */
[----:B------:R-:W-:Y:S02]  /*2cd40*/  IMAD.U32 R17, RZ, RZ, UR4 ;  /* 0x00000004ff117e24 */ /* 0x000fe4000f8e00ff */
[----:B------:R-:W-:Y:S02]  /*2cd50*/  IMAD.U32 R18, RZ, RZ, UR5 ;  /* 0x00000005ff127e24 */ /* 0x000fe4000f8e00ff */
[----:B------:R-:W-:-:S07]  /*2cd60*/  IMAD.U32 R19, RZ, RZ, UR6 ;  /* 0x00000006ff137e24 */ /* 0x000fce000f8e00ff */
.L_x_1637:
[----:B------:R2:W3:Y:S01]  /*2cd70*/  LDL R3, [R1+0x4] ;  /* 0x0000040001037983 */ /* 0x0004e20000100800 */
[----:B------:R-:W4:Y:S01]  /*2cd80*/  S2R R0, SR_TID.X ;  /* 0x0000000000007919 */ /* 0x000f220000002100 */
[----:B------:R-:W-:Y:S05]  /*2cd90*/  WARPSYNC.ALL ;  /* 0x0000000000007948 */ /* 0x000fea0003800000 */
[----:B----4-:R-:W-:Y:S01]  /*2cda0*/  LOP3.LUT R0, R0, 0x1f, RZ, 0xc0, !PT ;  /* 0x0000001f00007812 */ /* 0x010fe200078ec0ff */
[----:B------:R-:W-:Y:S03]  /*2cdb0*/  BAR.SYNC.DEFER_BLOCKING 0x4, 0x180 ;  /* 0x0106000000007b1d */ /* 0x000fe60000010000 */
[----:B------:R-:W-:-:S13]  /*2cdc0*/  ISETP.NE.AND P0, PT, R0, RZ, PT ;  /* 0x000000ff0000720c */ /* 0x000fda0003f05270 */
[----:B------:R-:W3:Y:S01]  /*2cdd0*/  @!P0 S2R R0, SR_CgaCtaId ;  /* 0x0000000000008919 */ /* 0x000ee20000008800 */
[----:B------:R-:W-:-:S04]  /*2cde0*/  @!P0 MOV R2, 0x400 ;  /* 0x0000040000028802 */ /* 0x000fc80000000f00 */
[----:B---3--:R-:W-:-:S05]  /*2cdf0*/  @!P0 LEA R3, R0, R2, 0x18 ;  /* 0x0000000200038211 */ /* 0x008fca00078ec0ff */
[----:B------:R2:W-:Y:S04]  /*2ce00*/  @!P0 STS.128 [R3+0x288d0], R16 ;  /* 0x0288d01003008388 */ /* 0x0005e80000000c00 */
[----:B------:R2:W-:Y:S01]  /*2ce10*/  @!P0 STL [R1+0x4], R3 ;  /* 0x0000040301008387 */ /* 0x0005e20000100800 */
[----:B------:R-:W-:Y:S06]  /*2ce20*/  BAR.ARV 0x5, 0x180 ;  /* 0x0146000000007b1d */ /* 0x000fec0000002000 */
.L_x_1626:
[----:B------:R-:W-:Y:S02]  /*2ce30*/  ULDC UR4, c[0x0][0xc3c] ;  /* 0x00030f0000047ab9 */ /* 0x000fe40000000800 */
[----:B----4-:R-:W-:-:S13]  /*2ce40*/  ISETP.GE.AND P0, PT, R19, UR4, PT ;  /* 0x0000000413007c0c */ /* 0x010fda000bf06270 */
[----:B------:R-:W-:Y:S05]  /*2ce50*/  @!P0 BRA `(.L_x_1638) ;  /* 0xffffffa000bc8947 */ /* 0x000fea000383ffff */
[----:B------:R-:W-:Y:S05]  /*2ce60*/  BSYNC B7 ;  /* 0x0000000000077941 */ /* 0x000fea0003800000 */
.L_x_1520:
[----:B---3--:R-:W3:Y:S01]  /*2ce70*/  LDL.LU R0, [R1+0x50] ;  /* 0x0000500001007983 */ /* 0x008ee20000300800 */
[----:B------:R-:W-:Y:S01]  /*2ce80*/  BSSY B0, `(.L_x_1639) ;  /* 0x000000b000007945 */ /* 0x000fe20003800000 */
[----:B--2---:R-:W2:Y:S01]  /*2ce90*/  S2R R5, SR_CgaCtaId ;  /* 0x0000000000057919 */ /* 0x004ea20000008800 */
[----:B---3--:R-:W-:-:S05]  /*2cea0*/  VIADD R0, R0, 0x1 ;  /* 0x0000000100007836 */ /* 0x008fca0000000000 */
[----:B0-----:R-:W-:-:S04]  /*2ceb0*/  LEA.HI R2, R0, R0, RZ, 0x1 ;  /* 0x0000000000027211 */ /* 0x001fc800078f08ff */
[----:B------:R-:W-:-:S05]  /*2cec0*/  LOP3.LUT R3, R2, 0xfffffffe, RZ, 0xc0, !PT ;  /* 0xfffffffe02037812 */ /* 0x000fca00078ec0ff */
[----:B------:R-:W-:Y:S01]  /*2ced0*/  IMAD.IADD R3, R0, 0x1, -R3 ;  /* 0x0000000100037824 */ /* 0x000fe200078e0a03 */
[----:B------:R-:W-:-:S04]  /*2cee0*/  MOV R0, 0x400 ;  /* 0x0000040000007802 */ /* 0x000fc80000000f00 */
[----:B--2---:R-:W-:Y:S02]  /*2cef0*/  LEA R0, R5, R0, 0x18 ;  /* 0x0000000005007211 */ /* 0x004fe400078ec0ff */
[----:B------:R-:W-:-:S04]  /*2cf00*/  SHF.L.U32 R3, R3, 0x1f, RZ ;  /* 0x0000001f03037819 */ /* 0x000fc800000006ff */
[----:B------:R-:W0:Y:S02]  /*2cf10*/  SYNCS.PHASECHK.TRANS64.TRYWAIT P0, [R0+URZ+0x28820], R3 ;  /* 0x02882003000075a7 */ /* 0x000e24000800017f */
[----:B0-----:R-:W-:Y:S05]  /*2cf20*/  @!P0 BRA `(.L_x_1640) ;  /* 0x0000004000248947 */ /* 0x001fea0003800000 */
.L_x_1799:
[----:B------:R-:W-:Y:S05]  /*2cf30*/  BSYNC B0 ;  /* 0x0000000000007941 */ /* 0x000fea0003800000 */
.L_x_1639:
[----:B------:R-:W-:-:S03]  /*2cf40*/  UMOV UR4, 0xffffffff ;  /* 0xffffffff00047882 */ /* 0x000fc60000000000 */
[----:B------:R-:W-:Y:S05]  /*2cf50*/  BRA.DIV UR4, `(.L_x_1641) ;  /* 0x00000042042c7947 */ /* 0x000fea000b800000 */
[----:B------:R-:W2:Y:S02]  /*2cf60*/  S2R R2, SR_TID.X ;  /* 0x0000000000027919 */ /* 0x000ea40000002100 */
[----:B--2---:R-:W-:-:S04]  /*2cf70*/  SHF.R.U32.HI R2, RZ, 0x5, R2 ;  /* 0x00000005ff027819 */ /* 0x004fc80000011602 */
[----:B------:R-:W-:-:S05]  /*2cf80*/  LOP3.LUT R2, R2, 0x3, RZ, 0xc0, !PT ;  /* 0x0000000302027812 */ /* 0x000fca00078ec0ff */
[----:B------:R2:W3:Y:S02]  /*2cf90*/  SHFL.IDX PT, R14, R2, RZ, 0x1f ;  /* 0x00001fff020e7589 */ /* 0x0004e400000e0000 */
.L_x_1802:
[----:B---3--:R-:W-:-:S13]  /*2cfa0*/  ISETP.NE.AND P0, PT, R14, RZ, PT ;  /* 0x000000ff0e00720c */ /* 0x008fda0003f05270 */
[----:B------:R-:W-:Y:S05]  /*2cfb0*/  @P0 BRA `(.L_x_1282) ;  /* 0x0000000000b00947 */ /* 0x000fea0003800000 */
[----:B------:R-:W-:-:S03]  /*2cfc0*/  UMOV UR4, 0xffffffff ;  /* 0xffffffff00047882 */ /* 0x000fc60000000000 */
[----:B------:R-:W-:Y:S05]  /*2cfd0*/  BRA.DIV UR4, `(.L_x_1642) ;  /* 0x0000004204407947 */ /* 0x000fea000b800000 */
[----:B------:R-:W-:-:S13]  /*2cfe0*/  ELECT P6, URZ, PT ;  /* 0x00000000003f782f */ /* 0x000fda00038c0000 */
.L_x_1805:
[----:B------:R-:W-:Y:S05]  /*2cff0*/  @!P6 BRA `(.L_x_1282) ;  /* 0x0000000000a0e947 */ /* 0x000fea0003800000 */
[----:B------:R-:W-:-:S06]  /*2d000*/  ULOP3.LUT UR4, UR36, 0x2, URZ, 0xfc, !UPT ;  /* 0x0000000224047892 */ /* 0x000fcc000f8efc3f */
[----:B--2---:R-:W-:-:S05]  /*2d010*/  IMAD.U32 R2, RZ, RZ, UR4 ;  /* 0x00000004ff027e24 */ /* 0x004fca000f8e00ff */
[----:B------:R-:W-:-:S13]  /*2d020*/  ISETP.NE.AND P0, PT, R2, 0x3, PT ;  /* 0x000000030200780c */ /* 0x000fda0003f05270 */
[----:B------:R-:W-:Y:S05]  /*2d030*/  @!P0 BRA `(.L_x_1643) ;  /* 0x0000000000048947 */ /* 0x000fea0003800000 */
[----:B------:R-:W-:Y:S01]  /*2d040*/  BPT.TRAP 0x1 ;  /* 0x000000040000795c */ /* 0x000fe20000300000 */
.L_x_1643:
[----:B0-----:R-:W1:Y:S04]  /*2d050*/  LDL R3, [R1+0x8] ;  /* 0x0000080001037983 */ /* 0x001e680000100800 */
[----:B------:R-:W2:Y:S01]  /*2d060*/  LDL.LU R7, [R1+0x10] ;  /* 0x0000100001077983 */ /* 0x000ea20000300800 */
[----:B------:R-:W-:-:S04]  /*2d070*/  VIADD R2, R0, 0x28840 ;  /* 0x0002884000027836 */ /* 0x000fc80000000000 */
[C---:B-1----:R-:W-:Y:S02]  /*2d080*/  IMAD R6, R3.reuse, 0x8, R2 ;  /* 0x0000000803067824 */ /* 0x042fe400078e0202 */
[----:B------:R-:W-:Y:S01]  /*2d090*/  VIADD R3, R3, 0x1 ;  /* 0x0000000103037836 */ /* 0x000fe20000000000 */
[----:B--2---:R-:W-:-:S04]  /*2d0a0*/  SHF.L.U32 R5, R7, 0x1f, RZ ;  /* 0x0000001f07057819 */ /* 0x004fc800000006ff */
        /* <DEDUP_REMOVED lines=8> */
.L_x_1806:
[----:B------:R-:W1:Y:S02]  /*2d130*/  SYNCS.PHASECHK.TRANS64.TRYWAIT P1, [R7+URZ], R2 ;  /* 0x00000002070075a7 */ /* 0x000e64000802017f */
[----:B-1----:R-:W-:Y:S05]  /*2d140*/  @!P1 BRA `(.L_x_1645) ;  /* 0x0000004000189947 */ /* 0x002fea0003800000 */
.L_x_1807:
[----:B------:R-:W-:Y:S05]  /*2d150*/  @!P0 BRA `(.L_x_1646) ;  /* 0x0000000000048947 */ /* 0x000fea0003800000 */
[----:B------:R-:W-:Y:S01]  /*2d160*/  BPT.TRAP 0x1 ;  /* 0x000000040000795c */ /* 0x000fe20000300000 */
.L_x_1646:
[----:B------:R-:W2:Y:S02]  /*2d170*/  LDL.LU R4, [R1+0x8] ;  /* 0x0000080001047983 */ /* 0x000ea40000300800 */
[----:B--2---:R-:W-:-:S04]  /*2d180*/  IMAD R4, R4, 0x8, R0 ;  /* 0x0000000804047824 */ /* 0x004fc800078e0200 */
[----:B------:R-:W2:Y:S02]  /*2d190*/  SYNCS.PHASECHK.TRANS64.TRYWAIT P1, [R4+URZ+0x28860], R5 ;  /* 0x02886005040075a7 */ /* 0x000ea4000802017f */
[----:B--2---:R-:W-:Y:S05]  /*2d1a0*/  @!P1 BRA `(.L_x_1647) ;  /* 0x0000004000149947 */ /* 0x004fea0003800000 */
.L_x_1808:
[----:B------:R-:W-:Y:S05]  /*2d1b0*/  @!P0 BRA `(.L_x_1648) ;  /* 0x0000000000048947 */ /* 0x000fea0003800000 */
[----:B------:R-:W-:Y:S01]  /*2d1c0*/  BPT.TRAP 0x1 ;  /* 0x000000040000795c */ /* 0x000fe20000300000 */
.L_x_1648:
[----:B------:R-:W-:-:S04]  /*2d1d0*/  IMAD R3, R3, 0x8, R0 ;  /* 0x0000000803037824 */ /* 0x000fc800078e0200 */
[----:B------:R-:W3:Y:S02]  /*2d1e0*/  SYNCS.PHASECHK.TRANS64.TRYWAIT P1, [R3+URZ+0x28860], R2 ;  /* 0x02886002030075a7 */ /* 0x000ee4000802017f */
[----:B---3--:R-:W-:Y:S05]  /*2d1f0*/  @!P1 BRA `(.L_x_1649) ;  /* 0x0000004000149947 */ /* 0x008fea0003800000 */
.L_x_1809:
[----:B------:R-:W-:Y:S05]  /*2d200*/  @!P0 BRA `(.L_x_1650) ;  /* 0x0000000000048947 */ /* 0x000fea0003800000 */
[----:B------:R-:W-:Y:S01]  /*2d210*/  BPT.TRAP 0x1 ;  /* 0x000000040000795c */ /* 0x000fe20000300000 */
.L_x_1650:
[----:B------:R-:W4:Y:S02]  /*2d220*/  SYNCS.PHASECHK.TRANS64.TRYWAIT P0, [R4+URZ+0x28880], R5 ;  /* 0x02888005040075a7 */ /* 0x000f24000800017f */
[----:B----4-:R-:W-:Y:S05]  /*2d230*/  @!P0 BRA `(.L_x_1651) ;  /* 0x0000004000188947 */ /* 0x010fea0003800000 */
.L_x_1652:
[----:B------:R0:W0:Y:S02]  /*2d240*/  SYNCS.PHASECHK.TRANS64.TRYWAIT P0, [R3+URZ+0x28880], R2 ;  /* 0x02888002030075a7 */ /* 0x000024000800017f */
[----:B0-----:R-:W-:Y:S05]  /*2d250*/  @!P0 NANOSLEEP.SYNCS 0x989680 ;  /* 0x009896800000895d */ /* 0x001fea0003900000 */
[----:B------:R-:W0:Y:S02]  /*2d260*/  @!P0 SYNCS.PHASECHK.TRANS64 P0, [R3+URZ+0x28880], R2 ;  /* 0x02888002030085a7 */ /* 0x000e24000800007f */
[----:B0-----:R-:W-:Y:S05]  /*2d270*/  @!P0 BRA `(.L_x_1652) ;  /* 0xfffffffc00f08947 */ /* 0x001fea000383ffff */
.L_x_1282:
[----:B------:R-:W-:Y:S05]  /*2d280*/  BSYNC B8 ;  /* 0x0000000000087941 */ /* 0x000fea0003800000 */
.L_x_1279:
[----:B------:R-:W-:Y:S05]  /*2d290*/  EXIT ;  /* 0x000000000000794d */ /* 0x000fea0003800000 */
.L_x_1310:
[----:B-1----:R1:W2:Y:S02]  /*2d2a0*/  SYNCS.PHASECHK.TRANS64.TRYWAIT P6, [R116+URZ+0x28890], R128 ;  /* 0x02889080740075a7 */ /* 0x0022a400080c017f */
[----:B--2---:R-:W-:Y:S05]  /*2d2b0*/  @!P6 NANOSLEEP.SYNCS 0x989680 ;  /* 0x009896800000e95d */ /* 0x004fea0003900000 */
[----:B------:R-:W2:Y:S02]  /*2d2c0*/  @!P6 SYNCS.PHASECHK.TRANS64 P6, [R116+URZ+0x28890], R128 ;  /* 0x028890807400e5a7 */ /* 0x000ea400080c007f */
[----:B--2---:R-:W-:Y:S05]  /*2d2d0*/  @!P6 BRA `(.L_x_1310) ;  /* 0xfffffffc00f0e947 */ /* 0x004fea000383ffff */
[----:B------:R-:W-:Y:S05]  /*2d2e0*/  BRA `(.L_x_1653) ;  /* 0xfffffd5800d87947 */ /* 0x000fea000383ffff */
.L_x_1336:
[----:B0-----:R0:W1:Y:S02]  /*2d2f0*/  SYNCS.PHASECHK.TRANS64.TRYWAIT P3, [R116+URZ+0x28890], R128 ;  /* 0x02889080740075a7 */ /* 0x001064000806017f */
[----:B-1----:R-:W-:Y:S05]  /*2d300*/  @!P3 NANOSLEEP.SYNCS 0x989680 ;  /* 0x009896800000b95d */ /* 0x002fea0003900000 */
[----:B------:R-:W1:Y:S02]  /*2d310*/  @!P3 SYNCS.PHASECHK.TRANS64 P3, [R116+URZ+0x28890], R128 ;  /* 0x028890807400b5a7 */ /* 0x000e64000806007f */
[----:B-1----:R-:W-:Y:S05]  /*2d320*/  @!P3 BRA `(.L_x_1336) ;  /* 0xfffffffc00f0b947 */ /* 0x002fea000383ffff */
[----:B------:R-:W-:Y:S05]  /*2d330*/  BRA `(.L_x_1654) ;  /* 0xfffffd8c003c7947 */ /* 0x000fea000383ffff */
.L_x_1349:
[----:B0-----:R0:W1:Y:S02]  /*2d340*/  SYNCS.PHASECHK.TRANS64.TRYWAIT P2, [R116+URZ+0x28890], R128 ;  /* 0x02889080740075a7 */ /* 0x001064000804017f */
[----:B-1----:R-:W-:Y:S05]  /*2d350*/  @!P2 NANOSLEEP.SYNCS 0x989680 ;  /* 0x009896800000a95d */ /* 0x002fea0003900000 */
[----:B------:R-:W1:Y:S02]  /*2d360*/  @!P2 SYNCS.PHASECHK.TRANS64 P2, [R116+URZ+0x28890], R128 ;  /* 0x028890807400a5a7 */ /* 0x000e64000804007f */
[----:B-1----:R-:W-:Y:S05]  /*2d370*/  @!P2 BRA `(.L_x_1349) ;  /* 0xfffffffc00f0a947 */ /* 0x002fea000383ffff */
[----:B------:R-:W-:Y:S05]  /*2d380*/  BRA `(.L_x_1655) ;  /* 0xfffffdbc00147947 */ /* 0x000fea000383ffff */
.L_x_1357:
[----:B-1----:R1:W2:Y:S02]  /*2d390*/  SYNCS.PHASECHK.TRANS64.TRYWAIT P3, [R116+URZ+0x288b0], R128 ;  /* 0x0288b080740075a7 */ /* 0x0022a4000806017f */
[----:B--2---:R-:W-:Y:S05]  /*2d3a0*/  @!P3 NANOSLEEP.SYNCS 0x989680 ;  /* 0x009896800000b95d */ /* 0x004fea0003900000 */
[----:B------:R-:W2:Y:S02]  /*2d3b0*/  @!P3 SYNCS.PHASECHK.TRANS64 P3, [R116+URZ+0x288b0], R128 ;  /* 0x0288b0807400b5a7 */ /* 0x000ea4000806007f */
[----:B--2---:R-:W-:Y:S05]  /*2d3c0*/  @!P3 BRA `(.L_x_1357) ;  /* 0xfffffffc00f0b947 */ /* 0x004fea000383ffff */
[----:B------:R-:W-:Y:S05]  /*2d3d0*/  BRA `(.L_x_1656) ;  /* 0xfffffdc000747947 */ /* 0x000fea000383ffff */
.L_x_1375:
[----:B------:R-:W0:Y:S01]  /*2d3e0*/  S2R R2, SR_TID.X ;  /* 0x0000000000027919 */ /* 0x000e220000002100 */
[----:B------:R-:W-:Y:S01]  /*2d3f0*/  BSSY B0, `(.L_x_1657) ;  /* 0x000000c000007945 */ /* 0x000fe20003800000 */
[----:B------:R-:W-:Y:S02]  /*2d400*/  IMAD.MOV.U32 R12, RZ, RZ, RZ ;  /* 0x000000ffff0c7224 */ /* 0x000fe400078e00ff */
[----:B------:R-:W-:Y:S02]  /*2d410*/  IMAD.MOV.U32 R11, RZ, RZ, 0x1f ;  /* 0x0000001fff0b7424 */ /* 0x000fe400078e00ff */
[----:B------:R-:W-:Y:S02]  /*2d420*/  IMAD.MOV.U32 R15, RZ, RZ, -0x1 ;  /* 0xffffffffff0f7424 */ /* 0x000fe400078e00ff */
[----:B0-----:R-:W-:-:S05]  /*2d430*/  VIADD R43, R2, 0xffffff80 ;  /* 0xffffff80022b7836 */ /* 0x001fca0000000000 */
[----:B------:R-:W-:-:S04]  /*2d440*/  SHF.R.S32.HI R2, RZ, 0x1f, R43 ;  /* 0x0000001fff027819 */ /* 0x000fc8000001142b */
[----:B------:R-:W-:-:S04]  /*2d450*/  LEA.HI R2, R2, R43, RZ, 0x7 ;  /* 0x0000002b02027211 */ /* 0x000fc800078f38ff */
[----:B------:R-:W-:-:S05]  /*2d460*/  SHF.R.S32.HI R2, RZ, 0x7, R2 ;  /* 0x00000007ff027819 */ /* 0x000fca0000011402 */
[----:B------:R-:W-:-:S07]  /*2d470*/  IMAD.MOV.U32 R13, RZ, RZ, R2 ;  /* 0x000000ffff0d7224 */ /* 0x000fce00078e0002 */
[----:B-----5:R-:W-:Y:S05]  /*2d480*/  WARPSYNC.COLLECTIVE R15, `(.L_x_1658) ;  /* 0x000000000f087348 */ /* 0x020fea0003c00000 */
[----:B------:R0:W1:Y:S02]  /*2d490*/  SHFL.IDX P6, R14, R13, R12, R11 ;  /* 0x0000000c0d0e7389 */ /* 0x00006400000c000b */
[----:B01---5:R-:W-:Y:S01]  /*2d4a0*/  ENDCOLLECTIVE ;  /* 0x000000000000791b */ /* 0x023fe20003800000 */
.L_x_1658:
[----:B------:R-:W-:Y:S05]  /*2d4b0*/  BSYNC B0 ;  /* 0x0000000000007941 */ /* 0x000fea0003800000 */
.L_x_1657:
[----:B------:R-:W-:Y:S01]  /*2d4c0*/  IMAD.MOV.U32 R218, RZ, RZ, R14 ;  /* 0x000000ffffda7224 */ /* 0x000fe200078e000e */
[----:B------:R-:W-:Y:S06]  /*2d4d0*/  BRA `(.L_x_1659) ;  /* 0xfffffdcc008c7947 */ /* 0x000fec000383ffff */
.L_x_1387:
[----:B------:R-:W-:Y:S01]  /*2d4e0*/  BSSY B1, `(.L_x_1660) ;  /* 0x0000008000017945 */ /* 0x000fe20003800000 */
[----:B------:R-:W-:Y:S02]  /*2d4f0*/  IMAD.MOV.U32 R13, RZ, RZ, R6 ;  /* 0x000000ffff0d7224 */ /* 0x000fe400078e0006 */
[----:B------:R-:W-:Y:S02]  /*2d500*/  IMAD.MOV.U32 R12, RZ, RZ, RZ ;  /* 0x000000ffff0c7224 */ /* 0x000fe400078e00ff */
[----:B------:R-:W-:Y:S02]  /*2d510*/  IMAD.MOV.U32 R11, RZ, RZ, 0x1c1f ;  /* 0x00001c1fff0b7424 */ /* 0x000fe400078e00ff */
[----:B------:R-:W-:-:S07]  /*2d520*/  IMAD.MOV.U32 R15, RZ, RZ, -0x1 ;  /* 0xffffffffff0f7424 */ /* 0x000fce00078e00ff */
[----:B------:R-:W-:Y:S05]  /*2d530*/  WARPSYNC.COLLECTIVE R15, `(.L_x_1661) ;  /* 0x000000000f087348 */ /* 0x000fea0003c00000 */
[----:B------:R0:W1:Y:S02]  /*2d540*/  SHFL.IDX P6, R14, R13, R12, R11 ;  /* 0x0000000c0d0e7389 */ /* 0x00006400000c000b */
[----:B01----:R-:W-:Y:S01]  /*2d550*/  ENDCOLLECTIVE ;  /* 0x000000000000791b */ /* 0x003fe20003800000 */
.L_x_1661:
[----:B------:R-:W-:Y:S05]  /*2d560*/  BSYNC B1 ;  /* 0x0000000000017941 */ /* 0x000fea0003800000 */
.L_x_1660:
[----:B------:R-:W-:Y:S02]  /*2d570*/  IMAD.MOV.U32 R13, RZ, RZ, R5 ;  /* 0x000000ffff0d7224 */ /* 0x000fe400078e0005 */
[----:B------:R-:W-:Y:S02]  /*2d580*/  IMAD.MOV.U32 R12, RZ, RZ, RZ ;  /* 0x000000ffff0c7224 */ /* 0x000fe400078e00ff */
[----:B------:R-:W-:Y:S02]  /*2d590*/  IMAD.MOV.U32 R11, RZ, RZ, 0x1c1f ;  /* 0x00001c1fff0b7424 */ /* 0x000fe400078e00ff */
[----:B------:R-:W-:Y:S02]  /*2d5a0*/  IMAD.MOV.U32 R15, RZ, RZ, -0x1 ;  /* 0xffffffffff0f7424 */ /* 0x000fe400078e00ff */
[----:B------:R-:W-:-:S07]  /*2d5b0*/  IMAD.MOV.U32 R0, RZ, RZ, R14 ;  /* 0x000000ffff007224 */ /* 0x000fce00078e000e */
[----:B------:R-:W-:Y:S05]  /*2d5c0*/  WARPSYNC.COLLECTIVE R15, `(.L_x_1662) ;  /* 0x000000000f087348 */ /* 0x000fea0003c00000 */
[----:B------:R0:W1:Y:S02]  /*2d5d0*/  SHFL.IDX P6, R14, R13, R12, R11 ;  /* 0x0000000c0d0e7389 */ /* 0x00006400000c000b */
[----:B01----:R-:W-:Y:S01]  /*2d5e0*/  ENDCOLLECTIVE ;  /* 0x000000000000791b */ /* 0x003fe20003800000 */
.L_x_1662:
[----:B------:R-:W-:Y:S02]  /*2d5f0*/  IMAD.MOV.U32 R13, RZ, RZ, R8 ;  /* 0x000000ffff0d7224 */ /* 0x000fe400078e0008 */
[----:B------:R-:W-:-:S07]  /*2d600*/  IMAD.MOV.U32 R3, RZ, RZ, R14 ;  /* 0x000000ffff037224 */ /* 0x000fce00078e000e */
[----:B------:R-:W-:Y:S05]  /*2d610*/  WARPSYNC.COLLECTIVE R15, `(.L_x_1663) ;  /* 0x000000000f087348 */ /* 0x000fea0003c00000 */
[----:B------:R0:W1:Y:S02]  /*2d620*/  SHFL.IDX P6, R14, R13, R12, R11 ;  /* 0x0000000c0d0e7389 */ /* 0x00006400000c000b */
[----:B01----:R-:W-:Y:S01]  /*2d630*/  ENDCOLLECTIVE ;  /* 0x000000000000791b */ /* 0x003fe20003800000 */
.L_x_1663:
[----:B------:R-:W-:Y:S02]  /*2d640*/  IMAD.MOV.U32 R13, RZ, RZ, R7 ;  /* 0x000000ffff0d7224 */ /* 0x000fe400078e0007 */
[----:B------:R-:W-:-:S07]  /*2d650*/  IMAD.MOV.U32 R4, RZ, RZ, R14 ;  /* 0x000000ffff047224 */ /* 0x000fce00078e000e */
[----:B------:R-:W-:Y:S05]  /*2d660*/  WARPSYNC.COLLECTIVE R15, `(.L_x_1664) ;  /* 0x000000000f087348 */ /* 0x000fea0003c00000 */
[----:B------:R0:W1:Y:S02]  /*2d670*/  SHFL.IDX P6, R14, R13, R12, R11 ;  /* 0x0000000c0d0e7389 */ /* 0x00006400000c000b */
[----:B01----:R-:W-:Y:S01]  /*2d680*/  ENDCOLLECTIVE ;  /* 0x000000000000791b */ /* 0x003fe20003800000 */
.L_x_1664:
[----:B------:R-:W-:Y:S05]  /*2d690*/  BRA `(.L_x_1665) ;  /* 0xfffffdd400a47947 */ /* 0x000fea000383ffff */
.L_x_1390:
[----:B------:R-:W-:Y:S01]  /*2d6a0*/  BSSY B1, `(.L_x_1666) ;  /* 0x0000008000017945 */ /* 0x000fe20003800000 */
[----:B------:R-:W-:Y:S02]  /*2d6b0*/  IMAD.MOV.U32 R13, RZ, RZ, R6 ;  /* 0x000000ffff0d7224 */ /* 0x000fe400078e0006 */
[----:B------:R-:W-:Y:S02]  /*2d6c0*/  IMAD.MOV.U32 R12, RZ, RZ, 0x1 ;  /* 0x00000001ff0c7424 */ /* 0x000fe400078e00ff */
[----:B------:R-:W-:Y:S02]  /*2d6d0*/  IMAD.MOV.U32 R11, RZ, RZ, 0x1c1f ;  /* 0x00001c1fff0b7424 */ /* 0x000fe400078e00ff */
[----:B------:R-:W-:-:S07]  /*2d6e0*/  IMAD.MOV.U32 R15, RZ, RZ, -0x1 ;  /* 0xffffffffff0f7424 */ /* 0x000fce00078e00ff */
[----:B0-2345:R-:W-:Y:S05]  /*2d6f0*/  WARPSYNC.COLLECTIVE R15, `(.L_x_1667) ;  /* 0x000000000f087348 */ /* 0x03dfea0003c00000 */
[----:B----4-:R1:W4:Y:S02]  /*2d700*/  SHFL.IDX P6, R14, R13, R12, R11 ;  /* 0x0000000c0d0e7389 */ /* 0x01032400000c000b */
[----:B012345:R-:W-:Y:S01]  /*2d710*/  ENDCOLLECTIVE ;  /* 0x000000000000791b */ /* 0x03ffe20003800000 */
.L_x_1667:
[----:B------:R-:W-:Y:S05]  /*2d720*/  BSYNC B1 ;  /* 0x0000000000017941 */ /* 0x000fea0003800000 */
.L_x_1666:
[----:B------:R-:W-:Y:S02]  /*2d730*/  IMAD.MOV.U32 R13, RZ, RZ, R5 ;  /* 0x000000ffff0d7224 */ /* 0x000fe400078e0005 */
[----:B------:R-:W-:Y:S02]  /*2d740*/  IMAD.MOV.U32 R12, RZ, RZ, 0x1 ;  /* 0x00000001ff0c7424 */ /* 0x000fe400078e00ff */
[----:B------:R-:W-:Y:S02]  /*2d750*/  IMAD.MOV.U32 R11, RZ, RZ, 0x1c1f ;  /* 0x00001c1fff0b7424 */ /* 0x000fe400078e00ff */
[----:B------:R-:W-:Y:S02]  /*2d760*/  IMAD.MOV.U32 R15, RZ, RZ, -0x1 ;  /* 0xffffffffff0f7424 */ /* 0x000fe400078e00ff */
[----:B------:R-:W-:-:S07]  /*2d770*/  IMAD.MOV.U32 R0, RZ, RZ, R14 ;  /* 0x000000ffff007224 */ /* 0x000fce00078e000e */
[----:B------:R-:W-:Y:S05]  /*2d780*/  WARPSYNC.COLLECTIVE R15, `(.L_x_1668) ;  /* 0x000000000f087348 */ /* 0x000fea0003c00000 */
[----:B------:R0:W1:Y:S02]  /*2d790*/  SHFL.IDX P6, R14, R13, R12, R11 ;  /* 0x0000000c0d0e7389 */ /* 0x00006400000c000b */
[----:B01----:R-:W-:Y:S01]  /*2d7a0*/  ENDCOLLECTIVE ;  /* 0x000000000000791b */ /* 0x003fe20003800000 */
.L_x_1668:
[----:B------:R-:W-:Y:S02]  /*2d7b0*/  IMAD.MOV.U32 R13, RZ, RZ, R8 ;  /* 0x000000ffff0d7224 */ /* 0x000fe400078e0008 */
[----:B------:R-:W-:-:S07]  /*2d7c0*/  IMAD.MOV.U32 R3, RZ, RZ, R14 ;  /* 0x000000ffff037224 */ /* 0x000fce00078e000e */
[----:B------:R-:W-:Y:S05]  /*2d7d0*/  WARPSYNC.COLLECTIVE R15, `(.L_x_1669) ;  /* 0x000000000f087348 */ /* 0x000fea0003c00000 */
[----:B------:R0:W1:Y:S02]  /*2d7e0*/  SHFL.IDX P6, R14, R13, R12, R11 ;  /* 0x0000000c0d0e7389 */ /* 0x00006400000c000b */
[----:B01----:R-:W-:Y:S01]  /*2d7f0*/  ENDCOLLECTIVE ;  /* 0x000000000000791b */ /* 0x003fe20003800000 */
.L_x_1669:
[----:B------:R-:W-:Y:S02]  /*2d800*/  IMAD.MOV.U32 R13, RZ, RZ, R7 ;  /* 0x000000ffff0d7224 */ /* 0x000fe400078e0007 */
[----:B------:R-:W-:-:S07]  /*2d810*/  IMAD.MOV.U32 R4, RZ, RZ, R14 ;  /* 0x000000ffff047224 */ /* 0x000fce00078e000e */
[----:B------:R-:W-:Y:S05]  /*2d820*/  WARPSYNC.COLLECTIVE R15, `(.L_x_1670) ;  /* 0x000000000f087348 */ /* 0x000fea0003c00000 */
[----:B------:R0:W1:Y:S02]  /*2d830*/  SHFL.IDX P6, R14, R13, R12, R11 ;  /* 0x0000000c0d0e7389 */ /* 0x00006400000c000b */
[----:B01----:R-:W-:Y:S01]  /*2d840*/  ENDCOLLECTIVE ;  /* 0x000000000000791b */ /* 0x003fe20003800000 */
.L_x_1670:
[----:B------:R-:W-:Y:S05]  /*2d850*/  BRA `(.L_x_1671) ;  /* 0xfffffdd400c47947 */ /* 0x000fea000383ffff */
.L_x_1394:
[----:B0-----:R0:W1:Y:S02]  /*2d860*/  SYNCS.PHASECHK.TRANS64.TRYWAIT P0, [R17+URZ+0x28800], R6 ;  /* 0x02880006110075a7 */ /* 0x001064000800017f */
[----:B-1----:R-:W-:Y:S05]  /*2d870*/  @!P0 NANOSLEEP.SYNCS 0x989680 ;  /* 0x009896800000895d */ /* 0x002fea0003900000 */
[----:B------:R-:W1:Y:S02]  /*2d880*/  @!P0 SYNCS.PHASECHK.TRANS64 P0, [R17+URZ+0x28800], R6 ;  /* 0x02880006110085a7 */ /* 0x000e64000800007f */
[----:B-1----:R-:W-:Y:S05]  /*2d890*/  @!P0 BRA `(.L_x_1394) ;  /* 0xfffffffc00f08947 */ /* 0x002fea000383ffff */
[----:B------:R-:W-:Y:S05]  /*2d8a0*/  BRA `(.L_x_1672) ;  /* 0xfffffdd8006c7947 */ /* 0x000fea000383ffff */
.L_x_1402:
[----:B------:R-:W0:Y:S01]  /*2d8b0*/  LDC R37, c[0x0][0x3f4] ;  /* 0x0000fd00ff257b82 */ /* 0x000e220000000800 */
[----:B------:R-:W-:Y:S01]  /*2d8c0*/  BSSY B1, `(.L_x_1673) ;  /* 0x0000008000017945 */ /* 0x000fe20003800000 */
[----:B------:R-:W-:Y:S02]  /*2d8d0*/  IMAD.MOV.U32 R13, RZ, RZ, R10 ;  /* 0x000000ffff0d7224 */ /* 0x000fe400078e000a */
[----:B------:R-:W-:Y:S02]  /*2d8e0*/  IMAD.MOV.U32 R12, RZ, RZ, RZ ;  /* 0x000000ffff0c7224 */ /* 0x000fe400078e00ff */
[----:B------:R-:W-:Y:S02]  /*2d8f0*/  IMAD.MOV.U32 R11, RZ, RZ, 0x1c1f ;  /* 0x00001c1fff0b7424 */ /* 0x000fe400078e00ff */
[----:B------:R-:W-:-:S07]  /*2d900*/  IMAD.MOV.U32 R15, RZ, RZ, -0x1 ;  /* 0xffffffffff0f7424 */ /* 0x000fce00078e00ff */
[----:B0-----:R-:W-:Y:S05]  /*2d910*/  WARPSYNC.COLLECTIVE R15, `(.L_x_1674) ;  /* 0x000000000f087348 */ /* 0x001fea0003c00000 */
[----:B------:R1:W2:Y:S02]  /*2d920*/  SHFL.IDX P6, R14, R13, R12, R11 ;  /* 0x0000000c0d0e7389 */ /* 0x0002a400000c000b */
[----:B012---:R-:W-:Y:S01]  /*2d930*/  ENDCOLLECTIVE ;  /* 0x000000000000791b */ /* 0x007fe20003800000 */
.L_x_1674:
[----:B------:R-:W-:Y:S05]  /*2d940*/  BSYNC B1 ;  /* 0x0000000000017941 */ /* 0x000fea0003800000 */
.L_x_1673:
[----:B------:R-:W-:Y:S01]  /*2d950*/  IMAD.MOV.U32 R13, RZ, RZ, R29 ;  /* 0x000000ffff0d7224 */ /* 0x000fe200078e001d */
[----:B------:R-:W-:Y:S01]  /*2d960*/  ISETP.GE.AND P0, PT, R18, R37, PT ;  /* 0x000000251200720c */ /* 0x000fe20003f06270 */
[----:B------:R-:W-:Y:S02]  /*2d970*/  IMAD.MOV.U32 R12, RZ, RZ, RZ ;  /* 0x000000ffff0c7224 */ /* 0x000fe400078e00ff */
[----:B------:R-:W-:Y:S02]  /*2d980*/  IMAD.MOV.U32 R11, RZ, RZ, 0x1c1f ;  /* 0x00001c1fff0b7424 */ /* 0x000fe400078e00ff */
[----:B------:R-:W-:Y:S02]  /*2d990*/  IMAD.MOV.U32 R15, RZ, RZ, -0x1 ;  /* 0xffffffffff0f7424 */ /* 0x000fe400078e00ff */
[----:B------:R-:W-:Y:S02]  /*2d9a0*/  IMAD.MOV.U32 R3, RZ, RZ, R14 ;  /* 0x000000ffff037224 */ /* 0x000fe400078e000e */
[----:B------:R-:W-:-:S07]  /*2d9b0*/  IMAD R30, R214, R9, RZ ;  /* 0x00000009d61e7224 */ /* 0x000fce00078e02ff */
[----:B------:R-:W-:Y:S05]  /*2d9c0*/  WARPSYNC.COLLECTIVE R15, `(.L_x_1675) ;  /* 0x000000000f087348 */ /* 0x000fea0003c00000 */
[----:B------:R0:W1:Y:S02]  /*2d9d0*/  SHFL.IDX P6, R14, R13, R12, R11 ;  /* 0x0000000c0d0e7389 */ /* 0x00006400000c000b */
[----:B01----:R-:W-:Y:S01]  /*2d9e0*/  ENDCOLLECTIVE ;  /* 0x000000000000791b */ /* 0x003fe20003800000 */
.L_x_1675:
[----:B------:R-:W-:Y:S01]  /*2d9f0*/  ISETP.GE.OR P1, PT, R39, R30, P0 ;  /* 0x0000001e2700720c */ /* 0x000fe20000726670 */
[----:B------:R-:W-:Y:S02]  /*2da00*/  IMAD.MOV.U32 R13, RZ, RZ, R31 ;  /* 0x000000ffff0d7224 */ /* 0x000fe400078e001f */
[----:B------:R-:W-:-:S10]  /*2da10*/  IMAD.MOV.U32 R5, RZ, RZ, R14 ;  /* 0x000000ffff057224 */ /* 0x000fd400078e000e */
[----:B------:R-:W-:Y:S05]  /*2da20*/  WARPSYNC.COLLECTIVE R15, `(.L_x_1676) ;  /* 0x000000000f087348 */ /* 0x000fea0003c00000 */
[----:B------:R0:W1:Y:S02]  /*2da30*/  SHFL.IDX P6, R14, R13, R12, R11 ;  /* 0x0000000c0d0e7389 */ /* 0x00006400000c000b */
[----:B01----:R-:W-:Y:S01]  /*2da40*/  ENDCOLLECTIVE ;  /* 0x000000000000791b */ /* 0x003fe20003800000 */
.L_x_1676:
[----:B------:R-:W-:-:S05]  /*2da50*/  @!P1 IADD3 R0, P2, R18, R5, RZ ;  /* 0x0000000512009210 */ /* 0x000fca0007f5e0ff */
[----:B------:R-:W-:Y:S02]  /*2da60*/  @!P1 IMAD.X R5, R3, 0x1, R19, P2 ;  /* 0x0000000103059824 */ /* 0x000fe400010e0613 */
[----:B------:R-:W-:Y:S02]  /*2da70*/  @!P1 IMAD.MOV.U32 R4, RZ, RZ, R0 ;  /* 0x000000ffff049224 */ /* 0x000fe400078e0000 */
[----:B------:R-:W-:Y:S02]  /*2da80*/  IMAD.MOV.U32 R13, RZ, RZ, R28 ;  /* 0x000000ffff0d7224 */ /* 0x000fe400078e001c */
[----:B------:R-:W-:-:S07]  /*2da90*/  IMAD.MOV.U32 R7, RZ, RZ, R14 ;  /* 0x000000ffff077224 */ /* 0x000fce00078e000e */
[----:B------:R-:W-:Y:S05]  /*2daa0*/  WARPSYNC.COLLECTIVE R15, `(.L_x_1677) ;  /* 0x000000000f087348 */ /* 0x000fea0003c00000 */
[----:B------:R0:W1:Y:S02]  /*2dab0*/  SHFL.IDX P6, R14, R13, R12, R11 ;  /* 0x0000000c0d0e7389 */ /* 0x00006400000c000b */
[----:B01----:R-:W-:Y:S01]  /*2dac0*/  ENDCOLLECTIVE ;  /* 0x000000000000791b */ /* 0x003fe20003800000 */
.L_x_1677:
[----:B------:R-:W-:-:S05]  /*2dad0*/  @!P1 IADD3 R14, P3, R18, R14, RZ ;  /* 0x0000000e120e9210 */ /* 0x000fca0007f7e0ff */
[----:B------:R-:W-:Y:S02]  /*2dae0*/  @!P1 IMAD.X R3, R7, 0x1, R19, P3 ;  /* 0x0000000107039824 */ /* 0x000fe400018e0613 */
[----:B------:R-:W-:Y:S01]  /*2daf0*/  @!P1 IMAD.MOV.U32 R32, RZ, RZ, R14 ;  /* 0x000000ffff209224 */ /* 0x000fe200078e000e */
[----:B------:R-:W5:Y:S01]  /*2db00*/  @!P1 LD.E.128 R4, desc[UR38][R4.64] ;  /* 0x0000002604049980 */ /* 0x000f62000c101d00 */
[----:B------:R-:W-:-:S06]  /*2db10*/  @!P1 IMAD.MOV.U32 R33, RZ, RZ, R3 ;  /* 0x000000ffff219224 */ /* 0x000fcc00078e0003 */
[----:B------:R-:W5:Y:S01]  /*2db20*/  @!P1 LD.E.128 R32, desc[UR38][R32.64] ;  /* 0x0000002620209980 */ /* 0x000f62000c101d00 */
[----:B------:R-:W-:Y:S01]  /*2db30*/  IMAD.MOV.U32 R13, RZ, RZ, R10 ;  /* 0x000000ffff0d7224 */ /* 0x000fe200078e000a */
[----:B------:R-:W-:Y:S01]  /*2db40*/  CS2R R26, SRZ ;  /* 0x00000000001a7805 */ /* 0x000fe2000001ff00 */
[----:B------:R-:W-:Y:S01]  /*2db50*/  IMAD.MOV.U32 R12, RZ, RZ, 0x1 ;  /* 0x00000001ff0c7424 */ /* 0x000fe200078e00ff */
[----:B------:R-:W-:Y:S02]  /*2db60*/  CS2R R24, SRZ ;  /* 0x0000000000187805 */ /* 0x000fe4000001ff00 */
[----:B------:R-:W-:Y:S02]  /*2db70*/  CS2R R20, SRZ ;  /* 0x0000000000147805 */ /* 0x000fe4000001ff00 */
[----:B------:R-:W-:-:S07]  /*2db80*/  CS2R R8, SRZ ;  /* 0x0000000000087805 */ /* 0x000fce000001ff00 */
[----:B-----5:R-:W-:Y:S05]  /*2db90*/  WARPSYNC.COLLECTIVE R15, `(.L_x_1678) ;  /* 0x000000000f087348 */ /* 0x020fea0003c00000 */
[----:B------:R0:W1:Y:S02]  /*2dba0*/  SHFL.IDX P6, R14, R13, R12, R11 ;  /* 0x0000000c0d0e7389 */ /* 0x00006400000c000b */
[----:B01---5:R-:W-:Y:S01]  /*2dbb0*/  ENDCOLLECTIVE ;  /* 0x000000000000791b */ /* 0x023fe20003800000 */
.L_x_1678:
[----:B------:R-:W-:Y:S02]  /*2dbc0*/  IMAD.MOV.U32 R13, RZ, RZ, R29 ;  /* 0x000000ffff0d7224 */ /* 0x000fe400078e001d */
[----:B------:R-:W-:-:S07]  /*2dbd0*/  IMAD.MOV.U32 R3, RZ, RZ, R14 ;  /* 0x000000ffff037224 */ /* 0x000fce00078e000e */
[----:B------:R-:W-:Y:S05]  /*2dbe0*/  WARPSYNC.COLLECTIVE R15, `(.L_x_1679) ;  /* 0x000000000f087348 */ /* 0x000fea0003c00000 */
[----:B------:R0:W1:Y:S02]  /*2dbf0*/  SHFL.IDX P6, R14, R13, R12, R11 ;  /* 0x0000000c0d0e7389 */ /* 0x00006400000c000b */
[----:B01----:R-:W-:Y:S01]  /*2dc00*/  ENDCOLLECTIVE ;  /* 0x000000000000791b */ /* 0x003fe20003800000 */
.L_x_1679:
[----:B------:R-:W-:Y:S02]  /*2dc10*/  IMAD.MOV.U32 R13, RZ, RZ, R31 ;  /* 0x000000ffff0d7224 */ /* 0x000fe400078e001f */
[----:B------:R-:W-:-:S07]  /*2dc20*/  IMAD.MOV.U32 R29, RZ, RZ, R14 ;  /* 0x000000ffff1d7224 */ /* 0x000fce00078e000e */
[----:B------:R-:W-:Y:S05]  /*2dc30*/  WARPSYNC.COLLECTIVE R15, `(.L_x_1680) ;  /* 0x000000000f087348 */ /* 0x000fea0003c00000 */
[----:B------:R0:W1:Y:S02]  /*2dc40*/  SHFL.IDX P6, R14, R13, R12, R11 ;  /* 0x0000000c0d0e7389 */ /* 0x00006400000c000b */
[----:B01----:R-:W-:Y:S01]  /*2dc50*/  ENDCOLLECTIVE ;  /* 0x000000000000791b */ /* 0x003fe20003800000 */
.L_x_1680:
[----:B------:R-:W-:Y:S02]  /*2dc60*/  IMAD.MOV.U32 R13, RZ, RZ, R28 ;  /* 0x000000ffff0d7224 */ /* 0x000fe400078e001c */
[----:B------:R-:W-:-:S07]  /*2dc70*/  IMAD.MOV.U32 R31, RZ, RZ, R14 ;  /* 0x000000ffff1f7224 */ /* 0x000fce00078e000e */
[----:B------:R-:W-:Y:S05]  /*2dc80*/  WARPSYNC.COLLECTIVE R15, `(.L_x_1681) ;  /* 0x000000000f087348 */ /* 0x000fea0003c00000 */
[----:B------:R0:W1:Y:S02]  /*2dc90*/  SHFL.IDX P6, R14, R13, R12, R11 ;  /* 0x0000000c0d0e7389 */ /* 0x00006400000c000b */
[----:B01----:R-:W-:Y:S01]  /*2dca0*/  ENDCOLLECTIVE ;  /* 0x000000000000791b */ /* 0x003fe20003800000 */
.L_x_1681:
[----:B------:R-:W-:Y:S02]  /*2dcb0*/  @!P1 IMAD.MOV.U32 R26, RZ, RZ, R4 ;  /* 0x000000ffff1a9224 */ /* 0x000fe400078e0004 */
[----:B------:R-:W-:Y:S01]  /*2dcc0*/  @!P1 IMAD.MOV.U32 R27, RZ, RZ, R5 ;  /* 0x000000ffff1b9224 */ /* 0x000fe200078e0005 */
[----:B------:R-:W-:Y:S01]  /*2dcd0*/  CS2R R4, SRZ ;  /* 0x0000000000047805 */ /* 0x000fe2000001ff00 */
[----:B------:R-:W-:Y:S02]  /*2dce0*/  @!P1 IMAD.MOV.U32 R24, RZ, RZ, R6 ;  /* 0x000000ffff189224 */ /* 0x000fe400078e0006 */
[----:B------:R-:W-:Y:S02]  /*2dcf0*/  @!P1 IMAD.MOV.U32 R25, RZ, RZ, R7 ;  /* 0x000000ffff199224 */ /* 0x000fe400078e0007 */
[----:B------:R-:W-:Y:S02]  /*2dd00*/  @!P1 IMAD.MOV.U32 R20, RZ, RZ, R32 ;  /* 0x000000ffff149224 */ /* 0x000fe400078e0020 */
[----:B------:R-:W-:-:S02]  /*2dd10*/  @!P1 IMAD.MOV.U32 R21, RZ, RZ, R33 ;  /* 0x000000ffff159224 */ /* 0x000fc400078e0021 */
[----:B------:R-:W-:Y:S02]  /*2dd20*/  @!P1 IMAD.MOV.U32 R8, RZ, RZ, R34 ;  /* 0x000000ffff089224 */ /* 0x000fe400078e0022 */
[----:B------:R-:W-:Y:S01]  /*2dd30*/  @!P1 IMAD.MOV.U32 R9, RZ, RZ, R35 ;  /* 0x000000ffff099224 */ /* 0x000fe200078e0023 */
[----:B------:R-:W-:Y:S06]  /*2dd40*/  BRA `(.L_x_1682) ;  /* 0xfffffdf800187947 */ /* 0x000fec000383ffff */
.L_x_1406:
[----:B0-----:R0:W1:Y:S02]  /*2dd50*/  SYNCS.PHASECHK.TRANS64.TRYWAIT P1, [R17+URZ+0x28800], R0 ;  /* 0x02880000110075a7 */ /* 0x001064000802017f */
[----:B-1----:R-:W-:Y:S05]  /*2dd60*/  @!P1 NANOSLEEP.SYNCS 0x989680 ;  /* 0x009896800000995d */ /* 0x002fea0003900000 */
[----:B------:R-:W1:Y:S02]  /*2dd70*/  @!P1 SYNCS.PHASECHK.TRANS64 P1, [R17+URZ+0x28800], R0 ;  /* 0x02880000110095a7 */ /* 0x000e64000802007f */
[----:B-1----:R-:W-:Y:S05]  /*2dd80*/  @!P1 BRA `(.L_x_1406) ;  /* 0xfffffffc00f09947 */ /* 0x002fea000383ffff */
[----:B------:R-:W-:Y:S05]  /*2dd90*/  BRA `(.L_x_1683) ;  /* 0xfffffdf8007c7947 */ /* 0x000fea000383ffff */
.L_x_1412:
[----:B-1----:R1:W2:Y:S02]  /*2dda0*/  SYNCS.PHASECHK.TRANS64.TRYWAIT P1, [R20+URZ+0x28830], R3 ;  /* 0x02883003140075a7 */ /* 0x0022a4000802017f */
[----:B--2---:R-:W-:Y:S05]  /*2ddb0*/  @!P1 NANOSLEEP.SYNCS 0x989680 ;  /* 0x009896800000995d */ /* 0x004fea0003900000 */
[----:B------:R-:W2:Y:S02]  /*2ddc0*/  @!P1 SYNCS.PHASECHK.TRANS64 P1, [R20+URZ+0x28830], R3 ;  /* 0x02883003140095a7 */ /* 0x000ea4000802007f */
[----:B--2---:R-:W-:Y:S05]  /*2ddd0*/  @!P1 BRA `(.L_x_1412) ;  /* 0xfffffffc00f09947 */ /* 0x004fea000383ffff */
[----:B------:R-:W-:Y:S05]  /*2dde0*/  BRA `(.L_x_1411) ;  /* 0xfffffe1800a47947 */ /* 0x000fea000383ffff */
.L_x_1430:
[----:B-1----:R1:W2:Y:S02]  /*2ddf0*/  SYNCS.PHASECHK.TRANS64.TRYWAIT P2, [R15+URZ+0x28830], R14 ;  /* 0x0288300e0f0075a7 */ /* 0x0022a4000804017f */
[----:B--2---:R-:W-:Y:S05]  /*2de00*/  @!P2 NANOSLEEP.SYNCS 0x989680 ;  /* 0x009896800000a95d */ /* 0x004fea0003900000 */
[----:B------:R-:W2:Y:S02]  /*2de10*/  @!P2 SYNCS.PHASECHK.TRANS64 P2, [R15+URZ+0x28830], R14 ;  /* 0x0288300e0f00a5a7 */ /* 0x000ea4000804007f */
[----:B--2---:R-:W-:Y:S05]  /*2de20*/  @!P2 BRA `(.L_x_1430) ;  /* 0xfffffffc00f0a947 */ /* 0x004fea000383ffff */
[----:B------:R-:W-:Y:S05]  /*2de30*/  BRA `(.L_x_1429) ;  /* 0xfffffe6800907947 */ /* 0x000fea000383ffff */
.L_x_1434:
[----:B-1----:R1:W2:Y:S02]  /*2de40*/  SYNCS.PHASECHK.TRANS64.TRYWAIT P1, [R15+URZ+0x28850], R14 ;  /* 0x0288500e0f0075a7 */ /* 0x0022a4000802017f */
[----:B--2---:R-:W-:Y:S05]  /*2de50*/  @!P1 NANOSLEEP.SYNCS 0x989680 ;  /* 0x009896800000995d */ /* 0x004fea0003900000 */
[----:B------:R-:W2:Y:S02]  /*2de60*/  @!P1 SYNCS.PHASECHK.TRANS64 P1, [R15+URZ+0x28850], R14 ;  /* 0x0288500e0f0095a7 */ /* 0x000ea4000802007f */
[----:B--2---:R-:W-:Y:S05]  /*2de70*/  @!P1 BRA `(.L_x_1434) ;  /* 0xfffffffc00f09947 */ /* 0x004fea000383ffff */
[----:B------:R-:W-:Y:S05]  /*2de80*/  BRA `(.L_x_1431) ;  /* 0xfffffe6c00547947 */ /* 0x000fea000383ffff */
.L_x_1454:
[----:B-1----:R1:W2:Y:S02]  /*2de90*/  SYNCS.PHASECHK.TRANS64.TRYWAIT P2, [R20+URZ+0x28830], R15 ;  /* 0x0288300f140075a7 */ /* 0x0022a4000804017f */
[----:B--2---:R-:W-:Y:S05]  /*2dea0*/  @!P2 NANOSLEEP.SYNCS 0x989680 ;  /* 0x009896800000a95d */ /* 0x004fea0003900000 */
[----:B------:R-:W2:Y:S02]  /*2deb0*/  @!P2 SYNCS.PHASECHK.TRANS64 P2, [R20+URZ+0x28830], R15 ;  /* 0x0288300f1400a5a7 */ /* 0x000ea4000804007f */
[----:B--2---:R-:W-:Y:S05]  /*2dec0*/  @!P2 BRA `(.L_x_1454) ;  /* 0xfffffffc00f0a947 */ /* 0x004fea000383ffff */
[----:B------:R-:W-:Y:S05]  /*2ded0*/  BRA `(.L_x_1453) ;  /* 0xfffffec000ec7947 */ /* 0x000fea000383ffff */
.L_x_1458:
[----:B-1----:R1:W2:Y:S02]  /*2dee0*/  SYNCS.PHASECHK.TRANS64.TRYWAIT P1, [R15+URZ+0x28850], R14 ;  /* 0x0288500e0f0075a7 */ /* 0x0022a4000802017f */
[----:B--2---:R-:W-:Y:S05]  /*2def0*/  @!P1 NANOSLEEP.SYNCS 0x989680 ;  /* 0x009896800000995d */ /* 0x004fea0003900000 */
[----:B------:R-:W2:Y:S02]  /*2df00*/  @!P1 SYNCS.PHASECHK.TRANS64 P1, [R15+URZ+0x28850], R14 ;  /* 0x0288500e0f0095a7 */ /* 0x000ea4000802007f */
[----:B--2---:R-:W-:Y:S05]  /*2df10*/  @!P1 BRA `(.L_x_1458) ;  /* 0xfffffffc00f09947 */ /* 0x004fea000383ffff */
[----:B------:R-:W-:Y:S05]  /*2df20*/  BRA `(.L_x_1455) ;  /* 0xfffffec400bc7947 */ /* 0x000fea000383ffff */
.L_x_1466:
[----:B-1----:R1:W2:Y:S02]  /*2df30*/  SYNCS.PHASECHK.TRANS64.TRYWAIT P2, [R20+URZ+0x28830], R15 ;  /* 0x0288300f140075a7 */ /* 0x0022a4000804017f */
[----:B--2---:R-:W-:Y:S05]  /*2df40*/  @!P2 NANOSLEEP.SYNCS 0x989680 ;  /* 0x009896800000a95d */ /* 0x004fea0003900000 */
[----:B------:R-:W2:Y:S02]  /*2df50*/  @!P2 SYNCS.PHASECHK.TRANS64 P2, [R20+URZ+0x28830], R15 ;  /* 0x0288300f1400a5a7 */ /* 0x000ea4000804007f */
[----:B--2---:R-:W-:Y:S05]  /*2df60*/  @!P2 BRA `(.L_x_1466) ;  /* 0xfffffffc00f0a947 */ /* 0x004fea000383ffff */
[----:B------:R-:W-:Y:S05]  /*2df70*/  BRA `(.L_x_1465) ;  /* 0xfffffef800407947 */ /* 0x000fea000383ffff */
.L_x_1470:
[----:B-1----:R1:W2:Y:S02]  /*2df80*/  SYNCS.PHASECHK.TRANS64.TRYWAIT P1, [R15+URZ+0x28850], R14 ;  /* 0x0288500e0f0075a7 */ /* 0x0022a4000802017f */
[----:B--2---:R-:W-:Y:S05]  /*2df90*/  @!P1 NANOSLEEP.SYNCS 0x989680 ;  /* 0x009896800000995d */ /* 0x004fea0003900000 */
[----:B------:R-:W2:Y:S02]  /*2dfa0*/  @!P1 SYNCS.PHASECHK.TRANS64 P1, [R15+URZ+0x28850], R14 ;  /* 0x0288500e0f0095a7 */ /* 0x000ea4000802007f */
[----:B--2---:R-:W-:Y:S05]  /*2dfb0*/  @!P1 BRA `(.L_x_1470) ;  /* 0xfffffffc00f09947 */ /* 0x004fea000383ffff */
[----:B------:R-:W-:Y:S05]  /*2dfc0*/  BRA `(.L_x_1467) ;  /* 0xfffffefc00107947 */ /* 0x000fea000383ffff */
.L_x_1484:
[----:B-1----:R1:W2:Y:S02]  /*2dfd0*/  SYNCS.PHASECHK.TRANS64.TRYWAIT P0, [R13+URZ+0x28850], R0 ;  /* 0x028850000d0075a7 */ /* 0x0022a4000800017f */
[----:B--2---:R-:W-:Y:S05]  /*2dfe0*/  @!P0 NANOSLEEP.SYNCS 0x989680 ;  /* 0x009896800000895d */ /* 0x004fea0003900000 */
[----:B------:R-:W2:Y:S02]  /*2dff0*/  @!P0 SYNCS.PHASECHK.TRANS64 P0, [R13+URZ+0x28850], R0 ;  /* 0x028850000d0085a7 */ /* 0x000ea4000800007f */
[----:B--2---:R-:W-:Y:S05]  /*2e000*/  @!P0 BRA `(.L_x_1484) ;  /* 0xfffffffc00f08947 */ /* 0x004fea000383ffff */
[----:B------:R-:W-:Y:S05]  /*2e010*/  BRA `(.L_x_1483) ;  /* 0xffffff4c00e07947 */ /* 0x000fea000383ffff */
.L_x_1488:
[----:B------:R-:W-:Y:S01]  /*2e020*/  IMAD.MOV.U32 R12, RZ, RZ, R0 ;  /* 0x000000ffff0c7224 */ /* 0x000fe200078e0000 */
[----:B------:R-:W-:Y:S01]  /*2e030*/  SEL R5, R37, R38, P0 ;  /* 0x0000002625057207 */ /* 0x000fe20000000000 */
[----:B------:R-:W-:Y:S01]  /*2e040*/  IMAD.MOV.U32 R11, RZ, RZ, 0x1c1f ;  /* 0x00001c1fff0b7424 */ /* 0x000fe200078e00ff */
[----:B------:R-:W-:Y:S01]  /*2e050*/  SEL R7, R38, R37, P0 ;  /* 0x0000002526077207 */ /* 0x000fe20000000000 */
[----:B------:R-:W-:Y:S01]  /*2e060*/  IMAD.MOV.U32 R15, RZ, RZ, -0x1 ;  /* 0xffffffffff0f7424 */ /* 0x000fe200078e00ff */
[----:B------:R-:W-:Y:S02]  /*2e070*/  SEL R9, R33, R34, P0 ;  /* 0x0000002221097207 */ /* 0x000fe40000000000 */
[----:B------:R-:W-:-:S07]  /*2e080*/  SEL R21, R34, R33, P0 ;  /* 0x0000002122157207 */ /* 0x000fce0000000000 */
[----:B-1----:R-:W-:Y:S05]  /*2e090*/  WARPSYNC.COLLECTIVE R15, `(.L_x_1684) ;  /* 0x000000000f087348 */ /* 0x002fea0003c00000 */
[----:B------:R0:W2:Y:S02]  /*2e0a0*/  SHFL.IDX P6, R14, R13, R12, R11 ;  /* 0x0000000c0d0e7389 */ /* 0x0000a400000c000b */
[----:B012---:R-:W-:Y:S01]  /*2e0b0*/  ENDCOLLECTIVE ;  /* 0x000000000000791b */ /* 0x007fe20003800000 */
.L_x_1684:
        /* <DEDUP_REMOVED lines=19> */
.L_x_1685:
        /* <DEDUP_REMOVED lines=19> */
.L_x_1686:
[----:B------:R-:W-:Y:S02]  /*2e320*/  SEL R4, R6, R3, P0 ;  /* 0x0000000306047207 */ /* 0x000fe40000000000 */
[----:B------:R-:W-:Y:S01]  /*2e330*/  SEL R6, R3, R6, P0 ;  /* 0x0000000603067207 */ /* 0x000fe20000000000 */
[----:B------:R-:W-:Y:S02]  /*2e340*/  IMAD.MOV.U32 R13, RZ, RZ, R7 ;  /* 0x000000ffff0d7224 */ /* 0x000fe400078e0007 */
[----:B------:R-:W-:Y:S02]  /*2e350*/  IMAD.MOV.U32 R12, RZ, RZ, R2 ;  /* 0x000000ffff0c7224 */ /* 0x000fe400078e0002 */
[----:B------:R-:W-:-:S07]  /*2e360*/  IMAD.MOV.U32 R10, RZ, RZ, R14 ;  /* 0x000000ffff0a7224 */ /* 0x000fce00078e000e */
[----:B------:R-:W-:Y:S05]  /*2e370*/  WARPSYNC.COLLECTIVE R15, `(.L_x_1687) ;  /* 0x000000000f087348 */ /* 0x000fea0003c00000 */
[----:B------:R0:W1:Y:S02]  /*2e380*/  SHFL.IDX P6, R14, R13, R12, R11 ;  /* 0x0000000c0d0e7389 */ /* 0x00006400000c000b */
[----:B01----:R-:W-:Y:S01]  /*2e390*/  ENDCOLLECTIVE ;  /* 0x000000000000791b */ /* 0x003fe20003800000 */
.L_x_1687:
[----:B------:R-:W-:Y:S02]  /*2e3a0*/  IMAD.MOV.U32 R13, RZ, RZ, R9 ;  /* 0x000000ffff0d7224 */ /* 0x000fe400078e0009 */
[----:B------:R-:W-:Y:S02]  /*2e3b0*/  IMAD.MOV.U32 R12, RZ, RZ, R0 ;  /* 0x000000ffff0c7224 */ /* 0x000fe400078e0000 */
[----:B------:R-:W-:-:S07]  /*2e3c0*/  IMAD.MOV.U32 R7, RZ, RZ, R14 ;  /* 0x000000ffff077224 */ /* 0x000fce00078e000e */
[----:B------:R-:W-:Y:S05]  /*2e3d0*/  WARPSYNC.COLLECTIVE R15, `(.L_x_1688) ;  /* 0x000000000f087348 */ /* 0x000fea0003c00000 */
[----:B------:R0:W1:Y:S02]  /*2e3e0*/  SHFL.IDX P6, R14, R13, R12, R11 ;  /* 0x0000000c0d0e7389 */ /* 0x00006400000c000b */
[----:B01----:R-:W-:Y:S01]  /*2e3f0*/  ENDCOLLECTIVE ;  /* 0x000000000000791b */ /* 0x003fe20003800000 */
.L_x_1688:
        /* <DEDUP_REMOVED lines=8> */
.L_x_1689:
[----:B------:R-:W-:Y:S02]  /*2e480*/  IMAD.MOV.U32 R13, RZ, RZ, R25 ;  /* 0x000000ffff0d7224 */ /* 0x000fe400078e0019 */
[----:B------:R-:W-:Y:S02]  /*2e490*/  IMAD.MOV.U32 R12, RZ, RZ, R0 ;  /* 0x000000ffff0c7224 */ /* 0x000fe400078e0000 */
[----:B------:R-:W-:-:S07]  /*2e4a0*/  IMAD.MOV.U32 R21, RZ, RZ, R14 ;  /* 0x000000ffff157224 */ /* 0x000fce00078e000e */
[----:B------:R-:W-:Y:S05]  /*2e4b0*/  WARPSYNC.COLLECTIVE R15, `(.L_x_1690) ;  /* 0x000000000f087348 */ /* 0x000fea0003c00000 */
[----:B------:R0:W1:Y:S02]  /*2e4c0*/  SHFL.IDX P6, R14, R13, R12, R11 ;  /* 0x0000000c0d0e7389 */ /* 0x00006400000c000b */
[----:B01----:R-:W-:Y:S01]  /*2e4d0*/  ENDCOLLECTIVE ;  /* 0x000000000000791b */ /* 0x003fe20003800000 */
.L_x_1690:
        /* <DEDUP_REMOVED lines=8> */
.L_x_1691:
[----:B------:R-:W-:Y:S02]  /*2e560*/  IMAD.MOV.U32 R13, RZ, RZ, R29 ;  /* 0x000000ffff0d7224 */ /* 0x000fe400078e001d */
[----:B------:R-:W-:Y:S02]  /*2e570*/  IMAD.MOV.U32 R12, RZ, RZ, R0 ;  /* 0x000000ffff0c7224 */ /* 0x000fe400078e0000 */
[----:B------:R-:W-:-:S07]  /*2e580*/  IMAD.MOV.U32 R27, RZ, RZ, R14 ;  /* 0x000000ffff1b7224 */ /* 0x000fce00078e000e */
[----:B------:R-:W-:Y:S05]  /*2e590*/  WARPSYNC.COLLECTIVE R15, `(.L_x_1692) ;  /* 0x000000000f087348 */ /* 0x000fea0003c00000 */
[----:B------:R0:W1:Y:S02]  /*2e5a0*/  SHFL.IDX P6, R14, R13, R12, R11 ;  /* 0x0000000c0d0e7389 */ /* 0x00006400000c000b */
[----:B01----:R-:W-:Y:S01]  /*2e5b0*/  ENDCOLLECTIVE ;  /* 0x000000000000791b */ /* 0x003fe20003800000 */
.L_x_1692:
        /* <DEDUP_REMOVED lines=8> */
.L_x_1693:
[----:B------:R-:W-:Y:S02]  /*2e640*/  IMAD.MOV.U32 R13, RZ, RZ, R33 ;  /* 0x000000ffff0d7224 */ /* 0x000fe400078e0021 */
[----:B------:R-:W-:Y:S02]  /*2e650*/  IMAD.MOV.U32 R12, RZ, RZ, R0 ;  /* 0x000000ffff0c7224 */ /* 0x000fe400078e0000 */
[----:B------:R-:W-:-:S07]  /*2e660*/  IMAD.MOV.U32 R31, RZ, RZ, R14 ;  /* 0x000000ffff1f7224 */ /* 0x000fce00078e000e */
[----:B------:R-:W-:Y:S05]  /*2e670*/  WARPSYNC.COLLECTIVE R15, `(.L_x_1694) ;  /* 0x000000000f087348 */ /* 0x000fea0003c00000 */
[----:B------:R0:W1:Y:S02]  /*2e680*/  SHFL.IDX P6, R14, R13, R12, R11 ;  /* 0x0000000c0d0e7389 */ /* 0x00006400000c000b */
[----:B01----:R-:W-:Y:S01]  /*2e690*/  ENDCOLLECTIVE ;  /* 0x000000000000791b */ /* 0x003fe20003800000 */
.L_x_1694:
        /* <DEDUP_REMOVED lines=8> */
.L_x_1695:
[----:B------:R-:W-:Y:S02]  /*2e720*/  IMAD.MOV.U32 R13, RZ, RZ, R37 ;  /* 0x000000ffff0d7224 */ /* 0x000fe400078e0025 */
[----:B------:R-:W-:Y:S02]  /*2e730*/  IMAD.MOV.U32 R12, RZ, RZ, R0 ;  /* 0x000000ffff0c7224 */ /* 0x000fe400078e0000 */
[----:B------:R-:W-:-:S07]  /*2e740*/  IMAD.MOV.U32 R35, RZ, RZ, R14 ;  /* 0x000000ffff237224 */ /* 0x000fce00078e000e */
[----:B------:R-:W-:Y:S05]  /*2e750*/  WARPSYNC.COLLECTIVE R15, `(.L_x_1696) ;  /* 0x000000000f087348 */ /* 0x000fea0003c00000 */
[----:B------:R0:W1:Y:S02]  /*2e760*/  SHFL.IDX P6, R14, R13, R12, R11 ;  /* 0x0000000c0d0e7389 */ /* 0x00006400000c000b */
[----:B01----:R-:W-:Y:S01]  /*2e770*/  ENDCOLLECTIVE ;  /* 0x000000000000791b */ /* 0x003fe20003800000 */
.L_x_1696:
        /* <DEDUP_REMOVED lines=8> */
.L_x_1697:
[----:B------:R-:W-:Y:S02]  /*2e800*/  IMAD.MOV.U32 R13, RZ, RZ, R41 ;  /* 0x000000ffff0d7224 */ /* 0x000fe400078e0029 */
[----:B------:R-:W-:Y:S02]  /*2e810*/  IMAD.MOV.U32 R12, RZ, RZ, R0 ;  /* 0x000000ffff0c7224 */ /* 0x000fe400078e0000 */
[----:B------:R-:W-:-:S07]  /*2e820*/  IMAD.MOV.U32 R20, RZ, RZ, R14 ;  /* 0x000000ffff147224 */ /* 0x000fce00078e000e */
[----:B------:R-:W-:Y:S05]  /*2e830*/  WARPSYNC.COLLECTIVE R15, `(.L_x_1698) ;  /* 0x000000000f087348 */ /* 0x000fea0003c00000 */
[----:B------:R0:W1:Y:S02]  /*2e840*/  SHFL.IDX P6, R14, R13, R12, R11 ;  /* 0x0000000c0d0e7389 */ /* 0x00006400000c000b */
[----:B01----:R-:W-:Y:S01]  /*2e850*/  ENDCOLLECTIVE ;  /* 0x000000000000791b */ /* 0x003fe20003800000 */
.L_x_1698:
[----:B------:R-:W-:Y:S02]  /*2e860*/  IMAD.MOV.U32 R13, RZ, RZ, R43 ;  /* 0x000000ffff0d7224 */ /* 0x000fe400078e002b */
[----:B------:R-:W-:Y:S02]  /*2e870*/  IMAD.MOV.U32 R12, RZ, RZ, R2 ;  /* 0x000000ffff0c7224 */ /* 0x000fe400078e0002 */
[----:B------:R-:W-:-:S07]  /*2e880*/  IMAD.MOV.U32 R41, RZ, RZ, R14 ;  /* 0x000000ffff297224 */ /* 0x000fce00078e000e */
[----:B------:R-:W-:Y:S05]  /*2e890*/  WARPSYNC.COLLECTIVE R15, `(.L_x_1699) ;  /* 0x000000000f087348 */ /* 0x000fea0003c00000 */
[----:B------:R0:W1:Y:S02]  /*2e8a0*/  SHFL.IDX P6, R14, R13, R12, R11 ;  /* 0x0000000c0d0e7389 */ /* 0x00006400000c000b */
[----:B01----:R-:W-:Y:S01]  /*2e8b0*/  ENDCOLLECTIVE ;  /* 0x000000000000791b */ /* 0x003fe20003800000 */
.L_x_1699:
[----:B------:R-:W-:Y:S02]  /*2e8c0*/  IMAD.MOV.U32 R13, RZ, RZ, R45 ;  /* 0x000000ffff0d7224 */ /* 0x000fe400078e002d */
[----:B------:R-:W-:Y:S02]  /*2e8d0*/  IMAD.MOV.U32 R12, RZ, RZ, R0 ;  /* 0x000000ffff0c7224 */ /* 0x000fe400078e0000 */
[----:B------:R-:W-:-:S07]  /*2e8e0*/  IMAD.MOV.U32 R40, RZ, RZ, R14 ;  /* 0x000000ffff287224 */ /* 0x000fce00078e000e */
[----:B------:R-:W-:Y:S05]  /*2e8f0*/  WARPSYNC.COLLECTIVE R15, `(.L_x_1700) ;  /* 0x000000000f087348 */ /* 0x000fea0003c00000 */
[----:B------:R0:W1:Y:S02]  /*2e900*/  SHFL.IDX P6, R14, R13, R12, R11 ;  /* 0x0000000c0d0e7389 */ /* 0x00006400000c000b */
[----:B01----:R-:W-:Y:S01]  /*2e910*/  ENDCOLLECTIVE ;  /* 0x000000000000791b */ /* 0x003fe20003800000 */
.L_x_1700:
[----:B------:R-:W-:Y:S02]  /*2e920*/  SEL R52, R41, R40, P0 ;  /* 0x0000002829347207 */ /* 0x000fe40000000000 */
[----:B------:R-:W-:Y:S01]  /*2e930*/  SEL R54, R40, R41, P0 ;  /* 0x0000002928367207 */ /* 0x000fe20000000000 */
[----:B------:R-:W-:Y:S02]  /*2e940*/  IMAD.MOV.U32 R13, RZ, RZ, R47 ;  /* 0x000000ffff0d7224 */ /* 0x000fe400078e002f */
[----:B------:R-:W-:Y:S02]  /*2e950*/  IMAD.MOV.U32 R12, RZ, RZ, R2 ;  /* 0x000000ffff0c7224 */ /* 0x000fe400078e0002 */
[----:B------:R-:W-:Y:S02]  /*2e960*/  IMAD.MOV.U32 R47, RZ, RZ, RZ ;  /* 0x000000ffff2f7224 */ /* 0x000fe400078e00ff */
[----:B------:R-:W-:-:S07]  /*2e970*/  IMAD.MOV.U32 R45, RZ, RZ, R14 ;  /* 0x000000ffff2d7224 */ /* 0x000fce00078e000e */
[----:B------:R-:W-:Y:S05]  /*2e980*/  WARPSYNC.COLLECTIVE R15, `(.L_x_1701) ;  /* 0x000000000f087348 */ /* 0x000fea0003c00000 */
[----:B------:R0:W1:Y:S02]  /*2e990*/  SHFL.IDX P6, R14, R13, R12, R11 ;  /* 0x0000000c0d0e7389 */ /* 0x00006400000c000b */
[----:B01----:R-:W-:Y:S01]  /*2e9a0*/  ENDCOLLECTIVE ;  /* 0x000000000000791b */ /* 0x003fe20003800000 */
.L_x_1701:
[----:B------:R-:W-:Y:S02]  /*2e9b0*/  IMAD.MOV.U32 R13, RZ, RZ, R49 ;  /* 0x000000ffff0d7224 */ /* 0x000fe400078e0031 */
[----:B------:R-:W-:Y:S02]  /*2e9c0*/  IMAD.MOV.U32 R12, RZ, RZ, R0 ;  /* 0x000000ffff0c7224 */ /* 0x000fe400078e0000 */
[----:B------:R-:W-:-:S07]  /*2e9d0*/  IMAD.MOV.U32 R42, RZ, RZ, R14 ;  /* 0x000000ffff2a7224 */ /* 0x000fce00078e000e */
[----:B------:R-:W-:Y:S05]  /*2e9e0*/  WARPSYNC.COLLECTIVE R15, `(.L_x_1702) ;  /* 0x000000000f087348 */ /* 0x000fea0003c00000 */
[----:B------:R0:W1:Y:S02]  /*2e9f0*/  SHFL.IDX P6, R14, R13, R12, R11 ;  /* 0x0000000c0d0e7389 */ /* 0x00006400000c000b */
[----:B01----:R-:W-:Y:S01]  /*2ea00*/  ENDCOLLECTIVE ;  /* 0x000000000000791b */ /* 0x003fe20003800000 */
.L_x_1702:
        /* <DEDUP_REMOVED lines=8> */
.L_x_1703:
[----:B------:R-:W-:Y:S02]  /*2ea90*/  IMAD.MOV.U32 R13, RZ, RZ, R53 ;  /* 0x000000ffff0d7224 */ /* 0x000fe400078e0035 */
[----:B------:R-:W-:Y:S02]  /*2eaa0*/  IMAD.MOV.U32 R12, RZ, RZ, R0 ;  /* 0x000000ffff0c7224 */ /* 0x000fe400078e0000 */
[----:B------:R-:W-:-:S07]  /*2eab0*/  IMAD.MOV.U32 R44, RZ, RZ, R14 ;  /* 0x000000ffff2c7224 */ /* 0x000fce00078e000e */
[----:B------:R-:W-:Y:S05]  /*2eac0*/  WARPSYNC.COLLECTIVE R15, `(.L_x_1704) ;  /* 0x000000000f087348 */ /* 0x000fea0003c00000 */
[----:B------:R0:W1:Y:S02]  /*2ead0*/  SHFL.IDX P6, R14, R13, R12, R11 ;  /* 0x0000000c0d0e7389 */ /* 0x00006400000c000b */
[----:B01----:R-:W-:Y:S01]  /*2eae0*/  ENDCOLLECTIVE ;  /* 0x000000000000791b */ /* 0x003fe20003800000 */
.L_x_1704:
[----:B------:R-:W-:Y:S01]  /*2eaf0*/  SEL R9, R49, R44, P0 ;  /* 0x0000002c31097207 */ /* 0x000fe20000000000 */
[----:B------:R-:W-:Y:S02]  /*2eb00*/  IMAD.MOV.U32 R13, RZ, RZ, R55 ;  /* 0x000000ffff0d7224 */ /* 0x000fe400078e0037 */
[----:B------:R-:W-:Y:S02]  /*2eb10*/  IMAD.MOV.U32 R12, RZ, RZ, R2 ;  /* 0x000000ffff0c7224 */ /* 0x000fe400078e0002 */
[----:B------:R-:W-:-:S07]  /*2eb20*/  IMAD.MOV.U32 R53, RZ, RZ, R14 ;  /* 0x000000ffff357224 */ /* 0x000fce00078e000e */
[----:B------:R-:W-:Y:S05]  /*2eb30*/  WARPSYNC.COLLECTIVE R15, `(.L_x_1705) ;  /* 0x000000000f087348 */ /* 0x000fea0003c00000 */
[----:B------:R0:W1:Y:S02]  /*2eb40*/  SHFL.IDX P6, R14, R13, R12, R11 ;  /* 0x0000000c0d0e7389 */ /* 0x00006400000c000b */
[----:B01----:R-:W-:Y:S01]  /*2eb50*/  ENDCOLLECTIVE ;  /* 0x000000000000791b */ /* 0x003fe20003800000 */
.L_x_1705:
[----:B------:R-:W-:Y:S02]  /*2eb60*/  IMAD.MOV.U32 R13, RZ, RZ, R57 ;  /* 0x000000ffff0d7224 */ /* 0x000fe400078e0039 */
[----:B------:R-:W-:Y:S02]  /*2eb70*/  IMAD.MOV.U32 R12, RZ, RZ, R0 ;  /* 0x000000ffff0c7224 */ /* 0x000fe400078e0000 */
[----:B------:R-:W-:-:S07]  /*2eb80*/  IMAD.MOV.U32 R46, RZ, RZ, R14 ;  /* 0x000000ffff2e7224 */ /* 0x000fce00078e000e */
[----:B------:R-:W-:Y:S05]  /*2eb90*/  WARPSYNC.COLLECTIVE R15, `(.L_x_1706) ;  /* 0x000000000f087348 */ /* 0x000fea0003c00000 */
[----:B------:R0:W1:Y:S02]  /*2eba0*/  SHFL.IDX P6, R14, R13, R12, R11 ;  /* 0x0000000c0d0e7389 */ /* 0x00006400000c000b */
[----:B01----:R-:W-:Y:S01]  /*2ebb0*/  ENDCOLLECTIVE ;  /* 0x000000000000791b */ /* 0x003fe20003800000 */
.L_x_1706:
        /* <DEDUP_REMOVED lines=8> */
.L_x_1707:
[----:B------:R-:W-:Y:S02]  /*2ec40*/  IMAD.MOV.U32 R13, RZ, RZ, R61 ;  /* 0x000000ffff0d7224 */ /* 0x000fe400078e003d */
[----:B------:R-:W-:Y:S02]  /*2ec50*/  IMAD.MOV.U32 R12, RZ, RZ, R0 ;  /* 0x000000ffff0c7224 */ /* 0x000fe400078e0000 */
[----:B------:R-:W-:-:S07]  /*2ec60*/  IMAD.MOV.U32 R48, RZ, RZ, R14 ;  /* 0x000000ffff307224 */ /* 0x000fce00078e000e */
[----:B------:R-:W-:Y:S05]  /*2ec70*/  WARPSYNC.COLLECTIVE R15, `(.L_x_1708) ;  /* 0x000000000f087348 */ /* 0x000fea0003c00000 */
[----:B------:R0:W1:Y:S02]  /*2ec80*/  SHFL.IDX P6, R14, R13, R12, R11 ;  /* 0x0000000c0d0e7389 */ /* 0x00006400000c000b */
[----:B01----:R-:W-:Y:S01]  /*2ec90*/  ENDCOLLECTIVE ;  /* 0x000000000000791b */ /* 0x003fe20003800000 */
.L_x_1708:
        /* <DEDUP_REMOVED lines=8> */
.L_x_1709:
[----:B------:R-:W-:Y:S02]  /*2ed20*/  IMAD.MOV.U32 R13, RZ, RZ, R65 ;  /* 0x000000ffff0d7224 */ /* 0x000fe400078e0041 */
[----:B------:R-:W-:Y:S02]  /*2ed30*/  IMAD.MOV.U32 R12, RZ, RZ, R0 ;  /* 0x000000ffff0c7224 */ /* 0x000fe400078e0000 */
[----:B------:R-:W-:-:S07]  /*2ed40*/  IMAD.MOV.U32 R50, RZ, RZ, R14 ;  /* 0x000000ffff327224 */ /* 0x000fce00078e000e */
[----:B------:R-:W-:Y:S05]  /*2ed50*/  WARPSYNC.COLLECTIVE R15, `(.L_x_1710) ;  /* 0x000000000f087348 */ /* 0x000fea0003c00000 */
[----:B------:R0:W1:Y:S02]  /*2ed60*/  SHFL.IDX P6, R14, R13, R12, R11 ;  /* 0x0000000c0d0e7389 */ /* 0x00006400000c000b */
[----:B01----:R-:W-:Y:S01]  /*2ed70*/  ENDCOLLECTIVE ;  /* 0x000000000000791b */ /* 0x003fe20003800000 */
.L_x_1710:
        /* <DEDUP_REMOVED lines=8> */
.L_x_1711:
[----:B------:R-:W-:Y:S02]  /*2ee00*/  IMAD.MOV.U32 R13, RZ, RZ, R71 ;  /* 0x000000ffff0d7224 */ /* 0x000fe400078e0047 */
[----:B------:R-:W-:Y:S02]  /*2ee10*/  IMAD.MOV.U32 R12, RZ, RZ, R0 ;  /* 0x000000ffff0c7224 */ /* 0x000fe400078e0000 */
[----:B------:R-:W-:-:S07]  /*2ee20*/  IMAD.MOV.U32 R56, RZ, RZ, R14 ;  /* 0x000000ffff387224 */ /* 0x000fce00078e000e */
[----:B------:R-:W-:Y:S05]  /*2ee30*/  WARPSYNC.COLLECTIVE R15, `(.L_x_1712) ;  /* 0x000000000f087348 */ /* 0x000fea0003c00000 */
[----:B------:R0:W1:Y:S02]  /*2ee40*/  SHFL.IDX P6, R14, R13, R12, R11 ;  /* 0x0000000c0d0e7389 */ /* 0x00006400000c000b */
[----:B01----:R-:W-:Y:S01]  /*2ee50*/  ENDCOLLECTIVE ;  /* 0x000000000000791b */ /* 0x003fe20003800000 */
.L_x_1712:
[----:B------:R-:W-:Y:S01]  /*2ee60*/  SEL R39, R56, R65, P0 ;  /* 0x0000004138277207 */ /* 0x000fe20000000000 */
[----:B------:R-:W-:Y:S02]  /*2ee70*/  IMAD.MOV.U32 R13, RZ, RZ, R73 ;  /* 0x000000ffff0d7224 */ /* 0x000fe400078e0049 */
[----:B------:R-:W-:Y:S02]  /*2ee80*/  IMAD.MOV.U32 R12, RZ, RZ, R2 ;  /* 0x000000ffff0c7224 */ /* 0x000fe400078e0002 */
[----:B------:R-:W-:-:S07]  /*2ee90*/  IMAD.MOV.U32 R71, RZ, RZ, R14 ;  /* 0x000000ffff477224 */ /* 0x000fce00078e000e */
[----:B------:R-:W-:Y:S05]  /*2eea0*/  WARPSYNC.COLLECTIVE R15, `(.L_x_1713) ;  /* 0x000000000f087348 */ /* 0x000fea0003c00000 */
[----:B------:R0:W1:Y:S02]  /*2eeb0*/  SHFL.IDX P6, R14, R13, R12, R11 ;  /* 0x0000000c0d0e7389 */ /* 0x00006400000c000b */
[----:B01----:R-:W-:Y:S01]  /*2eec0*/  ENDCOLLECTIVE ;  /* 0x000000000000791b */ /* 0x003fe20003800000 */
.L_x_1713:
[----:B------:R-:W-:Y:S02]  /*2eed0*/  IMAD.MOV.U32 R13, RZ, RZ, R75 ;  /* 0x000000ffff0d7224 */ /* 0x000fe400078e004b */
[----:B------:R-:W-:Y:S02]  /*2eee0*/  IMAD.MOV.U32 R12, RZ, RZ, R0 ;  /* 0x000000ffff0c7224 */ /* 0x000fe400078e0000 */
[----:B------:R-:W-:-:S07]  /*2eef0*/  IMAD.MOV.U32 R58, RZ, RZ, R14 ;  /* 0x000000ffff3a7224 */ /* 0x000fce00078e000e */
[----:B------:R-:W-:Y:S05]  /*2ef00*/  WARPSYNC.COLLECTIVE R15, `(.L_x_1714) ;  /* 0x000000000f087348 */ /* 0x000fea0003c00000 */
[----:B------:R0:W1:Y:S02]  /*2ef10*/  SHFL.IDX P6, R14, R13, R12, R11 ;  /* 0x0000000c0d0e7389 */ /* 0x00006400000c000b */
[----:B01----:R-:W-:Y:S01]  /*2ef20*/  ENDCOLLECTIVE ;  /* 0x000000000000791b */ /* 0x003fe20003800000 */
.L_x_1714:
[----:B------:R-:W-:Y:S02]  /*2ef30*/  IMAD.MOV.U32 R13, RZ, RZ, R77 ;  /* 0x000000ffff0d7224 */ /* 0x000fe400078e004d */
[----:B------:R-:W-:Y:S02]  /*2ef40*/  IMAD.MOV.U32 R12, RZ, RZ, R2 ;  /* 0x000000ffff0c7224 */ /* 0x000fe400078e0002 */
[----:B------:R-:W-:-:S07]  /*2ef50*/  IMAD.MOV.U32 R75, RZ, RZ, R14 ;  /* 0x000000ffff4b7224 */ /* 0x000fce00078e000e */
[----:B------:R-:W-:Y:S05]  /*2ef60*/  WARPSYNC.COLLECTIVE R15, `(.L_x_1715) ;  /* 0x000000000f087348 */ /* 0x000fea0003c00000 */
[----:B------:R0:W1:Y:S02]  /*2ef70*/  SHFL.IDX P6, R14, R13, R12, R11 ;  /* 0x0000000c0d0e7389 */ /* 0x00006400000c000b */
[----:B01----:R-:W-:Y:S01]  /*2ef80*/  ENDCOLLECTIVE ;  /* 0x000000000000791b */ /* 0x003fe20003800000 */
.L_x_1715:
        /* <DEDUP_REMOVED lines=8> */
.L_x_1500:
[----:B------:R-:W-:Y:S02]  /*2f010*/  IMAD.MOV.U32 R13, RZ, RZ, R3 ;  /* 0x000000ffff0d7224 */ /* 0x000fe400078e0003 */
[----:B------:R-:W-:Y:S02]  /*2f020*/  IMAD.MOV.U32 R12, RZ, RZ, RZ ;  /* 0x000000ffff0c7224 */ /* 0x000fe400078e00ff */
[----:B------:R-:W-:Y:S02]  /*2f030*/  IMAD.MOV.U32 R11, RZ, RZ, 0x181f ;  /* 0x0000181fff0b7424 */ /* 0x000fe400078e00ff */
[----:B------:R-:W-:-:S07]  /*2f040*/  IMAD.MOV.U32 R15, RZ, RZ, -0x1 ;  /* 0xffffffffff0f7424 */ /* 0x000fce00078e00ff */
[----:B01----:R-:W-:Y:S05]  /*2f050*/  WARPSYNC.COLLECTIVE R15, `(.L_x_1717) ;  /* 0x000000000f087348 */ /* 0x003fea0003c00000 */
[----:B------:R2:W3:Y:S02]  /*2f060*/  SHFL.IDX P6, R14, R13, R12, R11 ;  /* 0x0000000c0d0e7389 */ /* 0x0004e400000c000b */
[----:B0123--:R-:W-:Y:S01]  /*2f070*/  ENDCOLLECTIVE ;  /* 0x000000000000791b */ /* 0x00ffe20003800000 */
.L_x_1717:
[----:B------:R-:W-:Y:S02]  /*2f080*/  IMAD.MOV.U32 R13, RZ, RZ, R2 ;  /* 0x000000ffff0d7224 */ /* 0x000fe400078e0002 */
[----:B------:R-:W-:-:S07]  /*2f090*/  IMAD.MOV.U32 R0, RZ, RZ, R14 ;  /* 0x000000ffff007224 */ /* 0x000fce00078e000e */
[----:B------:R-:W-:Y:S05]  /*2f0a0*/  WARPSYNC.COLLECTIVE R15, `(.L_x_1718) ;  /* 0x000000000f087348 */ /* 0x000fea0003c00000 */
[----:B------:R0:W1:Y:S02]  /*2f0b0*/  SHFL.IDX P6, R14, R13, R12, R11 ;  /* 0x0000000c0d0e7389 */ /* 0x00006400000c000b */
[----:B01----:R-:W-:Y:S01]  /*2f0c0*/  ENDCOLLECTIVE ;  /* 0x000000000000791b */ /* 0x003fe20003800000 */
.L_x_1718:
[----:B------:R-:W-:Y:S05]  /*2f0d0*/  BRA `(.L_x_1719) ;  /* 0xffffff6c00487947 */ /* 0x000fea000383ffff */
.L_x_1503:
[----:B------:R-:W-:Y:S01]  /*2f0e0*/  BSSY B1, `(.L_x_1720) ;  /* 0x0000008000017945 */ /* 0x000fe20003800000 */
[----:B------:R-:W-:Y:S02]  /*2f0f0*/  IMAD.MOV.U32 R13, RZ, RZ, R3 ;  /* 0x000000ffff0d7224 */ /* 0x000fe400078e0003 */
[----:B------:R-:W-:Y:S02]  /*2f100*/  IMAD.MOV.U32 R12, RZ, RZ, 0x1 ;  /* 0x00000001ff0c7424 */ /* 0x000fe400078e00ff */
[----:B------:R-:W-:Y:S02]  /*2f110*/  IMAD.MOV.U32 R11, RZ, RZ, 0x181f ;  /* 0x0000181fff0b7424 */ /* 0x000fe400078e00ff */
[----:B---3--:R-:W-:-:S07]  /*2f120*/  IMAD.MOV.U32 R15, RZ, RZ, -0x1 ;  /* 0xffffffffff0f7424 */ /* 0x008fce00078e00ff */
[----:B012-4-:R-:W-:Y:S05]  /*2f130*/  WARPSYNC.COLLECTIVE R15, `(.L_x_1721) ;  /* 0x000000000f087348 */ /* 0x017fea0003c00000 */
[----:B----4-:R3:W4:Y:S02]  /*2f140*/  SHFL.IDX P6, R14, R13, R12, R11 ;  /* 0x0000000c0d0e7389 */ /* 0x01072400000c000b */
[----:B01234-:R-:W-:Y:S01]  /*2f150*/  ENDCOLLECTIVE ;  /* 0x000000000000791b */ /* 0x01ffe20003800000 */
.L_x_1721:
[----:B------:R-:W-:Y:S05]  /*2f160*/  BSYNC B1 ;  /* 0x0000000000017941 */ /* 0x000fea0003800000 */
.L_x_1720:
        /* <DEDUP_REMOVED lines=8> */
.L_x_1722:
[----:B------:R-:W-:Y:S05]  /*2f1f0*/  BRA `(.L_x_1723) ;  /* 0xffffff6c004c7947 */ /* 0x000fea000383ffff */
.L_x_1506:
[----:B------:R-:W-:Y:S01]  /*2f200*/  BSSY B1, `(.L_x_1724) ;  /* 0x0000008000017945 */ /* 0x000fe20003800000 */
[----:B------:R-:W-:Y:S02]  /*2f210*/  IMAD.MOV.U32 R13, RZ, RZ, R3 ;  /* 0x000000ffff0d7224 */ /* 0x000fe400078e0003 */
[----:B------:R-:W-:Y:S02]  /*2f220*/  IMAD.MOV.U32 R12, RZ, RZ, 0x2 ;  /* 0x00000002ff0c7424 */ /* 0x000fe400078e00ff */
[----:B------:R-:W-:Y:S02]  /*2f230*/  IMAD.MOV.U32 R11, RZ, RZ, 0x181f ;  /* 0x0000181fff0b7424 */ /* 0x000fe400078e00ff */
[----:B0-----:R-:W-:-:S07]  /*2f240*/  IMAD.MOV.U32 R15, RZ, RZ, -0x1 ;  /* 0xffffffffff0f7424 */ /* 0x001fce00078e00ff */
[----:B-1234-:R-:W-:Y:S05]  /*2f250*/  WARPSYNC.COLLECTIVE R15, `(.L_x_1725) ;  /* 0x000000000f087348 */ /* 0x01efea0003c00000 */
[----:B----4-:R0:W4:Y:S02]  /*2f260*/  SHFL.IDX P6, R14, R13, R12, R11 ;  /* 0x0000000c0d0e7389 */ /* 0x01012400000c000b */
[----:B01234-:R-:W-:Y:S01]  /*2f270*/  ENDCOLLECTIVE ;  /* 0x000000000000791b */ /* 0x01ffe20003800000 */
.L_x_1725:
[----:B------:R-:W-:Y:S05]  /*2f280*/  BSYNC B1 ;  /* 0x0000000000017941 */ /* 0x000fea0003800000 */
.L_x_1724:
        /* <DEDUP_REMOVED lines=8> */
.L_x_1726:
[----:B------:R-:W-:Y:S05]  /*2f310*/  BRA `(.L_x_1727) ;  /* 0xffffff6c004c7947 */ /* 0x000fea000383ffff */
.L_x_1509:
[----:B------:R-:W-:Y:S01]  /*2f320*/  BSSY B1, `(.L_x_1728) ;  /* 0x0000008000017945 */ /* 0x000fe20003800000 */
[----:B------:R-:W-:Y:S02]  /*2f330*/  IMAD.MOV.U32 R13, RZ, RZ, R3 ;  /* 0x000000ffff0d7224 */ /* 0x000fe400078e0003 */
[----:B------:R-:W-:Y:S02]  /*2f340*/  IMAD.MOV.U32 R12, RZ, RZ, 0x3 ;  /* 0x00000003ff0c7424 */ /* 0x000fe400078e00ff */
[----:B------:R-:W-:Y:S02]  /*2f350*/  IMAD.MOV.U32 R11, RZ, RZ, 0x181f ;  /* 0x0000181fff0b7424 */ /* 0x000fe400078e00ff */
[----:B0-----:R-:W-:-:S07]  /*2f360*/  IMAD.MOV.U32 R15, RZ, RZ, -0x1 ;  /* 0xffffffffff0f7424 */ /* 0x001fce00078e00ff */
[----:B-1234-:R-:W-:Y:S05]  /*2f370*/  WARPSYNC.COLLECTIVE R15, `(.L_x_1729) ;  /* 0x000000000f087348 */ /* 0x01efea0003c00000 */
[----:B------:R0:W0:Y:S02]  /*2f380*/  SHFL.IDX P6, R14, R13, R12, R11 ;  /* 0x0000000c0d0e7389 */ /* 0x00002400000c000b */
[----:B01234-:R-:W-:Y:S01]  /*2f390*/  ENDCOLLECTIVE ;  /* 0x000000000000791b */ /* 0x01ffe20003800000 */
.L_x_1729:
[----:B------:R-:W-:Y:S05]  /*2f3a0*/  BSYNC B1 ;  /* 0x0000000000017941 */ /* 0x000fea0003800000 */
.L_x_1728:
        /* <DEDUP_REMOVED lines=8> */
.L_x_1730:
[----:B------:R-:W-:Y:S05]  /*2f430*/  BRA `(.L_x_1731) ;  /* 0xffffff6c004c7947 */ /* 0x000fea000383ffff */
.L_x_1534:
[----:B------:R-:W1:Y:S01]  /*2f440*/  S2R R7, SR_TID.X ;  /* 0x0000000000077919 */ /* 0x000e620000002100 */
[----:B------:R-:W-:Y:S01]  /*2f450*/  BSSY B1, `(.L_x_1732) ;  /* 0x000000a000017945 */ /* 0x000fe20003800000 */
[----:B------:R-:W-:Y:S02]  /*2f460*/  IMAD.MOV.U32 R12, RZ, RZ, RZ ;  /* 0x000000ffff0c7224 */ /* 0x000fe400078e00ff */
[----:B0-----:R-:W-:Y:S02]  /*2f470*/  IMAD.MOV.U32 R11, RZ, RZ, 0x1f ;  /* 0x0000001fff0b7424 */ /* 0x001fe400078e00ff */
[----:B------:R-:W-:Y:S01]  /*2f480*/  IMAD.MOV.U32 R15, RZ, RZ, -0x1 ;  /* 0xffffffffff0f7424 */ /* 0x000fe200078e00ff */
[----:B-1----:R-:W-:-:S04]  /*2f490*/  SHF.R.U32.HI R7, RZ, 0x5, R7 ;  /* 0x00000005ff077819 */ /* 0x002fc80000011607 */
[----:B------:R-:W-:-:S05]  /*2f4a0*/  LOP3.LUT R7, R7, 0x3, RZ, 0xc0, !PT ;  /* 0x0000000307077812 */ /* 0x000fca00078ec0ff */
[----:B------:R-:W-:-:S07]  /*2f4b0*/  IMAD.MOV.U32 R13, RZ, RZ, R7 ;  /* 0x000000ffff0d7224 */ /* 0x000fce00078e0007 */
[----:B------:R-:W-:Y:S05]  /*2f4c0*/  WARPSYNC.COLLECTIVE R15, `(.L_x_1733) ;  /* 0x000000000f087348 */ /* 0x000fea0003c00000 */
[----:B------:R0:W1:Y:S02]  /*2f4d0*/  SHFL.IDX P6, R14, R13, R12, R11 ;  /* 0x0000000c0d0e7389 */ /* 0x00006400000c000b */
[----:B01----:R-:W-:Y:S01]  /*2f4e0*/  ENDCOLLECTIVE ;  /* 0x000000000000791b */ /* 0x003fe20003800000 */
.L_x_1733:
[----:B------:R-:W-:Y:S05]  /*2f4f0*/  BSYNC B1 ;  /* 0x0000000000017941 */ /* 0x000fea0003800000 */
.L_x_1732:
[----:B------:R-:W-:Y:S05]  /*2f500*/  BRA `(.L_x_1734) ;  /* 0xffffff8400bc7947 */ /* 0x000fea000383ffff */
.L_x_1536:
[----:B------:R-:W-:Y:S01]  /*2f510*/  BSSY B1, `(.L_x_1735) ;  /* 0x0000006000017945 */ /* 0x000fe20003800000 */
[----:B------:R-:W-:-:S07]  /*2f520*/  IMAD.MOV.U32 R15, RZ, RZ, -0x1 ;  /* 0xffffffffff0f7424 */ /* 0x000fce00078e00ff */
[----:B01----:R-:W-:Y:S05]  /*2f530*/  WARPSYNC.COLLECTIVE R15, `(.L_x_1736) ;  /* 0x000000000f0c7348 */ /* 0x003fea0003c00000 */
[----:B------:R-:W-:Y:S02]  /*2f540*/  ELECT P6, UR62, PT ;  /* 0x00000000003e782f */ /* 0x000fe400038c0000 */
[----:B------:R-:W-:Y:S01]  /*2f550*/  MOV R14, UR62 ;  /* 0x0000003e000e7c02 */ /* 0x000fe20008000f00 */
[----:B01----:R-:W-:Y:S10]  /*2f560*/  ENDCOLLECTIVE ;  /* 0x000000000000791b */ /* 0x003ff40003800000 */
.L_x_1736:
[----:B------:R-:W-:Y:S05]  /*2f570*/  BSYNC B1 ;  /* 0x0000000000017941 */ /* 0x000fea0003800000 */
.L_x_1735:
[----:B------:R-:W-:Y:S05]  /*2f580*/  BRA `(.L_x_1535) ;  /* 0xffffff8400b47947 */ /* 0x000fea000383ffff */
.L_x_1538:
[----:B-1----:R-:W2:Y:S02]  /*2f590*/  LDL R5, [R1+0x4] ;  /* 0x0000040001057983 */ /* 0x002ea40000100800 */
[----:B--2---:R1:W2:Y:S02]  /*2f5a0*/  SYNCS.PHASECHK.TRANS64.TRYWAIT P0, [R5+URZ+0x28820], R4 ;  /* 0x02882004050075a7 */ /* 0x0042a4000800017f */
[----:B--2---:R-:W-:Y:S05]  /*2f5b0*/  @!P0 NANOSLEEP.SYNCS 0x989680 ;  /* 0x009896800000895d */ /* 0x004fea0003900000 */
[----:B------:R-:W2:Y:S02]  /*2f5c0*/  @!P0 SYNCS.PHASECHK.TRANS64 P0, [R5+URZ+0x28820], R4 ;  /* 0x02882004050085a7 */ /* 0x000ea4000800007f */
[----:B--2---:R-:W-:Y:S05]  /*2f5d0*/  @!P0 BRA `(.L_x_1538) ;  /* 0xfffffffc00ec8947 */ /* 0x004fea000383ffff */
[----:B------:R-:W-:Y:S05]  /*2f5e0*/  BRA `(.L_x_1737) ;  /* 0xffffff8400c47947 */ /* 0x000fea000383ffff */
.L_x_1542:
[----:B-1----:R1:W2:Y:S02]  /*2f5f0*/  SYNCS.PHASECHK.TRANS64.TRYWAIT P0, [R7+URZ+0x288a0], R9 ;  /* 0x0288a009070075a7 */ /* 0x0022a4000800017f */
[----:B--2---:R-:W-:Y:S05]  /*2f600*/  @!P0 NANOSLEEP.SYNCS 0x989680 ;  /* 0x009896800000895d */ /* 0x004fea0003900000 */
[----:B------:R-:W2:Y:S02]  /*2f610*/  @!P0 SYNCS.PHASECHK.TRANS64 P0, [R7+URZ+0x288a0], R9 ;  /* 0x0288a009070085a7 */ /* 0x000ea4000800007f */
[----:B--2---:R-:W-:Y:S05]  /*2f620*/  @!P0 BRA `(.L_x_1542) ;  /* 0xfffffffc00f08947 */ /* 0x004fea000383ffff */
[----:B------:R-:W-:Y:S05]  /*2f630*/  BRA `(.L_x_1738) ;  /* 0xffffff8400ec7947 */ /* 0x000fea000383ffff */
.L_x_1547:
[----:B0-----:R0:W2:Y:S02]  /*2f640*/  SYNCS.PHASECHK.TRANS64.TRYWAIT P0, [R7+URZ+0x288c0], R9 ;  /* 0x0288c009070075a7 */ /* 0x0010a4000800017f */
[----:B--2---:R-:W-:Y:S05]  /*2f650*/  @!P0 NANOSLEEP.SYNCS 0x989680 ;  /* 0x009896800000895d */ /* 0x004fea0003900000 */
[----:B------:R-:W2:Y:S02]  /*2f660*/  @!P0 SYNCS.PHASECHK.TRANS64 P0, [R7+URZ+0x288c0], R9 ;  /* 0x0288c009070085a7 */ /* 0x000ea4000800007f */
[----:B--2---:R-:W-:Y:S05]  /*2f670*/  @!P0 BRA `(.L_x_1547) ;  /* 0xfffffffc00f08947 */ /* 0x004fea000383ffff */
[----:B------:R-:W-:Y:S05]  /*2f680*/  BRA `(.L_x_1739) ;  /* 0xffffff8800707947 */ /* 0x000fea000383ffff */
.L_x_1554:
[----:B-1----:R1:W2:Y:S02]  /*2f690*/  SYNCS.PHASECHK.TRANS64.TRYWAIT P1, [R5+URZ+0x288a0], R6 ;  /* 0x0288a006050075a7 */ /* 0x0022a4000802017f */
[----:B--2---:R-:W-:Y:S05]  /*2f6a0*/  @!P1 NANOSLEEP.SYNCS 0x989680 ;  /* 0x009896800000995d */ /* 0x004fea0003900000 */
[----:B------:R-:W2:Y:S02]  /*2f6b0*/  @!P1 SYNCS.PHASECHK.TRANS64 P1, [R5+URZ+0x288a0], R6 ;  /* 0x0288a006050095a7 */ /* 0x000ea4000802007f */
[----:B--2---:R-:W-:Y:S05]  /*2f6c0*/  @!P1 BRA `(.L_x_1554) ;  /* 0xfffffffc00f09947 */ /* 0x004fea000383ffff */
[----:B------:R-:W-:Y:S05]  /*2f6d0*/  BRA `(.L_x_1740) ;  /* 0xffffff8c00487947 */ /* 0x000fea000383ffff */
.L_x_1559:
[----:B0-----:R0:W2:Y:S02]  /*2f6e0*/  SYNCS.PHASECHK.TRANS64.TRYWAIT P1, [R5+URZ+0x288c0], R6 ;  /* 0x0288c006050075a7 */ /* 0x0010a4000802017f */
[----:B--2---:R-:W-:Y:S05]  /*2f6f0*/  @!P1 NANOSLEEP.SYNCS 0x989680 ;  /* 0x009896800000995d */ /* 0x004fea0003900000 */
[----:B------:R-:W2:Y:S02]  /*2f700*/  @!P1 SYNCS.PHASECHK.TRANS64 P1, [R5+URZ+0x288c0], R6 ;  /* 0x0288c006050095a7 */ /* 0x000ea4000802007f */
[----:B--2---:R-:W-:Y:S05]  /*2f710*/  @!P1 BRA `(.L_x_1559) ;  /* 0xfffffffc00f09947 */ /* 0x004fea000383ffff */
[----:B------:R-:W-:Y:S05]  /*2f720*/  BRA `(.L_x_1741) ;  /* 0xffffff8c00c87947 */ /* 0x000fea000383ffff */
.L_x_1582:
[----:B------:R-:W0:Y:S01]  /*2f730*/  S2R R0, SR_TID.X ;  /* 0x0000000000007919 */ /* 0x000e220000002100 */
[----:B------:R-:W-:Y:S01]  /*2f740*/  BSSY B0, `(.L_x_1742) ;  /* 0x000000a000007945 */ /* 0x000fe20003800000 */
[----:B------:R-:W-:Y:S02]  /*2f750*/  IMAD.MOV.U32 R12, RZ, RZ, RZ ;  /* 0x000000ffff0c7224 */ /* 0x000fe400078e00ff */
        /* <DEDUP_REMOVED lines=8> */
.L_x_1743:
[----:B------:R-:W-:Y:S05]  /*2f7e0*/  BSYNC B0 ;  /* 0x0000000000007941 */ /* 0x000fea0003800000 */
.L_x_1742:
[----:B------:R-:W-:Y:S05]  /*2f7f0*/  BRA `(.L_x_1744) ;  /* 0xffffff9c00687947 */ /* 0x000fea000383ffff */
.L_x_1584:
[----:B------:R-:W-:Y:S01]  /*2f800*/  BSSY B0, `(.L_x_1745) ;  /* 0x0000006000007945 */ /* 0x000fe20003800000 */
[----:B------:R-:W-:-:S07]  /*2f810*/  IMAD.MOV.U32 R15, RZ, RZ, -0x1 ;  /* 0xffffffffff0f7424 */ /* 0x000fce00078e00ff */
[----:B01----:R-:W-:Y:S05]  /*2f820*/  WARPSYNC.COLLECTIVE R15, `(.L_x_1746) ;  /* 0x000000000f0c7348 */ /* 0x003fea0003c00000 */
[----:B------:R-:W-:Y:S02]  /*2f830*/  ELECT P6, UR62, PT ;  /* 0x00000000003e782f */ /* 0x000fe400038c0000 */
[----:B------:R-:W-:Y:S01]  /*2f840*/  MOV R14, UR62 ;  /* 0x0000003e000e7c02 */ /* 0x000fe20008000f00 */
[----:B01----:R-:W-:Y:S10]  /*2f850*/  ENDCOLLECTIVE ;  /* 0x000000000000791b */ /* 0x003ff40003800000 */
.L_x_1746:
[----:B------:R-:W-:Y:S05]  /*2f860*/  BSYNC B0 ;  /* 0x0000000000007941 */ /* 0x000fea0003800000 */
.L_x_1745:
[----:B------:R-:W-:Y:S05]  /*2f870*/  BRA `(.L_x_1747) ;  /* 0xffffff9c00707947 */ /* 0x000fea000383ffff */
.L_x_1586:
[----:B0-----:R0:W1:Y:S02]  /*2f880*/  SYNCS.PHASECHK.TRANS64.TRYWAIT P0, [R2+URZ+0x28880], R4 ;  /* 0x02888004020075a7 */ /* 0x001064000800017f */
[----:B-1----:R-:W-:Y:S05]  /*2f890*/  @!P0 NANOSLEEP.SYNCS 0x989680 ;  /* 0x009896800000895d */ /* 0x002fea0003900000 */
[----:B------:R-:W1:Y:S02]  /*2f8a0*/  @!P0 SYNCS.PHASECHK.TRANS64 P0, [R2+URZ+0x28880], R4 ;  /* 0x02888004020085a7 */ /* 0x000e64000800007f */
[----:B-1----:R-:W-:Y:S05]  /*2f8b0*/  @!P0 BRA `(.L_x_1586) ;  /* 0xfffffffc00f08947 */ /* 0x002fea000383ffff */
[----:B------:R-:W-:Y:S05]  /*2f8c0*/  BRA `(.L_x_1748) ;  /* 0xffffff9c00e07947 */ /* 0x000fea000383ffff */
.L_x_1588:
[----:B-1----:R1:W2:Y:S02]  /*2f8d0*/  SYNCS.PHASECHK.TRANS64.TRYWAIT P0, [R2+URZ+0x28840], R4 ;  /* 0x02884004020075a7 */ /* 0x0022a4000800017f */
[----:B--2---:R-:W-:Y:S05]  /*2f8e0*/  @!P0 NANOSLEEP.SYNCS 0x989680 ;  /* 0x009896800000895d */ /* 0x004fea0003900000 */
[----:B------:R-:W2:Y:S02]  /*2f8f0*/  @!P0 SYNCS.PHASECHK.TRANS64 P0, [R2+URZ+0x28840], R4 ;  /* 0x02884004020085a7 */ /* 0x000ea4000800007f */
[----:B--2---:R-:W-:Y:S05]  /*2f900*/  @!P0 BRA `(.L_x_1588) ;  /* 0xfffffffc00f08947 */ /* 0x004fea000383ffff */
[----:B------:R-:W-:Y:S05]  /*2f910*/  BRA `(.L_x_1749) ;  /* 0xffffffa0003c7947 */ /* 0x000fea000383ffff */
.L_x_1592:
[----:B------:R-:W2:Y:S01]  /*2f920*/  LDL.LU R11, [R1+0x38] ;  /* 0x00003800010b7983 */ /* 0x000ea20000300800 */
[----:B------:R-:W-:Y:S02]  /*2f930*/  IMAD.MOV.U32 R5, RZ, RZ, R12 ;  /* 0x000000ffff057224 */ /* 0x000fe400078e000c */
[----:B------:R-:W-:Y:S02]  /*2f940*/  IMAD.MOV.U32 R13, RZ, RZ, R3 ;  /* 0x000000ffff0d7224 */ /* 0x000fe400078e0003 */
[----:B------:R-:W-:Y:S02]  /*2f950*/  IMAD.MOV.U32 R12, RZ, RZ, RZ ;  /* 0x000000ffff0c7224 */ /* 0x000fe400078e00ff */
[----:B------:R-:W-:Y:S02]  /*2f960*/  IMAD.MOV.U32 R15, RZ, RZ, -0x1 ;  /* 0xffffffffff0f7424 */ /* 0x000fe400078e00ff */
[----:B------:R-:W-:-:S04]  /*2f970*/  IMAD.IADD R0, R8, 0x1, R5 ;  /* 0x0000000108007824 */ /* 0x000fc800078e0205 */
[----:B------:R-:W-:Y:S02]  /*2f980*/  VIADD R5, R0, 0x10 ;  /* 0x0000001000057836 */ /* 0x000fe40000000000 */
[----:B--2---:R-:W-:Y:S02]  /*2f990*/  IMAD R2, R11, R7, RZ ;  /* 0x000000070b027224 */ /* 0x004fe400078e02ff */
[----:B------:R-:W-:-:S03]  /*2f9a0*/  IMAD.MOV.U32 R11, RZ, RZ, 0x181f ;  /* 0x0000181fff0b7424 */ /* 0x000fc600078e00ff */
[----:B------:R-:W-:-:S13]  /*2f9b0*/  ISETP.GE.AND P1, PT, R0, R2, PT ;  /* 0x000000020000720c */ /* 0x000fda0003f26270 */
[----:B-----5:R-:W-:Y:S05]  /*2f9c0*/  WARPSYNC.COLLECTIVE R15, `(.L_x_1750) ;  /* 0x000000000f087348 */ /* 0x020fea0003c00000 */
[----:B------:R0:W1:Y:S02]  /*2f9d0*/  SHFL.IDX P6, R14, R13, R12, R11 ;  /* 0x0000000c0d0e7389 */ /* 0x00006400000c000b */
[----:B01---5:R-:W-:Y:S01]  /*2f9e0*/  ENDCOLLECTIVE ;  /* 0x000000000000791b */ /* 0x023fe20003800000 */
.L_x_1750:
[----:B------:R-:W-:Y:S02]  /*2f9f0*/  IMAD.MOV.U32 R13, RZ, RZ, R4 ;  /* 0x000000ffff0d7224 */ /* 0x000fe400078e0004 */
[----:B------:R-:W-:-:S07]  /*2fa00*/  IMAD.MOV.U32 R6, RZ, RZ, R14 ;  /* 0x000000ffff067224 */ /* 0x000fce00078e000e */
[----:B------:R-:W-:Y:S05]  /*2fa10*/  WARPSYNC.COLLECTIVE R15, `(.L_x_1751) ;  /* 0x000000000f087348 */ /* 0x000fea0003c00000 */
[----:B------:R0:W1:Y:S02]  /*2fa20*/  SHFL.IDX P6, R14, R13, R12, R11 ;  /* 0x0000000c0d0e7389 */ /* 0x00006400000c000b */
[----:B01----:R-:W-:Y:S01]  /*2fa30*/  ENDCOLLECTIVE ;  /* 0x000000000000791b */ /* 0x003fe20003800000 */
.L_x_1751:
[----:B------:R-:W-:Y:S02]  /*2fa40*/  IMAD.MOV.U32 R13, RZ, RZ, R3 ;  /* 0x000000ffff0d7224 */ /* 0x000fe400078e0003 */
[----:B------:R-:W-:Y:S02]  /*2fa50*/  IMAD.MOV.U32 R12, RZ, RZ, 0x1 ;  /* 0x00000001ff0c7424 */ /* 0x000fe400078e00ff */
[----:B------:R-:W-:-:S07]  /*2fa60*/  IMAD.MOV.U32 R7, RZ, RZ, R14 ;  /* 0x000000ffff077224 */ /* 0x000fce00078e000e */
[----:B------:R-:W-:Y:S05]  /*2fa70*/  WARPSYNC.COLLECTIVE R15, `(.L_x_1752) ;  /* 0x000000000f087348 */ /* 0x000fea0003c00000 */
[----:B------:R0:W1:Y:S02]  /*2fa80*/  SHFL.IDX P6, R14, R13, R12, R11 ;  /* 0x0000000c0d0e7389 */ /* 0x00006400000c000b */
[----:B01----:R-:W-:Y:S01]  /*2fa90*/  ENDCOLLECTIVE ;  /* 0x000000000000791b */ /* 0x003fe20003800000 */
.L_x_1752:
        /* <DEDUP_REMOVED lines=15> */
.L_x_1753:
[----:B------:R-:W-:Y:S02]  /*2fb90*/  IMAD.MOV.U32 R13, RZ, RZ, R3 ;  /* 0x000000ffff0d7224 */ /* 0x000fe400078e0003 */
[----:B------:R-:W-:Y:S02]  /*2fba0*/  IMAD.MOV.U32 R12, RZ, RZ, 0x2 ;  /* 0x00000002ff0c7424 */ /* 0x000fe400078e00ff */
[----:B------:R-:W-:-:S07]  /*2fbb0*/  IMAD.MOV.U32 R5, RZ, RZ, R14 ;  /* 0x000000ffff057224 */ /* 0x000fce00078e000e */
[----:B------:R-:W-:Y:S05]  /*2fbc0*/  WARPSYNC.COLLECTIVE R15, `(.L_x_1754) ;  /* 0x000000000f087348 */ /* 0x000fea0003c00000 */
[----:B------:R0:W1:Y:S02]  /*2fbd0*/  SHFL.IDX P6, R14, R13, R12, R11 ;  /* 0x0000000c0d0e7389 */ /* 0x00006400000c000b */
[----:B01----:R-:W-:Y:S01]  /*2fbe0*/  ENDCOLLECTIVE ;  /* 0x000000000000791b */ /* 0x003fe20003800000 */
.L_x_1754:
[----:B------:R-:W-:-:S05]  /*2fbf0*/  @!P1 IADD3 R5, P2, R10, R5, RZ ;  /* 0x000000050a059210 */ /* 0x000fca0007f5e0ff */
[----:B------:R-:W-:-:S04]  /*2fc00*/  @!P1 IMAD.X R6, RZ, RZ, R6, P2 ;  /* 0x000000ffff069224 */ /* 0x000fc800010e0606 */
[----:B------:R-:W-:Y:S02]  /*2fc10*/  @!P1 IMAD.MOV.U32 R7, RZ, RZ, R6 ;  /* 0x000000ffff079224 */ /* 0x000fe400078e0006 */
[----:B------:R-:W-:Y:S02]  /*2fc20*/  @!P1 IMAD.MOV.U32 R6, RZ, RZ, R5 ;  /* 0x000000ffff069224 */ /* 0x000fe400078e0005 */
[----:B------:R-:W-:Y:S02]  /*2fc30*/  IMAD.MOV.U32 R13, RZ, RZ, R4 ;  /* 0x000000ffff0d7224 */ /* 0x000fe400078e0004 */
[----:B------:R-:W-:Y:S01]  /*2fc40*/  VIADD R5, R0, 0x20 ;  /* 0x0000002000057836 */ /* 0x000fe20000000000 */
[----:B------:R-:W-:Y:S01]  /*2fc50*/  @!PT LDS RZ, [RZ] ;  /* 0x00000000fffff984 */ /* 0x000fe20000000800 */
[----:B------:R-:W-:Y:S01]  /*2fc60*/  @!PT LDS RZ, [RZ] ;  /* 0x00000000fffff984 */ /* 0x000fe20000000800 */
[----:B------:R-:W-:Y:S01]  /*2fc70*/  @!PT LDS RZ, [RZ] ;  /* 0x00000000fffff984 */ /* 0x000fe20000000800 */
[----:B------:R0:W-:Y:S04]  /*2fc80*/  @!P1 LDGSTS.E.BYPASS.LTC128B.128 [R9+0x18c00], desc[UR38][R6.64], !P0 ;  /* 0x18c0000006099fae */ /* 0x0001e8000c101d66 */
[----:B------:R-:W-:Y:S01]  /*2fc90*/  ISETP.GE.AND P1, PT, R5, R2, PT ;  /* 0x000000020500720c */ /* 0x000fe20003f26270 */
[----:B0-----:R-:W-:-:S12]  /*2fca0*/  IMAD.MOV.U32 R6, RZ, RZ, R14 ;  /* 0x000000ffff067224 */ /* 0x001fd800078e000e */
[----:B------:R-:W-:Y:S05]  /*2fcb0*/  WARPSYNC.COLLECTIVE R15, `(.L_x_1755) ;  /* 0x000000000f087348 */ /* 0x000fea0003c00000 */
[----:B------:R0:W1:Y:S02]  /*2fcc0*/  SHFL.IDX P6, R14, R13, R12, R11 ;  /* 0x0000000c0d0e7389 */ /* 0x00006400000c000b */
[----:B01----:R-:W-:Y:S01]  /*2fcd0*/  ENDCOLLECTIVE ;  /* 0x000000000000791b */ /* 0x003fe20003800000 */
.L_x_1755:
[----:B------:R-:W-:Y:S02]  /*2fce0*/  IMAD.MOV.U32 R13, RZ, RZ, R3 ;  /* 0x000000ffff0d7224 */ /* 0x000fe400078e0003 */
[----:B------:R-:W-:Y:S02]  /*2fcf0*/  IMAD.MOV.U32 R12, RZ, RZ, 0x3 ;  /* 0x00000003ff0c7424 */ /* 0x000fe400078e00ff */
[----:B------:R-:W-:-:S07]  /*2fd00*/  IMAD.MOV.U32 R5, RZ, RZ, R14 ;  /* 0x000000ffff057224 */ /* 0x000fce00078e000e */
[----:B------:R-:W-:Y:S05]  /*2fd10*/  WARPSYNC.COLLECTIVE R15, `(.L_x_1756) ;  /* 0x000000000f087348 */ /* 0x000fea0003c00000 */
[----:B------:R0:W1:Y:S02]  /*2fd20*/  SHFL.IDX P6, R14, R13, R12, R11 ;  /* 0x0000000c0d0e7389 */ /* 0x00006400000c000b */
[----:B01----:R-:W-:Y:S01]  /*2fd30*/  ENDCOLLECTIVE ;  /* 0x000000000000791b */ /* 0x003fe20003800000 */
.L_x_1756:
        /* <DEDUP_REMOVED lines=15> */
.L_x_1757:
[----:B------:R-:W-:Y:S02]  /*2fe30*/  IMAD.MOV.U32 R13, RZ, RZ, R3 ;  /* 0x000000ffff0d7224 */ /* 0x000fe400078e0003 */
[----:B------:R-:W-:Y:S02]  /*2fe40*/  IMAD.MOV.U32 R12, RZ, RZ, 0x4 ;  /* 0x00000004ff0c7424 */ /* 0x000fe400078e00ff */
[----:B------:R-:W-:-:S07]  /*2fe50*/  IMAD.MOV.U32 R5, RZ, RZ, R14 ;  /* 0x000000ffff057224 */ /* 0x000fce00078e000e */
[----:B------:R-:W-:Y:S05]  /*2fe60*/  WARPSYNC.COLLECTIVE R15, `(.L_x_1758) ;  /* 0x000000000f087348 */ /* 0x000fea0003c00000 */
[----:B------:R0:W1:Y:S02]  /*2fe70*/  SHFL.IDX P6, R14, R13, R12, R11 ;  /* 0x0000000c0d0e7389 */ /* 0x00006400000c000b */
[----:B01----:R-:W-:Y:S01]  /*2fe80*/  ENDCOLLECTIVE ;  /* 0x000000000000791b */ /* 0x003fe20003800000 */
.L_x_1758:
        /* <DEDUP_REMOVED lines=15> */
.L_x_1759:
[----:B------:R-:W-:Y:S02]  /*2ff80*/  IMAD.MOV.U32 R13, RZ, RZ, R3 ;  /* 0x000000ffff0d7224 */ /* 0x000fe400078e0003 */
[----:B------:R-:W-:Y:S02]  /*2ff90*/  IMAD.MOV.U32 R12, RZ, RZ, 0x5 ;  /* 0x00000005ff0c7424 */ /* 0x000fe400078e00ff */
[----:B------:R-:W-:-:S07]  /*2ffa0*/  IMAD.MOV.U32 R5, RZ, RZ, R14 ;  /* 0x000000ffff057224 */ /* 0x000fce00078e000e */
[----:B------:R-:W-:Y:S05]  /*2ffb0*/  WARPSYNC.COLLECTIVE R15, `(.L_x_1760) ;  /* 0x000000000f087348 */ /* 0x000fea0003c00000 */
[----:B------:R0:W1:Y:S02]  /*2ffc0*/  SHFL.IDX P6, R14, R13, R12, R11 ;  /* 0x0000000c0d0e7389 */ /* 0x00006400000c000b */
[----:B01----:R-:W-:Y:S01]  /*2ffd0*/  ENDCOLLECTIVE ;  /* 0x000000000000791b */ /* 0x003fe20003800000 */
.L_x_1760:
        /* <DEDUP_REMOVED lines=15> */
.L_x_1761:
[----:B------:R-:W-:Y:S02]  /*300d0*/  IMAD.MOV.U32 R13, RZ, RZ, R3 ;  /* 0x000000ffff0d7224 */ /* 0x000fe400078e0003 */
[----:B------:R-:W-:Y:S02]  /*300e0*/  IMAD.MOV.U32 R12, RZ, RZ, 0x6 ;  /* 0x00000006ff0c7424 */ /* 0x000fe400078e00ff */
[----:B------:R-:W-:-:S07]  /*300f0*/  IMAD.MOV.U32 R5, RZ, RZ, R14 ;  /* 0x000000ffff057224 */ /* 0x000fce00078e000e */
[----:B------:R-:W-:Y:S05]  /*30100*/  WARPSYNC.COLLECTIVE R15, `(.L_x_1762) ;  /* 0x000000000f087348 */ /* 0x000fea0003c00000 */
[----:B------:R0:W1:Y:S02]  /*30110*/  SHFL.IDX P6, R14, R13, R12, R11 ;  /* 0x0000000c0d0e7389 */ /* 0x00006400000c000b */
[----:B01----:R-:W-:Y:S01]  /*30120*/  ENDCOLLECTIVE ;  /* 0x000000000000791b */ /* 0x003fe20003800000 */
.L_x_1762:
[----:B------:R-:W-:-:S05]  /*30130*/  @!P1 IADD3 R5, P2, R10, R5, RZ ;  /* 0x000000050a059210 */ /* 0x000fca0007f5e0ff */
[----:B------:R-:W-:-:S04]  /*30140*/  @!P1 IMAD.X R6, RZ, RZ, R6, P2 ;  /* 0x000000ffff069224 */ /* 0x000fc800010e0606 */
[----:B------:R-:W-:Y:S02]  /*30150*/  @!P1 IMAD.MOV.U32 R7, RZ, RZ, R6 ;  /* 0x000000ffff079224 */ /* 0x000fe400078e0006 */
[----:B------:R-:W-:Y:S02]  /*30160*/  @!P1 IMAD.MOV.U32 R6, RZ, RZ, R5 ;  /* 0x000000ffff069224 */ /* 0x000fe400078e0005 */
[----:B------:R-:W-:-:S03]  /*30170*/  IMAD.MOV.U32 R13, RZ, RZ, R4 ;  /* 0x000000ffff0d7224 */ /* 0x000fc600078e0004 */
[----:B------:R-:W-:Y:S01]  /*30180*/  @!PT LDS RZ, [RZ] ;  /* 0x00000000fffff984 */ /* 0x000fe20000000800 */
[----:B------:R-:W-:Y:S01]  /*30190*/  @!PT LDS RZ, [RZ] ;  /* 0x00000000fffff984 */ /* 0x000fe20000000800 */
[----:B------:R-:W-:Y:S01]  /*301a0*/  @!PT LDS RZ, [RZ] ;  /* 0x00000000fffff984 */ /* 0x000fe20000000800 */
[----:B------:R0:W-:Y:S02]  /*301b0*/  @!P1 LDGSTS.E.BYPASS.LTC128B.128 [R9+0x1ac00], desc[UR38][R6.64], !P0 ;  /* 0x1ac0000006099fae */ /* 0x0001e4000c101d66 */
[----:B0-----:R-:W-:-:S07]  /*301c0*/  IMAD.MOV.U32 R6, RZ, RZ, R14 ;  /* 0x000000ffff067224 */ /* 0x001fce00078e000e */
[----:B------:R-:W-:Y:S05]  /*301d0*/  WARPSYNC.COLLECTIVE R15, `(.L_x_1763) ;  /* 0x000000000f087348 */ /* 0x000fea0003c00000 */
[----:B------:R0:W1:Y:S02]  /*301e0*/  SHFL.IDX P6, R14, R13, R12, R11 ;  /* 0x0000000c0d0e7389 */ /* 0x00006400000c000b */
[----:B01----:R-:W-:Y:S01]  /*301f0*/  ENDCOLLECTIVE ;  /* 0x000000000000791b */ /* 0x003fe20003800000 */
.L_x_1763:
[----:B------:R-:W-:-:S05]  /*30200*/  VIADD R7, R0, 0x60 ;  /* 0x0000006000077836 */ /* 0x000fca0000000000 */
[----:B------:R-:W-:Y:S01]  /*30210*/  ISETP.GE.AND P1, PT, R7, R2, PT ;  /* 0x000000020700720c */ /* 0x000fe20003f26270 */
[----:B------:R-:W-:Y:S02]  /*30220*/  IMAD.MOV.U32 R13, RZ, RZ, R3 ;  /* 0x000000ffff0d7224 */ /* 0x000fe400078e0003 */
[----:B------:R-:W-:Y:S02]  /*30230*/  IMAD.MOV.U32 R12, RZ, RZ, 0x7 ;  /* 0x00000007ff0c7424 */ /* 0x000fe400078e00ff */
[----:B------:R-:W-:-:S08]  /*30240*/  IMAD.MOV.U32 R5, RZ, RZ, R14 ;  /* 0x000000ffff057224 */ /* 0x000fd000078e000e */
[----:B------:R-:W-:Y:S05]  /*30250*/  WARPSYNC.COLLECTIVE R15, `(.L_x_1764) ;  /* 0x000000000f087348 */ /* 0x000fea0003c00000 */
[----:B------:R0:W1:Y:S02]  /*30260*/  SHFL.IDX P6, R14, R13, R12, R11 ;  /* 0x0000000c0d0e7389 */ /* 0x00006400000c000b */
[----:B01----:R-:W-:Y:S01]  /*30270*/  ENDCOLLECTIVE ;  /* 0x000000000000791b */ /* 0x003fe20003800000 */
.L_x_1764:
[----:B------:R-:W-:-:S05]  /*30280*/  @!P1 IADD3 R5, P2, R10, R5, RZ ;  /* 0x000000050a059210 */ /* 0x000fca0007f5e0ff */
[----:B------:R-:W-:-:S04]  /*30290*/  @!P1 IMAD.X R6, RZ, RZ, R6, P2 ;  /* 0x000000ffff069224 */ /* 0x000fc800010e0606 */
[----:B------:R-:W-:Y:S02]  /*302a0*/  @!P1 IMAD.MOV.U32 R7, RZ, RZ, R6 ;  /* 0x000000ffff079224 */ /* 0x000fe400078e0006 */
[----:B------:R-:W-:Y:S02]  /*302b0*/  IMAD.MOV.U32 R13, RZ, RZ, R4 ;  /* 0x000000ffff0d7224 */ /* 0x000fe400078e0004 */
        /* <DEDUP_REMOVED lines=9> */
.L_x_1765:
[----:B------:R-:W-:Y:S01]  /*30350*/  IMAD.MOV.U32 R3, RZ, RZ, R14 ;  /* 0x000000ffff037224 */ /* 0x000fe200078e000e */
[----:B------:R-:W-:Y:S06]  /*30360*/  BRA `(.L_x_1766) ;  /* 0xffffffa000a47947 */ /* 0x000fec000383ffff */
.L_x_1595:
[----:B0-----:R-:W2:Y:S02]  /*30370*/  LDL R2, [R1+0x4] ;  /* 0x0000040001027983 */ /* 0x001ea40000100800 */
[----:B--2---:R0:W1:Y:S02]  /*30380*/  SYNCS.PHASECHK.TRANS64.TRYWAIT P0, [R2+URZ+0x28820], R0 ;  /* 0x02882000020075a7 */ /* 0x004064000800017f */
[----:B-1----:R-:W-:Y:S05]  /*30390*/  @!P0 NANOSLEEP.SYNCS 0x989680 ;  /* 0x009896800000895d */ /* 0x002fea0003900000 */
[----:B------:R-:W1:Y:S02]  /*303a0*/  @!P0 SYNCS.PHASECHK.TRANS64 P0, [R2+URZ+0x28820], R0 ;  /* 0x02882000020085a7 */ /* 0x000e64000800007f */
[----:B-1----:R-:W-:Y:S05]  /*303b0*/  @!P0 BRA `(.L_x_1595) ;  /* 0xfffffffc00ec8947 */ /* 0x002fea000383ffff */
[----:B------:R-:W-:Y:S05]  /*303c0*/  BRA `(.L_x_1767) ;  /* 0xffffffa400047947 */ /* 0x000fea000383ffff */
.L_x_1601:
[----:B--2---:R2:W3:Y:S02]  /*303d0*/  SYNCS.PHASECHK.TRANS64.TRYWAIT P0, [R6+URZ+0x28880], R5 ;  /* 0x02888005060075a7 */ /* 0x0044e4000800017f */
[----:B---3--:R-:W-:Y:S05]  /*303e0*/  @!P0 NANOSLEEP.SYNCS 0x989680 ;  /* 0x009896800000895d */ /* 0x008fea0003900000 */
[----:B------:R-:W3:Y:S02]  /*303f0*/  @!P0 SYNCS.PHASECHK.TRANS64 P0, [R6+URZ+0x28880], R5 ;  /* 0x02888005060085a7 */ /* 0x000ee4000800007f */
[----:B---3--:R-:W-:Y:S05]  /*30400*/  @!P0 BRA `(.L_x_1601) ;  /* 0xfffffffc00f08947 */ /* 0x008fea000383ffff */
[----:B------:R-:W-:Y:S05]  /*30410*/  BRA `(.L_x_1768) ;  /* 0xffffffa400c47947 */ /* 0x000fea000383ffff */
.L_x_1606:
[----:B-1----:R1:W3:Y:S02]  /*30420*/  SYNCS.PHASECHK.TRANS64.TRYWAIT P0, [R6+URZ+0x28840], R5 ;  /* 0x02884005060075a7 */ /* 0x0022e4000800017f */
[----:B---3--:R-:W-:Y:S05]  /*30430*/  @!P0 NANOSLEEP.SYNCS 0x989680 ;  /* 0x009896800000895d */ /* 0x008fea0003900000 */
[----:B------:R-:W3:Y:S02]  /*30440*/  @!P0 SYNCS.PHASECHK.TRANS64 P0, [R6+URZ+0x28840], R5 ;  /* 0x02884005060085a7 */ /* 0x000ee4000800007f */
[----:B---3--:R-:W-:Y:S05]  /*30450*/  @!P0 BRA `(.L_x_1606) ;  /* 0xfffffffc00f08947 */ /* 0x008fea000383ffff */
[----:B------:R-:W-:Y:S05]  /*30460*/  BRA `(.L_x_1769) ;  /* 0xffffffa800487947 */ /* 0x000fea000383ffff */
.L_x_1612:
[----:B--2---:R2:W3:Y:S02]  /*30470*/  SYNCS.PHASECHK.TRANS64.TRYWAIT P0, [R20+URZ+0x28870], R4 ;  /* 0x02887004140075a7 */ /* 0x0044e4000800017f */
[----:B---3--:R-:W-:Y:S05]  /*30480*/  @!P0 NANOSLEEP.SYNCS 0x989680 ;  /* 0x009896800000895d */ /* 0x008fea0003900000 */
[----:B------:R-:W3:Y:S02]  /*30490*/  @!P0 SYNCS.PHASECHK.TRANS64 P0, [R20+URZ+0x28870], R4 ;  /* 0x02887004140085a7 */ /* 0x000ee4000800007f */
[----:B---3--:R-:W-:Y:S05]  /*304a0*/  @!P0 BRA `(.L_x_1612) ;  /* 0xfffffffc00f08947 */ /* 0x008fea000383ffff */
[----:B------:R-:W-:Y:S05]  /*304b0*/  BRA `(.L_x_1770) ;  /* 0xffffffa800e87947 */ /* 0x000fea000383ffff */
.L_x_1614:
[----:B---3--:R3:W4:Y:S02]  /*304c0*/  SYNCS.PHASECHK.TRANS64.TRYWAIT P0, [R20+URZ+0x28860], R2 ;  /* 0x02886002140075a7 */ /* 0x008724000800017f */
[----:B----4-:R-:W-:Y:S05]  /*304d0*/  @!P0 NANOSLEEP.SYNCS 0x989680 ;  /* 0x009896800000895d */ /* 0x010fea0003900000 */
[----:B------:R-:W4:Y:S02]  /*304e0*/  @!P0 SYNCS.PHASECHK.TRANS64 P0, [R20+URZ+0x28860], R2 ;  /* 0x02886002140085a7 */ /* 0x000f24000800007f */
[----:B----4-:R-:W-:Y:S05]  /*304f0*/  @!P0 BRA `(.L_x_1614) ;  /* 0xfffffffc00f08947 */ /* 0x010fea000383ffff */
[----:B------:R-:W-:Y:S05]  /*30500*/  BRA `(.L_x_1771) ;  /* 0xffffffa800f07947 */ /* 0x000fea000383ffff */
.L_x_1621:
[----:B-1----:R1:W3:Y:S02]  /*30510*/  SYNCS.PHASECHK.TRANS64.TRYWAIT P1, [R18+URZ+0x28870], R0 ;  /* 0x02887000120075a7 */ /* 0x0022e4000802017f */
[----:B---3--:R-:W-:Y:S05]  /*30520*/  @!P1 NANOSLEEP.SYNCS 0x989680 ;  /* 0x009896800000995d */ /* 0x008fea0003900000 */
[----:B------:R-:W3:Y:S02]  /*30530*/  @!P1 SYNCS.PHASECHK.TRANS64 P1, [R18+URZ+0x28870], R0 ;  /* 0x02887000120095a7 */ /* 0x000ee4000802007f */
[----:B---3--:R-:W-:Y:S05]  /*30540*/  @!P1 BRA `(.L_x_1621) ;  /* 0xfffffffc00f09947 */ /* 0x008fea000383ffff */
[----:B------:R-:W-:Y:S05]  /*30550*/  BRA `(.L_x_1772) ;  /* 0xffffffb400407947 */ /* 0x000fea000383ffff */
.L_x_1623:
[----:B-1----:R1:W3:Y:S02]  /*30560*/  SYNCS.PHASECHK.TRANS64.TRYWAIT P1, [R18+URZ+0x28860], R0 ;  /* 0x02886000120075a7 */ /* 0x0022e4000802017f */
[----:B---3--:R-:W-:Y:S05]  /*30570*/  @!P1 NANOSLEEP.SYNCS 0x989680 ;  /* 0x009896800000995d */ /* 0x008fea0003900000 */
[----:B------:R-:W3:Y:S02]  /*30580*/  @!P1 SYNCS.PHASECHK.TRANS64 P1, [R18+URZ+0x28860], R0 ;  /* 0x02886000120095a7 */ /* 0x000ee4000802007f */
[----:B---3--:R-:W-:Y:S05]  /*30590*/  @!P1 BRA `(.L_x_1623) ;  /* 0xfffffffc00f09947 */ /* 0x008fea000383ffff */
[----:B------:R-:W-:Y:S05]  /*305a0*/  BRA `(.L_x_1773) ;  /* 0xffffffb400487947 */ /* 0x000fea000383ffff */
.L_x_1627:
[----:B------:R-:W-:Y:S01]  /*305b0*/  BSSY B0, `(.L_x_1774) ;  /* 0x0000008000007945 */ /* 0x000fe20003800000 */
[----:B------:R-:W-:Y:S02]  /*305c0*/  IMAD.MOV.U32 R13, RZ, RZ, R16 ;  /* 0x000000ffff0d7224 */ /* 0x000fe400078e0010 */
[----:B------:R-:W-:Y:S02]  /*305d0*/  IMAD.MOV.U32 R12, RZ, RZ, RZ ;  /* 0x000000ffff0c7224 */ /* 0x000fe400078e00ff */
[----:B------:R-:W-:Y:S02]  /*305e0*/  IMAD.MOV.U32 R11, RZ, RZ, 0x1f ;  /* 0x0000001fff0b7424 */ /* 0x000fe400078e00ff */
[----:B------:R-:W-:-:S07]  /*305f0*/  IMAD.MOV.U32 R15, RZ, RZ, -0x1 ;  /* 0xffffffffff0f7424 */ /* 0x000fce00078e00ff */
[----:B0-2---:R-:W-:Y:S05]  /*30600*/  WARPSYNC.COLLECTIVE R15, `(.L_x_1775) ;  /* 0x000000000f087348 */ /* 0x005fea0003c00000 */
[----:B------:R1:W3:Y:S02]  /*30610*/  SHFL.IDX P6, R14, R13, R12, R11 ;  /* 0x0000000c0d0e7389 */ /* 0x0002e400000c000b */
[----:B0123--:R-:W-:Y:S01]  /*30620*/  ENDCOLLECTIVE ;  /* 0x000000000000791b */ /* 0x00ffe20003800000 */
.L_x_1775:
[----:B------:R-:W-:Y:S05]  /*30630*/  BSYNC B0 ;  /* 0x0000000000007941 */ /* 0x000fea0003800000 */
.L_x_1774:
[----:B------:R-:W-:Y:S02]  /*30640*/  IMAD.MOV.U32 R13, RZ, RZ, R16 ;  /* 0x000000ffff0d7224 */ /* 0x000fe400078e0010 */
[----:B------:R-:W-:Y:S02]  /*30650*/  IMAD.MOV.U32 R12, RZ, RZ, 0x1 ;  /* 0x00000001ff0c7424 */ /* 0x000fe400078e00ff */
[----:B------:R-:W-:Y:S02]  /*30660*/  IMAD.MOV.U32 R11, RZ, RZ, 0x1f ;  /* 0x0000001fff0b7424 */ /* 0x000fe400078e00ff */
[----:B------:R-:W-:Y:S02]  /*30670*/  IMAD.MOV.U32 R15, RZ, RZ, -0x1 ;  /* 0xffffffffff0f7424 */ /* 0x000fe400078e00ff */
[----:B------:R-:W-:Y:S02]  /*30680*/  IMAD.IADD R4, R19, 0x1, R8 ;  /* 0x0000000113047824 */ /* 0x000fe400078e0208 */
[----:B------:R-:W-:-:S07]  /*30690*/  IMAD.MOV.U32 R0, RZ, RZ, R14 ;  /* 0x000000ffff007224 */ /* 0x000fce00078e000e */
[----:B------:R-:W-:Y:S05]  /*306a0*/  WARPSYNC.COLLECTIVE R15, `(.L_x_1776) ;  /* 0x000000000f087348 */ /* 0x000fea0003c00000 */
[----:B------:R0:W1:Y:S02]  /*306b0*/  SHFL.IDX P6, R14, R13, R12, R11 ;  /* 0x0000000c0d0e7389 */ /* 0x00006400000c000b */
[----:B01----:R-:W-:Y:S01]  /*306c0*/  ENDCOLLECTIVE ;  /* 0x000000000000791b */ /* 0x003fe20003800000 */
.L_x_1776:
        /* <DEDUP_REMOVED lines=13> */
[----:B------:R-:W-:-:S03]  /*307a0*/  ISETP.NE.AND P1, PT, R8, RZ, PT ;  /* 0x000000ff0800720c */ /* 0x000fc60003f25270 */
[----:B------:R-:W-:-:S10]  /*307b0*/  IMAD.MOV.U32 R13, RZ, RZ, R2 ;  /* 0x000000ffff0d7224 */ /* 0x000fd400078e0002 */
[----:B------:R-:W-:Y:S05]  /*307c0*/  WARPSYNC.COLLECTIVE R15, `(.L_x_1777) ;  /* 0x000000000f087348 */ /* 0x000fea0003c00000 */
[----:B------:R0:W1:Y:S02]  /*307d0*/  SHFL.UP P6, R14, R13, R12, R11 ;  /* 0x0400000c0d0e7389 */ /* 0x00006400000c000b */
[----:B01----:R-:W-:Y:S01]  /*307e0*/  ENDCOLLECTIVE ;  /* 0x000000000000791b */ /* 0x003fe20003800000 */
.L_x_1777:
[----:B------:R-:W-:Y:S02]  /*307f0*/  IMAD.MOV.U32 R12, RZ, RZ, 0x2 ;  /* 0x00000002ff0c7424 */ /* 0x000fe400078e00ff */
[----:B------:R-:W-:-:S05]  /*30800*/  IMAD.MOV.U32 R3, RZ, RZ, R14 ;  /* 0x000000ffff037224 */ /* 0x000fca00078e000e */
[----:B------:R-:W-:-:S05]  /*30810*/  SEL R3, R3, RZ, P1 ;  /* 0x000000ff03037207 */ /* 0x000fca0000800000 */
[----:B------:R-:W-:-:S04]  /*30820*/  IMAD.IADD R3, R2, 0x1, R3 ;  /* 0x0000000102037824 */ /* 0x000fc800078e0203 */
[----:B------:R-:W-:-:S07]  /*30830*/  IMAD.MOV.U32 R13, RZ, RZ, R3 ;  /* 0x000000ffff0d7224 */ /* 0x000fce00078e0003 */
[----:B------:R-:W-:Y:S05]  /*30840*/  WARPSYNC.COLLECTIVE R15, `(.L_x_1778) ;  /* 0x000000000f087348 */ /* 0x000fea0003c00000 */
[----:B------:R0:W1:Y:S02]  /*30850*/  SHFL.UP P6, R14, R13, R12, R11 ;  /* 0x0400000c0d0e7389 */ /* 0x00006400000c000b */
[----:B01----:R-:W-:Y:S01]  /*30860*/  ENDCOLLECTIVE ;  /* 0x000000000000791b */ /* 0x003fe20003800000 */
.L_x_1778:
        /* <DEDUP_REMOVED lines=8> */
.L_x_1779:
        /* <DEDUP_REMOVED lines=8> */
.L_x_1780:
        /* <DEDUP_REMOVED lines=8> */
.L_x_1781:
[----:B------:R-:W-:Y:S02]  /*309f0*/  IMAD.MOV.U32 R12, RZ, RZ, 0x1f ;  /* 0x0000001fff0c7424 */ /* 0x000fe400078e00ff */
[----:B------:R-:W-:Y:S02]  /*30a00*/  IMAD.MOV.U32 R11, RZ, RZ, 0x1f ;  /* 0x0000001fff0b7424 */ /* 0x000fe400078e00ff */
[----:B------:R-:W-:-:S05]  /*30a10*/  IMAD.MOV.U32 R4, RZ, RZ, R14 ;  /* 0x000000ffff047224 */ /* 0x000fca00078e000e */
[----:B------:R-:W-:-:S05]  /*30a20*/  SEL R4, R4, RZ, P5 ;  /* 0x000000ff04047207 */ /* 0x000fca0002800000 */
[----:B------:R-:W-:-:S04]  /*30a30*/  IMAD.IADD R6, R3, 0x1, R4 ;  /* 0x0000000103067824 */ /* 0x000fc800078e0204 */
[----:B------:R-:W-:-:S07]  /*30a40*/  IMAD.MOV.U32 R13, RZ, RZ, R6 ;  /* 0x000000ffff0d7224 */ /* 0x000fce00078e0006 */
[----:B------:R-:W-:Y:S05]  /*30a50*/  WARPSYNC.COLLECTIVE R15, `(.L_x_1782) ;  /* 0x000000000f087348 */ /* 0x000fea0003c00000 */
[----:B------:R0:W1:Y:S02]  /*30a60*/  SHFL.IDX P6, R14, R13, R12, R11 ;  /* 0x0000000c0d0e7389 */ /* 0x00006400000c000b */
[----:B01----:R-:W-:Y:S01]  /*30a70*/  ENDCOLLECTIVE ;  /* 0x000000000000791b */ /* 0x003fe20003800000 */
.L_x_1782:
[----:B------:R-:W-:Y:S01]  /*30a80*/  IMAD.MOV.U32 R7, RZ, RZ, R14 ;  /* 0x000000ffff077224 */ /* 0x000fe200078e000e */
[----:B------:R-:W-:Y:S06]  /*30a90*/  BRA `(.L_x_1783) ;  /* 0xffffffb800987947 */ /* 0x000fec000383ffff */
.L_x_1632:
[----:B------:R-:W-:Y:S01]  /*30aa0*/  BSSY B0, `(.L_x_1784) ;  /* 0x0000008000007945 */ /* 0x000fe20003800000 */
[----:B-----5:R-:W-:Y:S02]  /*30ab0*/  IMAD.MOV.U32 R13, RZ, RZ, R2 ;  /* 0x000000ffff0d7224 */ /* 0x020fe400078e0002 */
[----:B------:R-:W-:Y:S02]  /*30ac0*/  IMAD.MOV.U32 R12, RZ, RZ, 0x1 ;  /* 0x00000001ff0c7424 */ /* 0x000fe400078e00ff */
[----:B------:R-:W-:Y:S02]  /*30ad0*/  IMAD.MOV.U32 R11, RZ, RZ, RZ ;  /* 0x000000ffff0b7224 */ /* 0x000fe400078e00ff */
[----:B------:R-:W-:-:S07]  /*30ae0*/  IMAD.MOV.U32 R15, RZ, RZ, -0x1 ;  /* 0xffffffffff0f7424 */ /* 0x000fce00078e00ff */
[----:B012---:R-:W-:Y:S05]  /*30af0*/  WARPSYNC.COLLECTIVE R15, `(.L_x_1785) ;  /* 0x000000000f087348 */ /* 0x007fea0003c00000 */
[----:B------:R3:W4:Y:S02]  /*30b00*/  SHFL.UP P6, R14, R13, R12, R11 ;  /* 0x0400000c0d0e7389 */ /* 0x00072400000c000b */
[----:B01234-:R-:W-:Y:S01]  /*30b10*/  ENDCOLLECTIVE ;  /* 0x000000000000791b */ /* 0x01ffe20003800000 */
.L_x_1785:
[----:B------:R-:W-:Y:S05]  /*30b20*/  BSYNC B0 ;  /* 0x0000000000007941 */ /* 0x000fea0003800000 */
.L_x_1784:
[----:B------:R-:W-:Y:S02]  /*30b30*/  IMAD.MOV.U32 R3, RZ, RZ, R14 ;  /* 0x000000ffff037224 */ /* 0x000fe400078e000e */
[----:B------:R-:W-:Y:S02]  /*30b40*/  IMAD.MOV.U32 R12, RZ, RZ, 0x2 ;  /* 0x00000002ff0c7424 */ /* 0x000fe400078e00ff */
[----:B------:R-:W-:Y:S01]  /*30b50*/  IMAD.MOV.U32 R11, RZ, RZ, RZ ;  /* 0x000000ffff0b7224 */ /* 0x000fe200078e00ff */
[----:B------:R-:W-:Y:S01]  /*30b60*/  SEL R3, R3, RZ, P1 ;  /* 0x000000ff03037207 */ /* 0x000fe20000800000 */
[----:B------:R-:W-:-:S04]  /*30b70*/  IMAD.MOV.U32 R15, RZ, RZ, -0x1 ;  /* 0xffffffffff0f7424 */ /* 0x000fc800078e00ff */
[----:B------:R-:W-:-:S04]  /*30b80*/  IMAD.IADD R3, R2, 0x1, R3 ;  /* 0x0000000102037824 */ /* 0x000fc800078e0203 */
[----:B------:R-:W-:-:S07]  /*30b90*/  IMAD.MOV.U32 R13, RZ, RZ, R3 ;  /* 0x000000ffff0d7224 */ /* 0x000fce00078e0003 */
[----:B------:R-:W-:Y:S05]  /*30ba0*/  WARPSYNC.COLLECTIVE R15, `(.L_x_1786) ;  /* 0x000000000f087348 */ /* 0x000fea0003c00000 */
[----:B------:R0:W1:Y:S02]  /*30bb0*/  SHFL.UP P6, R14, R13, R12, R11 ;  /* 0x0400000c0d0e7389 */ /* 0x00006400000c000b */
[----:B01----:R-:W-:Y:S01]  /*30bc0*/  ENDCOLLECTIVE ;  /* 0x000000000000791b */ /* 0x003fe20003800000 */
.L_x_1786:
        /* <DEDUP_REMOVED lines=8> */
.L_x_1787:
        /* <DEDUP_REMOVED lines=8> */
.L_x_1788:
        /* <DEDUP_REMOVED lines=8> */
.L_x_1789:
        /* <DEDUP_REMOVED lines=9> */
.L_x_1790:
[----:B------:R-:W-:Y:S01]  /*30de0*/  IMAD.MOV.U32 R7, RZ, RZ, R14 ;  /* 0x000000ffff077224 */ /* 0x000fe200078e000e */
[----:B------:R-:W-:Y:S06]  /*30df0*/  BRA `(.L_x_1791) ;  /* 0xffffffb8005c7947 */ /* 0x000fec000383ffff */
.L_x_1634:
[----:B------:R-:W-:Y:S01]  /*30e00*/  BSSY B0, `(.L_x_1792) ;  /* 0x0000006000007945 */ /* 0x000fe20003800000 */
[----:B------:R-:W-:Y:S01]  /*30e10*/  PLOP3.LUT P6, PT, P6, PT, PT, 0x8, 0x0 ;  /* 0x000000000000781c */ /* 0x000fe200037ce170 */
[----:B------:R-:W-:-:S12]  /*30e20*/  IMAD.MOV.U32 R15, RZ, RZ, -0x1 ;  /* 0xffffffffff0f7424 */ /* 0x000fd800078e00ff */
[----:B01----:R-:W-:Y:S05]  /*30e30*/  WARPSYNC.COLLECTIVE R15, `(.L_x_1793) ;  /* 0x000000000f087348 */ /* 0x003fea0003c00000 */
[----:B------:R-:W-:Y:S01]  /*30e40*/  VOTE.ANY R14, PT, P6 ;  /* 0x00000000000e7806 */ /* 0x000fe200030e0100 */
[----:B01----:R-:W-:Y:S06]  /*30e50*/  ENDCOLLECTIVE ;  /* 0x000000000000791b */ /* 0x003fec0003800000 */
.L_x_1793:
[----:B------:R-:W-:Y:S05]  /*30e60*/  BSYNC B0 ;  /* 0x0000000000007941 */ /* 0x000fea0003800000 */
.L_x_1792:
[----:B------:R-:W-:Y:S02]  /*30e70*/  IMAD.MOV.U32 R3, RZ, RZ, R14 ;  /* 0x000000ffff037224 */ /* 0x000fe400078e000e */
[----:B------:R-:W-:Y:S02]  /*30e80*/  IMAD.MOV.U32 R13, RZ, RZ, R2 ;  /* 0x000000ffff0d7224 */ /* 0x000fe400078e0002 */
[----:B------:R-:W0:Y:S01]  /*30e90*/  POPC R5, R3 ;  /* 0x0000000300057309 */ /* 0x000e220000000000 */
[----:B------:R-:W-:Y:S02]  /*30ea0*/  IMAD.MOV.U32 R11, RZ, RZ, 0x1f ;  /* 0x0000001fff0b7424 */ /* 0x000fe400078e00ff */
[----:B------:R-:W-:Y:S02]  /*30eb0*/  IMAD.MOV.U32 R15, RZ, RZ, -0x1 ;  /* 0xffffffffff0f7424 */ /* 0x000fe400078e00ff */
[----:B0-----:R-:W-:-:S07]  /*30ec0*/  IMAD.MOV.U32 R12, RZ, RZ, R5 ;  /* 0x000000ffff0c7224 */ /* 0x001fce00078e0005 */
[----:B------:R-:W-:Y:S05]  /*30ed0*/  WARPSYNC.COLLECTIVE R15, `(.L_x_1794) ;  /* 0x000000000f087348 */ /* 0x000fea0003c00000 */
[----:B------:R0:W1:Y:S02]  /*30ee0*/  SHFL.IDX P6, R14, R13, R12, R11 ;  /* 0x0000000c0d0e7389 */ /* 0x00006400000c000b */
[----:B01----:R-:W-:Y:S01]  /*30ef0*/  ENDCOLLECTIVE ;  /* 0x000000000000791b */ /* 0x003fe20003800000 */
.L_x_1794:
[----:B------:R-:W-:Y:S01]  /*30f00*/  IMAD.MOV.U32 R17, RZ, RZ, R14 ;  /* 0x000000ffff117224 */ /* 0x000fe200078e000e */
[----:B------:R-:W-:Y:S06]  /*30f10*/  BRA `(.L_x_1795) ;  /* 0xffffffb8004c7947 */ /* 0x000fec000383ffff */
.L_x_1636:
[----:B------:R-:W-:Y:S01]  /*30f20*/  BSSY B0, `(.L_x_1796) ;  /* 0x0000007000007945 */ /* 0x000fe20003800000 */
[----:B------:R-:W-:Y:S02]  /*30f30*/  IMAD.MOV.U32 R13, RZ, RZ, R6 ;  /* 0x000000ffff0d7224 */ /* 0x000fe400078e0006 */
[----:B------:R-:W-:Y:S02]  /*30f40*/  IMAD.MOV.U32 R11, RZ, RZ, 0x1f ;  /* 0x0000001fff0b7424 */ /* 0x000fe400078e00ff */
[----:B------:R-:W-:-:S07]  /*30f50*/  IMAD.MOV.U32 R15, RZ, RZ, -0x1 ;  /* 0xffffffffff0f7424 */ /* 0x000fce00078e00ff */
[----:B0123--:R-:W-:Y:S05]  /*30f60*/  WARPSYNC.COLLECTIVE R15, `(.L_x_1797) ;  /* 0x000000000f087348 */ /* 0x00ffea0003c00000 */
[----:B------:R4:W0:Y:S02]  /*30f70*/  SHFL.IDX P6, R14, R13, R12, R11 ;  /* 0x0000000c0d0e7389 */ /* 0x00082400000c000b */
[----:B01234-:R-:W-:Y:S01]  /*30f80*/  ENDCOLLECTIVE ;  /* 0x000000000000791b */ /* 0x01ffe20003800000 */
.L_x_1797:
[----:B------:R-:W-:Y:S05]  /*30f90*/  BSYNC B0 ;  /* 0x0000000000007941 */ /* 0x000fea0003800000 */
.L_x_1796:
[----:B------:R-:W-:Y:S01]  /*30fa0*/  IMAD.MOV.U32 R6, RZ, RZ, R14 ;  /* 0x000000ffff067224 */ /* 0x000fe200078e000e */
[----:B------:R-:W-:Y:S06]  /*30fb0*/  BRA `(.L_x_1798) ;  /* 0xffffffb800407947 */ /* 0x000fec000383ffff */
.L_x_1640:
[----:B0-----:R0:W2:Y:S02]  /*30fc0*/  SYNCS.PHASECHK.TRANS64.TRYWAIT P0, [R0+URZ+0x28820], R3 ;  /* 0x02882003000075a7 */ /* 0x0010a4000800017f */
[----:B--2---:R-:W-:Y:S05]  /*30fd0*/  @!P0 NANOSLEEP.SYNCS 0x989680 ;  /* 0x009896800000895d */ /* 0x004fea0003900000 */
[----:B------:R-:W2:Y:S02]  /*30fe0*/  @!P0 SYNCS.PHASECHK.TRANS64 P0, [R0+URZ+0x28820], R3 ;  /* 0x02882003000085a7 */ /* 0x000ea4000800007f */
[----:B--2---:R-:W-:Y:S05]  /*30ff0*/  @!P0 BRA `(.L_x_1640) ;  /* 0xfffffffc00f08947 */ /* 0x004fea000383ffff */
[----:B------:R-:W-:Y:S05]  /*31000*/  BRA `(.L_x_1799) ;  /* 0xffffffbc00c87947 */ /* 0x000fea000383ffff */
.L_x_1641:
[----:B------:R-:W2:Y:S01]  /*31010*/  S2R R2, SR_TID.X ;  /* 0x0000000000027919 */ /* 0x000ea20000002100 */
[----:B------:R-:W-:Y:S01]  /*31020*/  BSSY B0, `(.L_x_1800) ;  /* 0x000000a000007945 */ /* 0x000fe20003800000 */
[----:B------:R-:W-:Y:S02]  /*31030*/  IMAD.MOV.U32 R12, RZ, RZ, RZ ;  /* 0x000000ffff0c7224 */ /* 0x000fe400078e00ff */
[----:B------:R-:W-:Y:S02]  /*31040*/  IMAD.MOV.U32 R11, RZ, RZ, 0x1f ;  /* 0x0000001fff0b7424 */ /* 0x000fe400078e00ff */
[----:B------:R-:W-:Y:S01]  /*31050*/  IMAD.MOV.U32 R15, RZ, RZ, -0x1 ;  /* 0xffffffffff0f7424 */ /* 0x000fe200078e00ff */
[----:B--2---:R-:W-:-:S04]  /*31060*/  SHF.R.U32.HI R2, RZ, 0x5, R2 ;  /* 0x00000005ff027819 */ /* 0x004fc80000011602 */
[----:B------:R-:W-:-:S05]  /*31070*/  LOP3.LUT R2, R2, 0x3, RZ, 0xc0, !PT ;  /* 0x0000000302027812 */ /* 0x000fca00078ec0ff */
[----:B------:R-:W-:-:S07]  /*31080*/  IMAD.MOV.U32 R13, RZ, RZ, R2 ;  /* 0x000000ffff0d7224 */ /* 0x000fce00078e0002 */
[----:B01----:R-:W-:Y:S05]  /*31090*/  WARPSYNC.COLLECTIVE R15, `(.L_x_1801) ;  /* 0x000000000f087348 */ /* 0x003fea0003c00000 */
[----:B------:R2:W3:Y:S02]  /*310a0*/  SHFL.IDX P6, R14, R13, R12, R11 ;  /* 0x0000000c0d0e7389 */ /* 0x0004e400000c000b */
[----:B0123--:R-:W-:Y:S01]  /*310b0*/  ENDCOLLECTIVE ;  /* 0x000000000000791b */ /* 0x00ffe20003800000 */
.L_x_1801:
[----:B------:R-:W-:Y:S05]  /*310c0*/  BSYNC B0 ;  /* 0x0000000000007941 */ /* 0x000fea0003800000 */
.L_x_1800:
[----:B------:R-:W-:Y:S05]  /*310d0*/  BRA `(.L_x_1802) ;  /* 0xffffffbc00b07947 */ /* 0x000fea000383ffff */
.L_x_1642:
[----:B------:R-:W-:Y:S01]  /*310e0*/  BSSY B0, `(.L_x_1803) ;  /* 0x0000006000007945 */ /* 0x000fe20003800000 */
[----:B------:R-:W-:-:S07]  /*310f0*/  IMAD.MOV.U32 R15, RZ, RZ, -0x1 ;  /* 0xffffffffff0f7424 */ /* 0x000fce00078e00ff */
[----:B012---:R-:W-:Y:S05]  /*31100*/  WARPSYNC.COLLECTIVE R15, `(.L_x_1804) ;  /* 0x000000000f0c7348 */ /* 0x007fea0003c00000 */
[----:B------:R-:W-:Y:S02]  /*31110*/  ELECT P6, UR62, PT ;  /* 0x00000000003e782f */ /* 0x000fe400038c0000 */
[----:B------:R-:W-:Y:S01]  /*31120*/  MOV R14, UR62 ;  /* 0x0000003e000e7c02 */ /* 0x000fe20008000f00 */
[----:B012---:R-:W-:Y:S10]  /*31130*/  ENDCOLLECTIVE ;  /* 0x000000000000791b */ /* 0x007ff40003800000 */
.L_x_1804:
[----:B------:R-:W-:Y:S05]  /*31140*/  BSYNC B0 ;  /* 0x0000000000007941 */ /* 0x000fea0003800000 */
.L_x_1803:
[----:B------:R-:W-:Y:S05]  /*31150*/  BRA `(.L_x_1805) ;  /* 0xffffffbc00a47947 */ /* 0x000fea000383ffff */
.L_x_1644:
[----:B0-----:R0:W1:Y:S02]  /*31160*/  SYNCS.PHASECHK.TRANS64.TRYWAIT P1, [R6+URZ], R5 ;  /* 0x00000005060075a7 */ /* 0x001064000802017f */
[----:B-1----:R-:W-:Y:S05]  /*31170*/  @!P1 NANOSLEEP.SYNCS 0x989680 ;  /* 0x009896800000995d */ /* 0x002fea0003900000 */
[----:B------:R-:W1:Y:S02]  /*31180*/  @!P1 SYNCS.PHASECHK.TRANS64 P1, [R6+URZ], R5 ;  /* 0x00000005060095a7 */ /* 0x000e64000802007f */
[----:B-1----:R-:W-:Y:S05]  /*31190*/  @!P1 BRA `(.L_x_1644) ;  /* 0xfffffffc00f09947 */ /* 0x002fea000383ffff */
[----:B------:R-:W-:Y:S05]  /*311a0*/  BRA `(.L_x_1806) ;  /* 0xffffffbc00e07947 */ /* 0x000fea000383ffff */
.L_x_1645:
[----:B-1----:R1:W2:Y:S02]  /*311b0*/  SYNCS.PHASECHK.TRANS64.TRYWAIT P1, [R7+URZ], R2 ;  /* 0x00000002070075a7 */ /* 0x0022a4000802017f */
[----:B--2---:R-:W-:Y:S05]  /*311c0*/  @!P1 NANOSLEEP.SYNCS 0x989680 ;  /* 0x009896800000995d */ /* 0x004fea0003900000 */
[----:B------:R-:W2:Y:S02]  /*311d0*/  @!P1 SYNCS.PHASECHK.TRANS64 P1, [R7+URZ], R2 ;  /* 0x00000002070095a7 */ /* 0x000ea4000802007f */
[----:B--2---:R-:W-:Y:S05]  /*311e0*/  @!P1 BRA `(.L_x_1645) ;  /* 0xfffffffc00f09947 */ /* 0x004fea000383ffff */
[----:B------:R-:W-:Y:S05]  /*311f0*/  BRA `(.L_x_1807) ;  /* 0xffffffbc00d47947 */ /* 0x000fea000383ffff */
.L_x_1647:
[----:B--2---:R2:W3:Y:S02]  /*31200*/  SYNCS.PHASECHK.TRANS64.TRYWAIT P1, [R4+URZ+0x28860], R5 ;  /* 0x02886005040075a7 */ /* 0x0044e4000802017f */
[----:B---3--:R-:W-:Y:S05]  /*31210*/  @!P1 NANOSLEEP.SYNCS 0x989680 ;  /* 0x009896800000995d */ /* 0x008fea0003900000 */
[----:B------:R-:W3:Y:S02]  /*31220*/  @!P1 SYNCS.PHASECHK.TRANS64 P1, [R4+URZ+0x28860], R5 ;  /* 0x02886005040095a7 */ /* 0x000ee4000802007f */
[----:B---3--:R-:W-:Y:S05]  /*31230*/  @!P1 BRA `(.L_x_1647) ;  /* 0xfffffffc00f09947 */ /* 0x008fea000383ffff */
[----:B------:R-:W-:Y:S05]  /*31240*/  BRA `(.L_x_1808) ;  /* 0xffffffbc00d87947 */ /* 0x000fea000383ffff */
.L_x_1649:
[----:B---3--:R3:W4:Y:S02]  /*31250*/  SYNCS.PHASECHK.TRANS64.TRYWAIT P1, [R3+URZ+0x28860], R2 ;  /* 0x02886002030075a7 */ /* 0x008724000802017f */
[----:B----4-:R-:W-:Y:S05]  /*31260*/  @!P1 NANOSLEEP.SYNCS 0x989680 ;  /* 0x009896800000995d */ /* 0x010fea0003900000 */
[----:B------:R-:W4:Y:S02]  /*31270*/  @!P1 SYNCS.PHASECHK.TRANS64 P1, [R3+URZ+0x28860], R2 ;  /* 0x02886002030095a7 */ /* 0x000f24000802007f */
[----:B----4-:R-:W-:Y:S05]  /*31280*/  @!P1 BRA `(.L_x_1649) ;  /* 0xfffffffc00f09947 */ /* 0x010fea000383ffff */
[----:B------:R-:W-:Y:S05]  /*31290*/  BRA `(.L_x_1809) ;  /* 0xffffffbc00d87947 */ /* 0x000fea000383ffff */
.L_x_1651:
[----:B----4-:R4:W0:Y:S02]  /*312a0*/  SYNCS.PHASECHK.TRANS64.TRYWAIT P0, [R4+URZ+0x28880], R5 ;  /* 0x02888005040075a7 */ /* 0x010824000800017f */
[----:B0-----:R-:W-:Y:S05]  /*312b0*/  @!P0 NANOSLEEP.SYNCS 0x989680 ;  /* 0x009896800000895d */ /* 0x001fea0003900000 */
[----:B------:R-:W0:Y:S02]  /*312c0*/  @!P0 SYNCS.PHASECHK.TRANS64 P0, [R4+URZ+0x28880], R5 ;  /* 0x02888005040085a7 */ /* 0x000e24000800007f */
[----:B0-----:R-:W-:Y:S05]  /*312d0*/  @!P0 BRA `(.L_x_1651) ;  /* 0xfffffffc00f08947 */ /* 0x001fea000383ffff */
[----:B------:R-:W-:Y:S05]  /*312e0*/  BRA `(.L_x_1652) ;  /* 0xffffffbc00d47947 */ /* 0x000fea000383ffff */
.L_x_1810:
        /* <DEDUP_REMOVED lines=9> */
.L_x_2682:


//--------------------- .text._ZN7cutlass13device_kernelIN5flash11enable_sm90INS1_16FlashAttnFwdSm90INS1_25CollectiveMainloopFwdSm90ILi2EN4cute5tupleIJNS5_1CILi1EEES8_S8_EEENS6_IJNS7_ILi128EEENS7_ILi224EEESA_EEELi128ENS_12float_e4m3_tEfNS_4arch4Sm90ELb1ELb0ELb1ELb0ELb0ELb0ELb0ELb1ELb1ELb1ELb0ELb0EEENS1_21CollectiveEpilogueFwdINS6_IJSA_SA_SB_EEES9_NS_10bfloat16_tESF_Li256ELb0ELb1ELb0ELb1EEENS1_30DynamicPersistentTileSchedulerILi256ELi128ELb0ELb1ELb1EEEEEEEEEvNT_6ParamsE --------------------------
	.section	.text._ZN7cutlass13device_kernelIN5flash11enable_sm90INS1_16FlashAttnFwdSm90INS1_25CollectiveMainloopFwdSm90ILi2EN4cute5tupleIJNS5_1CILi1EEES8_S8_EEENS6_IJNS7_ILi128EEENS7_ILi224EEESA_EEELi128ENS_12float_e4m3_tEfNS_4arch4Sm90ELb1ELb0ELb1ELb0ELb0ELb0ELb0ELb1ELb1ELb1ELb0ELb0EEENS1_21CollectiveEpilogueFwdINS6_IJSA_SA_SB_EEES9_NS_10bfloat16_tESF_Li256ELb0ELb1ELb0ELb1EEENS1_30DynamicPersistentTileSchedulerILi256ELi128ELb0ELb1ELb1EEEEEEEEEvNT_6ParamsE,"ax",@progbits
	.align	128
.text._ZN7cutlass13device_kernelIN5flash11enable_sm90INS1_16FlashAttnFwdSm90INS1_25CollectiveMainloopFwdSm90ILi2EN4cute5tupleIJNS5_1CILi1EEES8_S8_EEENS6_IJNS7_ILi128EEENS7_ILi224EEESA_EEELi128ENS_12float_e4m3_tEfNS_4arch4Sm90ELb1ELb0ELb1ELb0ELb0ELb0ELb0ELb1ELb1ELb1ELb0ELb0EEENS1_21CollectiveEpilogueFwdINS6_IJSA_SA_SB_EEES9_NS_10bfloat16_tESF_Li256ELb0ELb1ELb0ELb1EEENS1_30DynamicPersistentTileSchedulerILi256ELi128ELb0ELb1ELb1EEEEEEEEEvNT_6ParamsE:
        .type           _ZN7cutlass13device_kernelIN5flash11enable_sm90INS1_16FlashAttnFwdSm90INS1_25CollectiveMainloopFwdSm90ILi2EN4cute5tupleIJNS5_1CILi1EEES8_S8_EEENS6_IJNS7_ILi128EEENS7_ILi224EEESA_EEELi128ENS_12float_e4m3_tEfNS_4arch4Sm90ELb1ELb0ELb1ELb0ELb0ELb0ELb0ELb1ELb1ELb1ELb0ELb0EEENS1_21CollectiveEpilogueFwdINS6_IJSA_SA_SB_EEES9_NS_10bfloat16_tESF_Li256ELb0ELb1ELb0ELb1EEENS1_30DynamicPersistentTileSchedulerILi256ELi128ELb0ELb1ELb1EEEEEEEEEvNT_6ParamsE,@function
        .size           _ZN7cutlass13device_kernelIN5flash11enable_sm90INS1_16FlashAttnFwdSm90INS1_25CollectiveMainloopFwdSm90ILi2EN4cute5tupleIJNS5_1CILi1EEES8_S8_EEENS6_IJNS7_ILi128EEENS7_ILi224EEESA_EEELi128ENS_12float_e4m3_tEfNS_4arch4Sm90ELb1ELb0ELb1ELb0ELb0ELb0ELb0ELb1ELb1ELb1ELb0ELb0EEENS1_21CollectiveEpilogueFwdINS6_IJSA_SA_SB_EEES9_NS_10bfloat16_tESF_Li256ELb0ELb1ELb0ELb1EEENS1_30DynamicPersistentTileSchedulerILi256ELi128ELb0ELb1ELb1EEEEEEEEEvNT_6ParamsE,(.L_x_2683 - _ZN7cutlass13device_kernelIN5flash11enable_sm90INS1_16FlashAttnFwdSm90INS1_25CollectiveMainloopFwdSm90ILi2EN4cute5tupleIJNS5_1CILi1EEES8_S8_EEENS6_IJNS7_ILi128EEENS7_ILi224EEESA_EEELi128ENS_12float_e4m3_tEfNS_4arch4Sm90ELb1ELb0ELb1ELb0ELb0ELb0ELb0ELb1ELb1ELb1ELb0ELb0EEENS1_21CollectiveEpilogueFwdINS6_IJSA_SA_SB_EEES9_NS_10bfloat16_tESF_Li256ELb0ELb1ELb0ELb1EEENS1_30DynamicPersistentTileSchedulerILi256ELi128ELb0ELb1ELb1EEEEEEEEEvNT_6ParamsE)
        .other          _ZN7cutlass13device_kernelIN5flash11enable_sm90INS1_16FlashAttnFwdSm90INS1_25CollectiveMainloopFwdSm90ILi2EN4cute5tupleIJNS5_1CILi1EEES8_S8_EEENS6_IJNS7_ILi128EEENS7_ILi224EEESA_EEELi128ENS_12float_e4m3_tEfNS_4arch4Sm90ELb1ELb0ELb1ELb0ELb0ELb0ELb0ELb1ELb1ELb1ELb0ELb0EEENS1_21CollectiveEpilogueFwdINS6_IJSA_SA_SB_EEES9_NS_10bfloat16_tESF_Li256ELb0ELb1ELb0ELb1EEENS1_30DynamicPersistentTileSchedulerILi256ELi128ELb0ELb1ELb1EEEEEEEEEvNT_6ParamsE,@"STO_CUDA_ENTRY STV_DEFAULT"
_ZN7cutlass13device_kernelIN5flash11enable_sm90INS1_16FlashAttnFwdSm90INS1_25CollectiveMainloopFwdSm90ILi2EN4cute5tupleIJNS5_1CILi1EEES8_S8_EEENS6_IJNS7_ILi128EEENS7_ILi224EEESA_EEELi128ENS_12float_e4m3_tEfNS_4arch4Sm90ELb1ELb0ELb1ELb0ELb0ELb0ELb0ELb1ELb1ELb1ELb0ELb0EEENS1_21CollectiveEpilogueFwdINS6_IJSA_SA_SB_EEES9_NS_10bfloat16_tESF_Li256ELb0ELb1ELb0ELb1EEENS1_30DynamicPersistentTileSchedulerILi256ELi128ELb0ELb1ELb1EEEEEEEEEvNT_6ParamsE:
        /* <DEDUP_REMOVED lines=18> */
.L_x_1812:
[----:B------:R-:W-:Y:S05]  /*0120*/  BSYNC B0 ;  /* 0x0000000000007941 */ /* 0x000fea0003800000 */
.L_x_1811:
        /* <DEDUP_REMOVED lines=41> */
.L_x_1813:
        /* <DEDUP_REMOVED lines=22> */
.L_x_1814:
        /* <DEDUP_REMOVED lines=18> */
.L_x_1815:
        /* <DEDUP_REMOVED lines=22> */
.L_x_1816:
        /* <DEDUP_REMOVED lines=22> */
.L_x_1817:
[----:B------:R-:W-:Y:S01]  /*0900*/  PLOP3.LUT P0, PT, PT, PT, UP0, 0x80, 0x0 ;  /* 0x000000000000781c */ /* 0x000fe20003f0f008 */
[----:B------:R-:W-:Y:S01]  /*0910*/  UMOV UR38, 0x1 ;  /* 0x0000000100267882 */ /* 0x000fe20000000000 */
[----:B------:R-:W-:Y:S01]  /*0920*/  NOP ;  /* 0x0000000000007918 */ /* 0x000fe20000000000 */
[----:B------:R-:W-:Y:S01]  /*0930*/  USEL UR38, UR38, 0x2, !UP0 ;  /* 0x0000000226267887 */ /* 0x000fe2000c000000 */
[----:B------:R-:W-:Y:S01]  /*0940*/  ULDC.64 UR48, c[0x0][0x208] ;  /* 0x0000820000307ab9 */ /* 0x000fe20000000a00 */
[----:B012-4-:R-:W-:Y:S08]  /*0950*/  BAR.SYNC.DEFER_BLOCKING 0x0 ;  /* 0x0000000000007b1d */ /* 0x017ff00000010000 */
[----:B------:R-:W-:Y:S05]  /*0960*/  @!P0 BRA `(.L_x_1818) ;  /* 0x0000012400408947 */ /* 0x000fea0003800000 */
.L_x_1819:
        /* <DEDUP_REMOVED lines=67> */
.L_x_1873:
        /* <DEDUP_REMOVED lines=21> */
.L_x_1820:
[----:B------:R-:W-:Y:S01]  /*0ef0*/  ULDC UR7, c[0x0][0xc54] ;  /* 0x0003150000077ab9 */ /* 0x000fe20000000800 */
[----:B------:R-:W-:Y:S01]  /*0f00*/  UMOV UR6, UR9 ;  /* 0x0000000900067c82 */ /* 0x000fe20008000000 */
[----:B------:R-:W-:-:S11]  /*0f10*/  UISETP.NE.AND UP0, UPT, UR7, 0x1, UPT ;  /* 0x000000010700788c */ /* 0x000fd6000bf05270 */
[----:B------:R-:W-:Y:S02]  /*0f20*/  @UP0 ULDC.64 UR10, c[0x0][0xc58] ;  /* 0x00031600000a0ab9 */ /* 0x000fe40000000a00 */
[----:B------:R-:W-:-:S04]  /*0f30*/  UIMAD.WIDE.U32 UR4, UR9, UR10, URZ ;  /* 0x0000000a090472a5 */ /* 0x000fc8000f8e003f */
[----:B------:R-:W-:-:S04]  /*0f40*/  @UP0 USHF.R.U32.HI UR6, URZ, UR11, UR5 ;  /* 0x0000000b3f060299 */ /* 0x000fc80008011605 */
[----:B------:R-:W-:-:S12]  /*0f50*/  UIMAD UR4, UR6, UR7, URZ ;  /* 0x00000007060472a4 */ /* 0x000fd8000f8e023f */
.L_x_1821:
[----:B------:R-:W-:Y:S01]  /*0f60*/  ULOP3.LUT UR6, URZ, UR6, URZ, 0x33, !UPT ;  /* 0x000000063f067292 */ /* 0x000fe2000f8e333f */
[----:B------:R-:W-:Y:S01]  /*0f70*/  PLOP3.LUT P0, PT, PT, PT, PT, 0x80, 0x0 ;  /* 0x000000000000781c */ /* 0x000fe20003f0f070 */
[----:B------:R-:W-:Y:S01]  /*0f80*/  UIADD3 UR9, UR9, -UR4, URZ ;  /* 0x8000000409097290 */ /* 0x000fe2000fffe03f */
[----:B------:R-:W-:Y:S01]  /*0f90*/  IMAD.MOV.U32 R0, RZ, RZ, RZ ;  /* 0x000000ffff007224 */ /* 0x000fe200078e00ff */
[----:B------:R-:W-:Y:S01]  /*0fa0*/  ULDC UR5, c[0x0][0x448] ;  /* 0x0001120000057ab9 */ /* 0x000fe20000000800 */
[----:B------:R-:W-:Y:S01]  /*0fb0*/  ULDC UR4, c[0x0][0xc3c] ;  /* 0x00030f0000047ab9 */ /* 0x000fe20000000800 */
[----:B------:R-:W-:Y:S01]  /*0fc0*/  UISETP.NE.AND UP2, UPT, UR5, 0x1, UPT ;  /* 0x000000010500788c */ /* 0x000fe2000bf45270 */
[----:B------:R-:W-:Y:S01]  /*0fd0*/  IMAD.MOV.U32 R2, RZ, RZ, RZ ;  /* 0x000000ffff027224 */ /* 0x000fe200078e00ff */
[----:B------:R-:W-:Y:S01]  /*0fe0*/  UIADD3 UR6, UR6, UR4, URZ ;  /* 0x0000000406067290 */ /* 0x000fe2000fffe03f */
[----:B------:R-:W-:Y:S01]  /*0ff0*/  CS2R R86, SRZ ;  /* 0x0000000000567805 */ /* 0x000fe2000001ff00 */
[----:B------:R-:W-:Y:S01]  /*1000*/  ULDC.64 UR12, c[0x0][0x418] ;  /* 0x00010600000c7ab9 */ /* 0x000fe20000000a00 */
[----:B------:R-:W-:Y:S01]  /*1010*/  ULDC UR46, c[0x0][0x424] ;  /* 0x00010900002e7ab9 */ /* 0x000fe20000000800 */
[----:B------:R-:W-:Y:S01]  /*1020*/  USHF.L.U32 UR36, UR6, 0x7, URZ ;  /* 0x0000000706247899 */ /* 0x000fe2000800063f */
[----:B------:R-:W-:Y:S01]  /*1030*/  CS2R R4, SRZ ;  /* 0x0000000000047805 */ /* 0x000fe2000001ff00 */
[----:B------:R-:W-:Y:S01]  /*1040*/  UISETP.NE.U32.AND UP0, UPT, UR12, URZ, UPT ;  /* 0x0000003f0c00728c */ /* 0x000fe2000bf05070 */
[----:B------:R-:W-:Y:S01]  /*1050*/  CS2R R84, SRZ ;  /* 0x0000000000547805 */ /* 0x000fe2000001ff00 */
[----:B------:R-:W-:Y:S01]  /*1060*/  UIADD3 UR6, UR36, 0x7f, URZ ;  /* 0x0000007f24067890 */ /* 0x000fe2000fffe03f */
[----:B------:R-:W-:Y:S01]  /*1070*/  CS2R R6, SRZ ;  /* 0x0000000000067805 */ /* 0x000fe2000001ff00 */
[----:B------:R-:W-:Y:S01]  /*1080*/  UISETP.NE.AND.EX UP0, UPT, UR13, URZ, UPT, UP0 ;  /* 0x0000003f0d00728c */ /* 0x000fe2000bf05300 */
[----:B------:R-:W-:Y:S01]  /*1090*/  CS2R R78, SRZ ;  /* 0x00000000004e7805 */ /* 0x000fe2000001ff00 */
[----:B------:R-:W-:Y:S01]  /*10a0*/  @UP2 ULDC UR4, c[0x0][0x44c] ;  /* 0x0001130000042ab9 */ /* 0x000fe20000000800 */
[----:B------:R-:W-:Y:S01]  /*10b0*/  ULDC UR7, c[0x0][0x288] ;  /* 0x0000a20000077ab9 */ /* 0x000fe20000000800 */
[----:B------:R-:W-:Y:S01]  /*10c0*/  UIMAD.WIDE.U32 UR4, UR6, UR4, URZ ;  /* 0x00000004060472a5 */ /* 0x000fe2000f8e003f */
[----:B------:R-:W-:Y:S01]  /*10d0*/  CS2R R8, SRZ ;  /* 0x0000000000087805 */ /* 0x000fe2000001ff00 */
[----:B------:R-:W-:Y:S01]  /*10e0*/  UIADD3 UR7, -UR7, 0xe0, URZ ;  /* 0x000000e007077890 */ /* 0x000fe2000fffe13f */
[----:B------:R-:W-:Y:S01]  /*10f0*/  CS2R R76, SRZ ;  /* 0x00000000004c7805 */ /* 0x000fe2000001ff00 */
[----:B------:R-:W-:Y:S01]  /*1100*/  USEL UR46, UR46, 0x1, UP0 ;  /* 0x000000012e2e7887 */ /* 0x000fe20008000000 */
[----:B------:R-:W-:Y:S01]  /*1110*/  CS2R R10, SRZ ;  /* 0x00000000000a7805 */ /* 0x000fe2000001ff00 */
[----:B------:R-:W-:Y:S01]  /*1120*/  @UP2 ULDC UR12, c[0x0][0x450] ;  /* 0x00011400000c2ab9 */ /* 0x000fe20000000800 */
[----:B------:R-:W-:Y:S01]  /*1130*/  ULDC UR10, c[0x0][0x2f0] ;  /* 0x0000bc00000a7ab9 */ /* 0x000fe20000000800 */
[----:B------:R-:W-:Y:S01]  /*1140*/  @UP2 USHF.R.U32.HI UR6, URZ, UR12, UR5 ;  /* 0x0000000c3f062299 */ /* 0x000fe20008011605 */
[----:B------:R-:W-:Y:S01]  /*1150*/  CS2R R70, SRZ ;  /* 0x0000000000467805 */ /* 0x000fe2000001ff00 */
[----:B------:R-:W-:Y:S01]  /*1160*/  UIMAD UR7, UR46, UR10, UR7 ;  /* 0x0000000a2e0772a4 */ /* 0x000fe2000f8e0207 */
[----:B------:R-:W-:Y:S01]  /*1170*/  CS2R R12, SRZ ;  /* 0x00000000000c7805 */ /* 0x000fe2000001ff00 */
[----:B------:R-:W-:Y:S01]  /*1180*/  UIMAD UR5, UR46, UR10, 0xdf ;  /* 0x000000df2e0574a4 */ /* 0x000fe2000f8e020a */
[----:B------:R-:W-:Y:S01]  /*1190*/  CS2R R68, SRZ ;  /* 0x0000000000447805 */ /* 0x000fe2000001ff00 */
[----:B------:R-:W-:Y:S01]  /*11a0*/  UIADD3 UR7, UR7, UR6, URZ ;  /* 0x0000000607077290 */ /* 0x000fe2000fffe03f */
[----:B------:R-:W-:Y:S01]  /*11b0*/  CS2R R14, SRZ ;  /* 0x00000000000e7805 */ /* 0x000fe2000001ff00 */
[----:B------:R-:W-:Y:S01]  /*11c0*/  UMOV UR4, URZ ;  /* 0x0000003f00047c82 */ /* 0x000fe20008000000 */
[----:B------:R-:W-:Y:S01]  /*11d0*/  UMOV UR6, URZ ;  /* 0x0000003f00067c82 */ /* 0x000fe20008000000 */
[----:B------:R-:W-:Y:S01]  /*11e0*/  UIMAD.WIDE UR4, UR5, -0x6db6db6d, UR4 ;  /* 0x92492493050478a5 */ /* 0x000fe2000f8e0204 */
[----:B------:R-:W-:Y:S01]  /*11f0*/  CS2R R62, SRZ ;  /* 0x00000000003e7805 */ /* 0x000fe2000001ff00 */
[----:B------:R-:W-:Y:S01]  /*1200*/  UIMAD.WIDE UR6, UR7, -0x6db6db6d, UR6 ;  /* 0x92492493070678a5 */ /* 0x000fe2000f8e0206 */
[----:B------:R-:W-:Y:S01]  /*1210*/  CS2R R20, SRZ ;  /* 0x0000000000147805 */ /* 0x000fe2000001ff00 */
[----:B------:R-:W-:Y:S01]  /*1220*/  USHF.R.U32.HI UR4, URZ, 0x1f, UR5 ;  /* 0x0000001f3f047899 */ /* 0x000fe20008011605 */
[----:B------:R-:W-:Y:S01]  /*1230*/  CS2R R60, SRZ ;  /* 0x00000000003c7805 */ /* 0x000fe2000001ff00 */
[----:B------:R-:W-:Y:S01]  /*1240*/  USHF.R.U32.HI UR6, URZ, 0x1f, UR7 ;  /* 0x0000001f3f067899 */ /* 0x000fe20008011607 */
[----:B------:R-:W-:Y:S01]  /*1250*/  CS2R R28, SRZ ;  /* 0x00000000001c7805 */ /* 0x000fe2000001ff00 */
[----:B------:R-:W-:Y:S01]  /*1260*/  ULEA.HI.SX32 UR50, UR5, UR4, 0x19 ;  /* 0x0000000405327291 */ /* 0x000fe2000f8fca3f */
[----:B------:R-:W-:Y:S01]  /*1270*/  CS2R R54, SRZ ;  /* 0x0000000000367805 */ /* 0x000fe2000001ff00 */
[----:B------:R-:W-:Y:S01]  /*1280*/  ULEA.HI.SX32 UR6, UR7, UR6, 0x19 ;  /* 0x0000000607067291 */ /* 0x000fe2000f8fca3f */
[----:B------:R-:W-:Y:S01]  /*1290*/  CS2R R26, SRZ ;  /* 0x00000000001a7805 */ /* 0x000fe2000001ff00 */
[----:B------:R-:W-:Y:S01]  /*12a0*/  ULDC UR37, c[0x0][0xc48] ;  /* 0x0003120000257ab9 */ /* 0x000fe20000000800 */
[----:B------:R-:W-:Y:S01]  /*12b0*/  ULDC UR11, c[0x0][0xc54] ;  /* 0x00031500000b7ab9 */ /* 0x000fe20000000800 */
[----:B------:R-:W-:Y:S01]  /*12c0*/  UISETP.LT.AND UP0, UPT, UR50, UR6, UPT ;  /* 0x000000063200728c */ /* 0x000fe2000bf01270 */
[----:B------:R-:W-:Y:S01]  /*12d0*/  CS2R R52, SRZ ;  /* 0x0000000000347805 */ /* 0x000fe2000001ff00 */
[----:B------:R-:W-:Y:S01]  /*12e0*/  UISETP.NE.AND UP1, UPT, UR37, 0x1, UPT ;  /* 0x000000012500788c */ /* 0x000fe2000bf25270 */
[----:B------:R-:W-:Y:S01]  /*12f0*/  CS2R R32, SRZ ;  /* 0x0000000000207805 */ /* 0x000fe2000001ff00 */
[----:B------:R-:W-:Y:S01]  /*1300*/  USEL UR50, UR50, UR6, UP0 ;  /* 0x0000000632327287 */ /* 0x000fe20008000000 */
[----:B------:R-:W-:Y:S01]  /*1310*/  CS2R R46, SRZ ;  /* 0x00000000002e7805 */ /* 0x000fe2000001ff00 */
[----:B------:R-:W-:Y:S01]  /*1320*/  UIMAD UR9, UR8, UR11, UR9 ;  /* 0x0000000b080972a4 */ /* 0x000fe2000f8e0209 */
[----:B------:R-:W-:Y:S01]  /*1330*/  CS2R R30, SRZ ;  /* 0x00000000001e7805 */ /* 0x000fe2000001ff00 */
[----:B------:R-:W-:Y:S01]  /*1340*/  UISETP.GE.AND UP0, UPT, UR50, 0x1, UPT ;  /* 0x000000013200788c */ /* 0x000fe2000bf06270 */
[----:B------:R-:W-:-:S02]  /*1350*/  CS2R R44, SRZ ;  /* 0x00000000002c7805 */ /* 0x000fc4000001ff00 */
[----:B------:R-:W-:Y:S02]  /*1360*/  CS2R R36, SRZ ;  /* 0x0000000000247805 */ /* 0x000fe4000001ff00 */
[----:B------:R-:W-:Y:S01]  /*1370*/  CS2R R38, SRZ ;  /* 0x0000000000267805 */ /* 0x000fe2000001ff00 */
[----:B------:R-:W-:Y:S01]  /*1380*/  IMAD.MOV.U32 R34, RZ, RZ, RZ ;  /* 0x000000ffff227224 */ /* 0x000fe200078e00ff */
[----:B------:R-:W-:Y:S01]  /*1390*/  @UP1 ULDC UR8, c[0x0][0xc4c] ;  /* 0x0003130000081ab9 */ /* 0x000fe20000000800 */
[----:B------:R-:W-:Y:S01]  /*13a0*/  PLOP3.LUT P1, PT, PT, PT, UP0, 0x80, 0x0 ;  /* 0x000000000000781c */ /* 0x000fe20003f2f008 */
[----:B------:R-:W-:Y:S01]  /*13b0*/  UIMAD.WIDE.U32 UR4, UR9, UR8, URZ ;  /* 0x00000008090472a5 */ /* 0x000fe2000f8e003f */
[----:B------:R-:W-:Y:S01]  /*13c0*/  CS2R R88, SRZ ;  /* 0x0000000000587805 */ /* 0x000fe2000001ff00 */
[----:B------:R-:W-:Y:S01]  /*13d0*/  @UP1 ULDC UR7, c[0x0][0xc50] ;  /* 0x0003140000071ab9 */ /* 0x000fe20000000800 */
[----:B------:R-:W-:Y:S01]  /*13e0*/  UMOV UR42, UR9 ;  /* 0x00000009002a7c82 */ /* 0x000fe20008000000 */
[----:B------:R-:W-:Y:S01]  /*13f0*/  @UP1 USHF.R.U32.HI UR42, URZ, UR7, UR5 ;  /* 0x000000073f2a1299 */ /* 0x000fe20008011605 */
[----:B------:R-:W-:-:S02]  /*1400*/  CS2R R40, SRZ ;  /* 0x0000000000287805 */ /* 0x000fc4000001ff00 */
[----:B------:R-:W-:Y:S02]  /*1410*/  CS2R R90, SRZ ;  /* 0x00000000005a7805 */ /* 0x000fe4000001ff00 */
[----:B------:R-:W-:Y:S01]  /*1420*/  CS2R R48, SRZ ;  /* 0x0000000000307805 */ /* 0x000fe2000001ff00 */
[----:B------:R-:W-:Y:S01]  /*1430*/  UIADD3 UR4, -UR42, URZ, URZ ;  /* 0x0000003f2a047290 */ /* 0x000fe2000fffe13f */
[----:B------:R-:W-:Y:S01]  /*1440*/  CS2R R92, SRZ ;  /* 0x00000000005c7805 */ /* 0x000fe2000001ff00 */
[----:B------:R-:W-:Y:S01]  /*1450*/  IMAD.MOV.U32 R57, RZ, RZ, RZ ;  /* 0x000000ffff397224 */ /* 0x000fe200078e00ff */
[----:B------:R-:W-:Y:S01]  /*1460*/  CS2R R94, SRZ ;  /* 0x00000000005e7805 */ /* 0x000fe2000001ff00 */
[----:B------:R-:W-:Y:S01]  /*1470*/  UIMAD UR37, UR37, UR4, UR9 ;  /* 0x00000004252572a4 */ /* 0x000fe2000f8e0209 */
[----:B------:R-:W-:Y:S11]  /*1480*/  @!P1 BRA `(.L_x_1822) ;  /* 0x000000f400989947 */ /* 0x000ff60003800000 */
        /* <DEDUP_REMOVED lines=31> */
.L_x_1823:
        /* <DEDUP_REMOVED lines=19> */
[----:B------:R-:W-:Y:S02]  /*17b0*/  @UP1 USHF.R.S32.HI UR19, URZ, 0x1f, UR37 ;  /* 0x0000001f3f131899 */ /* 0x000fe40008011425 */
[----:B------:R-:W-:Y:S02]  /*17c0*/  @UP1 UIMAD.WIDE.U32 UR8, UR42, UR14, URZ ;  /* 0x0000000e2a0812a5 */ /* 0x000fe4000f8e003f */
[----:B------:R-:W-:Y:S02]  /*17d0*/  @UP1 UIMAD UR18, UR42, UR15, UR10 ;  /* 0x0000000f2a1212a4 */ /* 0x000fe4000f8e020a */
[----:B------:R-:W-:Y:S01]  /*17e0*/  @UP0 UIADD3 UR13, UR13, UR17, URZ ;  /* 0x000000110d0d0290 */ /* 0x000fe2000fffe03f */
[----:B------:R-:W-:Y:S01]  /*17f0*/  @UP0 ULDC.64 UR14, c[0x0][0x9b0] ;  /* 0x00026c00000e0ab9 */ /* 0x000fe20000000a00 */
[----:B------:R-:W-:Y:S01]  /*1800*/  @UP1 ULDC.64 UR10, c[0x0][0x9c0] ;  /* 0x00027000000a1ab9 */ /* 0x000fe20000000a00 */
        /* <DEDUP_REMOVED lines=31> */
.L_x_1950:
[----:B------:R-:W-:Y:S05]  /*1a00*/  @!P0 BRA `(.L_x_1825) ;  /* 0x0000000000048947 */ /* 0x000fea0003800000 */
[----:B------:R-:W-:Y:S01]  /*1a10*/  BPT.TRAP 0x1 ;  /* 0x000000040000795c */ /* 0x000fe20000300000 */
.L_x_1825:
[----:B------:R-:W-:Y:S02]  /*1a20*/  IMAD.U32 R2, RZ, RZ, UR47 ;  /* 0x0000002fff027e24 */ /* 0x000fe4000f8e00ff */
[----:B0-----:R-:W-:-:S03]  /*1a30*/  IMAD.U32 R3, RZ, RZ, UR43 ;  /* 0x0000002bff037e24 */ /* 0x001fc6000f8e00ff */
[----:B------:R-:W-:Y:S02]  /*1a40*/  LEA R2, R2, UR41, 0x3 ;  /* 0x0000002902027c11 */ /* 0x000fe4000f8e18ff */
[----:B------:R-:W-:-:S04]  /*1a50*/  SHF.L.U32 R3, R3, 0x1f, RZ ;  /* 0x0000001f03037819 */ /* 0x000fc800000006ff */
[----:B------:R0:W1:Y:S01]  /*1a60*/  SYNCS.PHASECHK.TRANS64.TRYWAIT P1, [R2+URZ+0x2e830], R3 ;  /* 0x02e83003020075a7 */ /* 0x000062000802017f */
[----:B------:R-:W-:Y:S05]  /*1a70*/  @!P0 BRA `(.L_x_1826) ;  /* 0x0000000000048947 */ /* 0x000fea0003800000 */
[----:B------:R-:W-:Y:S01]  /*1a80*/  BPT.TRAP 0x1 ;  /* 0x000000040000795c */ /* 0x000fe20000300000 */
.L_x_1826:
[----:B-1----:R-:W-:Y:S05]  /*1a90*/  @P1 BRA `(.L_x_1827) ;  /* 0x0000000000081947 */ /* 0x002fea0003800000 */
[----:B------:R-:W1:Y:S02]  /*1aa0*/  SYNCS.PHASECHK.TRANS64.TRYWAIT P1, [R2+URZ+0x2e830], R3 ;  /* 0x02e83003020075a7 */ /* 0x000e64000802017f */
[----:B-1----:R-:W-:Y:S05]  /*1ab0*/  @!P1 BRA `(.L_x_1828) ;  /* 0x0000015400489947 */ /* 0x002fea0003800000 */
.L_x_1827:
[----:B------:R-:W2:Y:S01]  /*1ac0*/  S2R R5, SR_TID.X ;  /* 0x0000000000057919 */ /* 0x000ea20000002100 */
[----:B------:R-:W-:-:S04]  /*1ad0*/  UIADD3 UR4, UR41, 0x20400, URZ ;  /* 0x0002040029047890 */ /* 0x000fc8000fffe03f */
[----:B------:R-:W-:-:S04]  /*1ae0*/  USHF.R.U32.HI UR4, URZ, 0x4, UR4 ;  /* 0x000000043f047899 */ /* 0x000fc80008011604 */
[----:B------:R-:W-:-:S06]  /*1af0*/  ULOP3.LUT UR4, UR4, 0x3fff, URZ, 0xc0, !UPT ;  /* 0x00003fff04047892 */ /* 0x000fcc000f8ec03f */
[----:B------:R-:W-:Y:S01]  /*1b00*/  IMAD.U32 R4, RZ, RZ, UR4 ;  /* 0x00000004ff047e24 */ /* 0x000fe2000f8e00ff */
        /* <DEDUP_REMOVED lines=8> */
[----:B------:R-:W-:-:S06]  /*1b90*/  UIADD3 UR7, UR12, 0x2, URZ ;  /* 0x000000020c077890 */ /* 0x000fcc000fffe03f */
[----:B01----:R-:W-:Y:S01]  /*1ba0*/  @!P1 VIADD R2, R2, 0x2e840 ;  /* 0x0002e84002029836 */ /* 0x003fe20000000000 */
[----:B------:R-:W-:Y:S02]  /*1bb0*/  UIADD3 UR11, UR12, 0x4, URZ ;  /* 0x000000040c0b7890 */ /* 0x000fe4000fffe03f */
[----:B------:R-:W-:Y:S01]  /*1bc0*/  UMOV UR16, UR12 ;  /* 0x0000000c00107c82 */ /* 0x000fe20008000000 */
[----:B------:R-:W-:Y:S01]  /*1bd0*/  UIADD3 UR14, UR12, 0x6, URZ ;  /* 0x000000060c0e7890 */ /* 0x000fe2000fffe03f */
[----:B------:R-:W-:Y:S01]  /*1be0*/  UMOV UR13, 0x40000040 ;  /* 0x40000040000d7882 */ /* 0x000fe20000000000 */
[----:B------:R-:W-:Y:S01]  /*1bf0*/  UIMAD UR20, UR47, 0x700, UR20 ;  /* 0x000007002f1478a4 */ /* 0x000fe2000f8e0214 */
[----:B------:R-:W-:Y:S01]  /*1c00*/  UMOV UR15, 0x40000040 ;  /* 0x40000040000f7882 */ /* 0x000fe20000000000 */
[----:B------:R-:W-:Y:S02]  /*1c10*/  UIADD3 UR51, UR50, -0x2, URZ ;  /* 0xfffffffe32337890 */ /* 0x000fe4000fffe03f */
        /* <DEDUP_REMOVED lines=45> */
[----:B------:R-:W-:Y:S01]  /*1ef0*/  UIADD3 UR18, UR20, 0x6, URZ ;  /* 0x0000000614127890 */ /* 0x000fe2000fffe03f */
[----:B------:R-:W-:Y:S01]  /*1f00*/  ULDC UR19, c[0x0][0x288] ;  /* 0x0000a20000137ab9 */ /* 0x000fe20000000800 */
        /* <DEDUP_REMOVED lines=65> */
[----:B------:R-:W-:Y:S01]  /*2320*/  ULDC UR18, c[0x0][0x2f0] ;  /* 0x0000bc0000127ab9 */ /* 0x000fe20000000800 */
[----:B------:R-:W-:Y:S02]  /*2330*/  WARPGROUP.DEPBAR.LE gsb0, 0x0 ;  /* 0x00008000000079c5 */ /* 0x000fe40000010000 */
[----:B------:R-:W-:-:S06]  /*2340*/  WARPGROUP.ARRIVE ;  /* 0x00000000000079c5 */ /* 0x000fcc0000000000 */
[----:B------:R-:W-:Y:S01]  /*2350*/  QGMMA.64x32x32.F32.E4M3.E4M3 R56, gdesc[UR8], R56, gsb0 ;  /* 0x00600000083879f3 */ /* 0x000fe20008000838 */
[----:B------:R-:W-:Y:S01]  /*2360*/  UMOV UR10, UR6 ;  /* 0x00000006000a7c82 */ /* 0x000fe20008000000 */
[----:B------:R-:W-:Y:S01]  /*2370*/  UMOV UR11, 0x40000040 ;  /* 0x40000040000b7882 */ /* 0x000fe20000000000 */
[----:B------:R-:W-:Y:S02]  /*2380*/  ULDC UR6, c[0x0][0x448] ;  /* 0x0001120000067ab9 */ /* 0x000fe40000000800 */
[----:B------:R-:W-:-:S06]  /*2390*/  UISETP.NE.AND UP0, UPT, UR6, 0x1, UPT ;  /* 0x000000010600788c */ /* 0x000fcc000bf05270 */
[----:B------:R-:W-:-:S05]  /*23a0*/  PLOP3.LUT P2, PT, PT, PT, UP0, 0x80, 0x0 ;  /* 0x000000000000781c */ /* 0x000fca0003f4f008 */
[----:B------:R-:W-:Y:S01]  /*23b0*/  @UP0 ULDC UR6, c[0x0][0x44c] ;  /* 0x0001130000060ab9 */ /* 0x000fe20000000800 */
        /* <DEDUP_REMOVED lines=8> */
[----:B------:R-:W-:Y:S01]  /*2440*/  ULDC UR10, c[0x0][0x988] ;  /* 0x00026200000a7ab9 */ /* 0x000fe20000000800 */
[----:B------:R-:W-:Y:S01]  /*2450*/  UMOV UR11, UR36 ;  /* 0x00000024000b7c82 */ /* 0x000fe20008000000 */
        /* <DEDUP_REMOVED lines=73> */
[----:B------:R-:W5:Y:S01]  /*28f0*/  MUFU.TANH R113, R113 ;  /* 0x0000007100717308 */ /* 0x000f620000002400 */
        /* <DEDUP_REMOVED lines=9> */
[----:B------:R-:W-:-:S06]  /*2990*/  FMUL.FTZ R94, R0, R98 ;  /* 0x00000062005e7220 */ /* 0x000fcc0000410000 */
[----:B------:R-:W5:Y:S08]  /*29a0*/  MUFU.TANH R88, R88 ;  /* 0x0000005800587308 */ /* 0x000f700000002400 */
[----:B------:R-:W5:Y:S08]  /*29b0*/  MUFU.TANH R106, R106 ;  /* 0x0000006a006a7308 */ /* 0x000f700000002400 */
[----:B------:R-:W5:Y:S08]  /*29c0*/  MUFU.TANH R107, R107 ;  /* 0x0000006b006b7308 */ /* 0x000f700000002400 */
[----:B------:R-:W5:Y:S08]  /*29d0*/  MUFU.TANH R110, R110 ;  /* 0x0000006e006e7308 */ /* 0x000f700000002400 */
[----:B------:R-:W5:Y:S01]  /*29e0*/  MUFU.TANH R111, R111 ;  /* 0x0000006f006f7308 */ /* 0x000f620000002400 */
[----:B------:R-:W-:-:S02]  /*29f0*/  WARPGROUP.DEPBAR.LE gsb0, 0x0 ;  /* 0x00008000000079c5 */ /* 0x000fc40000010000 */
[----:B------:R-:W-:Y:S01]  /*2a00*/  WARPGROUP.ARRIVE ;  /* 0x00000000000079c5 */ /* 0x000fe20000000000 */
[----:B------:R-:W-:Y:S01]  /*2a10*/  FMUL.FTZ R115, R0, R80 ;  /* 0x0000005000737220 */ /* 0x000fe20000410000 */
[----:B------:R-:W-:Y:S02]  /*2a20*/  VIADD R80, R18, UR36 ;  /* 0x0000002412507c36 */ /* 0x000fe40008000000 */
[C---:B------:R-:W-:Y:S01]  /*2a30*/  FMUL.FTZ R103, R0.reuse, R77 ;  /* 0x0000004d00677220 */ /* 0x040fe20000410000 */
[C---:B------:R-:W-:Y:S01]  /*2a40*/  FMUL.FTZ R77, R0.reuse, R83 ;  /* 0x00000053004d7220 */ /* 0x040fe20000410000 */
[C---:B------:R-:W-:Y:S01]  /*2a50*/  FMUL.FTZ R99, R0.reuse, R76 ;  /* 0x0000004c00637220 */ /* 0x040fe20000410000 */
[----:B------:R-:W-:Y:S01]  /*2a60*/  QGMMA.64x32x32.F32.E4M3.E4M3 R56, gdesc[UR12], R56, gsb0 ;  /* 0x006000000c3879f3 */ /* 0x000fe20008000838 */
[C---:B------:R-:W-:Y:S01]  /*2a70*/  FMUL.FTZ R102, R0.reuse, R73 ;  /* 0x0000004900667220 */ /* 0x040fe20000410000 */
[C---:B------:R-:W-:Y:S01]  /*2a80*/  FMUL.FTZ R76, R0.reuse, R82 ;  /* 0x00000052004c7220 */ /* 0x040fe20000410000 */
[C---:B------:R-:W-:Y:S01]  /*2a90*/  FMUL.FTZ R73, R0.reuse, R74 ;  /* 0x0000004a00497220 */ /* 0x040fe20000410000 */
[C---:B------:R-:W-:Y:S01]  /*2aa0*/  FMUL.FTZ R74, R0.reuse, R78 ;  /* 0x0000004e004a7220 */ /* 0x040fe20000410000 */
[C---:B------:R-:W-:Y:S01]  /*2ab0*/  FMUL.FTZ R78, R0.reuse, R87 ;  /* 0x00000057004e7220 */ /* 0x040fe20000410000 */
[C---:B------:R-:W-:Y:S01]  /*2ac0*/  FMUL.FTZ R117, R0.reuse, R81 ;  /* 0x0000005100757220 */ /* 0x040fe20000410000 */
        /* <DEDUP_REMOVED lines=8> */
[----:B------:R-:W-:Y:S01]  /*2b50*/  FMUL.FTZ R79, R0, R86 ;  /* 0x00000056004f7220 */ /* 0x000fe20000410000 */
[----:B------:R-:W5:Y:S08]  /*2b60*/  MUFU.TANH R100, R100 ;  /* 0x0000006400647308 */ /* 0x000f700000002400 */
[----:B------:R-:W5:Y:S08]  /*2b70*/  MUFU.TANH R101, R101 ;  /* 0x0000006500657308 */ /* 0x000f700000002400 */
[----:B------:R-:W5:Y:S08]  /*2b80*/  MUFU.TANH R98, R98 ;  /* 0x0000006200627308 */ /* 0x000f700000002400 */
[----:B------:R-:W5:Y:S08]  /*2b90*/  MUFU.TANH R102, R102 ;  /* 0x0000006600667308 */ /* 0x000f700000002400 */
[----:B------:R-:W5:Y:S08]  /*2ba0*/  MUFU.TANH R99, R99 ;  /* 0x0000006300637308 */ /* 0x000f700000002400 */
[----:B------:R-:W5:Y:S01]  /*2bb0*/  MUFU.TANH R103, R103 ;  /* 0x0000006700677308 */ /* 0x000f620000002400 */
[----:B------:R-:W-:-:S02]  /*2bc0*/  WARPGROUP.DEPBAR.LE gsb0, 0x0 ;  /* 0x00008000000079c5 */ /* 0x000fc40000010000 */
[----:B------:R-:W-:Y:S01]  /*2bd0*/  FMUL.FTZ R83, R0, R56 ;  /* 0x0000003800537220 */ /* 0x000fe20000410000 */
[----:B------:R-:W-:Y:S01]  /*2be0*/  @P2 IMAD.HI.U32 R56, R80, UR6, RZ ;  /* 0x0000000650382c27 */ /* 0x000fe2000f8e00ff */
[----:B------:R-:W-:-:S03]  /*2bf0*/  @UP0 ULDC UR6, c[0x0][0x450] ;  /* 0x0001140000060ab9 */ /* 0x000fc60000000800 */
[C---:B------:R-:W-:Y:S01]  /*2c00*/  FMUL.FTZ R87, R0.reuse, R57 ;  /* 0x0000003900577220 */ /* 0x040fe20000410000 */
[C---:B------:R-:W-:Y:S01]  /*2c10*/  FMUL.FTZ R119, R0.reuse, R60 ;  /* 0x0000003c00777220 */ /* 0x040fe20000410000 */
[----:B------:R-:W-:Y:S01]  /*2c20*/  IMAD.U32 R57, RZ, RZ, UR18 ;  /* 0x00000012ff397e24 */ /* 0x000fe2000f8e00ff */
[----:B------:R-:W-:Y:S01]  /*2c30*/  @P2 SHF.R.U32.HI R80, RZ, UR6, R56 ;  /* 0x00000006ff502c19 */ /* 0x000fe20008011638 */
[----:B------:R-:W-:Y:S01]  /*2c40*/  UIMAD UR6, UR50, -0xe0, URZ ;  /* 0xffffff20320678a4 */ /* 0x000fe2000f8e023f */
[C---:B------:R-:W-:Y:S01]  /*2c50*/  FMUL.FTZ R131, R0.reuse, R65 ;  /* 0x0000004100837220 */ /* 0x040fe20000410000 */
[C---:B------:R-:W-:Y:S01]  /*2c60*/  FMUL.FTZ R65, R0.reuse, R68 ;  /* 0x0000004400417220 */ /* 0x040fe20000410000 */
[----:B------:R-:W-:Y:S01]  /*2c70*/  WARPGROUP.ARRIVE ;  /* 0x00000000000079c5 */ /* 0x000fe20000000000 */
[----:B------:R-:W0:Y:S01]  /*2c80*/  SHFL.IDX PT, R56, R80, RZ, 0x1c1f ;  /* 0x001c1fff50387589 */ /* 0x000e2200000e0000 */
[----:B------:R-:W-:Y:S01]  /*2c90*/  UIADD3 UR7, UR6, 0xe1, URZ ;  /* 0x000000e106077890 */ /* 0x000fe2000fffe03f */
[C---:B------:R-:W-:Y:S01]  /*2ca0*/  FMUL.FTZ R127, R0.reuse, R61 ;  /* 0x0000003d007f7220 */ /* 0x040fe20000410000 */
[----:B------:R-:W-:Y:S01]  /*2cb0*/  UIMAD UR6, UR46, UR18, UR6 ;  /* 0x000000122e0672a4 */ /* 0x000fe2000f8e0206 */
[----:B------:R-:W5:Y:S01]  /*2cc0*/  MUFU.TANH R115, R115 ;  /* 0x0000007300737308 */ /* 0x000f620000002400 */
[----:B------:R-:W-:Y:S01]  /*2cd0*/  QGMMA.64x32x32.F32.E4M3.E4M3 R40, gdesc[UR12], R40, gsb0 ;  /* 0x006000000c2879f3 */ /* 0x000fe20008000828 */
[----:B------:R-:W-:Y:S01]  /*2ce0*/  UIADD3 UR14, UR20, 0x606, URZ ;  /* 0x00000606140e7890 */ /* 0x000fe2000fffe03f */
[----:B------:R-:W-:Y:S01]  /*2cf0*/  IMAD.U32 R82, RZ, RZ, UR7 ;  /* 0x00000007ff527e24 */ /* 0x000fe2000f8e00ff */
[----:B------:R-:W-:Y:S01]  /*2d00*/  UIADD3 UR6, UR6, 0xe0, URZ ;  /* 0x000000e006067890 */ /* 0x000fe2000fffe03f */
[C---:B------:R-:W-:Y:S01]  /*2d10*/  FMUL.FTZ R64, R0.reuse, R64 ;  /* 0x0000004000407220 */ /* 0x040fe20000410000 */
[----:B------:R-:W-:Y:S01]  /*2d20*/  UMOV UR15, 0x40000040 ;  /* 0x40000040000f7882 */ /* 0x000fe20000000000 */
[----:B------:R-:W-:Y:S01]  /*2d30*/  IMAD R82, R17, -0x2, R82 ;  /* 0xfffffffe11527824 */ /* 0x000fe200078e0252 */
[----:B------:R-:W5:Y:S01]  /*2d40*/  MUFU.TANH R117, R117 ;  /* 0x0000007500757308 */ /* 0x000f620000002400 */
[----:B------:R-:W-:Y:S01]  /*2d50*/  FMUL.FTZ R69, R0, R69 ;  /* 0x0000004500457220 */ /* 0x000fe20000410000 */
[----:B------:R-:W-:Y:S01]  /*2d60*/  IMAD.U32 R60, RZ, RZ, UR6 ;  /* 0x00000006ff3c7e24 */ /* 0x000fe2000f8e00ff */
[----:B------:R-:W-:Y:S01]  /*2d70*/  @UP0 ULDC UR6, c[0x0][0x44c] ;  /* 0x0001130000060ab9 */ /* 0x000fe20000000800 */
[----:B------:R-:W-:-:S02]  /*2d80*/  IMAD R82, R57, UR46, R82 ;  /* 0x0000002e39527c24 */ /* 0x000fc4000f8e0252 */
[C---:B------:R-:W-:Y:S01]  /*2d90*/  FMUL.FTZ R57, R0.reuse, R59 ;  /* 0x0000003b00397220 */ /* 0x040fe20000410000 */
[----:B------:R-:W-:Y:S02]  /*2da0*/  IMAD R81, R17, -0x2, R60 ;  /* 0xfffffffe11517824 */ /* 0x000fe400078e023c */
[----:B------:R-:W-:Y:S01]  /*2db0*/  FMUL.FTZ R60, R0, R66 ;  /* 0x00000042003c7220 */ /* 0x000fe20000410000 */
[----:B------:R-:W-:Y:S01]  /*2dc0*/  VIADD R68, R82, -UR19 ;  /* 0x8000001352447c36 */ /* 0x000fe20008000000 */
[----:B------:R-:W5:Y:S01]  /*2dd0*/  MUFU.TANH R84, R84 ;  /* 0x0000005400547308 */ /* 0x000f620000002400 */
[----:B------:R-:W-:-:S03]  /*2de0*/  UIMAD.WIDE.U32 UR6, UR36, UR6, URZ ;  /* 0x00000006240672a5 */ /* 0x000fc6000f8e003f */
[----:B0-----:R-:W-:Y:S01]  /*2df0*/  VIADDMNMX R68, R56, R68, R81, PT ;  /* 0x0000004438447246 */ /* 0x001fe20003800151 */
[C---:B------:R-:W-:Y:S01]  /*2e00*/  FMUL.FTZ R56, R0.reuse, R58 ;  /* 0x0000003a00387220 */ /* 0x040fe20000410000 */
[C---:B------:R-:W-:Y:S01]  /*2e10*/  FMUL.FTZ R58, R0.reuse, R62 ;  /* 0x0000003e003a7220 */ /* 0x040fe20000410000 */
[----:B------:R-:W-:Y:S01]  /*2e20*/  FMUL.FTZ R62, R0, R70 ;  /* 0x00000046003e7220 */ /* 0x000fe20000410000 */
[C---:B------:R-:W-:Y:S01]  /*2e30*/  ISETP.GT.AND P5, PT, R68.reuse, RZ, PT ;  /* 0x000000ff4400720c */ /* 0x040fe20003fa4270 */
[----:B------:R-:W0:Y:S01]  /*2e40*/  MUFU.TANH R85, R85 ;  /* 0x0000005500557308 */ /* 0x000e220000002400 */
[C---:B------:R-:W-:Y:S01]  /*2e50*/  ISETP.GT.AND P6, PT, R68.reuse, 0x1, PT ;  /* 0x000000014400780c */ /* 0x040fe20003fc4270 */
[----:B------:R-:W-:Y:S01]  /*2e60*/  UMOV UR6, URZ ;  /* 0x0000003f00067c82 */ /* 0x000fe20008000000 */
[----:B------:R-:W-:Y:S02]  /*2e70*/  ISETP.GT.AND P3, PT, R68, 0x8, PT ;  /* 0x000000084400780c */ /* 0x000fe40003f64270 */
[----:B------:R-:W-:-:S02]  /*2e80*/  FSEL R120, R120, -INF , P5 ;  /* 0xff80000078787808 */ /* 0x000fc40002800000 */
[----:B-1----:R-:W-:Y:S01]  /*2e90*/  FSEL R136, R136, -INF , P6 ;  /* 0xff80000088887808 */ /* 0x002fe20003000000 */
[----:B------:R-:W1:Y:S01]  /*2ea0*/  MUFU.TANH R83, R83 ;  /* 0x0000005300537308 */ /* 0x000e620000002400 */
[----:B------:R-:W-:Y:S02]  /*2eb0*/  ISETP.GT.AND P4, PT, R68, 0x9, PT ;  /* 0x000000094400780c */ /* 0x000fe40003f84270 */
[----:B--2---:R-:W-:Y:S02]  /*2ec0*/  FSEL R114, R121, -INF , P3 ;  /* 0xff80000079727808 */ /* 0x004fe40001800000 */
[----:B------:R-:W-:Y:S02]  /*2ed0*/  FMNMX.FTZ R59, R120, R136, !PT ;  /* 0x00000088783b7209 */ /* 0x000fe40007810000 */
[----:B------:R-:W-:Y:S01]  /*2ee0*/  ISETP.GT.AND P5, PT, R68, 0x10, PT ;  /* 0x000000104400780c */ /* 0x000fe20003fa4270 */
[----:B------:R-:W2:Y:S01]  /*2ef0*/  MUFU.TANH R87, R87 ;  /* 0x0000005700577308 */ /* 0x000ea20000002400 */
[----:B---3--:R-:W-:-:S02]  /*2f00*/  FSEL R124, R124, -INF , P4 ;  /* 0xff8000007c7c7808 */ /* 0x008fc40002000000 */
[----:B------:R-:W-:Y:S01]  /*2f10*/  FMNMX.FTZ R61, R114, R59, !PT ;  /* 0x0000003b723d7209 */ /* 0x000fe20007810000 */
[----:B------:R-:W-:Y:S01]  /*2f20*/  FMUL.FTZ R59, R0, R63 ;  /* 0x0000003f003b7220 */ /* 0x000fe20000410000 */
[----:B------:R-:W-:Y:S02]  /*2f30*/  ISETP.GT.AND P6, PT, R68, 0x11, PT ;  /* 0x000000114400780c */ /* 0x000fe40003fc4270 */
[----:B----4-:R-:W-:Y:S01]  /*2f40*/  FSEL R118, R137, -INF , P5 ;  /* 0xff80000089767808 */ /* 0x010fe20002800000 */
[----:B------:R-:W3:Y:S01]  /*2f50*/  MUFU.TANH R119, R119 ;  /* 0x0000007700777308 */ /* 0x000ee20000002400 */
[----:B------:R-:W-:Y:S01]  /*2f60*/  FMNMX.FTZ R63, R124, R61, !PT ;  /* 0x0000003d7c3f7209 */ /* 0x000fe20007810000 */
[----:B------:R-:W-:Y:S01]  /*2f70*/  FMUL.FTZ R61, R0, R67 ;  /* 0x00000043003d7220 */ /* 0x000fe20000410000 */
[----:B------:R-:W-:Y:S02]  /*2f80*/  ISETP.GT.AND P3, PT, R68, 0x18, PT ;  /* 0x000000184400780c */ /* 0x000fe40003f64270 */
[----:B-----5:R-:W-:-:S02]  /*2f90*/  FSEL R130, R129, -INF , P6 ;  /* 0xff80000081827808 */ /* 0x020fc40003000000 */
[----:B------:R-:W-:Y:S01]  /*2fa0*/  FMNMX.FTZ R67, R118, R63, !PT ;  /* 0x0000003f76437209 */ /* 0x000fe20007810000 */
[----:B------:R-:W4:Y:S01]  /*2fb0*/  MUFU.TANH R127, R127 ;  /* 0x0000007f007f7308 */ /* 0x000f220000002400 */
[----:B------:R-:W-:Y:S01]  /*2fc0*/  ISETP.GT.AND P4, PT, R68, 0x19, PT ;  /* 0x000000194400780c */ /* 0x000fe20003f84270 */
[----:B------:R-:W-:Y:S01]  /*2fd0*/  FMUL.FTZ R63, R0, R71 ;  /* 0x00000047003f7220 */ /* 0x000fe20000410000 */
[----:B------:R-:W-:Y:S01]  /*2fe0*/  FSEL R70, R125, -INF , P3 ;  /* 0xff8000007d467808 */ /* 0x000fe20001800000 */
[----:B------:R-:W-:Y:S02]  /*2ff0*/  WARPGROUP.DEPBAR.LE gsb0, 0x0 ;  /* 0x00008000000079c5 */ /* 0x000fe40000010000 */
[----:B------:R-:W-:Y:S01]  /*3000*/  FMNMX.FTZ R67, R130, R67, !PT ;  /* 0x0000004382437209 */ /* 0x000fe20007810000 */
[----:B------:R-:W-:Y:S01]  /*3010*/  WARPGROUP.ARRIVE ;  /* 0x00000000000079c5 */ /* 0x000fe20000000000 */
[----:B------:R-:W-:Y:S01]  /*3020*/  ISETP.GT.AND P3, PT, R68, 0x20, PT ;  /* 0x000000204400780c */ /* 0x000fe20003f64270 */
[----:B------:R-:W5:Y:S01]  /*3030*/  MUFU.TANH R64, R64 ;  /* 0x0000004000407308 */ /* 0x000f620000002400 */
[----:B------:R-:W-:Y:S01]  /*3040*/  FSEL R146, R128, -INF , P4 ;  /* 0xff80000080927808 */ /* 0x000fe20002000000 */
[----:B------:R-:W-:Y:S01]  /*3050*/  FMUL.FTZ R41, R0, R41 ;  /* 0x0000002900297220 */ /* 0x000fe20000410000 */
[----:B------:R-:W-:Y:S01]  /*3060*/  FMNMX.FTZ R67, R70, R67, !PT ;  /* 0x0000004346437209 */ /* 0x000fe20007810000 */
[----:B------:R-:W-:Y:S01]  /*3070*/  QGMMA.64x32x32.F32.E4M3.E4M3 R24, gdesc[UR12], R24, gsb0 ;  /* 0x006000000c1879f3 */ /* 0x000fe20008000818 */
[----:B------:R-:W-:Y:S01]  /*3080*/  ISETP.GT.AND P4, PT, R68, 0x21, PT ;  /* 0x000000214400780c */ /* 0x000fe20003f84270 */
[----:B------:R-:W-:Y:S01]  /*3090*/  FMUL.FTZ R44, R0, R44 ;  /* 0x0000002c002c7220 */ /* 0x000fe20000410000 */
[----:B------:R-:W-:Y:S01]  /*30a0*/  FSEL R144, R122, -INF , P3 ;  /* 0xff8000007a907808 */ /* 0x000fe20001800000 */
[----:B------:R-:W-:Y:S01]  /*30b0*/  FMUL.FTZ R40, R0, R40 ;  /* 0x0000002800287220 */ /* 0x000fe20000410000 */
[----:B------:R-:W-:Y:S01]  /*30c0*/  FMNMX.FTZ R67, R146, R67, !PT ;  /* 0x0000004392437209 */ /* 0x000fe20007810000 */
[----:B------:R-:W5:Y:S01]  /*30d0*/  MUFU.TANH R131, R131 ;  /* 0x0000008300837308 */ /* 0x000f620000002400 */
[----:B------:R-:W-:Y:S01]  /*30e0*/  ISETP.GT.AND P3, PT, R68, 0x28, PT ;  /* 0x000000284400780c */ /* 0x000fe20003f64270 */
[C---:B------:R-:W-:Y:S01]  /*30f0*/  FMUL.FTZ R45, R0.reuse, R45 ;  /* 0x0000002d002d7220 */ /* 0x040fe20000410000 */
[----:B------:R-:W-:Y:S01]  /*3100*/  FSEL R152, R123, -INF , P4 ;  /* 0xff8000007b987808 */ /* 0x000fe20002000000 */
[----:B------:R-:W-:Y:S01]  /*3110*/  FMUL.FTZ R49, R0, R49 ;  /* 0x0000003100317220 */ /* 0x000fe20000410000 */
[----:B------:R-:W-:Y:S01]  /*3120*/  FMNMX.FTZ R67, R144, R67, !PT ;  /* 0x0000004390437209 */ /* 0x000fe20007810000 */
[----:B------:R-:W-:Y:S01]  /*3130*/  FMUL.FTZ R53, R0, R53 ;  /* 0x0000003500357220 */ /* 0x000fe20000410000 */
[----:B------:R-:W-:Y:S01]  /*3140*/  ISETP.GT.AND P4, PT, R68, 0x29, PT ;  /* 0x000000294400780c */ /* 0x000fe20003f84270 */
[----:B------:R-:W-:Y:S01]  /*3150*/  MUFU.TANH R71, R41 ;  /* 0x0000002900477308 */ /* 0x000fe20000002400 */
[----:B------:R-:W-:Y:S01]  /*3160*/  FSEL R150, R126, -INF , P3 ;  /* 0xff8000007e967808 */ /* 0x000fe20001800000 */
[----:B------:R-:W-:Y:S01]  /*3170*/  FMUL.FTZ R48, R0, R48 ;  /* 0x0000003000307220 */ /* 0x000fe20000410000 */
[----:B------:R-:W-:Y:S01]  /*3180*/  FMNMX.FTZ R67, R152, R67, !PT ;  /* 0x0000004398437209 */ /* 0x000fe20007810000 */
[----:B------:R-:W-:Y:S01]  /*3190*/  FMUL.FTZ R52, R0, R52 ;  /* 0x0000003400347220 */ /* 0x000fe20000410000 */
[----:B------:R-:W-:Y:S01]  /*31a0*/  ISETP.GT.AND P3, PT, R68, 0x30, PT ;  /* 0x000000304400780c */ /* 0x000fe20003f64270 */
[----:B------:R-:W-:Y:S01]  /*31b0*/  FMUL.FTZ R43, R0, R43 ;  /* 0x0000002b002b7220 */ /* 0x000fe20000410000 */
[----:B------:R-:W-:Y:S01]  /*31c0*/  FSEL R154, R108, -INF , P4 ;  /* 0xff8000006c9a7808 */ /* 0x000fe20002000000 */
[----:B------:R0:W-:Y:S01]  /*31d0*/  MUFU.TANH R66, R40 ;  /* 0x0000002800427308 */ /* 0x0001e20000002400 */
[----:B------:R-:W-:Y:S01]  /*31e0*/  FMNMX.FTZ R67, R150, R67, !PT ;  /* 0x0000004396437209 */ /* 0x000fe20007810000 */
[----:B------:R-:W-:Y:S01]  /*31f0*/  @UP0 ULDC UR15, c[0x0][0x450] ;  /* 0x00011400000f0ab9 */ /* 0x000fe20000000800 */
[----:B------:R-:W-:Y:S01]  /*3200*/  ISETP.GT.AND P4, PT, R68, 0x31, PT ;  /* 0x000000314400780c */ /* 0x000fe20003f84270 */
[----:B------:R-:W-:Y:S01]  /*3210*/  UIMAD UR14, UR46, UR18, -UR19 ;  /* 0x000000122e0e72a4 */ /* 0x000fe2000f8e0a13 */
[----:B------:R-:W-:Y:S01]  /*3220*/  FSEL R158, R109, -INF , P3 ;  /* 0xff8000006d9e7808 */ /* 0x000fe20001800000 */
[----:B------:R-:W-:Y:S01]  /*3230*/  @UP0 USHF.R.U32.HI UR11, URZ, UR15, UR7 ;  /* 0x0000000f3f0b0299 */ /* 0x000fe20008011607 */
[----:B------:R-:W-:Y:S01]  /*3240*/  FMNMX.FTZ R67, R154, R67, !PT ;  /* 0x000000439a437209 */ /* 0x000fe20007810000 */
[----:B------:R-:W5:Y:S01]  /*3250*/  MUFU.TANH R65, R65 ;  /* 0x0000004100417308 */ /* 0x000f620000002400 */
[----:B------:R-:W-:Y:S01]  /*3260*/  ISETP.GT.AND P3, PT, R68, 0x38, PT ;  /* 0x000000384400780c */ /* 0x000fe20003f64270 */
[----:B0-----:R-:W-:Y:S01]  /*3270*/  FMUL.FTZ R40, R0, R42 ;  /* 0x0000002a00287220 */ /* 0x001fe20000410000 */
[----:B------:R-:W-:Y:S01]  /*3280*/  FSEL R156, R112, -INF , P4 ;  /* 0xff800000709c7808 */ /* 0x000fe20002000000 */
[----:B------:R-:W-:Y:S01]  /*3290*/  UIADD3 UR7, UR14, UR11, URZ ;  /* 0x0000000b0e077290 */ /* 0x000fe2000fffe03f */
[----:B------:R-:W-:-:S02]  /*32a0*/  FMNMX.FTZ R67, R158, R67, !PT ;  /* 0x000000439e437209 */ /* 0x000fc40007810000 */
[----:B------:R-:W-:Y:S01]  /*32b0*/  ISETP.GT.AND P6, PT, R68, 0x39, PT ;  /* 0x000000394400780c */ /* 0x000fe20003fc4270 */
[----:B------:R-:W0:Y:S01]  /*32c0*/  MUFU.TANH R69, R69 ;  /* 0x0000004500457308 */ /* 0x000e220000002400 */
[----:B------:R-:W-:Y:S01]  /*32d0*/  FSEL R148, R113, -INF , P3 ;  /* 0xff80000071947808 */ /* 0x000fe20001800000 */
[----:B------:R-:W-:Y:S01]  /*32e0*/  UIMAD.WIDE UR6, UR7, -0x6db6db6d, UR6 ;  /* 0x92492493070678a5 */ /* 0x000fe2000f8e0206 */
[----:B------:R-:W-:Y:S02]  /*32f0*/  FMNMX.FTZ R67, R156, R67, !PT ;  /* 0x000000439c437209 */ /* 0x000fe40007810000 */
[----:B------:R-:W-:Y:S01]  /*3300*/  ISETP.GT.AND P4, PT, R68, 0x40, PT ;  /* 0x000000404400780c */ /* 0x000fe20003f84270 */
[----:B------:R-:W-:Y:S01]  /*3310*/  USHF.R.U32.HI UR6, URZ, 0x1f, UR7 ;  /* 0x0000001f3f067899 */ /* 0x000fe20008011607 */
[----:B------:R-:W-:Y:S01]  /*3320*/  FSEL R142, R116, -INF , P6 ;  /* 0xff800000748e7808 */ /* 0x000fe20003000000 */
[----:B------:R-:W-:Y:S01]  /*3330*/  MUFU.TANH R3, R3 ;  /* 0x0000000300037308 */ /* 0x000fe20000002400 */
[----:B------:R-:W-:Y:S01]  /*3340*/  FMNMX.FTZ R67, R148, R67, !PT ;  /* 0x0000004394437209 */ /* 0x000fe20007810000 */
[----:B------:R-:W-:Y:S01]  /*3350*/  ULEA.HI.SX32 UR6, UR7, UR6, 0x19 ;  /* 0x0000000607067291 */ /* 0x000fe2000f8fca3f */
[----:B------:R-:W-:-:S02]  /*3360*/  ISETP.GT.AND P5, PT, R68, 0x41, PT ;  /* 0x000000414400780c */ /* 0x000fc40003fa4270 */
[----:B------:R-:W-:Y:S01]  /*3370*/  FSEL R140, R88, -INF , P4 ;  /* 0xff800000588c7808 */ /* 0x000fe20002000000 */
[----:B------:R-:W-:Y:S01]  /*3380*/  UISETP.LT.AND UP1, UPT, URZ, UR6, UPT ;  /* 0x000000063f00728c */ /* 0x000fe2000bf21270 */
[----:B------:R-:W-:Y:S01]  /*3390*/  FMNMX.FTZ R67, R142, R67, !PT ;  /* 0x000000438e437209 */ /* 0x000fe20007810000 */
[----:B------:R-:W0:Y:S01]  /*33a0*/  MUFU.TANH R88, R44 ;  /* 0x0000002c00587308 */ /* 0x000e220000002400 */
[----:B------:R-:W-:Y:S01]  /*33b0*/  ISETP.GT.AND P3, PT, R68, 0x48, PT ;  /* 0x000000484400780c */ /* 0x000fe20003f64270 */
[----:B------:R-:W-:Y:S01]  /*33c0*/  USEL UR50, URZ, UR6, !UP1 ;  /* 0x000000063f327287 */ /* 0x000fe2000c800000 */
[----:B------:R-:W-:Y:S02]  /*33d0*/  FSEL R138, R106, -INF , P5 ;  /* 0xff8000006a8a7808 */ /* 0x000fe40002800000 */
[----:B------:R-:W-:Y:S01]  /*33e0*/  FMNMX.FTZ R67, R140, R67, !PT ;  /* 0x000000438c437209 */ /* 0x000fe20007810000 */
[----:B------:R-:W-:Y:S02]  /*33f0*/  WARPGROUP.DEPBAR.LE gsb0, 0x0 ;  /* 0x00008000000079c5 */ /* 0x000fe40000010000 */
[----:B------:R-:W-:Y:S01]  /*3400*/  ISETP.GT.AND P4, PT, R68, 0x49, PT ;  /* 0x000000494400780c */ /* 0x000fe20003f84270 */
[----:B------:R-:W-:Y:S01]  /*3410*/  MUFU.TANH R5, R5 ;  /* 0x0000000500057308 */ /* 0x000fe20000002400 */
[----:B------:R-:W-:Y:S01]  /*3420*/  FSEL R134, R107, -INF , P3 ;  /* 0xff8000006b867808 */ /* 0x000fe20001800000 */
[----:B------:R-:W-:Y:S01]  /*3430*/  FMUL.FTZ R113, R0, R35 ;  /* 0x0000002300717220 */ /* 0x000fe20000410000 */
[----:B------:R-:W-:Y:S01]  /*3440*/  FMNMX.FTZ R67, R138, R67, !PT ;  /* 0x000000438a437209 */ /* 0x000fe20007810000 */
[----:B------:R-:W-:Y:S01]  /*3450*/  UISETP.GE.AND UP1, UPT, UR51, UR50, UPT ;  /* 0x000000323300728c */ /* 0x000fe2000bf26270 */
[----:B------:R-:W-:-:S02]  /*3460*/  ISETP.GT.AND P5, PT, R68, 0x50, PT ;  /* 0x000000504400780c */ /* 0x000fc40003fa4270 */
[----:B------:R-:W-:Y:S01]  /*3470*/  FSEL R132, R110, -INF , P4 ;  /* 0xff8000006e847808 */ /* 0x000fe20002000000 */
[----:B------:R-:W-:Y:S01]  /*3480*/  MUFU.TANH R107, R53 ;  /* 0x00000035006b7308 */ /* 0x000fe20000002400 */
[----:B------:R-:W-:Y:S02]  /*3490*/  FMNMX.FTZ R67, R134, R67, !PT ;  /* 0x0000004386437209 */ /* 0x000fe40007810000 */
[----:B------:R-:W-:Y:S02]  /*34a0*/  ISETP.GT.AND P3, PT, R68, 0x51, PT ;  /* 0x000000514400780c */ /* 0x000fe40003f64270 */
[----:B------:R-:W-:Y:S01]  /*34b0*/  FSEL R128, R111, -INF , P5 ;  /* 0xff8000006f807808 */ /* 0x000fe20002800000 */
[----:B------:R-:W-:Y:S01]  /*34c0*/  FMUL.FTZ R111, R0, R31 ;  /* 0x0000001f006f7220 */ /* 0x000fe20000410000 */
[----:B------:R-:W-:Y:S01]  /*34d0*/  FMNMX.FTZ R67, R132, R67, !PT ;  /* 0x0000004384437209 */ /* 0x000fe20007810000 */
[----:B------:R-:W-:Y:S01]  /*34e0*/  MUFU.TANH R6, R6 ;  /* 0x0000000600067308 */ /* 0x000fe20000002400 */
[----:B------:R-:W-:-:S02]  /*34f0*/  ISETP.GT.AND P4, PT, R68, 0x58, PT ;  /* 0x000000584400780c */ /* 0x000fc40003f84270 */
[----:B------:R-:W-:Y:S02]  /*3500*/  FSEL R126, R97, -INF , P3 ;  /* 0xff800000617e7808 */ /* 0x000fe40001800000 */
[----:B------:R-:W-:Y:S02]  /*3510*/  FMNMX.FTZ R67, R128, R67, !PT ;  /* 0x0000004380437209 */ /* 0x000fe40007810000 */
[----:B------:R-:W-:Y:S01]  /*3520*/  ISETP.GT.AND P3, PT, R68, 0x59, PT ;  /* 0x000000594400780c */ /* 0x000fe20003f64270 */
[----:B------:R-:W0:Y:S01]  /*3530*/  MUFU.TANH R97, R45 ;  /* 0x0000002d00617308 */ /* 0x000e220000002400 */
[----:B------:R-:W-:Y:S02]  /*3540*/  FSEL R122, R100, -INF , P4 ;  /* 0xff800000647a7808 */ /* 0x000fe40002000000 */
[----:B------:R-:W-:Y:S02]  /*3550*/  FMNMX.FTZ R67, R126, R67, !PT ;  /* 0x000000437e437209 */ /* 0x000fe40007810000 */
[----:B------:R-:W-:-:S02]  /*3560*/  ISETP.GT.AND P4, PT, R68, 0x60, PT ;  /* 0x000000604400780c */ /* 0x000fc40003f84270 */
[----:B------:R-:W-:Y:S01]  /*3570*/  FSEL R116, R101, -INF , P3 ;  /* 0xff80000065747808 */ /* 0x000fe20001800000 */
[----:B------:R-:W-:Y:S01]  /*3580*/  MUFU.TANH R7, R7 ;  /* 0x0000000700077308 */ /* 0x000fe20000002400 */
[----:B------:R-:W-:Y:S02]  /*3590*/  FMNMX.FTZ R67, R122, R67, !PT ;  /* 0x000000437a437209 */ /* 0x000fe40007810000 */
[----:B------:R-:W-:Y:S02]  /*35a0*/  ISETP.GT.AND P3, PT, R68, 0x61, PT ;  /* 0x000000614400780c */ /* 0x000fe40003f64270 */
[----:B------:R-:W-:Y:S02]  /*35b0*/  FSEL R112, R98, -INF , P4 ;  /* 0xff80000062707808 */ /* 0x000fe40002000000 */
[----:B------:R-:W-:Y:S01]  /*35c0*/  FMNMX.FTZ R67, R116, R67, !PT ;  /* 0x0000004374437209 */ /* 0x000fe20007810000 */
[----:B------:R-:W0:Y:S01]  /*35d0*/  MUFU.TANH R101, R48 ;  /* 0x0000003000657308 */ /* 0x000e220000002400 */
[----:B------:R-:W-:-:S02]  /*35e0*/  ISETP.GT.AND P4, PT, R68, 0x68, PT ;  /* 0x000000684400780c */ /* 0x000fc40003f84270 */
[----:B------:R-:W-:Y:S02]  /*35f0*/  FSEL R110, R102, -INF , P3 ;  /* 0xff800000666e7808 */ /* 0x000fe40001800000 */
[----:B------:R-:W-:Y:S02]  /*3600*/  FMNMX.FTZ R67, R112, R67, !PT ;  /* 0x0000004370437209 */ /* 0x000fe40007810000 */
[----:B------:R-:W-:Y:S01]  /*3610*/  ISETP.GT.AND P3, PT, R68, 0x69, PT ;  /* 0x000000694400780c */ /* 0x000fe20003f64270 */
[----:B------:R-:W-:Y:S01]  /*3620*/  MUFU.TANH R8, R8 ;  /* 0x0000000800087308 */ /* 0x000fe20000002400 */
[----:B------:R-:W-:Y:S02]  /*3630*/  FSEL R108, R99, -INF , P4 ;  /* 0xff800000636c7808 */ /* 0x000fe40002000000 */
[----:B------:R-:W-:Y:S02]  /*3640*/  FMNMX.FTZ R67, R110, R67, !PT ;  /* 0x000000436e437209 */ /* 0x000fe40007810000 */
[----:B------:R-:W-:-:S02]  /*3650*/  ISETP.GT.AND P4, PT, R68, 0x70, PT ;  /* 0x000000704400780c */ /* 0x000fc40003f84270 */
[----:B------:R-:W-:Y:S01]  /*3660*/  FSEL R106, R103, -INF , P3 ;  /* 0xff800000676a7808 */ /* 0x000fe20001800000 */
[----:B------:R1:W0:Y:S01]  /*3670*/  MUFU.TANH R99, R49 ;  /* 0x0000003100637308 */ /* 0x0002220000002400 */
[----:B------:R-:W-:Y:S02]  /*3680*/  FMNMX.FTZ R67, R108, R67, !PT ;  /* 0x000000436c437209 */ /* 0x000fe40007810000 */
[----:B------:R-:W-:Y:S02]  /*3690*/  ISETP.GT.AND P3, PT, R68, 0x71, PT ;  /* 0x000000714400780c */ /* 0x000fe40003f64270 */
[----:B------:R-:W-:Y:S01]  /*36a0*/  FSEL R102, R115, -INF , P4 ;  /* 0xff80000073667808 */ /* 0x000fe20002000000 */
[----:B------:R-:W-:Y:S01]  /*36b0*/  FMUL.FTZ R115, R0, R34 ;  /* 0x0000002200737220 */ /* 0x000fe20000410000 */
[----:B------:R-:W-:Y:S01]  /*36c0*/  FMNMX.FTZ R67, R106, R67, !PT ;  /* 0x000000436a437209 */ /* 0x000fe20007810000 */
[----:B------:R2:W0:Y:S01]  /*36d0*/  MUFU.TANH R103, R52 ;  /* 0x0000003400677308 */ /* 0x0004220000002400 */
[----:B------:R-:W-:Y:S01]  /*36e0*/  ISETP.GT.AND P4, PT, R68, 0x78, PT ;  /* 0x000000784400780c */ /* 0x000fe20003f84270 */
[C---:B-1----:R-:W-:Y:S01]  /*36f0*/  FMUL.FTZ R49, R0.reuse, R24 ;  /* 0x0000001800317220 */ /* 0x042fe20000410000 */
[----:B------:R-:W-:Y:S01]  /*3700*/  FSEL R100, R117, -INF , P3 ;  /* 0xff80000075647808 */ /* 0x000fe20001800000 */
[----:B------:R-:W-:Y:S01]  /*3710*/  FMUL.FTZ R117, R0, R39 ;  /* 0x0000002700757220 */ /* 0x000fe20000410000 */
[----:B------:R-:W-:-:S02]  /*3720*/  FMNMX.FTZ R67, R102, R67, !PT ;  /* 0x0000004366437209 */ /* 0x000fc40007810000 */
[----:B------:R-:W-:Y:S01]  /*3730*/  ISETP.GT.AND P3, PT, R68, 0x79, PT ;  /* 0x000000794400780c */ /* 0x000fe20003f64270 */
[----:B------:R-:W-:Y:S01]  /*3740*/  MUFU.TANH R9, R9 ;  /* 0x0000000900097308 */ /* 0x000fe20000002400 */
[----:B------:R-:W-:Y:S01]  /*3750*/  FSEL R98, R84, -INF , P4 ;  /* 0xff80000054627808 */ /* 0x000fe20002000000 */
[----:B--2---:R-:W-:Y:S01]  /*3760*/  FMUL.FTZ R52, R0, R25 ;  /* 0x0000001900347220 */ /* 0x004fe20000410000 */
[----:B------:R-:W-:Y:S02]  /*3770*/  FMNMX.FTZ R67, R100, R67, !PT ;  /* 0x0000004364437209 */ /* 0x000fe40007810000 */
[----:B------:R-:W-:Y:S02]  /*3780*/  ISETP.GT.AND P4, PT, R68, 0x80, PT ;  /* 0x000000804400780c */ /* 0x000fe40003f84270 */
[----:B------:R-:W-:Y:S01]  /*3790*/  FSEL R86, R85, -INF , P3 ;  /* 0xff80000055567808 */ /* 0x000fe20001800000 */
[----:B------:R-:W-:Y:S01]  /*37a0*/  MUFU.TANH R10, R10 ;  /* 0x0000000a000a7308 */ /* 0x000fe20000002400 */
[----:B------:R-:W-:-:S02]  /*37b0*/  FMNMX.FTZ R67, R98, R67, !PT ;  /* 0x0000004362437209 */ /* 0x000fc40007810000 */
[----:B------:R-:W-:Y:S02]  /*37c0*/  ISETP.GT.AND P3, PT, R68, 0x81, PT ;  /* 0x000000814400780c */ /* 0x000fe40003f64270 */
[----:B------:R-:W-:Y:S02]  /*37d0*/  FSEL R84, R83, -INF , P4 ;  /* 0xff80000053547808 */ /* 0x000fe40002000000 */
[----:B------:R-:W-:Y:S01]  /*37e0*/  FMNMX.FTZ R67, R86, R67, !PT ;  /* 0x0000004356437209 */ /* 0x000fe20007810000 */
[----:B------:R1:W2:Y:S01]  /*37f0*/  MUFU.TANH R83, R49 ;  /* 0x0000003100537308 */ /* 0x0002a20000002400 */
[----:B------:R-:W-:Y:S02]  /*3800*/  ISETP.GT.AND P4, PT, R68, 0x88, PT ;  /* 0x000000884400780c */ /* 0x000fe40003f84270 */
[----:B------:R-:W-:Y:S02]  /*3810*/  FSEL R41, R87, -INF , P3 ;  /* 0xff80000057297808 */ /* 0x000fe40001800000 */
[----:B------:R-:W-:-:S02]  /*3820*/  FMNMX.FTZ R44, R84, R67, !PT ;  /* 0x00000043542c7209 */ /* 0x000fc40007810000 */
[----:B------:R-:W-:Y:S01]  /*3830*/  ISETP.GT.AND P3, PT, R68, 0x89, PT ;  /* 0x000000894400780c */ /* 0x000fe20003f64270 */
[----:B------:R2:W2:Y:S01]  /*3840*/  MUFU.TANH R85, R52 ;  /* 0x0000003400557308 */ /* 0x0004a20000002400 */
[----:B---3--:R-:W-:Y:S01]  /*3850*/  FSEL R42, R119, -INF , P4 ;  /* 0xff800000772a7808 */ /* 0x008fe20002000000 */
[----:B------:R-:W-:Y:S01]  /*3860*/  FMUL.FTZ R119, R0, R38 ;  /* 0x0000002600777220 */ /* 0x000fe20000410000 */
[----:B------:R-:W-:Y:S02]  /*3870*/  FMNMX.FTZ R45, R41, R44, !PT ;  /* 0x0000002c292d7209 */ /* 0x000fe40007810000 */
[----:B------:R-:W-:Y:S02]  /*3880*/  ISETP.GT.AND P4, PT, R68, 0x90, PT ;  /* 0x000000904400780c */ /* 0x000fe40003f84270 */
[----:B----4-:R-:W-:Y:S01]  /*3890*/  FSEL R44, R127, -INF , P3 ;  /* 0xff8000007f2c7808 */ /* 0x010fe20001800000 */
[----:B------:R-:W-:Y:S01]  /*38a0*/  MUFU.TANH R11, R11 ;  /* 0x0000000b000b7308 */ /* 0x000fe20000002400 */
[----:B------:R-:W-:-:S02]  /*38b0*/  FMNMX.FTZ R45, R42, R45, !PT ;  /* 0x0000002d2a2d7209 */ /* 0x000fc40007810000 */
[----:B------:R-:W-:Y:S02]  /*38c0*/  ISETP.GT.AND P3, PT, R68, 0x91, PT ;  /* 0x000000914400780c */ /* 0x000fe40003f64270 */
[----:B-----5:R-:W-:Y:S02]  /*38d0*/  FSEL R24, R64, -INF , P4 ;  /* 0xff80000040187808 */ /* 0x020fe40002000000 */
[----:B------:R-:W-:Y:S01]  /*38e0*/  FMNMX.FTZ R53, R44, R45, !PT ;  /* 0x0000002d2c357209 */ /* 0x000fe20007810000 */
[----:B------:R-:W-:Y:S01]  /*38f0*/  MUFU.TANH R12, R12 ;  /* 0x0000000c000c7308 */ /* 0x000fe20000002400 */
[----:B------:R-:W-:Y:S02]  /*3900*/  ISETP.GT.AND P4, PT, R68, 0x98, PT ;  /* 0x000000984400780c */ /* 0x000fe40003f84270 */
[----:B------:R-:W-:Y:S02]  /*3910*/  FSEL R45, R131, -INF , P3 ;  /* 0xff800000832d7808 */ /* 0x000fe40001800000 */
[----:B------:R-:W-:Y:S01]  /*3920*/  FMNMX.FTZ R48, R24, R53, !PT ;  /* 0x0000003518307209 */ /* 0x000fe20007810000 */
[----:B------:R-:W-:Y:S01]  /*3930*/  FMUL.FTZ R53, R0, R28 ;  /* 0x0000001c00357220 */ /* 0x000fe20000410000 */
[----:B------:R-:W-:Y:S01]  /*3940*/  ISETP.GT.AND P3, PT, R68, 0x99, PT ;  /* 0x000000994400780c */ /* 0x000fe20003f64270 */
[----:B------:R-:W-:Y:S01]  /*3950*/  MUFU.TANH R13, R13 ;  /* 0x0000000d000d7308 */ /* 0x000fe20000002400 */
[----:B------:R-:W-:-:S02]  /*3960*/  FSEL R25, R65, -INF , P4 ;  /* 0xff80000041197808 */ /* 0x000fc40002000000 */
[----:B------:R-:W-:Y:S02]  /*3970*/  FMNMX.FTZ R64, R45, R48, !PT ;  /* 0x000000302d407209 */ /* 0x000fe40007810000 */
[----:B------:R-:W-:Y:S02]  /*3980*/  ISETP.GT.AND P4, PT, R68, 0xa0, PT ;  /* 0x000000a04400780c */ /* 0x000fe40003f84270 */
[----:B0-----:R-:W-:Y:S01]  /*3990*/  FSEL R48, R69, -INF , P3 ;  /* 0xff80000045307808 */ /* 0x001fe20001800000 */
[----:B------:R0:W3:Y:S01]  /*39a0*/  MUFU.TANH R87, R53 ;  /* 0x0000003500577308 */ /* 0x0000e20000002400 */
[----:B------:R-:W-:Y:S01]  /*39b0*/  FMNMX.FTZ R65, R25, R64, !PT ;  /* 0x0000004019417209 */ /* 0x000fe20007810000 */
[----:B------:R-:W-:Y:S01]  /*39c0*/  FMUL.FTZ R64, R0, R29 ;  /* 0x0000001d00407220 */ /* 0x000fe20000410000 */
[----:B------:R-:W-:Y:S01]  /*39d0*/  ISETP.GT.AND P3, PT, R68, 0xa1, PT ;  /* 0x000000a14400780c */ /* 0x000fe20003f64270 */
[----:B------:R-:W-:Y:S01]  /*39e0*/  FMUL.FTZ R69, R0, R36 ;  /* 0x0000002400457220 */ /* 0x000fe20000410000 */
[----:B------:R-:W-:-:S02]  /*39f0*/  FSEL R28, R66, -INF , P4 ;  /* 0xff800000421c7808 */ /* 0x000fc40002000000 */
[----:B------:R-:W-:Y:S01]  /*3a00*/  FMNMX.FTZ R65, R48, R65, !PT ;  /* 0x0000004130417209 */ /* 0x000fe20007810000 */
[----:B------:R4:W5:Y:S01]  /*3a10*/  MUFU.TANH R109, R64 ;  /* 0x00000040006d7308 */ /* 0x0009620000002400 */
[----:B------:R-:W-:Y:S02]  /*3a20*/  ISETP.GT.AND P4, PT, R68, 0xa8, PT ;  /* 0x000000a84400780c */ /* 0x000fe40003f84270 */
[----:B-1----:R-:W-:Y:S01]  /*3a30*/  FSEL R49, R71, -INF , P3 ;  /* 0xff80000047317808 */ /* 0x002fe20001800000 */
[----:B------:R-:W-:Y:S01]  /*3a40*/  FMUL.FTZ R71, R0, R37 ;  /* 0x0000002500477220 */ /* 0x000fe20000410000 */
[----:B------:R-:W-:Y:S01]  /*3a50*/  FMNMX.FTZ R66, R28, R65, !PT ;  /* 0x000000411c427209 */ /* 0x000fe20007810000 */
[----:B------:R-:W-:Y:S01]  /*3a60*/  FMUL.FTZ R65, R0, R32 ;  /* 0x0000002000417220 */ /* 0x000fe20000410000 */
[----:B------:R-:W-:Y:S01]  /*3a70*/  ISETP.GT.AND P3, PT, R68, 0xa9, PT ;  /* 0x000000a94400780c */ /* 0x000fe20003f64270 */
[----:B------:R-:W-:Y:S01]  /*3a80*/  MUFU.TANH R14, R14 ;  /* 0x0000000e000e7308 */ /* 0x000fe20000002400 */
[----:B------:R-:W-:-:S02]  /*3a90*/  FSEL R29, R88, -INF , P4 ;  /* 0xff800000581d7808 */ /* 0x000fc40002000000 */
[----:B------:R-:W-:Y:S02]  /*3aa0*/  FMNMX.FTZ R66, R49, R66, !PT ;  /* 0x0000004231427209 */ /* 0x000fe40007810000 */
[C---:B------:R-:W-:Y:S02]  /*3ab0*/  ISETP.GT.AND P4, PT, R68.reuse, 0xb0, PT ;  /* 0x000000b04400780c */ /* 0x040fe40003f84270 */
[----:B--2---:R-:W-:Y:S01]  /*3ac0*/  FSEL R52, R97, -INF , P3 ;  /* 0xff80000061347808 */ /* 0x004fe20001800000 */
[----:B------:R-:W-:Y:S01]  /*3ad0*/  MUFU.TANH R71, R71 ;  /* 0x0000004700477308 */ /* 0x000fe20000002400 */
[----:B------:R-:W-:Y:S02]  /*3ae0*/  FMNMX.FTZ R67, R29, R66, !PT ;  /* 0x000000421d437209 */ /* 0x000fe40007810000 */
[----:B------:R-:W-:Y:S02]  /*3af0*/  ISETP.GT.AND P3, PT, R68, 0xb1, PT ;  /* 0x000000b14400780c */ /* 0x000fe40003f64270 */
[----:B0-----:R-:W-:-:S02]  /*3b00*/  FSEL R53, R101, -INF , P4 ;  /* 0xff80000065357808 */ /* 0x001fc40002000000 */
[----:B------:R-:W-:Y:S01]  /*3b10*/  FMNMX.FTZ R66, R52, R67, !PT ;  /* 0x0000004334427209 */ /* 0x000fe20007810000 */
[----:B------:R0:W1:Y:S01]  /*3b20*/  MUFU.TANH R97, R65 ;  /* 0x0000004100617308 */ /* 0x0000620000002400 */
[----:B------:R-:W-:Y:S02]  /*3b30*/  ISETP.GT.AND P4, PT, R68, 0xb8, PT ;  /* 0x000000b84400780c */ /* 0x000fe40003f84270 */
[----:B------:R-:W-:Y:S02]  /*3b40*/  FSEL R32, R99, -INF , P3 ;  /* 0xff80000063207808 */ /* 0x000fe40001800000 */
[----:B------:R-:W-:Y:S01]  /*3b50*/  FMNMX.FTZ R67, R53, R66, !PT ;  /* 0x0000004235437209 */ /* 0x000fe20007810000 */
[----:B------:R-:W-:Y:S01]  /*3b60*/  FMUL.FTZ R66, R0, R33 ;  /* 0x0000002100427220 */ /* 0x000fe20000410000 */
[----:B------:R-:W-:Y:S01]  /*3b70*/  ISETP.GT.AND P3, PT, R68, 0xb9, PT ;  /* 0x000000b94400780c */ /* 0x000fe20003f64270 */
[----:B------:R-:W-:Y:S01]  /*3b80*/  MUFU.TANH R101, R69 ;  /* 0x0000004500657308 */ /* 0x000fe20000002400 */
[----:B----4-:R-:W-:Y:S01]  /*3b90*/  FSEL R64, R103, -INF , P4 ;  /* 0xff80000067407808 */ /* 0x010fe20002000000 */
[----:B------:R-:W-:Y:S01]  /*3ba0*/  FMUL.FTZ R103, R0, R27 ;  /* 0x0000001b00677220 */ /* 0x000fe20000410000 */
[----:B------:R-:W-:-:S02]  /*3bb0*/  FMNMX.FTZ R67, R32, R67, !PT ;  /* 0x0000004320437209 */ /* 0x000fc40007810000 */
[----:B------:R-:W-:Y:S02]  /*3bc0*/  ISETP.GT.AND P4, PT, R68, 0xc0, PT ;  /* 0x000000c04400780c */ /* 0x000fe40003f84270 */
[----:B------:R-:W-:Y:S01]  /*3bd0*/  FSEL R33, R107, -INF , P3 ;  /* 0xff8000006b217808 */ /* 0x000fe20001800000 */
[----:B------:R5:W2:Y:S01]  /*3be0*/  MUFU.TANH R99, R66 ;  /* 0x0000004200637308 */ /* 0x000aa20000002400 */
[----:B------:R-:W-:Y:S01]  /*3bf0*/  FMNMX.FTZ R88, R64, R67, !PT ;  /* 0x0000004340587209 */ /* 0x000fe20007810000 */
[----:B------:R-:W-:Y:S01]  /*3c00*/  FMUL.FTZ R107, R0, R26 ;  /* 0x0000001a006b7220 */ /* 0x000fe20000410000 */
[C---:B------:R-:W-:Y:S02]  /*3c10*/  ISETP.GT.AND P3, PT, R68.reuse, 0xc1, PT ;  /* 0x000000c14400780c */ /* 0x040fe40003f64270 */
[----:B0-----:R-:W-:Y:S02]  /*3c20*/  FSEL R65, R83, -INF , P4 ;  /* 0xff80000053417808 */ /* 0x001fe40002000000 */
[----:B------:R-:W-:Y:S01]  /*3c30*/  FMNMX.FTZ R88, R33, R88, !PT ;  /* 0x0000005821587209 */ /* 0x000fe20007810000 */
[----:B------:R-:W0:Y:S01]  /*3c40*/  MUFU.TANH R15, R15 ;  /* 0x0000000f000f7308 */ /* 0x000e220000002400 */
[----:B------:R-:W-:-:S02]  /*3c50*/  ISETP.GT.AND P4, PT, R68, 0xc8, PT ;  /* 0x000000c84400780c */ /* 0x000fc40003f84270 */
[----:B------:R-:W-:Y:S01]  /*3c60*/  FSEL R36, R85, -INF , P3 ;  /* 0xff80000055247808 */ /* 0x000fe20001800000 */
[----:B------:R-:W-:Y:S01]  /*3c70*/  FMUL.FTZ R85, R0, R47 ;  /* 0x0000002f00557220 */ /* 0x000fe20000410000 */
[----:B------:R-:W-:Y:S02]  /*3c80*/  FMNMX.FTZ R83, R65, R88, !PT ;  /* 0x0000005841537209 */ /* 0x000fe40007810000 */
[----:B------:R-:W-:Y:S01]  /*3c90*/  ISETP.GT.AND P3, PT, R68, 0xc9, PT ;  /* 0x000000c94400780c */ /* 0x000fe20003f64270 */
[----:B------:R-:W4:Y:S01]  /*3ca0*/  MUFU.TANH R20, R20 ;  /* 0x0000001400147308 */ /* 0x000f220000002400 */
[----:B---3--:R-:W-:Y:S01]  /*3cb0*/  FSEL R67, R87, -INF , P4 ;  /* 0xff80000057437808 */ /* 0x008fe20002000000 */
[----:B------:R-:W-:Y:S01]  /*3cc0*/  FMUL.FTZ R87, R0, R51 ;  /* 0x0000003300577220 */ /* 0x000fe20000410000 */
[----:B------:R-:W-:Y:S01]  /*3cd0*/  FMNMX.FTZ R88, R36, R83, !PT ;  /* 0x0000005324587209 */ /* 0x000fe20007810000 */
[----:B------:R-:W-:Y:S01]  /*3ce0*/  FMUL.FTZ R83, R0, R46 ;  /* 0x0000002e00537220 */ /* 0x000fe20000410000 */
[----:B------:R-:W-:-:S02]  /*3cf0*/  ISETP.GT.AND P4, PT, R68, 0xd0, PT ;  /* 0x000000d04400780c */ /* 0x000fc40003f84270 */
[----:B-----5:R-:W-:Y:S01]  /*3d00*/  FSEL R66, R109, -INF , P3 ;  /* 0xff8000006d427808 */ /* 0x020fe20001800000 */
[----:B------:R-:W-:Y:S01]  /*3d10*/  FMUL.FTZ R109, R0, R30 ;  /* 0x0000001e006d7220 */ /* 0x000fe20000410000 */
[----:B------:R-:W-:Y:S01]  /*3d20*/  FMNMX.FTZ R37, R67, R88, !PT ;  /* 0x0000005843257209 */ /* 0x000fe20007810000 */
[----:B------:R-:W3:Y:S01]  /*3d30*/  MUFU.TANH R21, R21 ;  /* 0x0000001500157308 */ /* 0x000ee20000002400 */
[----:B------:R-:W-:Y:S02]  /*3d40*/  ISETP.GT.AND P3, PT, R68, 0xd1, PT ;  /* 0x000000d14400780c */ /* 0x000fe40003f64270 */
[----:B-1----:R-:W-:Y:S01]  /*3d50*/  FSEL R46, R97, -INF , P4 ;  /* 0xff800000612e7808 */ /* 0x002fe20002000000 */
[----:B------:R-:W-:Y:S01]  /*3d60*/  FMUL.FTZ R97, R0, R50 ;  /* 0x0000003200617220 */ /* 0x000fe20000410000 */
[----:B------:R-:W-:Y:S02]  /*3d70*/  FMNMX.FTZ R69, R66, R37, !PT ;  /* 0x0000002542457209 */ /* 0x000fe40007810000 */
[----:B------:R-:W-:Y:S01]  /*3d80*/  ISETP.GT.AND P4, PT, R68, 0xd8, PT ;  /* 0x000000d84400780c */ /* 0x000fe20003f84270 */
[----:B------:R-:W1:Y:S01]  /*3d90*/  MUFU.TANH R104, R104 ;  /* 0x0000006800687308 */ /* 0x000e620000002400 */
[----:B--2---:R-:W-:Y:S01]  /*3da0*/  FSEL R37, R99, -INF , P3 ;  /* 0xff80000063257808 */ /* 0x004fe20001800000 */
[----:B------:R-:W-:Y:S01]  /*3db0*/  FMUL.FTZ R99, R0, R55 ;  /* 0x0000003700637220 */ /* 0x000fe20000410000 */
[----:B------:R-:W-:-:S02]  /*3dc0*/  FMNMX.FTZ R88, R46, R69, !PT ;  /* 0x000000452e587209 */ /* 0x000fc40007810000 */
[----:B------:R-:W-:Y:S02]  /*3dd0*/  ISETP.GT.AND P3, PT, R68, 0xd9, PT ;  /* 0x000000d94400780c */ /* 0x000fe40003f64270 */
[----:B------:R-:W-:Y:S01]  /*3de0*/  FSEL R47, R101, -INF , P4 ;  /* 0xff800000652f7808 */ /* 0x000fe20002000000 */
[----:B------:R-:W2:Y:S01]  /*3df0*/  MUFU.TANH R105, R105 ;  /* 0x0000006900697308 */ /* 0x000ea20000002400 */
[----:B------:R-:W-:Y:S01]  /*3e00*/  FMNMX.FTZ R88, R37, R88, !PT ;  /* 0x0000005825587209 */ /* 0x000fe20007810000 */
[----:B------:R-:W-:Y:S01]  /*3e10*/  FMUL.FTZ R101, R0, R54 ;  /* 0x0000003600657220 */ /* 0x000fe20000410000 */
[----:B------:R-:W-:Y:S02]  /*3e20*/  FSEL R68, R71, -INF , P3 ;  /* 0xff80000047447808 */ /* 0x000fe40001800000 */
[----:B------:R-:W-:Y:S01]  /*3e30*/  FMNMX.FTZ R69, R47, R88, !PT ;  /* 0x000000582f457209 */ /* 0x000fe20007810000 */
[----:B------:R-:W5:Y:S02]  /*3e40*/  SHFL.IDX PT, R71, R80, 0x1, 0x1c1f ;  /* 0x003c1f0050477f89 */ /* 0x000f6400000e0000 */
[----:B------:R-:W2:Y:S01]  /*3e50*/  MUFU.TANH R89, R89 ;  /* 0x0000005900597308 */ /* 0x000ea20000002400 */
[----:B------:R-:W-:-:S05]  /*3e60*/  FMNMX.FTZ R69, R68, R69, !PT ;  /* 0x0000004544457209 */ /* 0x000fca0007810000 */
[----:B------:R-:W0:Y:S02]  /*3e70*/  SHFL.BFLY PT, R50, R69, 0x2, 0x1f ;  /* 0x0c401f0045327f89 */ /* 0x000e2400000e0000 */
[----:B------:R-:W2:Y:S08]  /*3e80*/  MUFU.TANH R90, R90 ;  /* 0x0000005a005a7308 */ /* 0x000eb00000002400 */
[----:B------:R-:W2:Y:S01]  /*3e90*/  MUFU.TANH R91, R91 ;  /* 0x0000005b005b7308 */ /* 0x000ea20000002400 */
[----:B-----5:R-:W-:-:S07]  /*3ea0*/  IADD3 R82, R71, -UR19, R82 ;  /* 0x8000001347527c10 */ /* 0x020fce000fffe052 */
[----:B------:R-:W5:Y:S01]  /*3eb0*/  MUFU.TANH R92, R92 ;  /* 0x0000005c005c7308 */ /* 0x000f620000002400 */
[----:B------:R-:W-:Y:S02]  /*3ec0*/  VIMNMX R133, R81, R82, PT ;  /* 0x0000005251857248 */ /* 0x000fe40003fe0100 */
[----:B0-----:R-:W-:Y:S02]  /*3ed0*/  FMNMX.FTZ R50, R69, R50, !PT ;  /* 0x0000003245327209 */ /* 0x001fe40007810000 */
[----:B------:R-:W-:-:S03]  /*3ee0*/  ISETP.GT.AND P4, PT, R133, 0x1, PT ;  /* 0x000000018500780c */ /* 0x000fc60003f84270 */
[----:B------:R-:W0:Y:S01]  /*3ef0*/  MUFU.TANH R94, R94 ;  /* 0x0000005e005e7308 */ /* 0x000e220000002400 */
[----:B------:R-:W-:Y:S01]  /*3f00*/  ISETP.GT.AND P5, PT, R133, 0x8, PT ;  /* 0x000000088500780c */ /* 0x000fe20003fa4270 */
[----:B------:R-:W4:Y:S01]  /*3f10*/  SHFL.BFLY PT, R27, R50, 0x1, 0x1f ;  /* 0x0c201f00321b7f89 */ /* 0x000f2200000e0000 */
[----:B------:R-:W-:Y:S02]  /*3f20*/  FSEL R121, R5, -INF , P4 ;  /* 0xff80000005797808 */ /* 0x000fe40002000000 */
[----:B------:R-:W-:Y:S02]  /*3f30*/  FSEL R82, R6, -INF , P5 ;  /* 0xff80000006527808 */ /* 0x000fe40002800000 */
[----:B------:R-:W-:Y:S01]  /*3f40*/  ISETP.GT.AND P4, PT, R133, 0x10, PT ;  /* 0x000000108500780c */ /* 0x000fe20003f84270 */
[----:B------:R-:W0:Y:S08]  /*3f50*/  MUFU.TANH R93, R93 ;  /* 0x0000005d005d7308 */ /* 0x000e300000002400 */
[----:B------:R-:W0:Y:S08]  /*3f60*/  MUFU.TANH R95, R95 ;  /* 0x0000005f005f7308 */ /* 0x000e300000002400 */
[----:B------:R-:W0:Y:S01]  /*3f70*/  MUFU.TANH R96, R96 ;  /* 0x0000006000607308 */ /* 0x000e220000002400 */
[----:B----4-:R-:W-:Y:S01]  /*3f80*/  FMNMX.FTZ R88, R50, R27, !PT ;  /* 0x0000001b32587209 */ /* 0x010fe20007810000 */
[----:B------:R-:W-:-:S03]  /*3f90*/  IMAD.U32 R27, RZ, RZ, UR10 ;  /* 0x0000000aff1b7e24 */ /* 0x000fc6000f8e00ff */
[C---:B------:R-:W-:Y:S01]  /*3fa0*/  FSETP.NEU.FTZ.AND P3, PT, R88.reuse, -INF , PT ;  /* 0xff8000005800780b */ /* 0x040fe20003f7d000 */
[----:B------:R-:W-:-:S02]  /*3fb0*/  FFMA.FTZ R27, R88, R27, -8 ;  /* 0xc1000000581b7423 */ /* 0x000fc4000001001b */
[----:B------:R-:W4:Y:S03]  /*3fc0*/  MUFU.TANH R73, R73 ;  /* 0x0000004900497308 */ /* 0x000f260000002400 */
[----:B------:R-:W-:Y:S02]  /*3fd0*/  FSEL R27, R27, RZ, P3 ;  /* 0x000000ff1b1b7208 */ /* 0x000fe40001800000 */
[----:B------:R-:W-:-:S03]  /*3fe0*/  ISETP.GT.AND P3, PT, R133, RZ, PT ;  /* 0x000000ff8500720c */ /* 0x000fc60003f64270 */
[----:B------:R-:W4:Y:S01]  /*3ff0*/  MUFU.TANH R72, R72 ;  /* 0x0000004800487308 */ /* 0x000f220000002400 */
[----:B------:R-:W-:-:S01]  /*4000*/  FFMA.FTZ R34, R118, UR10, -R27 ;  /* 0x0000000a76227c23 */ /* 0x000fc2000801081b */
[----:B------:R-:W-:Y:S01]  /*4010*/  FSEL R80, R3, -INF , P3 ;  /* 0xff80000003507808 */ /* 0x000fe20001800000 */
[----:B------:R-:W-:-:S01]  /*4020*/  FFMA.FTZ R30, R114, UR10, -R27 ;  /* 0x0000000a721e7c23 */ /* 0x000fc2000801081b */
[----:B------:R-:W-:Y:S01]  /*4030*/  ISETP.GT.AND P3, PT, R133, 0x9, PT ;  /* 0x000000098500780c */ /* 0x000fe20003f64270 */
[----:B------:R-:W-:-:S01]  /*4040*/  FFMA.FTZ R26, R120, UR10, -R27 ;  /* 0x0000000a781a7c23 */ /* 0x000fc2000801081b */
[----:B------:R-:W-:Y:S01]  /*4050*/  FMNMX.FTZ R5, R80, R121, !PT ;  /* 0x0000007950057209 */ /* 0x000fe20007810000 */
[----:B------:R-:W-:-:S01]  /*4060*/  FFMA.FTZ R35, R124, UR10, -R27 ;  /* 0x0000000a7c237c23 */ /* 0x000fc2000801081b */
[----:B------:R-:W-:Y:S01]  /*4070*/  FSEL R81, R7, -INF , P3 ;  /* 0xff80000007517808 */ /* 0x000fe20001800000 */
[----:B------:R-:W-:-:S01]  /*4080*/  FFMA.FTZ R39, R130, UR10, -R27 ;  /* 0x0000000a82277c23 */ /* 0x000fc2000801081b */
[----:B------:R-:W-:Y:S01]  /*4090*/  FMNMX.FTZ R118, R82, R5, !PT ;  /* 0x0000000552767209 */ /* 0x000fe20007810000 */
[----:B------:R-:W4:Y:S01]  /*40a0*/  MUFU.TANH R74, R74 ;  /* 0x0000004a004a7308 */ /* 0x000f220000002400 */
[----:B------:R-:W-:Y:S01]  /*40b0*/  ISETP.GT.AND P3, PT, R133, 0x11, PT ;  /* 0x000000118500780c */ /* 0x000fe20003f64270 */
[--C-:B------:R-:W-:Y:S01]  /*40c0*/  FFMA.FTZ R48, R48, UR10, -R27.reuse ;  /* 0x0000000a30307c23 */ /* 0x100fe2000801081b */
[----:B------:R-:W-:Y:S01]  /*40d0*/  FSEL R114, R8, -INF , P4 ;  /* 0xff80000008727808 */ /* 0x000fe20002000000 */
[--C-:B------:R-:W-:Y:S01]  /*40e0*/  FFMA.FTZ R38, R70, UR10, -R27.reuse ;  /* 0x0000000a46267c23 */ /* 0x100fe2000801081b */
[----:B------:R-:W-:Y:S01]  /*40f0*/  FMNMX.FTZ R5, R81, R118, !PT ;  /* 0x0000007651057209 */ /* 0x000fe20007810000 */
[--C-:B------:R-:W-:Y:S01]  /*4100*/  FFMA.FTZ R31, R136, UR10, -R27.reuse ;  /* 0x0000000a881f7c23 */ /* 0x100fe2000801081b */
[----:B------:R-:W-:Y:S01]  /*4110*/  ISETP.GT.AND P4, PT, R133, 0x18, PT ;  /* 0x000000188500780c */ /* 0x000fe20003f84270 */
[----:B------:R-:W4:Y:S01]  /*4120*/  MUFU.TANH R75, R75 ;  /* 0x0000004b004b7308 */ /* 0x000f220000002400 */
[----:B------:R-:W-:Y:S01]  /*4130*/  FSEL R118, R9, -INF , P3 ;  /* 0xff80000009767808 */ /* 0x000fe20001800000 */
[--C-:B------:R-:W-:Y:S01]  /*4140*/  FFMA.FTZ R51, R146, UR10, -R27.reuse ;  /* 0x0000000a92337c23 */ /* 0x100fe2000801081b */
[----:B------:R-:W-:Y:S01]  /*4150*/  FMNMX.FTZ R7, R114, R5, !PT ;  /* 0x0000000572077209 */ /* 0x000fe20007810000 */
[--C-:B------:R-:W-:Y:S01]  /*4160*/  FFMA.FTZ R50, R144, UR10, -R27.reuse ;  /* 0x0000000a90327c23 */ /* 0x100fe2000801081b */
[C---:B------:R-:W-:Y:S01]  /*4170*/  ISETP.GT.AND P3, PT, R133.reuse, 0x19, PT ;  /* 0x000000198500780c */ /* 0x040fe20003f64270 */
[--C-:B------:R-:W-:Y:S01]  /*4180*/  FFMA.FTZ R55, R152, UR10, -R27.reuse ;  /* 0x0000000a98377c23 */ /* 0x100fe2000801081b */
[----:B------:R-:W-:Y:S01]  /*4190*/  FSEL R120, R10, -INF , P4 ;  /* 0xff8000000a787808 */ /* 0x000fe20002000000 */
[----:B------:R-:W4:Y:S01]  /*41a0*/  MUFU.TANH R76, R76 ;  /* 0x0000004c004c7308 */ /* 0x000f220000002400 */
[----:B------:R-:W-:Y:S01]  /*41b0*/  FMNMX.FTZ R7, R118, R7, !PT ;  /* 0x0000000776077209 */ /* 0x000fe20007810000 */
[--C-:B------:R-:W-:Y:S01]  /*41c0*/  FFMA.FTZ R54, R150, UR10, -R27.reuse ;  /* 0x0000000a96367c23 */ /* 0x100fe2000801081b */
[----:B------:R-:W-:Y:S01]  /*41d0*/  ISETP.GT.AND P4, PT, R133, 0x20, PT ;  /* 0x000000208500780c */ /* 0x000fe20003f84270 */
[--C-:B------:R-:W-:Y:S01]  /*41e0*/  FFMA.FTZ R69, R154, UR10, -R27.reuse ;  /* 0x0000000a9a457c23 */ /* 0x100fe2000801081b */
[----:B------:R-:W-:Y:S01]  /*41f0*/  FSEL R123, R11, -INF , P3 ;  /* 0xff8000000b7b7808 */ /* 0x000fe20001800000 */
[--C-:B------:R-:W-:Y:S01]  /*4200*/  FFMA.FTZ R70, R158, UR10, -R27.reuse ;  /* 0x0000000a9e467c23 */ /* 0x100fe2000801081b */
        /* <DEDUP_REMOVED lines=14> */
[----:B------:R-:W-:Y:S01]  /*42f0*/  ISETP.GT.AND P3, PT, R133, 0x29, PT ;  /* 0x000000298500780c */ /* 0x000fe20003f64270 */
        /* <DEDUP_REMOVED lines=19> */
[----:B---3--:R-:W-:Y:S01]  /*4430*/  FSEL R131, R21, -INF , P3 ;  /* 0xff80000015837808 */ /* 0x008fe20001800000 */
[--C-:B------:R-:W-:Y:S01]  /*4440*/  FFMA.FTZ R21, R112, UR10, -R27.reuse ;  /* 0x0000000a70157c23 */ /* 0x100fe2000801081b */
[----:B------:R-:W-:Y:S01]  /*4450*/  FMNMX.FTZ R12, R130, R9, !PT ;  /* 0x00000009820c7209 */ /* 0x000fe20007810000 */
[--C-:B------:R-:W-:Y:S01]  /*4460*/  FFMA.FTZ R45, R45, UR10, -R27.reuse ;  /* 0x0000000a2d2d7c23 */ /* 0x100fe2000801081b */
[----:B------:R-:W-:Y:S01]  /*4470*/  ISETP.GT.AND P3, PT, R133, 0x39, PT ;  /* 0x000000398500780c */ /* 0x000fe20003f64270 */
[--C-:B------:R-:W-:Y:S01]  /*4480*/  FFMA.FTZ R25, R25, UR10, -R27.reuse ;  /* 0x0000000a19197c23 */ /* 0x100fe2000801081b */
[----:B-1----:R-:W-:Y:S01]  /*4490*/  FSEL R104, R104, -INF , P4 ;  /* 0xff80000068687808 */ /* 0x002fe20002000000 */
[----:B------:R-:W1:Y:S01]  /*44a0*/  MUFU.TANH R58, R58 ;  /* 0x0000003a003a7308 */ /* 0x000e620000002400 */
[----:B------:R-:W-:Y:S01]  /*44b0*/  FMNMX.FTZ R11, R131, R12, !PT ;  /* 0x0000000c830b7209 */ /* 0x000fe20007810000 */
[--C-:B------:R-:W-:Y:S01]  /*44c0*/  FFMA.FTZ R12, R126, UR10, -R27.reuse ;  /* 0x0000000a7e0c7c23 */ /* 0x100fe2000801081b */
[----:B------:R-:W-:Y:S01]  /*44d0*/  ISETP.GT.AND P4, PT, R133, 0x40, PT ;  /* 0x000000408500780c */ /* 0x000fe20003f84270 */
[--C-:B------:R-:W-:Y:S01]  /*44e0*/  FFMA.FTZ R28, R28, UR10, -R27.reuse ;  /* 0x0000000a1c1c7c23 */ /* 0x100fe2000801081b */
[----:B--2---:R-:W-:Y:S01]  /*44f0*/  FSEL R105, R105, -INF , P3 ;  /* 0xff80000069697808 */ /* 0x004fe20001800000 */
[--C-:B------:R-:W-:Y:S01]  /*4500*/  FFMA.FTZ R49, R49, UR10, -R27.reuse ;  /* 0x0000000a31317c23 */ /* 0x100fe2000801081b */
[----:B------:R-:W-:Y:S01]  /*4510*/  FMNMX.FTZ R14, R104, R11, !PT ;  /* 0x0000000b680e7209 */ /* 0x000fe20007810000 */
[----:B------:R-:W2:Y:S01]  /*4520*/  MUFU.TANH R59, R59 ;  /* 0x0000003b003b7308 */ /* 0x000ea20000002400 */
[----:B------:R-:W-:Y:S01]  /*4530*/  ISETP.GT.AND P3, PT, R133, 0x41, PT ;  /* 0x000000418500780c */ /* 0x000fe20003f64270 */
[--C-:B------:R-:W-:Y:S01]  /*4540*/  FFMA.FTZ R29, R29, UR10, -R27.reuse ;  /* 0x0000000a1d1d7c23 */ /* 0x100fe2000801081b */
[----:B------:R-:W-:Y:S01]  /*4550*/  FSEL R126, R89, -INF , P4 ;  /* 0xff800000597e7808 */ /* 0x000fe20002000000 */
[--C-:B------:R-:W-:Y:S01]  /*4560*/  FFMA.FTZ R89, R110, UR10, -R27.reuse ;  /* 0x0000000a6e597c23 */ /* 0x100fe2000801081b */
[----:B------:R-:W-:Y:S01]  /*4570*/  FMNMX.FTZ R11, R105, R14, !PT ;  /* 0x0000000e690b7209 */ /* 0x000fe20007810000 */
[--C-:B------:R-:W-:Y:S01]  /*4580*/  FFMA.FTZ R33, R33, UR10, -R27.reuse ;  /* 0x0000000a21217c23 */ /* 0x100fe2000801081b */
[----:B------:R-:W-:Y:S01]  /*4590*/  ISETP.GT.AND P4, PT, R133, 0x48, PT ;  /* 0x000000488500780c */ /* 0x000fe20003f84270 */
[----:B------:R-:W3:Y:S01]  /*45a0*/  MUFU.TANH R60, R60 ;  /* 0x0000003c003c7308 */ /* 0x000ee20000002400 */
[----:B------:R-:W-:Y:S01]  /*45b0*/  FSEL R90, R90, -INF , P3 ;  /* 0xff8000005a5a7808 */ /* 0x000fe20001800000 */
[--C-:B------:R-:W-:Y:S01]  /*45c0*/  FFMA.FTZ R46, R46, UR10, -R27.reuse ;  /* 0x0000000a2e2e7c23 */ /* 0x100fe2000801081b */
[----:B------:R-:W-:Y:S01]  /*45d0*/  FMNMX.FTZ R13, R126, R11, !PT ;  /* 0x0000000b7e0d7209 */ /* 0x000fe20007810000 */
[--C-:B------:R-:W-:Y:S01]  /*45e0*/  FFMA.FTZ R37, R37, UR10, -R27.reuse ;  /* 0x0000000a25257c23 */ /* 0x100fe2000801081b */
[----:B------:R-:W-:Y:S01]  /*45f0*/  ISETP.GT.AND P3, PT, R133, 0x49, PT ;  /* 0x000000498500780c */ /* 0x000fe20003f64270 */
[----:B------:R-:W-:Y:S01]  /*4600*/  FFMA.FTZ R47, R47, UR10, -R27 ;  /* 0x0000000a2f2f7c23 */ /* 0x000fe2000801081b */
[----:B------:R-:W-:Y:S01]  /*4610*/  FSEL R91, R91, -INF , P4 ;  /* 0xff8000005b5b7808 */ /* 0x000fe20002000000 */
[----:B------:R-:W3:Y:S01]  /*4620*/  MUFU.TANH R61, R61 ;  /* 0x0000003d003d7308 */ /* 0x000ee20000002400 */
[----:B------:R-:W-:-:S02]  /*4630*/  FMNMX.FTZ R14, R90, R13, !PT ;  /* 0x0000000d5a0e7209 */ /* 0x000fc40007810000 */
[----:B------:R-:W-:Y:S02]  /*4640*/  ISETP.GT.AND P4, PT, R133, 0x50, PT ;  /* 0x000000508500780c */ /* 0x000fe40003f84270 */
[----:B-----5:R-:W-:Y:S02]  /*4650*/  FSEL R92, R92, -INF , P3 ;  /* 0xff8000005c5c7808 */ /* 0x020fe40001800000 */
[----:B------:R-:W-:Y:S01]  /*4660*/  FMNMX.FTZ R13, R91, R14, !PT ;  /* 0x0000000e5b0d7209 */ /* 0x000fe20007810000 */
[----:B------:R-:W5:Y:S01]  /*4670*/  MUFU.TANH R62, R62 ;  /* 0x0000003e003e7308 */ /* 0x000f620000002400 */
[----:B------:R-:W-:Y:S02]  /*4680*/  ISETP.GT.AND P3, PT, R133, 0x51, PT ;  /* 0x000000518500780c */ /* 0x000fe40003f64270 */
[----:B0-----:R-:W-:Y:S02]  /*4690*/  FSEL R94, R94, -INF , P4 ;  /* 0xff8000005e5e7808 */ /* 0x001fe40002000000 */
[----:B------:R-:W-:-:S02]  /*46a0*/  FMNMX.FTZ R13, R92, R13, !PT ;  /* 0x0000000d5c0d7209 */ /* 0x000fc40007810000 */
[----:B------:R-:W-:Y:S01]  /*46b0*/  ISETP.GT.AND P4, PT, R133, 0x58, PT ;  /* 0x000000588500780c */ /* 0x000fe20003f84270 */
[----:B------:R-:W0:Y:S01]  /*46c0*/  MUFU.TANH R63, R63 ;  /* 0x0000003f003f7308 */ /* 0x000e220000002400 */
[----:B------:R-:W-:Y:S02]  /*46d0*/  FSEL R93, R93, -INF , P3 ;  /* 0xff8000005d5d7808 */ /* 0x000fe40001800000 */
[----:B------:R-:W-:Y:S02]  /*46e0*/  FMNMX.FTZ R20, R94, R13, !PT ;  /* 0x0000000d5e147209 */ /* 0x000fe40007810000 */
[----:B------:R-:W-:Y:S02]  /*46f0*/  ISETP.GT.AND P3, PT, R133, 0x59, PT ;  /* 0x000000598500780c */ /* 0x000fe40003f64270 */
[----:B------:R-:W-:Y:S01]  /*4700*/  FSEL R95, R95, -INF , P4 ;  /* 0xff8000005f5f7808 */ /* 0x000fe20002000000 */
[----:B------:R4:W-:Y:S01]  /*4710*/  MUFU.EX2 R13, R21 ;  /* 0x00000015000d7308 */ /* 0x0009e20000000800 */
[----:B------:R-:W-:-:S02]  /*4720*/  FMNMX.FTZ R20, R93, R20, !PT ;  /* 0x000000145d147209 */ /* 0x000fc40007810000 */
[----:B------:R-:W-:Y:S02]  /*4730*/  ISETP.GT.AND P4, PT, R133, 0x60, PT ;  /* 0x000000608500780c */ /* 0x000fe40003f84270 */
[----:B------:R-:W-:Y:S02]  /*4740*/  FSEL R96, R96, -INF , P3 ;  /* 0xff80000060607808 */ /* 0x000fe40001800000 */
[----:B------:R-:W-:Y:S01]  /*4750*/  FMNMX.FTZ R15, R95, R20, !PT ;  /* 0x000000145f0f7209 */ /* 0x000fe20007810000 */
[----:B------:R-:W0:Y:S01]  /*4760*/  MUFU.TANH R40, R40 ;  /* 0x0000002800287308 */ /* 0x000e220000002400 */
[----:B------:R-:W-:Y:S01]  /*4770*/  ISETP.GT.AND P3, PT, R133, 0x61, PT ;  /* 0x000000618500780c */ /* 0x000fe20003f64270 */
[--C-:B----4-:R-:W-:Y:S01]  /*4780*/  FFMA.FTZ R21, R108, UR10, -R27.reuse ;  /* 0x0000000a6c157c23 */ /* 0x110fe2000801081b */
[----:B------:R-:W-:Y:S01]  /*4790*/  FSEL R73, R73, -INF , P4 ;  /* 0xff80000049497808 */ /* 0x000fe20002000000 */
[----:B------:R-:W-:Y:S01]  /*47a0*/  FFMA.FTZ R108, R100, UR10, -R27 ;  /* 0x0000000a646c7c23 */ /* 0x000fe2000801081b */
[----:B------:R-:W-:-:S02]  /*47b0*/  FMNMX.FTZ R112, R96, R15, !PT ;  /* 0x0000000f60707209 */ /* 0x000fc40007810000 */
[----:B------:R-:W-:Y:S01]  /*47c0*/  ISETP.GT.AND P4, PT, R133, 0x68, PT ;  /* 0x000000688500780c */ /* 0x000fe20003f84270 */
[----:B------:R4:W-:Y:S01]  /*47d0*/  MUFU.EX2 R20, R89 ;  /* 0x0000005900147308 */ /* 0x0009e20000000800 */
[----:B------:R-:W-:Y:S01]  /*47e0*/  FSEL R110, R72, -INF , P3 ;  /* 0xff800000486e7808 */ /* 0x000fe20001800000 */
[----:B------:R-:W-:Y:S01]  /*47f0*/  FFMA.FTZ R72, R106, UR10, -R27 ;  /* 0x0000000a6a487c23 */ /* 0x000fe2000801081b */
[----:B------:R-:W-:Y:S02]  /*4800*/  FMNMX.FTZ R15, R73, R112, !PT ;  /* 0x00000070490f7209 */ /* 0x000fe40007810000 */
[----:B------:R-:W-:Y:S02]  /*4810*/  ISETP.GT.AND P3, PT, R133, 0x69, PT ;  /* 0x000000698500780c */ /* 0x000fe40003f64270 */
[----:B------:R-:W-:Y:S01]  /*4820*/  FSEL R74, R74, -INF , P4 ;  /* 0xff8000004a4a7808 */ /* 0x000fe20002000000 */
[----:B------:R-:W0:Y:S01]  /*4830*/  MUFU.TANH R43, R43 ;  /* 0x0000002b002b7308 */ /* 0x000e220000002400 */
[----:B------:R-:W-:-:S02]  /*4840*/  FMNMX.FTZ R15, R110, R15, !PT ;  /* 0x0000000f6e0f7209 */ /* 0x000fc40007810000 */
[----:B------:R-:W-:Y:S02]  /*4850*/  ISETP.GT.AND P4, PT, R133, 0x70, PT ;  /* 0x000000708500780c */ /* 0x000fe40003f84270 */
[----:B------:R-:W-:Y:S02]  /*4860*/  FSEL R75, R75, -INF , P3 ;  /* 0xff8000004b4b7808 */ /* 0x000fe40001800000 */
[----:B------:R-:W-:Y:S01]  /*4870*/  FMNMX.FTZ R106, R74, R15, !PT ;  /* 0x0000000f4a6a7209 */ /* 0x000fe20007810000 */
[----:B------:R-:W0:Y:S01]  /*4880*/  MUFU.TANH R83, R83 ;  /* 0x0000005300537308 */ /* 0x000e220000002400 */
[----:B------:R-:W-:Y:S02]  /*4890*/  ISETP.GT.AND P3, PT, R133, 0x71, PT ;  /* 0x000000718500780c */ /* 0x000fe40003f64270 */
[----:B------:R-:W-:Y:S02]  /*48a0*/  FSEL R76, R76, -INF , P4 ;  /* 0xff8000004c4c7808 */ /* 0x000fe40002000000 */
[----:B------:R-:W-:Y:S01]  /*48b0*/  FMNMX.FTZ R15, R75, R106, !PT ;  /* 0x0000006a4b0f7209 */ /* 0x000fe20007810000 */
[----:B------:R-:W-:Y:S01]  /*48c0*/  FFMA.FTZ R106, R102, UR10, -R27 ;  /* 0x0000000a666a7c23 */ /* 0x000fe2000801081b */
[----:B------:R-:W-:Y:S01]  /*48d0*/  ISETP.GT.AND P4, PT, R133, 0x78, PT ;  /* 0x000000788500780c */ /* 0x000fe20003f84270 */
[----:B------:R-:W0:Y:S01]  /*48e0*/  MUFU.TANH R85, R85 ;  /* 0x0000005500557308 */ /* 0x000e220000002400 */
[----:B------:R-:W-:-:S02]  /*48f0*/  FSEL R77, R77, -INF , P3 ;  /* 0xff8000004d4d7808 */ /* 0x000fc40001800000 */
[----:B------:R-:W-:Y:S02]  /*4900*/  FMNMX.FTZ R102, R76, R15, !PT ;  /* 0x0000000f4c667209 */ /* 0x000fe40007810000 */
[----:B------:R-:W-:Y:S02]  /*4910*/  ISETP.GT.AND P3, PT, R133, 0x79, PT ;  /* 0x000000798500780c */ /* 0x000fe40003f64270 */
[----:B------:R-:W-:Y:S01]  /*4920*/  FSEL R79, R79, -INF , P4 ;  /* 0xff8000004f4f7808 */ /* 0x000fe20002000000 */
[----:B------:R1:W-:Y:S01]  /*4930*/  MUFU.EX2 R15, R106 ;  /* 0x0000006a000f7308 */ /* 0x0003e20000000800 */
[----:B------:R-:W-:Y:S02]  /*4940*/  FMNMX.FTZ R102, R77, R102, !PT ;  /* 0x000000664d667209 */ /* 0x000fe40007810000 */
[----:B------:R-:W-:Y:S02]  /*4950*/  ISETP.GT.AND P4, PT, R133, 0x80, PT ;  /* 0x000000808500780c */ /* 0x000fe40003f84270 */
[----:B------:R-:W-:-:S02]  /*4960*/  FSEL R78, R78, -INF , P3 ;  /* 0xff8000004e4e7808 */ /* 0x000fc40001800000 */
[----:B----4-:R-:W-:Y:S01]  /*4970*/  FMNMX.FTZ R89, R79, R102, !PT ;  /* 0x000000664f597209 */ /* 0x010fe20007810000 */
[----:B------:R-:W4:Y:S01]  /*4980*/  MUFU.TANH R97, R97 ;  /* 0x0000006100617308 */ /* 0x000f220000002400 */
[C---:B------:R-:W-:Y:S01]  /*4990*/  ISETP.GT.AND P3, PT, R133.reuse, 0x81, PT ;  /* 0x000000818500780c */ /* 0x040fe20003f64270 */
[--C-:B-1----:R-:W-:Y:S01]  /*49a0*/  FFMA.FTZ R106, R86, UR10, -R27.reuse ;  /* 0x0000000a566a7c23 */ /* 0x102fe2000801081b */
[----:B------:R-:W-:Y:S02]  /*49b0*/  FSEL R100, R56, -INF , P4 ;  /* 0xff80000038647808 */ /* 0x000fe40002000000 */
[----:B------:R-:W-:Y:S02]  /*49c0*/  FMNMX.FTZ R89, R78, R89, !PT ;  /* 0x000000594e597209 */ /* 0x000fe40007810000 */
[----:B------:R-:W-:Y:S01]  /*49d0*/  ISETP.GT.AND P4, PT, R133, 0x88, PT ;  /* 0x000000888500780c */ /* 0x000fe20003f84270 */
[----:B------:R-:W1:Y:S01]  /*49e0*/  MUFU.TANH R87, R87 ;  /* 0x0000005700577308 */ /* 0x000e620000002400 */
[----:B------:R-:W-:Y:S01]  /*49f0*/  FSEL R102, R57, -INF , P3 ;  /* 0xff80000039667808 */ /* 0x000fe20001800000 */
[----:B------:R-:W-:Y:S01]  /*4a00*/  FFMA.FTZ R57, R98, UR10, -R27 ;  /* 0x0000000a62397c23 */ /* 0x000fe2000801081b */
[----:B------:R-:W-:-:S02]  /*4a10*/  FMNMX.FTZ R89, R100, R89, !PT ;  /* 0x0000005964597209 */ /* 0x000fc40007810000 */
[C---:B------:R-:W-:Y:S02]  /*4a20*/  ISETP.GT.AND P3, PT, R133.reuse, 0x89, PT ;  /* 0x000000898500780c */ /* 0x040fe40003f64270 */
[----:B------:R-:W-:Y:S01]  /*4a30*/  FSEL R98, R58, -INF , P4 ;  /* 0xff8000003a627808 */ /* 0x000fe20002000000 */
[----:B------:R-:W1:Y:S01]  /*4a40*/  MUFU.TANH R101, R101 ;  /* 0x0000006500657308 */ /* 0x000e620000002400 */
[----:B------:R-:W-:Y:S02]  /*4a50*/  FMNMX.FTZ R89, R102, R89, !PT ;  /* 0x0000005966597209 */ /* 0x000fe40007810000 */
[----:B------:R-:W-:Y:S02]  /*4a60*/  ISETP.GT.AND P4, PT, R133, 0x90, PT ;  /* 0x000000908500780c */ /* 0x000fe40003f84270 */
[----:B--2---:R-:W-:Y:S02]  /*4a70*/  FSEL R59, R59, -INF , P3 ;  /* 0xff8000003b3b7808 */ /* 0x004fe40001800000 */
[----:B------:R-:W-:Y:S01]  /*4a80*/  FMNMX.FTZ R58, R98, R89, !PT ;  /* 0x00000059623a7209 */ /* 0x000fe20007810000 */
[----:B------:R-:W2:Y:S01]  /*4a90*/  MUFU.TANH R99, R99 ;  /* 0x0000006300637308 */ /* 0x000ea20000002400 */
[----:B------:R-:W-:-:S02]  /*4aa0*/  ISETP.GT.AND P3, PT, R133, 0x91, PT ;  /* 0x000000918500780c */ /* 0x000fc40003f64270 */
[----:B---3--:R-:W-:Y:S02]  /*4ab0*/  FSEL R86, R60, -INF , P4 ;  /* 0xff8000003c567808 */ /* 0x008fe40002000000 */
[----:B------:R-:W-:Y:S01]  /*4ac0*/  FMNMX.FTZ R89, R59, R58, !PT ;  /* 0x0000003a3b597209 */ /* 0x000fe20007810000 */
[----:B------:R-:W-:Y:S01]  /*4ad0*/  FFMA.FTZ R58, R84, UR10, -R27 ;  /* 0x0000000a543a7c23 */ /* 0x000fe2000801081b */
[----:B------:R-:W-:Y:S01]  /*4ae0*/  ISETP.GT.AND P4, PT, R133, 0x98, PT ;  /* 0x000000988500780c */ /* 0x000fe20003f84270 */
[----:B------:R3:W-:Y:S01]  /*4af0*/  MUFU.EX2 R60, R106 ;  /* 0x0000006a003c7308 */ /* 0x0007e20000000800 */
[----:B------:R-:W-:Y:S02]  /*4b00*/  FSEL R61, R61, -INF , P3 ;  /* 0xff8000003d3d7808 */ /* 0x000fe40001800000 */
[----:B------:R-:W-:Y:S02]  /*4b10*/  FMNMX.FTZ R84, R86, R89, !PT ;  /* 0x0000005956547209 */ /* 0x000fe40007810000 */
[----:B------:R-:W-:-:S02]  /*4b20*/  ISETP.GT.AND P3, PT, R133, 0x99, PT ;  /* 0x000000998500780c */ /* 0x000fc40003f64270 */
[----:B-----5:R-:W-:Y:S01]  /*4b30*/  FSEL R62, R62, -INF , P4 ;  /* 0xff8000003e3e7808 */ /* 0x020fe20002000000 */
[----:B------:R-:W5:Y:S01]  /*4b40*/  MUFU.TANH R107, R107 ;  /* 0x0000006b006b7308 */ /* 0x000f620000002400 */
[----:B------:R-:W-:Y:S02]  /*4b50*/  FMNMX.FTZ R89, R61, R84, !PT ;  /* 0x000000543d597209 */ /* 0x000fe40007810000 */
[----:B------:R-:W-:Y:S02]  /*4b60*/  ISETP.GT.AND P4, PT, R133, 0xa0, PT ;  /* 0x000000a08500780c */ /* 0x000fe40003f84270 */
[----:B0-----:R-:W-:Y:S02]  /*4b70*/  FSEL R63, R63, -INF , P3 ;  /* 0xff8000003f3f7808 */ /* 0x001fe40001800000 */
[----:B---3--:R-:W-:Y:S01]  /*4b80*/  FMNMX.FTZ R106, R62, R89, !PT ;  /* 0x000000593e6a7209 */ /* 0x008fe20007810000 */
[----:B------:R-:W0:Y:S01]  /*4b90*/  MUFU.TANH R103, R103 ;  /* 0x0000006700677308 */ /* 0x000e220000002400 */
[----:B------:R-:W-:-:S02]  /*4ba0*/  ISETP.GT.AND P3, PT, R133, 0xa1, PT ;  /* 0x000000a18500780c */ /* 0x000fc40003f64270 */
[----:B------:R-:W-:Y:S01]  /*4bb0*/  FSEL R84, R40, -INF , P4 ;  /* 0xff80000028547808 */ /* 0x000fe20002000000 */
[----:B------:R-:W-:-:S01]  /*4bc0*/  FFMA.FTZ R40, R42, UR10, -R27 ;  /* 0x0000000a2a287c23 */ /* 0x000fc2000801081b */
[----:B------:R-:W-:Y:S02]  /*4bd0*/  FMNMX.FTZ R89, R63, R106, !PT ;  /* 0x0000006a3f597209 */ /* 0x000fe40007810000 */
[----:B------:R-:W-:Y:S01]  /*4be0*/  ISETP.GT.AND P4, PT, R133, 0xa8, PT ;  /* 0x000000a88500780c */ /* 0x000fe20003f84270 */
[----:B------:R-:W3:Y:S01]  /*4bf0*/  MUFU.TANH R109, R109 ;  /* 0x0000006d006d7308 */ /* 0x000ee20000002400 */
[----:B------:R-:W-:Y:S01]  /*4c00*/  FSEL R106, R43, -INF , P3 ;  /* 0xff8000002b6a7808 */ /* 0x000fe20001800000 */
[----:B------:R-:W-:Y:S01]  /*4c10*/  FFMA.FTZ R43, R44, UR10, -R27 ;  /* 0x0000000a2c2b7c23 */ /* 0x000fe2000801081b */
[----:B------:R-:W-:Y:S02]  /*4c20*/  FMNMX.FTZ R89, R84, R89, !PT ;  /* 0x0000005954597209 */ /* 0x000fe40007810000 */
[----:B------:R-:W-:-:S02]  /*4c30*/  ISETP.GT.AND P3, PT, R133, 0xa9, PT ;  /* 0x000000a98500780c */ /* 0x000fc40003f64270 */
[----:B------:R-:W-:Y:S01]  /*4c40*/  FSEL R83, R83, -INF , P4 ;  /* 0xff80000053537808 */ /* 0x000fe20002000000 */
[----:B------:R-:W3:Y:S01]  /*4c50*/  MUFU.TANH R111, R111 ;  /* 0x0000006f006f7308 */ /* 0x000ee20000002400 */
[----:B------:R-:W-:Y:S02]  /*4c60*/  FMNMX.FTZ R42, R106, R89, !PT ;  /* 0x000000596a2a7209 */ /* 0x000fe40007810000 */
[----:B------:R-:W-:Y:S02]  /*4c70*/  ISETP.GT.AND P4, PT, R133, 0xb0, PT ;  /* 0x000000b08500780c */ /* 0x000fe40003f84270 */
[----:B------:R-:W-:Y:S02]  /*4c80*/  FSEL R85, R85, -INF , P3 ;  /* 0xff80000055557808 */ /* 0x000fe40001800000 */
[----:B------:R-:W-:Y:S01]  /*4c90*/  FMNMX.FTZ R42, R83, R42, !PT ;  /* 0x0000002a532a7209 */ /* 0x000fe20007810000 */
[----:B------:R-:W3:Y:S01]  /*4ca0*/  MUFU.TANH R115, R115 ;  /* 0x0000007300737308 */ /* 0x000ee20000002400 */
[----:B------:R-:W-:-:S02]  /*4cb0*/  ISETP.GT.AND P3, PT, R133, 0xb1, PT ;  /* 0x000000b18500780c */ /* 0x000fc40003f64270 */
[----:B----4-:R-:W-:Y:S02]  /*4cc0*/  FSEL R97, R97, -INF , P4 ;  /* 0xff80000061617808 */ /* 0x010fe40002000000 */
[----:B------:R-:W-:Y:S02]  /*4cd0*/  FMNMX.FTZ R42, R85, R42, !PT ;  /* 0x0000002a552a7209 */ /* 0x000fe40007810000 */
[----:B------:R-:W-:Y:S01]  /*4ce0*/  ISETP.GT.AND P4, PT, R133, 0xb8, PT ;  /* 0x000000b88500780c */ /* 0x000fe20003f84270 */
[----:B------:R-:W4:Y:S01]  /*4cf0*/  MUFU.TANH R113, R113 ;  /* 0x0000007100717308 */ /* 0x000f220000002400 */
[----:B-1----:R-:W-:Y:S02]  /*4d00*/  FSEL R87, R87, -INF , P3 ;  /* 0xff80000057577808 */ /* 0x002fe40001800000 */
[----:B------:R-:W-:Y:S02]  /*4d10*/  FMNMX.FTZ R42, R97, R42, !PT ;  /* 0x0000002a612a7209 */ /* 0x000fe40007810000 */
[----:B------:R-:W-:-:S02]  /*4d20*/  ISETP.GT.AND P3, PT, R133, 0xb9, PT ;  /* 0x000000b98500780c */ /* 0x000fc40003f64270 */
        /* <DEDUP_REMOVED lines=8> */
[----:B-----5:R-:W-:Y:S02]  /*4db0*/  FSEL R107, R107, -INF , P4 ;  /* 0xff8000006b6b7808 */ /* 0x020fe40002000000 */
[----:B------:R-:W-:Y:S02]  /*4dc0*/  FMNMX.FTZ R42, R99, R42, !PT ;  /* 0x0000002a632a7209 */ /* 0x000fe40007810000 */
[----:B------:R-:W-:Y:S01]  /*4dd0*/  ISETP.GT.AND P4, PT, R133, 0xc8, PT ;  /* 0x000000c88500780c */ /* 0x000fe20003f84270 */
[----:B------:R-:W-:Y:S01]  /*4de0*/  MUFU.EX2 R56, R108 ;  /* 0x0000006c00387308 */ /* 0x000fe20000000800 */
[----:B0-----:R-:W-:Y:S02]  /*4df0*/  FSEL R103, R103, -INF , P3 ;  /* 0xff80000067677808 */ /* 0x001fe40001800000 */
[----:B------:R-:W-:Y:S02]  /*4e00*/  FMNMX.FTZ R42, R107, R42, !PT ;  /* 0x0000002a6b2a7209 */ /* 0x000fe40007810000 */
[----:B------:R-:W-:-:S02]  /*4e10*/  ISETP.GT.AND P3, PT, R133, 0xc9, PT ;  /* 0x000000c98500780c */ /* 0x000fc40003f64270 */
[----:B---3--:R-:W-:Y:S01]  /*4e20*/  FSEL R109, R109, -INF , P4 ;  /* 0xff8000006d6d7808 */ /* 0x008fe20002000000 */
[----:B------:R-:W-:Y:S01]  /*4e30*/  MUFU.EX2 R26, R26 ;  /* 0x0000001a001a7308 */ /* 0x000fe20000000800 */
[----:B------:R-:W-:Y:S02]  /*4e40*/  FMNMX.FTZ R42, R103, R42, !PT ;  /* 0x0000002a672a7209 */ /* 0x000fe40007810000 */
[----:B------:R-:W-:Y:S02]  /*4e50*/  ISETP.GT.AND P4, PT, R133, 0xd0, PT ;  /* 0x000000d08500780c */ /* 0x000fe40003f84270 */
[----:B------:R-:W-:Y:S02]  /*4e60*/  FSEL R111, R111, -INF , P3 ;  /* 0xff8000006f6f7808 */ /* 0x000fe40001800000 */
[----:B------:R-:W-:Y:S01]  /*4e70*/  FMNMX.FTZ R44, R109, R42, !PT ;  /* 0x0000002a6d2c7209 */ /* 0x000fe20007810000 */
[----:B------:R-:W-:Y:S01]  /*4e80*/  MUFU.EX2 R31, R31 ;  /* 0x0000001f001f7308 */ /* 0x000fe20000000800 */
[----:B------:R-:W-:-:S02]  /*4e90*/  ISETP.GT.AND P3, PT, R133, 0xd1, PT ;  /* 0x000000d18500780c */ /* 0x000fc40003f64270 */
[----:B------:R-:W-:Y:S02]  /*4ea0*/  FSEL R115, R115, -INF , P4 ;  /* 0xff80000073737808 */ /* 0x000fe40002000000 */
[----:B------:R-:W-:Y:S02]  /*4eb0*/  FMNMX.FTZ R44, R111, R44, !PT ;  /* 0x0000002c6f2c7209 */ /* 0x000fe40007810000 */
[----:B------:R-:W-:Y:S01]  /*4ec0*/  ISETP.GT.AND P4, PT, R133, 0xd8, PT ;  /* 0x000000d88500780c */ /* 0x000fe20003f84270 */
[----:B------:R0:W-:Y:S01]  /*4ed0*/  MUFU.EX2 R42, R48 ;  /* 0x00000030002a7308 */ /* 0x0001e20000000800 */
[----:B----4-:R-:W-:Y:S02]  /*4ee0*/  FSEL R113, R113, -INF , P3 ;  /* 0xff80000071717808 */ /* 0x010fe40001800000 */
[----:B------:R-:W-:Y:S02]  /*4ef0*/  FMNMX.FTZ R44, R115, R44, !PT ;  /* 0x0000002c732c7209 */ /* 0x000fe40007810000 */
[----:B------:R-:W-:-:S02]  /*4f00*/  ISETP.GT.AND P3, PT, R133, 0xd9, PT ;  /* 0x000000d98500780c */ /* 0x000fc40003f64270 */
[----:B-1----:R-:W-:Y:S01]  /*4f10*/  FSEL R119, R119, -INF , P4 ;  /* 0xff80000077777808 */ /* 0x002fe20002000000 */
[----:B------:R-:W-:Y:S01]  /*4f20*/  MUFU.EX2 R30, R30 ;  /* 0x0000001e001e7308 */ /* 0x000fe20000000800 */
[----:B------:R-:W-:Y:S01]  /*4f30*/  FMNMX.FTZ R44, R113, R44, !PT ;  /* 0x0000002c712c7209 */ /* 0x000fe20007810000 */
[--C-:B0-----:R-:W-:Y:S01]  /*4f40*/  FFMA.FTZ R48, R53, UR10, -R27.reuse ;  /* 0x0000000a35307c23 */ /* 0x101fe2000801081b */
[----:B--2---:R-:W-:Y:S01]  /*4f50*/  FSEL R117, R117, -INF , P3 ;  /* 0xff80000075757808 */ /* 0x004fe20001800000 */
[--C-:B------:R-:W-:Y:S01]  /*4f60*/  FFMA.FTZ R53, R32, UR10, -R27.reuse ;  /* 0x0000000a20357c23 */ /* 0x100fe2000801081b */
[----:B------:R-:W-:Y:S01]  /*4f70*/  FMNMX.FTZ R44, R119, R44, !PT ;  /* 0x0000002c772c7209 */ /* 0x000fe20007810000 */
[--C-:B------:R-:W-:Y:S01]  /*4f80*/  FFMA.FTZ R32, R64, UR10, -R27.reuse ;  /* 0x0000000a40207c23 */ /* 0x100fe2000801081b */
[----:B------:R-:W-:-:S01]  /*4f90*/  FFMA.FTZ R64, R68, UR10, -R27 ;  /* 0x0000000a44407c23 */ /* 0x000fc2000801081b */
[----:B------:R-:W0:Y:S01]  /*4fa0*/  MUFU.EX2 R35, R35 ;  /* 0x0000002300237308 */ /* 0x000e220000000800 */
[----:B------:R-:W-:Y:S01]  /*4fb0*/  FMNMX.FTZ R89, R117, R44, !PT ;  /* 0x0000002c75597209 */ /* 0x000fe20007810000 */
[--C-:B------:R-:W-:Y:S01]  /*4fc0*/  FFMA.FTZ R44, R52, UR10, -R27.reuse ;  /* 0x0000000a342c7c23 */ /* 0x100fe2000801081b */
[----:B------:R-:W-:-:S01]  /*4fd0*/  FFMA.FTZ R52, R65, UR10, -R27 ;  /* 0x0000000a41347c23 */ /* 0x000fc2000801081b */
[--C-:B------:R-:W-:Y:S01]  /*4fe0*/  FFMA.FTZ R65, R36, UR10, -R27.reuse ;  /* 0x0000000a24417c23 */ /* 0x100fe2000801081b */
[----:B------:R-:W-:-:S01]  /*4ff0*/  FFMA.FTZ R36, R67, UR10, -R27 ;  /* 0x0000000a43247c23 */ /* 0x000fc2000801081b */
[----:B------:R-:W1:Y:S01]  /*5000*/  SHFL.BFLY PT, R108, R89, 0x2, 0x1f ;  /* 0x0c401f00596c7f89 */ /* 0x000e6200000e0000 */
[----:B------:R-:W-:-:S01]  /*5010*/  FFMA.FTZ R67, R66, UR10, -R27 ;  /* 0x0000000a42437c23 */ /* 0x000fc2000801081b */
[----:B------:R-:W-:Y:S01]  /*5020*/  IMAD.U32 R66, RZ, RZ, UR10 ;  /* 0x0000000aff427e24 */ /* 0x000fe2000f8e00ff */
[----:B------:R-:W-:Y:S08]  /*5030*/  MUFU.EX2 R14, R116 ;  /* 0x00000074000e7308 */ /* 0x000ff00000000800 */
[----:B------:R-:W-:Y:S01]  /*5040*/  MUFU.EX2 R34, R34 ;  /* 0x0000002200227308 */ /* 0x000fe20000000800 */
[----:B0-----:R-:W-:-:S04]  /*5050*/  F2FP.SATFINITE.E4M3.F32.PACK_AB_MERGE_C R224, R35, R30, RZ ;  /* 0x0000001e23e0723e */ /* 0x001fc800048070ff */
[----:B------:R-:W-:-:S03]  /*5060*/  F2FP.SATFINITE.E4M3.F32.PACK_AB_MERGE_C R224, R31, R26, R224 ;  /* 0x0000001a1fe0723e */ /* 0x000fc600048070e0 */
[----:B------:R-:W-:Y:S01]  /*5070*/  MUFU.EX2 R39, R39 ;  /* 0x0000002700277308 */ /* 0x000fe20000000800 */
[----:B-1----:R-:W-:-:S07]  /*5080*/  FMNMX.FTZ R108, R89, R108, !PT ;  /* 0x0000006c596c7209 */ /* 0x002fce0007810000 */
[----:B------:R-:W-:Y:S01]  /*5090*/  MUFU.EX2 R38, R38 ;  /* 0x0000002600267308 */ /* 0x000fe20000000800 */
[----:B------:R-:W0:Y:S07]  /*50a0*/  SHFL.BFLY PT, R89, R108, 0x1, 0x1f ;  /* 0x0c201f006c597f89 */ /* 0x000e2e00000e0000 */
[----:B------:R-:W1:Y:S08]  /*50b0*/  MUFU.EX2 R51, R51 ;  /* 0x0000003300337308 */ /* 0x000e700000000800 */
[----:B------:R-:W-:Y:S08]  /*50c0*/  MUFU.EX2 R50, R50 ;  /* 0x0000003200327308 */ /* 0x000ff00000000800 */
[----:B------:R-:W-:Y:S01]  /*50d0*/  MUFU.EX2 R55, R55 ;  /* 0x0000003700377308 */ /* 0x000fe20000000800 */
[----:B-1----:R-:W-:-:S02]  /*50e0*/  F2FP.SATFINITE.E4M3.F32.PACK_AB_MERGE_C R226, R51, R38, RZ ;  /* 0x0000002633e2723e */ /* 0x002fc400048070ff */
[----:B0-----:R-:W-:Y:S02]  /*50f0*/  FMNMX.FTZ R89, R108, R89, !PT ;  /* 0x000000596c597209 */ /* 0x001fe40007810000 */
[----:B------:R-:W-:Y:S02]  /*5100*/  F2FP.SATFINITE.E4M3.F32.PACK_AB_MERGE_C R226, R39, R34, R226 ;  /* 0x0000002227e2723e */ /* 0x000fe400048070e2 */
[C---:B------:R-:W-:Y:S01]  /*5110*/  FSETP.NEU.FTZ.AND P3, PT, R89.reuse, -INF , PT ;  /* 0xff8000005900780b */ /* 0x040fe20003f7d000 */
[----:B------:R-:W-:-:S01]  /*5120*/  FFMA.FTZ R66, R89, R66, -8 ;  /* 0xc100000059427423 */ /* 0x000fc20000010042 */
[----:B------:R-:W-:Y:S04]  /*5130*/  MUFU.EX2 R54, R54 ;  /* 0x0000003600367308 */ /* 0x000fe80000000800 */
[----:B------:R-:W-:-:S02]  /*5140*/  FSEL R68, R66, RZ, P3 ;  /* 0x000000ff42447208 */ /* 0x000fc40001800000 */
[----:B------:R-:W-:Y:S02]  /*5150*/  PLOP3.LUT P3, PT, PT, PT, UP1, 0x80, 0x0 ;  /* 0x000000000000781c */ /* 0x000fe40003f6f018 */
        /* <DEDUP_REMOVED lines=34> */
[----:B------:R-:W-:Y:S01]  /*5380*/  FADD.FTZ R78, R30, R77 ;  /* 0x0000004d1e4e7221 */ /* 0x000fe20000010000 */
[----:B------:R-:W-:-:S01]  /*5390*/  FFMA.FTZ R108, R124, UR10, -R68 ;  /* 0x0000000a7c6c7c23 */ /* 0x000fc20008010844 */
[----:B------:R-:W-:Y:S01]  /*53a0*/  @!P1 PRMT R77, RZ, 0x654, R2 ;  /* 0x00000654ff4d9816 */ /* 0x000fe20000000002 */
[----:B------:R-:W-:-:S01]  /*53b0*/  FFMA.FTZ R100, R100, UR10, -R68 ;  /* 0x0000000a64647c23 */ /* 0x000fc20008010844 */
[--C-:B------:R-:W-:Y:S01]  /*53c0*/  FFMA.FTZ R112, R130, UR10, -R68.reuse ;  /* 0x0000000a82707c23 */ /* 0x100fe20008010844 */
[----:B------:R-:W-:-:S01]  /*53d0*/  FFMA.FTZ R118, R104, UR10, -R68 ;  /* 0x0000000a68767c23 */ /* 0x000fc20008010844 */
[----:B------:R-:W0:Y:S01]  /*53e0*/  MUFU.EX2 R80, R80 ;  /* 0x0000005000507308 */ /* 0x000e220000000800 */
[----:B-1----:R-:W-:-:S01]  /*53f0*/  FADD.FTZ R110, R82, R131 ;  /* 0x00000083526e7221 */ /* 0x002fc20000010000 */
[----:B------:R-:W-:Y:S01]  /*5400*/  FADD.FTZ R131, R35, R78 ;  /* 0x0000004e23837221 */ /* 0x000fe20000010000 */
[----:B------:R1:W-:Y:S01]  /*5410*/  @!P1 SYNCS.ARRIVE.TRANS64.RED.A1T0 RZ, [R77+URZ], RZ ;  /* 0x000000ff4dff99a7 */ /* 0x0003e2000810043f */
[----:B------:R-:W-:-:S01]  /*5420*/  FFMA.FTZ R98, R98, UR10, -R68 ;  /* 0x0000000a62627c23 */ /* 0x000fc20008010844 */
[----:B------:R-:W-:Y:S01]  /*5430*/  FFMA.FTZ R104, R126, UR10, -R68 ;  /* 0x0000000a7e687c23 */ /* 0x000fe20008010844 */
[----:B------:R-:W-:-:S01]  /*5440*/  FADD.FTZ R78, R34, R131 ;  /* 0x00000083224e7221 */ /* 0x000fc20000010000 */
[----:B------:R-:W-:Y:S01]  /*5450*/  FFMA.FTZ R73, R73, UR10, -R68 ;  /* 0x0000000a49497c23 */ /* 0x000fe20008010844 */
[----:B------:R-:W3:Y:S01]  /*5460*/  MUFU.EX2 R81, R81 ;  /* 0x0000005100517308 */ /* 0x000ee20000000800 */
[----:B--2---:R-:W-:-:S01]  /*5470*/  FADD.FTZ R137, R133, R110 ;  /* 0x0000006e85897221 */ /* 0x004fc20000010000 */
[----:B------:R-:W-:Y:S01]  /*5480*/  FADD.FTZ R131, R39, R78 ;  /* 0x0000004e27837221 */ /* 0x000fe20000010000 */
[----:B-1----:R-:W-:-:S01]  /*5490*/  FFMA.FTZ R77, R102, UR10, -R68 ;  /* 0x0000000a664d7c23 */ /* 0x002fc20008010844 */
[--C-:B------:R-:W-:Y:S01]  /*54a0*/  FFMA.FTZ R78, R59, UR10, -R68.reuse ;  /* 0x0000000a3b4e7c23 */ /* 0x100fe20008010844 */
[----:B------:R-:W-:-:S01]  /*54b0*/  FFMA.FTZ R59, R86, UR10, -R68 ;  /* 0x0000000a563b7c23 */ /* 0x000fc20008010844 */
[----:B------:R-:W-:Y:S01]  /*54c0*/  FADD.FTZ R102, R38, R131 ;  /* 0x0000008326667221 */ /* 0x000fe20000010000 */
[----:B------:R-:W-:-:S01]  /*54d0*/  FFMA.FTZ R86, R61, UR10, -R68 ;  /* 0x0000000a3d567c23 */ /* 0x000fc20008010844 */
[----:B------:R-:W-:Y:S01]  /*54e0*/  MUFU.EX2 R114, R114 ;  /* 0x0000007200727308 */ /* 0x000fe20000000800 */
[----:B0-----:R-:W-:-:S01]  /*54f0*/  FADD.FTZ R110, R80, R137 ;  /* 0x00000089506e7221 */ /* 0x001fc20000010000 */
[----:B------:R-:W-:Y:S01]  /*5500*/  FADD.FTZ R131, R51, R102 ;  /* 0x0000006633837221 */ /* 0x000fe20000010000 */
[----:B------:R-:W-:-:S01]  /*5510*/  FFMA.FTZ R102, R63, UR10, -R68 ;  /* 0x0000000a3f667c23 */ /* 0x000fc20008010844 */
[--C-:B------:R-:W-:Y:S01]  /*5520*/  FFMA.FTZ R63, R84, UR10, -R68.reuse ;  /* 0x0000000a543f7c23 */ /* 0x100fe20008010844 */
[----:B------:R-:W-:-:S01]  /*5530*/  FFMA.FTZ R84, R83, UR10, -R68 ;  /* 0x0000000a53547c23 */ /* 0x000fc20008010844 */
[--C-:B------:R-:W-:Y:S01]  /*5540*/  FFMA.FTZ R106, R106, UR10, -R68.reuse ;  /* 0x0000000a6a6a7c23 */ /* 0x100fe20008010844 */
[----:B------:R-:W-:-:S01]  /*5550*/  FFMA.FTZ R85, R85, UR10, -R68 ;  /* 0x0000000a55557c23 */ /* 0x000fc20008010844 */
[----:B------:R-:W0:Y:S01]  /*5560*/  MUFU.EX2 R135, R135 ;  /* 0x0000008700877308 */ /* 0x000e220000000800 */
[----:B---3--:R-:W-:-:S01]  /*5570*/  FADD.FTZ R137, R81, R110 ;  /* 0x0000006e51897221 */ /* 0x008fc20000010000 */
        /* <DEDUP_REMOVED lines=15> */
[----:B------:R-:W-:-:S02]  /*5670*/  F2FP.SATFINITE.E4M3.F32.PACK_AB_MERGE_C R225, R133, R82, RZ ;  /* 0x0000005285e1723e */ /* 0x000fc400048070ff */
[----:B------:R-:W-:Y:S02]  /*5680*/  F2FP.SATFINITE.E4M3.F32.PACK_AB_MERGE_C R220, R69, R54, RZ ;  /* 0x0000003645dc723e */ /* 0x000fe400048070ff */
[----:B0-----:R-:W-:Y:S02]  /*5690*/  F2FP.SATFINITE.E4M3.F32.PACK_AB_MERGE_C R227, R135, R114, RZ ;  /* 0x0000007287e3723e */ /* 0x001fe400048070ff */
[----:B------:R-:W-:Y:S01]  /*56a0*/  F2FP.SATFINITE.E4M3.F32.PACK_AB_MERGE_C R225, R66, R27, R225 ;  /* 0x0000001b42e1723e */ /* 0x000fe200048070e1 */
[----:B------:R-:W-:Y:S01]  /*56b0*/  MUFU.EX2 R116, R116 ;  /* 0x0000007400747308 */ /* 0x000fe20000000800 */
[----:B------:R-:W-:Y:S02]  /*56c0*/  F2FP.SATFINITE.E4M3.F32.PACK_AB_MERGE_C R227, R81, R80, R227 ;  /* 0x0000005051e3723e */ /* 0x000fe400048070e3 */
[----:B------:R-:W-:Y:S02]  /*56d0*/  CS2R R80, SRZ ;  /* 0x0000000000507805 */ /* 0x000fe4000001ff00 */
[----:B------:R-:W-:-:S03]  /*56e0*/  F2FP.SATFINITE.E4M3.F32.PACK_AB_MERGE_C R220, R55, R50, R220 ;  /* 0x0000003237dc723e */ /* 0x000fc600048070dc */
[----:B------:R0:W-:Y:S08]  /*56f0*/  MUFU.EX2 R2, R100 ;  /* 0x0000006400027308 */ /* 0x0001f00000000800 */
[----:B------:R-:W3:Y:S01]  /*5700*/  MUFU.EX2 R125, R125 ;  /* 0x0000007d007d7308 */ /* 0x000ee20000000800 */
[----:B0-----:R-:W-:-:S04]  /*5710*/  FADD.FTZ R100, R114, R137 ;  /* 0x0000008972647221 */ /* 0x001fc80000010000 */
[----:B------:R-:W-:Y:S01]  /*5720*/  FADD.FTZ R137, R135, R100 ;  /* 0x0000006487897221 */ /* 0x000fe20000010000 */
[----:B------:R-:W-:-:S01]  /*5730*/  FFMA.FTZ R100, R62, UR10, -R68 ;  /* 0x0000000a3e647c23 */ /* 0x000fc20008010844 */
[----:B------:R-:W-:Y:S01]  /*5740*/  FFMA.FTZ R68, R117, UR10, -R68 ;  /* 0x0000000a75447c23 */ /* 0x000fe20008010844 */
[----:B------:R-:W0:Y:S01]  /*5750*/  MUFU.EX2 R70, R70 ;  /* 0x0000004600467308 */ /* 0x000e220000000800 */
[----:B-1----:R-:W-:-:S04]  /*5760*/  FADD.FTZ R62, R108, R137 ;  /* 0x000000896c3e7221 */ /* 0x002fc80000010000 */
[----:B--2---:R-:W-:Y:S01]  /*5770*/  FADD.FTZ R137, R121, R62 ;  /* 0x0000003e79897221 */ /* 0x004fe20000010000 */
[----:B------:R-:W-:-:S02]  /*5780*/  FADD.FTZ R62, R54, R131 ;  /* 0x00000083363e7221 */ /* 0x000fc40000010000 */
[----:B------:R-:W-:Y:S01]  /*5790*/  MUFU.EX2 R112, R112 ;  /* 0x0000007000707308 */ /* 0x000fe20000000800 */
[----:B---3--:R-:W-:Y:S01]  /*57a0*/  F2FP.SATFINITE.E4M3.F32.PACK_AB_MERGE_C R221, R125, R116, RZ ;  /* 0x000000747ddd723e */ /* 0x008fe200048070ff */
[----:B------:R-:W-:-:S03]  /*57b0*/  FADD.FTZ R83, R69, R62 ;  /* 0x0000003e45537221 */ /* 0x000fc60000010000 */
[----:B------:R-:W-:-:S03]  /*57c0*/  F2FP.SATFINITE.E4M3.F32.PACK_AB_MERGE_C R221, R121, R108, R221 ;  /* 0x0000006c79dd723e */ /* 0x000fc600048070dd */
[----:B------:R-:W1:Y:S01]  /*57d0*/  MUFU.EX2 R71, R71 ;  /* 0x0000004700477308 */ /* 0x000e620000000800 */
[----:B0-----:R-:W-:-:S07]  /*57e0*/  FADD.FTZ R62, R70, R83 ;  /* 0x00000053463e7221 */ /* 0x001fce0000010000 */
[----:B------:R-:W-:Y:S08]  /*57f0*/  MUFU.EX2 R123, R123 ;  /* 0x0000007b007b7308 */ /* 0x000ff00000000800 */
[----:B------:R-:W0:Y:S01]  /*5800*/  MUFU.EX2 R3, R3 ;  /* 0x0000000300037308 */ /* 0x000e220000000800 */
[----:B-1----:R-:W-:-:S07]  /*5810*/  FADD.FTZ R110, R71, R62 ;  /* 0x0000003e476e7221 */ /* 0x002fce0000010000 */
[----:B------:R-:W1:Y:S08]  /*5820*/  MUFU.EX2 R118, R118 ;  /* 0x0000007600767308 */ /* 0x000e700000000800 */
[----:B------:R2:W-:Y:S08]  /*5830*/  MUFU.EX2 R61, R98 ;  /* 0x00000062003d7308 */ /* 0x0005f00000000800 */
[----:B------:R-:W3:Y:S01]  /*5840*/  MUFU.EX2 R6, R6 ;  /* 0x0000000600067308 */ /* 0x000ee20000000800 */
[----:B--2---:R-:W-:-:S04]  /*5850*/  FADD.FTZ R98, R116, R137 ;  /* 0x0000008974627221 */ /* 0x004fc80000010000 */
[----:B------:R-:W-:-:S03]  /*5860*/  FADD.FTZ R131, R125, R98 ;  /* 0x000000627d837221 */ /* 0x000fc60000010000 */
[----:B------:R-:W2:Y:S01]  /*5870*/  MUFU.EX2 R127, R127 ;  /* 0x0000007f007f7308 */ /* 0x000ea20000000800 */
[----:B------:R-:W-:-:S01]  /*5880*/  FADD.FTZ R98, R112, R131 ;  /* 0x0000008370627221 */ /* 0x000fc20000010000 */
[----:B0-----:R-:W-:-:S03]  /*5890*/  FADD.FTZ R131, R3, R110 ;  /* 0x0000006e03837221 */ /* 0x001fc60000010000 */
[----:B------:R-:W-:-:S03]  /*58a0*/  FADD.FTZ R83, R123, R98 ;  /* 0x000000627b537221 */ /* 0x000fc60000010000 */
[----:B------:R-:W0:Y:S01]  /*58b0*/  MUFU.EX2 R5, R140 ;  /* 0x0000008c00057308 */ /* 0x000e220000000800 */
[----:B-1----:R-:W-:-:S01]  /*58c0*/  FADD.FTZ R98, R118, R83 ;  /* 0x0000005376627221 */ /* 0x002fc20000010000 */
[C---:B---3--:R-:W-:Y:S01]  /*58d0*/  FADD.FTZ R110, R6.reuse, R131 ;  /* 0x00000083066e7221 */ /* 0x048fe20000010000 */
[----:B------:R-:W-:-:S04]  /*58e0*/  F2FP.SATFINITE.E4M3.F32.PACK_AB_MERGE_C R222, R6, R3, RZ ;  /* 0x0000000306de723e */ /* 0x000fc800048070ff */
[----:B------:R-:W-:Y:S01]  /*58f0*/  F2FP.SATFINITE.E4M3.F32.PACK_AB_MERGE_C R222, R71, R70, R222 ;  /* 0x0000004647de723e */ /* 0x000fe200048070de */
[----:B------:R-:W-:Y:S01]  /*5900*/  MUFU.EX2 R104, R104 ;  /* 0x0000006800687308 */ /* 0x000fe20000000800 */
[----:B--2---:R-:W-:-:S01]  /*5910*/  FADD.FTZ R83, R127, R98 ;  /* 0x000000627f537221 */ /* 0x004fc20000010000 */
[----:B------:R-:W-:Y:S02]  /*5920*/  F2FP.SATFINITE.E4M3.F32.PACK_AB_MERGE_C R223, R127, R118, RZ ;  /* 0x000000767fdf723e */ /* 0x000fe400048070ff */
[----:B------:R-:W-:Y:S02]  /*5930*/  CS2R R70, SRZ ;  /* 0x0000000000467805 */ /* 0x000fe4000001ff00 */
[----:B------:R-:W-:Y:S02]  /*5940*/  F2FP.SATFINITE.E4M3.F32.PACK_AB_MERGE_C R223, R123, R112, R223 ;  /* 0x000000707bdf723e */ /* 0x000fe400048070df */
[----:B------:R-:W1:Y:S01]  /*5950*/  MUFU.EX2 R8, R8 ;  /* 0x0000000800087308 */ /* 0x000e620000000800 */
[----:B0-----:R-:W-:-:S07]  /*5960*/  FADD.FTZ R131, R5, R110 ;  /* 0x0000006e05837221 */ /* 0x001fce0000010000 */
[----:B------:R-:W-:Y:S08]  /*5970*/  MUFU.EX2 R105, R105 ;  /* 0x0000006900697308 */ /* 0x000ff00000000800 */
[----:B------:R-:W0:Y:S01]  /*5980*/  MUFU.EX2 R7, R134 ;  /* 0x0000008600077308 */ /* 0x000e220000000800 */
[----:B-1----:R-:W-:-:S07]  /*5990*/  FADD.FTZ R98, R8, R131 ;  /* 0x0000008308627221 */ /* 0x002fce0000010000 */
[----:B------:R-:W-:Y:S08]  /*59a0*/  MUFU.EX2 R120, R120 ;  /* 0x0000007800787308 */ /* 0x000ff00000000800 */
[----:B------:R-:W1:Y:S01]  /*59b0*/  MUFU.EX2 R10, R132 ;  /* 0x00000084000a7308 */ /* 0x000e620000000800 */
[----:B0-----:R-:W-:-:S07]  /*59c0*/  FADD.FTZ R137, R7, R98 ;  /* 0x0000006207897221 */ /* 0x001fce0000010000 */
[----:B------:R-:W-:Y:S08]  /*59d0*/  MUFU.EX2 R129, R129 ;  /* 0x0000008100817308 */ /* 0x000ff00000000800 */
[----:B------:R-:W0:Y:S01]  /*59e0*/  MUFU.EX2 R9, R128 ;  /* 0x0000008000097308 */ /* 0x000e220000000800 */
[----:B-1----:R-:W-:-:S01]  /*59f0*/  FADD.FTZ R98, R10, R137 ;  /* 0x000000890a627221 */ /* 0x002fc20000010000 */
[----:B------:R-:W-:-:S04]  /*5a00*/  F2FP.SATFINITE.E4M3.F32.PACK_AB_MERGE_C R216, R10, R7, RZ ;  /* 0x000000070ad8723e */ /* 0x000fc800048070ff */
[----:B------:R-:W-:Y:S02]  /*5a10*/  F2FP.SATFINITE.E4M3.F32.PACK_AB_MERGE_C R216, R8, R5, R216 ;  /* 0x0000000508d8723e */ /* 0x000fe400048070d8 */
[----:B------:R-:W1:Y:S08]  /*5a20*/  MUFU.EX2 R90, R90 ;  /* 0x0000005a005a7308 */ /* 0x000e700000000800 */
[----:B------:R2:W-:Y:S08]  /*5a30*/  MUFU.EX2 R62, R86 ;  /* 0x00000056003e7308 */ /* 0x0005f00000000800 */
[----:B------:R-:W3:Y:S01]  /*5a40*/  MUFU.EX2 R12, R12 ;  /* 0x0000000c000c7308 */ /* 0x000ee20000000800 */
[----:B--2---:R-:W-:-:S04]  /*5a50*/  FADD.FTZ R86, R104, R83 ;  /* 0x0000005368567221 */ /* 0x004fc80000010000 */
[----:B------:R-:W-:-:S03]  /*5a60*/  FADD.FTZ R131, R105, R86 ;  /* 0x0000005669837221 */ /* 0x000fc60000010000 */
[----:B------:R-:W2:Y:S01]  /*5a70*/  MUFU.EX2 R91, R91 ;  /* 0x0000005b005b7308 */ /* 0x000ea20000000800 */
[----:B------:R-:W-:-:S01]  /*5a80*/  FADD.FTZ R86, R120, R131 ;  /* 0x0000008378567221 */ /* 0x000fc20000010000 */
[----:B0-----:R-:W-:Y:S01]  /*5a90*/  FADD.FTZ R131, R9, R98 ;  /* 0x0000006209837221 */ /* 0x001fe20000010000 */
[C---:B------:R-:W-:Y:S02]  /*5aa0*/  F2FP.SATFINITE.E4M3.F32.PACK_AB_MERGE_C R120, R129.reuse, R120, RZ ;  /* 0x000000788178723e */ /* 0x040fe400048070ff */
[----:B------:R-:W-:Y:S02]  /*5ab0*/  FADD.FTZ R117, R129, R86 ;  /* 0x0000005681757221 */ /* 0x000fe40000010000 */
[----:B------:R-:W-:Y:S01]  /*5ac0*/  F2FP.SATFINITE.E4M3.F32.PACK_AB_MERGE_C R217, R105, R104, R120 ;  /* 0x0000006869d9723e */ /* 0x000fe20004807078 */
[----:B------:R-:W0:Y:S01]  /*5ad0*/  MUFU.EX2 R11, R122 ;  /* 0x0000007a000b7308 */ /* 0x000e220000000800 */
[----:B-1----:R-:W-:-:S01]  /*5ae0*/  FADD.FTZ R30, R90, R117 ;  /* 0x000000755a1e7221 */ /* 0x002fc20000010000 */
[----:B---3--:R-:W-:-:S06]  /*5af0*/  FADD.FTZ R82, R12, R131 ;  /* 0x000000830c527221 */ /* 0x008fcc0000010000 */
[----:B------:R-:W1:Y:S01]  /*5b00*/  MUFU.EX2 R93, R93 ;  /* 0x0000005d005d7308 */ /* 0x000e620000000800 */
[----:B--2---:R-:W-:-:S07]  /*5b10*/  FADD.FTZ R38, R91, R30 ;  /* 0x0000001e5b267221 */ /* 0x004fce0000010000 */
[----:B------:R-:W2:Y:S01]  /*5b20*/  MUFU.EX2 R94, R94 ;  /* 0x0000005e005e7308 */ /* 0x000ea20000000800 */
[----:B0-----:R-:W-:-:S01]  /*5b30*/  FADD.FTZ R35, R11, R82 ;  /* 0x000000520b237221 */ /* 0x001fc20000010000 */
[----:B------:R-:W-:-:S04]  /*5b40*/  F2FP.SATFINITE.E4M3.F32.PACK_AB_MERGE_C R11, R14, R11, RZ ;  /* 0x0000000b0e0b723e */ /* 0x000fc800048070ff */
[----:B------:R-:W-:Y:S02]  /*5b50*/  F2FP.SATFINITE.E4M3.F32.PACK_AB_MERGE_C R218, R12, R9, R11 ;  /* 0x000000090cda723e */ /* 0x000fe4000480700b */
[----:B------:R-:W0:Y:S01]  /*5b60*/  MUFU.EX2 R73, R73 ;  /* 0x0000004900497308 */ /* 0x000e220000000800 */
[----:B-1----:R-:W-:-:S01]  /*5b70*/  FADD.FTZ R51, R93, R38 ;  /* 0x000000265d337221 */ /* 0x002fc20000010000 */
[----:B------:R-:W-:-:S04]  /*5b80*/  FADD.FTZ R38, R14, R35 ;  /* 0x000000230e267221 */ /* 0x000fc80000010000 */
[----:B------:R-:W-:Y:S01]  /*5b90*/  FADD.FTZ R35, R13, R38 ;  /* 0x000000260d237221 */ /* 0x000fe20000010000 */
[----:B------:R-:W-:Y:S01]  /*5ba0*/  CS2R R38, SRZ ;  /* 0x0000000000267805 */ /* 0x000fe2000001ff00 */
[----:B------:R-:W1:Y:S01]  /*5bb0*/  MUFU.EX2 R92, R92 ;  /* 0x0000005c005c7308 */ /* 0x000e620000000800 */
[----:B--2---:R-:W-:-:S01]  /*5bc0*/  FADD.FTZ R54, R94, R51 ;  /* 0x000000335e367221 */ /* 0x004fc20000010000 */
[----:B------:R-:W-:Y:S01]  /*5bd0*/  FADD.FTZ R6, R20, R35 ;  /* 0x0000002314067221 */ /* 0x000fe20000010000 */
[----:B------:R-:W-:Y:S02]  /*5be0*/  F2FP.SATFINITE.E4M3.F32.PACK_AB_MERGE_C R93, R94, R93, RZ ;  /* 0x0000005d5e5d723e */ /* 0x000fe400048070ff */
[----:B------:R-:W-:Y:S02]  /*5bf0*/  CS2R R50, SRZ ;  /* 0x0000000000327805 */ /* 0x000fe4000001ff00 */
[----:B------:R-:W-:Y:S02]  /*5c00*/  CS2R R34, SRZ ;  /* 0x0000000000227805 */ /* 0x000fe4000001ff00 */
[----:B------:R-:W-:Y:S01]  /*5c10*/  F2FP.SATFINITE.E4M3.F32.PACK_AB_MERGE_C R219, R91, R90, R93 ;  /* 0x0000005a5bdb723e */ /* 0x000fe2000480705d */
[----:B------:R-:W2:Y:S01]  /*5c20*/  MUFU.EX2 R21, R21 ;  /* 0x0000001500157308 */ /* 0x000ea20000000800 */
[----:B0-----:R-:W-:-:S01]  /*5c30*/  FADD.FTZ R3, R73, R54 ;  /* 0x0000003649037221 */ /* 0x001fc20000010000 */
[----:B------:R-:W-:-:S06]  /*5c40*/  CS2R R54, SRZ ;  /* 0x0000000000367805 */ /* 0x000fcc000001ff00 */
        /* <DEDUP_REMOVED lines=8> */
[----:B------:R-:W-:-:S03]  /*5cd0*/  F2FP.SATFINITE.E4M3.F32.PACK_AB_MERGE_C R21, R72, R21, RZ ;  /* 0x000000154815723e */ /* 0x000fc600048070ff */
[----:B------:R-:W-:Y:S01]  /*5ce0*/  FADD.FTZ R3, R15, R6 ;  /* 0x000000060f037221 */ /* 0x000fe20000010000 */
[----:B------:R-:W-:Y:S02]  /*5cf0*/  F2FP.SATFINITE.E4M3.F32.PACK_AB_MERGE_C R212, R20, R13, R21 ;  /* 0x0000000d14d4723e */ /* 0x000fe40004807015 */
[----:B------:R-:W1:Y:S01]  /*5d00*/  MUFU.EX2 R75, R75 ;  /* 0x0000004b004b7308 */ /* 0x000e620000000800 */
[----:B--2---:R-:W-:-:S01]  /*5d10*/  FADD.FTZ R7, R96, R7 ;  /* 0x0000000760077221 */ /* 0x004fc20000010000 */
[----:B------:R-:W-:Y:S01]  /*5d20*/  FADD.FTZ R10, R56, R3 ;  /* 0x00000003380a7221 */ /* 0x000fe20000010000 */
[----:B------:R-:W-:-:S04]  /*5d30*/  F2FP.SATFINITE.E4M3.F32.PACK_AB_MERGE_C R95, R96, R95, RZ ;  /* 0x0000005f605f723e */ /* 0x000fc800048070ff */
[----:B------:R-:W-:Y:S01]  /*5d40*/  F2FP.SATFINITE.E4M3.F32.PACK_AB_MERGE_C R213, R92, R73, R95 ;  /* 0x000000495cd5723e */ /* 0x000fe2000480705f */
[----:B------:R-:W2:Y:S01]  /*5d50*/  MUFU.EX2 R57, R57 ;  /* 0x0000003900397308 */ /* 0x000ea20000000800 */
[----:B0-----:R-:W-:-:S01]  /*5d60*/  FADD.FTZ R6, R74, R7 ;  /* 0x000000074a067221 */ /* 0x001fc20000010000 */
[----:B------:R-:W-:-:S06]  /*5d70*/  CS2R R72, SRZ ;  /* 0x0000000000487805 */ /* 0x000fcc000001ff00 */
[----:B------:R-:W0:Y:S01]  /*5d80*/  MUFU.EX2 R76, R76 ;  /* 0x0000004c004c7308 */ /* 0x000e220000000800 */
[----:B-1----:R-:W-:-:S07]  /*5d90*/  FADD.FTZ R3, R75, R6 ;  /* 0x000000064b037221 */ /* 0x002fce0000010000 */
[----:B------:R-:W1:Y:S01]  /*5da0*/  MUFU.EX2 R79, R79 ;  /* 0x0000004f004f7308 */ /* 0x000e620000000800 */
[----:B--2---:R-:W-:-:S01]  /*5db0*/  FADD.FTZ R7, R57, R10 ;  /* 0x0000000a39077221 */ /* 0x004fc20000010000 */
[----:B------:R-:W-:-:S03]  /*5dc0*/  F2FP.SATFINITE.E4M3.F32.PACK_AB_MERGE_C R57, R60, R57, RZ ;  /* 0x000000393c39723e */ /* 0x000fc600048070ff */
[----:B------:R-:W-:Y:S01]  /*5dd0*/  FADD.FTZ R7, R60, R7 ;  /* 0x000000073c077221 */ /* 0x000fe20000010000 */
[----:B------:R-:W-:Y:S02]  /*5de0*/  F2FP.SATFINITE.E4M3.F32.PACK_AB_MERGE_C R214, R56, R15, R57 ;  /* 0x0000000f38d6723e */ /* 0x000fe40004807039 */
[----:B------:R-:W-:Y:S01]  /*5df0*/  CS2R R56, SRZ ;  /* 0x0000000000387805 */ /* 0x000fe2000001ff00 */
[----:B------:R-:W2:Y:S01]  /*5e00*/  MUFU.EX2 R58, R58 ;  /* 0x0000003a003a7308 */ /* 0x000ea20000000800 */
[----:B0-----:R-:W-:-:S07]  /*5e10*/  FADD.FTZ R10, R76, R3 ;  /* 0x000000034c0a7221 */ /* 0x001fce0000010000 */
[----:B------:R-:W0:Y:S01]  /*5e20*/  MUFU.EX2 R41, R41 ;  /* 0x0000002900297308 */ /* 0x000e220000000800 */
[C---:B-1----:R-:W-:Y:S01]  /*5e30*/  F2FP.SATFINITE.E4M3.F32.PACK_AB_MERGE_C R76, R79.reuse, R76, RZ ;  /* 0x0000004c4f4c723e */ /* 0x042fe200048070ff */
[----:B------:R-:W-:-:S03]  /*5e40*/  FADD.FTZ R79, R79, R10 ;  /* 0x0000000a4f4f7221 */ /* 0x000fc60000010000 */
[----:B------:R-:W-:Y:S01]  /*5e50*/  F2FP.SATFINITE.E4M3.F32.PACK_AB_MERGE_C R215, R75, R74, R76 ;  /* 0x0000004a4bd7723e */ /* 0x000fe2000480704c */
[----:B------:R-:W-:-:S01]  /*5e60*/  FADD.FTZ R14, R2, R79 ;  /* 0x0000004f020e7221 */ /* 0x000fc20000010000 */
[----:B------:R-:W-:Y:S01]  /*5e70*/  CS2R R74, SRZ ;  /* 0x00000000004a7805 */ /* 0x000fe2000001ff00 */
        /* <DEDUP_REMOVED lines=8> */
[----:B------:R-:W-:-:S06]  /*5f00*/  FADD.FTZ R3, R61, R14 ;  /* 0x0000000e3d037221 */ /* 0x000fcc0000010000 */
[----:B------:R-:W2:Y:S01]  /*5f10*/  MUFU.EX2 R24, R24 ;  /* 0x0000001800187308 */ /* 0x000ea20000000800 */
[C---:B0-----:R-:W-:Y:S01]  /*5f20*/  F2FP.SATFINITE.E4M3.F32.PACK_AB_MERGE_C R40, R43.reuse, R40, RZ ;  /* 0x000000282b28723e */ /* 0x041fe200048070ff */
[----:B------:R-:W-:-:S03]  /*5f30*/  FADD.FTZ R43, R43, R26 ;  /* 0x0000001a2b2b7221 */ /* 0x000fc60000010000 */
[----:B------:R-:W-:Y:S02]  /*5f40*/  F2FP.SATFINITE.E4M3.F32.PACK_AB_MERGE_C R208, R41, R58, R40 ;  /* 0x0000003a29d0723e */ /* 0x000fe40004807028 */
[----:B------:R-:W-:Y:S01]  /*5f50*/  CS2R R40, SRZ ;  /* 0x0000000000287805 */ /* 0x000fe2000001ff00 */
[----:B------:R-:W0:Y:S01]  /*5f60*/  MUFU.EX2 R59, R59 ;  /* 0x0000003b003b7308 */ /* 0x000e220000000800 */
[C---:B-1----:R-:W-:Y:S01]  /*5f70*/  F2FP.SATFINITE.E4M3.F32.PACK_AB_MERGE_C R61, R78.reuse, R61, RZ ;  /* 0x0000003d4e3d723e */ /* 0x042fe200048070ff */
[----:B------:R-:W-:-:S03]  /*5f80*/  FADD.FTZ R78, R78, R3 ;  /* 0x000000034e4e7221 */ /* 0x000fc60000010000 */
[----:B------:R-:W-:Y:S02]  /*5f90*/  F2FP.SATFINITE.E4M3.F32.PACK_AB_MERGE_C R209, R77, R2, R61 ;  /* 0x000000024dd1723e */ /* 0x000fe4000480703d */
[----:B------:R-:W-:Y:S02]  /*5fa0*/  CS2R R76, SRZ ;  /* 0x00000000004c7805 */ /* 0x000fe4000001ff00 */
[----:B------:R-:W-:Y:S01]  /*5fb0*/  CS2R R60, SRZ ;  /* 0x00000000003c7805 */ /* 0x000fe2000001ff00 */
[----:B------:R-:W1:Y:S01]  /*5fc0*/  MUFU.EX2 R45, R45 ;  /* 0x0000002d002d7308 */ /* 0x000e620000000800 */
[----:B--2---:R-:W-:-:S07]  /*5fd0*/  FADD.FTZ R14, R24, R43 ;  /* 0x0000002b180e7221 */ /* 0x004fce0000010000 */
[----:B------:R-:W2:Y:S01]  /*5fe0*/  MUFU.EX2 R25, R25 ;  /* 0x0000001900197308 */ /* 0x000ea20000000800 */
[----:B0-----:R-:W-:-:S01]  /*5ff0*/  FADD.FTZ R3, R59, R78 ;  /* 0x0000004e3b037221 */ /* 0x001fc20000010000 */
[----:B------:R-:W-:-:S03]  /*6000*/  CS2R R78, SRZ ;  /* 0x00000000004e7805 */ /* 0x000fc6000001ff00 */
[----:B------:R-:W-:-:S03]  /*6010*/  FADD.FTZ R3, R62, R3 ;  /* 0x000000033e037221 */ /* 0x000fc60000010000 */
        /* <DEDUP_REMOVED lines=9> */
[----:B0-----:R-:W-:-:S01]  /*60b0*/  FADD.FTZ R14, R100, R3 ;  /* 0x00000003640e7221 */ /* 0x001fc20000010000 */
[----:B------:R-:W-:-:S06]  /*60c0*/  CS2R R24, SRZ ;  /* 0x0000000000187805 */ /* 0x000fcc000001ff00 */
[----:B------:R-:W0:Y:S01]  /*60d0*/  MUFU.EX2 R63, R63 ;  /* 0x0000003f003f7308 */ /* 0x000e220000000800 */
[----:B-1----:R-:W-:-:S01]  /*60e0*/  FADD.FTZ R14, R83, R14 ;  /* 0x0000000e530e7221 */ /* 0x002fc20000010000 */
[----:B------:R-:W-:Y:S02]  /*60f0*/  F2FP.SATFINITE.E4M3.F32.PACK_AB_MERGE_C R100, R83, R100, RZ ;  /* 0x000000645364723e */ /* 0x000fe400048070ff */
[----:B------:R-:W-:Y:S02]  /*6100*/  CS2R R82, SRZ ;  /* 0x0000000000527805 */ /* 0x000fe4000001ff00 */
[----:B------:R-:W-:Y:S02]  /*6110*/  F2FP.SATFINITE.E4M3.F32.PACK_AB_MERGE_C R211, R62, R59, R100 ;  /* 0x0000003b3ed3723e */ /* 0x000fe40004807064 */
        /* <DEDUP_REMOVED lines=15> */
[----:B------:R-:W-:Y:S02]  /*6210*/  F2FP.SATFINITE.E4M3.F32.PACK_AB_MERGE_C R29, R44, R29, RZ ;  /* 0x0000001d2c1d723e */ /* 0x000fe400048070ff */
[----:B------:R-:W-:Y:S02]  /*6220*/  CS2R R44, SRZ ;  /* 0x00000000002c7805 */ /* 0x000fe4000001ff00 */
[----:B------:R-:W-:Y:S02]  /*6230*/  F2FP.SATFINITE.E4M3.F32.PACK_AB_MERGE_C R204, R49, R28, R29 ;  /* 0x0000001c31cc723e */ /* 0x000fe4000480701d */
[----:B------:R-:W-:Y:S01]  /*6240*/  CS2R R28, SRZ ;  /* 0x00000000001c7805 */ /* 0x000fe2000001ff00 */
[----:B------:R-:W2:Y:S01]  /*6250*/  MUFU.EX2 R97, R97 ;  /* 0x0000006100617308 */ /* 0x000ea20000000800 */
[----:B0-----:R-:W-:-:S01]  /*6260*/  FADD.FTZ R14, R85, R14 ;  /* 0x0000000e550e7221 */ /* 0x001fc20000010000 */
[----:B------:R-:W-:-:S04]  /*6270*/  F2FP.SATFINITE.E4M3.F32.PACK_AB_MERGE_C R84, R85, R84, RZ ;  /* 0x000000545554723e */ /* 0x000fc800048070ff */
[----:B------:R-:W-:Y:S02]  /*6280*/  F2FP.SATFINITE.E4M3.F32.PACK_AB_MERGE_C R205, R30, R63, R84 ;  /* 0x0000003f1ecd723e */ /* 0x000fe40004807054 */
[----:B------:R-:W-:Y:S01]  /*6290*/  CS2R R84, SRZ ;  /* 0x0000000000547805 */ /* 0x000fe2000001ff00 */
[----:B------:R-:W0:Y:S01]  /*62a0*/  MUFU.EX2 R53, R53 ;  /* 0x0000003500357308 */ /* 0x000e220000000800 */
[----:B-1----:R-:W-:-:S01]  /*62b0*/  FADD.FTZ R20, R48, R5 ;  /* 0x0000000530147221 */ /* 0x002fc20000010000 */
[----:B------:R-:W-:Y:S02]  /*62c0*/  CS2R R62, SRZ ;  /* 0x00000000003e7805 */ /* 0x000fe4000001ff00 */
[----:B------:R-:W-:-:S04]  /*62d0*/  CS2R R30, SRZ ;  /* 0x00000000001e7805 */ /* 0x000fc8000001ff00 */
[----:B------:R1:W3:Y:S01]  /*62e0*/  MUFU.EX2 R6, R87 ;  /* 0x0000005700067308 */ /* 0x0002e20000000800 */
[----:B--2---:R-:W-:-:S07]  /*62f0*/  FADD.FTZ R3, R97, R14 ;  /* 0x0000000e61037221 */ /* 0x004fce0000010000 */
[----:B------:R-:W2:Y:S01]  /*6300*/  MUFU.EX2 R32, R32 ;  /* 0x0000002000207308 */ /* 0x000ea20000000800 */
[----:B0-----:R-:W-:-:S01]  /*6310*/  FADD.FTZ R5, R53, R20 ;  /* 0x0000001435057221 */ /* 0x001fc20000010000 */
[----:B-1----:R-:W-:-:S06]  /*6320*/  CS2R R86, SRZ ;  /* 0x0000000000567805 */ /* 0x002fcc000001ff00 */
        /* <DEDUP_REMOVED lines=8> */
[----:B------:R-:W-:Y:S01]  /*63b0*/  FADD.FTZ R33, R33, R26 ;  /* 0x0000001a21217221 */ /* 0x000fe20000010000 */
[----:B------:R-:W-:Y:S02]  /*63c0*/  CS2R R26, SRZ ;  /* 0x00000000001a7805 */ /* 0x000fe4000001ff00 */
[----:B------:R-:W-:Y:S02]  /*63d0*/  F2FP.SATFINITE.E4M3.F32.PACK_AB_MERGE_C R206, R53, R48, R32 ;  /* 0x0000003035ce723e */ /* 0x000fe40004807020 */
[----:B------:R-:W-:Y:S01]  /*63e0*/  CS2R R48, SRZ ;  /* 0x0000000000307805 */ /* 0x000fe2000001ff00 */
[----:B------:R-:W1:Y:S01]  /*63f0*/  MUFU.EX2 R107, R107 ;  /* 0x0000006b006b7308 */ /* 0x000e620000000800 */
[C---:B--2---:R-:W-:Y:S01]  /*6400*/  F2FP.SATFINITE.E4M3.F32.PACK_AB_MERGE_C R101, R10.reuse, R101, RZ ;  /* 0x000000650a65723e */ /* 0x044fe200048070ff */
[----:B------:R-:W-:-:S03]  /*6410*/  FADD.FTZ R10, R10, R3 ;  /* 0x000000030a0a7221 */ /* 0x000fc60000010000 */
[----:B------:R-:W-:-:S03]  /*6420*/  F2FP.SATFINITE.E4M3.F32.PACK_AB_MERGE_C R207, R6, R97, R101 ;  /* 0x0000006106cf723e */ /* 0x000fc60004807065 */
        /* <DEDUP_REMOVED lines=21> */
[----:B------:R-:W-:-:S03]  /*6580*/  F2FP.SATFINITE.E4M3.F32.PACK_AB_MERGE_C R201, R8, R107, R109 ;  /* 0x0000006b08c9723e */ /* 0x000fc6000480706d */
[----:B------:R-:W1:Y:S01]  /*6590*/  MUFU.EX2 R37, R37 ;  /* 0x0000002500257308 */ /* 0x000e620000000800 */
[----:B--2---:R-:W-:-:S01]  /*65a0*/  FADD.FTZ R2, R46, R67 ;  /* 0x000000432e027221 */ /* 0x004fc20000010000 */
[----:B------:R-:W-:-:S06]  /*65b0*/  CS2R R66, SRZ ;  /* 0x0000000000427805 */ /* 0x000fcc000001ff00 */
[----:B------:R-:W2:Y:S01]  /*65c0*/  MUFU.EX2 R14, R113 ;  /* 0x00000071000e7308 */ /* 0x000ea20000000800 */
[----:B0-----:R-:W-:-:S07]  /*65d0*/  FADD.FTZ R3, R115, R12 ;  /* 0x0000000c73037221 */ /* 0x001fce0000010000 */
[----:B------:R-:W-:Y:S01]  /*65e0*/  MUFU.EX2 R119, R119 ;  /* 0x0000007700777308 */ /* 0x000fe20000000800 */
[----:B-1----:R-:W-:-:S07]  /*65f0*/  FADD.FTZ R2, R37, R2 ;  /* 0x0000000225027221 */ /* 0x002fce0000010000 */
[----:B------:R-:W0:Y:S01]  /*6600*/  MUFU.EX2 R68, R68 ;  /* 0x0000004400447308 */ /* 0x000e220000000800 */
[----:B--2---:R-:W-:-:S07]  /*6610*/  FADD.FTZ R6, R14, R3 ;  /* 0x000000030e067221 */ /* 0x004fce0000010000 */
[----:B------:R-:W1:Y:S08]  /*6620*/  MUFU.EX2 R47, R47 ;  /* 0x0000002f002f7308 */ /* 0x000e700000000800 */
[----:B------:R-:W2:Y:S01]  /*6630*/  MUFU.EX2 R64, R64 ;  /* 0x0000004000407308 */ /* 0x000ea20000000800 */
[----:B0-----:R-:W-:Y:S01]  /*6640*/  F2FP.SATFINITE.E4M3.F32.PACK_AB_MERGE_C R7, R68, R119, RZ ;  /* 0x000000774407723e */ /* 0x001fe200048070ff */
[----:B------:R-:W-:-:S03]  /*6650*/  FADD.FTZ R119, R119, R6 ;  /* 0x0000000677777221 */ /* 0x000fc60000010000 */
[----:B------:R-:W-:Y:S01]  /*6660*/  F2FP.SATFINITE.E4M3.F32.PACK_AB_MERGE_C R203, R14, R115, R7 ;  /* 0x000000730ecb723e */ /* 0x000fe20004807007 */
[----:B-1----:R-:W-:-:S01]  /*6670*/  FADD.FTZ R3, R47, R2 ;  /* 0x000000022f037221 */ /* 0x002fc20000010000 */
[----:B------:R-:W-:Y:S01]  /*6680*/  FADD.FTZ R2, R68, R119 ;  /* 0x0000007744027221 */ /* 0x000fe20000010000 */
[----:B------:R-:W-:Y:S02]  /*6690*/  CS2R R68, SRZ ;  /* 0x0000000000447805 */ /* 0x000fe4000001ff00 */
[C---:B--2---:R-:W-:Y:S01]  /*66a0*/  F2FP.SATFINITE.E4M3.F32.PACK_AB_MERGE_C R5, R64.reuse, R47, RZ ;  /* 0x0000002f4005723e */ /* 0x044fe200048070ff */
[----:B------:R-:W-:-:S01]  /*66b0*/  FADD.FTZ R3, R64, R3 ;  /* 0x0000000340037221 */ /* 0x000fc20000010000 */
[----:B------:R-:W-:Y:S02]  /*66c0*/  CS2R R64, SRZ ;  /* 0x0000000000407805 */ /* 0x000fe4000001ff00 */
[----:B------:R-:W-:Y:S02]  /*66d0*/  F2FP.SATFINITE.E4M3.F32.PACK_AB_MERGE_C R202, R37, R46, R5 ;  /* 0x0000002e25ca723e */ /* 0x000fe40004807005 */
[----:B------:R-:W-:-:S02]  /*66e0*/  CS2R R46, SRZ ;  /* 0x00000000002e7805 */ /* 0x000fc4000001ff00 */
[----:B------:R-:W-:Y:S01]  /*66f0*/  CS2R R36, SRZ ;  /* 0x0000000000247805 */ /* 0x000fe2000001ff00 */
[----:B------:R-:W-:Y:S06]  /*6700*/  @!P3 BRA `(.L_x_1829) ;  /* 0x000000540008b947 */ /* 0x000fec0003800000 */
[----:B------:R-:W-:Y:S01]  /*6710*/  IMAD.MOV.U32 R6, RZ, RZ, R89 ;  /* 0x000000ffff067224 */ /* 0x000fe200078e0059 */
[----:B------:R-:W-:Y:S01]  /*6720*/  UMOV UR54, UR47 ;  /* 0x0000002f00367c82 */ /* 0x000fe20008000000 */
[----:B------:R-:W-:Y:S01]  /*6730*/  IMAD.MOV.U32 R5, RZ, RZ, R88 ;  /* 0x000000ffff057224 */ /* 0x000fe200078e0058 */
[----:B------:R-:W-:Y:S01]  /*6740*/  UMOV UR55, UR43 ;  /* 0x0000002b00377c82 */ /* 0x000fe20008000000 */
[----:B------:R-:W-:Y:S01]  /*6750*/  IMAD.MOV.U32 R87, RZ, RZ, RZ ;  /* 0x000000ffff577224 */ /* 0x000fe200078e00ff */
[----:B------:R-:W-:Y:S01]  /*6760*/  ULDC UR52, c[0x0][0x288] ;  /* 0x0000a20000347ab9 */ /* 0x000fe20000000800 */
[----:B------:R-:W-:-:S05]  /*6770*/  ULDC UR47, c[0x0][0x988] ;  /* 0x00026200002f7ab9 */ /* 0x000fca0000000800 */
.L_x_1839:
[----:B------:R-:W-:Y:S01]  /*6780*/  ISETP.NE.AND P4, PT, RZ, UR40, PT ;  /* 0x00000028ff007c0c */ /* 0x000fe2000bf85270 */
[----:B------:R-:W-:-:S04]  /*6790*/  UISETP.NE.AND UP1, UPT, UR54, 0x1, UPT ;  /* 0x000000013600788c */ /* 0x000fc8000bf25270 */
[----:B------:R-:W-:-:S04]  /*67a0*/  USEL UR43, URZ, 0x1, UP1 ;  /* 0x000000013f2b7887 */ /* 0x000fc80008800000 */
[----:B------:R-:W-:-:S04]  /*67b0*/  ULOP3.LUT UR43, UR55, UR43, URZ, 0x3c, !UPT ;  /* 0x0000002b372b7292 */ /* 0x000fc8000f8e3c3f */
[----:B------:R-:W-:Y:S08]  /*67c0*/  @P4 BRA `(.L_x_1830) ;  /* 0x0000000000384947 */ /* 0x000ff00003800000 */
[----:B------:R-:W-:Y:S05]  /*67d0*/  @!P0 BRA `(.L_x_1831) ;  /* 0x0000000000048947 */ /* 0x000fea0003800000 */
[----:B------:R-:W-:Y:S01]  /*67e0*/  BPT.TRAP 0x1 ;  /* 0x000000040000795c */ /* 0x000fe20000300000 */
.L_x_1831:
        /* <DEDUP_REMOVED lines=9> */
.L_x_1832:
[----:B-1----:R-:W-:Y:S05]  /*6880*/  @P3 BRA `(.L_x_1830) ;  /* 0x0000000000083947 */ /* 0x002fea0003800000 */
[----:B------:R-:W1:Y:S02]  /*6890*/  SYNCS.PHASECHK.TRANS64.TRYWAIT P3, [UR6+0x2e830], R7 ;  /* 0x02e83007ff0075a7 */ /* 0x000e640008060146 */
[----:B-1----:R-:W-:Y:S05]  /*68a0*/  @!P3 BRA `(.L_x_1833) ;  /* 0x0000010400e0b947 */ /* 0x002fea0003800000 */
.L_x_1830:
[----:B-1----:R-:W1:Y:S01]  /*68b0*/  S2R R8, SR_TID.X ;  /* 0x0000000000087919 */ /* 0x002e620000002100 */
[----:B------:R-:W-:Y:S01]  /*68c0*/  R2UR UR56, R4 ;  /* 0x00000000043872ca */ /* 0x000fe200000e0000 */
[----:B------:R-:W-:Y:S01]  /*68d0*/  UIADD3 UR53, UR54, 0x1, URZ ;  /* 0x0000000136357890 */ /* 0x000fe2000fffe03f */
[----:B------:R-:W-:Y:S01]  /*68e0*/  UMOV UR19, 0x40000040 ;  /* 0x4000004000137882 */ /* 0x000fe20000000000 */
[----:B------:R-:W-:Y:S02]  /*68f0*/  UMOV UR20, UR16 ;  /* 0x0000001000147c82 */ /* 0x000fe40008000000 */
[----:B------:R-:W-:Y:S01]  /*6900*/  UISETP.NE.AND UP1, UPT, UR53, 0x2, UPT ;  /* 0x000000023500788c */ /* 0x000fe2000bf25270 */
[----:B------:R-:W-:Y:S01]  /*6910*/  UMOV UR21, UR17 ;  /* 0x0000001100157c82 */ /* 0x000fe20008000000 */
[----:B------:R-:W-:Y:S02]  /*6920*/  UMOV UR23, 0x40000040 ;  /* 0x4000004000177882 */ /* 0x000fe40000000000 */
[----:B------:R-:W-:Y:S01]  /*6930*/  USEL UR53, UR53, URZ, UP1 ;  /* 0x0000003f35357287 */ /* 0x000fe20008800000 */
[----:B------:R-:W-:Y:S01]  /*6940*/  UMOV UR24, UR16 ;  /* 0x0000001000187c82 */ /* 0x000fe20008000000 */
[----:B------:R-:W-:-:S02]  /*6950*/  UMOV UR25, UR17 ;  /* 0x0000001100197c82 */ /* 0x000fc40008000000 */
[----:B------:R-:W-:Y:S01]  /*6960*/  UIMAD UR56, UR53, 0x700, UR56 ;  /* 0x00000700353878a4 */ /* 0x000fe2000f8e0238 */
[----:B------:R-:W-:Y:S01]  /*6970*/  UMOV UR27, 0x40000040 ;  /* 0x40000040001b7882 */ /* 0x000fe20000000000 */
[----:B------:R-:W-:Y:S02]  /*6980*/  UMOV UR28, UR16 ;  /* 0x00000010001c7c82 */ /* 0x000fe40008000000 */
[----:B------:R-:W-:Y:S02]  /*6990*/  UIADD3 UR22, UR56, 0x100, URZ ;  /* 0x0000010038167890 */ /* 0x000fe4000fffe03f */
[----:B------:R-:W-:Y:S02]  /*69a0*/  UIADD3 UR26, UR56, 0x200, URZ ;  /* 0x00000200381a7890 */ /* 0x000fe4000fffe03f */
[----:B------:R-:W-:Y:S01]  /*69b0*/  UMOV UR18, UR56 ;  /* 0x0000003800127c82 */ /* 0x000fe20008000000 */
[----:B------:R-:W-:Y:S01]  /*69c0*/  UIADD3 UR30, UR56, 0x300, URZ ;  /* 0x00000300381e7890 */ /* 0x000fe2000fffe03f */
[----:B------:R-:W-:Y:S01]  /*69d0*/  UMOV UR29, UR17 ;  /* 0x00000011001d7c82 */ /* 0x000fe20008000000 */
[----:B------:R-:W-:Y:S01]  /*69e0*/  UMOV UR31, 0x40000040 ;  /* 0x40000040001f7882 */ /* 0x000fe20000000000 */
[----:B------:R-:W-:Y:S01]  /*69f0*/  UIADD3 UR34, UR56, 0x400, URZ ;  /* 0x0000040038227890 */ /* 0x000fe2000fffe03f */
[----:B------:R-:W-:Y:S01]  /*6a00*/  UMOV UR32, UR16 ;  /* 0x0000001000207c82 */ /* 0x000fe20008000000 */
[----:B------:R-:W-:Y:S01]  /*6a10*/  UMOV UR33, UR17 ;  /* 0x0000001100217c82 */ /* 0x000fe20008000000 */
[----:B------:R-:W-:Y:S01]  /*6a20*/  UMOV UR35, 0x40000040 ;  /* 0x4000004000237882 */ /* 0x000fe20000000000 */
[----:B-1----:R-:W-:Y:S01]  /*6a30*/  SHF.R.U32.HI R8, RZ, 0x7, R8 ;  /* 0x00000007ff087819 */ /* 0x002fe20000011608 */
[----:B------:R-:W-:Y:S01]  /*6a40*/  UIADD3 UR6, UR56, 0x600, URZ ;  /* 0x0000060038067890 */ /* 0x000fe2000fffe03f */
[----:B------:R-:W-:Y:S01]  /*6a50*/  UMOV UR7, 0x40000040 ;  /* 0x4000004000077882 */ /* 0x000fe20000000000 */
[----:B------:R-:W-:-:S02]  /*6a60*/  UIADD3 UR10, UR56, 0x602, URZ ;  /* 0x00000602380a7890 */ /* 0x000fc4000fffe03f */
[----:B0-----:R-:W-:Y:S01]  /*6a70*/  VIADD R7, R8, 0x8 ;  /* 0x0000000808077836 */ /* 0x001fe20000000000 */
[----:B------:R-:W-:Y:S01]  /*6a80*/  UMOV UR11, 0x40000040 ;  /* 0x40000040000b7882 */ /* 0x000fe20000000000 */
[----:B------:R-:W-:Y:S01]  /*6a90*/  UIADD3 UR14, UR56, 0x6, URZ ;  /* 0x00000006380e7890 */ /* 0x000fe2000fffe03f */
[----:B------:R-:W-:Y:S02]  /*6aa0*/  UMOV UR15, 0x40000040 ;  /* 0x40000040000f7882 */ /* 0x000fe40000000000 */
[----:B------:R0:W-:Y:S06]  /*6ab0*/  BAR.SYNC.DEFER_BLOCKING R7, 0x100 ;  /* 0x000400070000751d */ /* 0x0001ec0000010000 */
[----:B------:R-:W-:-:S06]  /*6ac0*/  WARPGROUP.ARRIVE ;  /* 0x00000000000079c5 */ /* 0x000fcc0000000000 */
[----:B------:R-:W-:Y:S01]  /*6ad0*/  QGMMA.64x32x32.F32.E4M3.E4M3 R184, gdesc[UR16], RZ, !UPT, gsb0 ;  /* 0x0060000010b879f3 */ /* 0x000fe2000c0008ff */
[----:B------:R-:W-:Y:S01]  /*6ae0*/  UIADD3 UR18, UR56, 0x500, URZ ;  /* 0x0000050038127890 */ /* 0x000fe2000fffe03f */
        /* <DEDUP_REMOVED lines=152> */
.L_x_1835:
[----:B------:R-:W-:Y:S01]  /*7470*/  ULEA UR6, UR54, UR41, 0x3 ;  /* 0x0000002936067291 */ /* 0x000fe2000f8e183f */
[----:B------:R-:W-:-:S05]  /*7480*/  IMAD.U32 R7, RZ, RZ, UR55 ;  /* 0x00000037ff077e24 */ /* 0x000fca000f8e00ff */
[----:B------:R-:W-:-:S04]  /*7490*/  SHF.L.U32 R7, R7, 0x1f, RZ ;  /* 0x0000001f07077819 */ /* 0x000fc800000006ff */
[----:B------:R0:W1:Y:S01]  /*74a0*/  SYNCS.PHASECHK.TRANS64.TRYWAIT P3, [UR6+0x2e850], R7 ;  /* 0x02e85007ff0075a7 */ /* 0x0000620008060146 */
[----:B------:R-:W-:Y:S05]  /*74b0*/  @!P0 BRA `(.L_x_1836) ;  /* 0x0000000000048947 */ /* 0x000fea0003800000 */
[----:B------:R-:W-:Y:S01]  /*74c0*/  BPT.TRAP 0x1 ;  /* 0x000000040000795c */ /* 0x000fe20000300000 */
.L_x_1836:
[----:B-1----:R-:W-:Y:S05]  /*74d0*/  @P3 BRA `(.L_x_1834) ;  /* 0x0000000000083947 */ /* 0x002fea0003800000 */
[----:B------:R-:W1:Y:S02]  /*74e0*/  SYNCS.PHASECHK.TRANS64.TRYWAIT P3, [UR6+0x2e850], R7 ;  /* 0x02e85007ff0075a7 */ /* 0x000e640008060146 */
[----:B-1----:R-:W-:Y:S05]  /*74f0*/  @!P3 BRA `(.L_x_1837) ;  /* 0x000000f800e4b947 */ /* 0x002fea0003800000 */
.L_x_1834:
[----:B------:R-:W-:Y:S01]  /*7500*/  UIADD3 UR6, UR41, 0x400, URZ ;  /* 0x0000040029067890 */ /* 0x000fe2000fffe03f */
[----:B------:R-:W-:Y:S01]  /*7510*/  WARPGROUP.ARRIVE ;  /* 0x00000000000079c5 */ /* 0x000fe20000000000 */
[----:B------:R-:W-:Y:S01]  /*7520*/  UMOV UR7, 0xc0000010 ;  /* 0xc000001000077882 */ /* 0x000fe20000000000 */
[----:B------:R-:W-:Y:S01]  /*7530*/  FMUL.FTZ R13, R0, R190 ;  /* 0x000000be000d7220 */ /* 0x000fe20000410000 */
[----:B------:R-:W-:Y:S01]  /*7540*/  USHF.R.U32.HI UR6, URZ, 0x4, UR6 ;  /* 0x000000043f067899 */ /* 0x000fe20008011606 */
[----:B------:R-:W-:Y:S02]  /*7550*/  VIADD R190, R18, UR36 ;  /* 0x0000002412be7c36 */ /* 0x000fe40008000000 */
[C---:B------:R-:W-:Y:S01]  /*7560*/  FMUL.FTZ R14, R0.reuse, R191 ;  /* 0x000000bf000e7220 */ /* 0x040fe20000410000 */
[C---:B------:R-:W-:Y:S01]  /*7570*/  FMUL.FTZ R12, R0.reuse, R189 ;  /* 0x000000bd000c7220 */ /* 0x040fe20000410000 */
[----:B------:R-:W-:Y:S01]  /*7580*/  ULOP3.LUT UR6, UR6, 0x3fff, URZ, 0xc0, !UPT ;  /* 0x00003fff06067892 */ /* 0x000fe2000f8ec03f */
[C---:B------:R-:W-:Y:S01]  /*7590*/  FMUL.FTZ R189, R0.reuse, R116 ;  /* 0x0000007400bd7220 */ /* 0x040fe20000410000 */
[C---:B------:R-:W-:Y:S01]  /*75a0*/  FMUL.FTZ R21, R0.reuse, R194 ;  /* 0x000000c200157220 */ /* 0x040fe20000410000 */
[----:B------:R-:W-:Y:S01]  /*75b0*/  IMAD.MOV.U32 R116, RZ, RZ, R190 ;  /* 0x000000ffff747224 */ /* 0x000fe200078e00be */
[----:B------:R-:W-:Y:S01]  /*75c0*/  ULOP3.LUT UR6, UR6, 0x10000, URZ, 0xfc, !UPT ;  /* 0x0001000006067892 */ /* 0x000fe2000f8efc3f */
[----:B------:R-:W2:Y:S01]  /*75d0*/  LDC R194, c[0x0][0x2f0] ;  /* 0x0000bc00ffc27b82 */ /* 0x000ea20000000800 */
[C---:B------:R-:W-:Y:S01]  /*75e0*/  FMUL.FTZ R15, R0.reuse, R192 ;  /* 0x000000c0000f7220 */ /* 0x040fe20000410000 */
[C---:B01----:R-:W-:Y:S01]  /*75f0*/  FMUL.FTZ R7, R0.reuse, R184 ;  /* 0x000000b800077220 */ /* 0x043fe20000410000 */
[----:B------:R-:W-:Y:S01]  /*7600*/  UIMAD UR11, UR54, 0x700, UR6 ;  /* 0x00000700360b78a4 */ /* 0x000fe2000f8e0206 */
[C---:B------:R-:W-:Y:S01]  /*7610*/  FMUL.FTZ R8, R0.reuse, R185 ;  /* 0x000000b900087220 */ /* 0x040fe20000410000 */
[----:B------:R-:W-:Y:S01]  /*7620*/  FMUL.FTZ R185, R0, R196 ;  /* 0x000000c400b97220 */ /* 0x000fe20000410000 */
[----:B------:R-:W-:-:S02]  /*7630*/  IMAD.MOV.U32 R196, RZ, RZ, -0x2 ;  /* 0xfffffffeffc47424 */ /* 0x000fc400078e00ff */
[C---:B------:R-:W-:Y:S01]  /*7640*/  FMUL.FTZ R168, R0.reuse, R168 ;  /* 0x000000a800a87220 */ /* 0x040fe20000410000 */
[----:B------:R-:W0:Y:S01]  /*7650*/  MUFU.TANH R7, R7 ;  /* 0x0000000700077308 */ /* 0x000e220000002400 */
[C---:B------:R-:W-:Y:S01]  /*7660*/  FMUL.FTZ R20, R0.reuse, R193 ;  /* 0x000000c100147220 */ /* 0x040fe20000410000 */
[----:B------:R-:W-:Y:S01]  /*7670*/  UMOV UR6, UR11 ;  /* 0x0000000b00067c82 */ /* 0x000fe20008000000 */
[C---:B------:R-:W-:Y:S01]  /*7680*/  FMUL.FTZ R193, R0.reuse, R93 ;  /* 0x0000005d00c17220 */ /* 0x040fe20000410000 */
[----:B------:R-:W-:Y:S01]  /*7690*/  QGMMA.64x128x32.F32.E4M3.E4M3 R24, R224, gdesc[UR4], R24, gsb0 ;  /* 0x01e00004e0187df3 */ /* 0x000fe20008000818 */
[----:B------:R-:W-:Y:S01]  /*76a0*/  UIADD3 UR6, UR11, 0x100, URZ ;  /* 0x000001000b067890 */ /* 0x000fe2000fffe03f */
[C---:B------:R-:W-:Y:S01]  /*76b0*/  FMUL.FTZ R176, R0.reuse, R176 ;  /* 0x000000b000b07220 */ /* 0x040fe20000410000 */
[----:B------:R-:W-:Y:S01]  /*76c0*/  UMOV UR7, 0xc0000010 ;  /* 0xc000001000077882 */ /* 0x000fe20000000000 */
        /* <DEDUP_REMOVED lines=8> */
[----:B------:R-:W3:Y:S01]  /*7750*/  MUFU.TANH R168, R168 ;  /* 0x000000a800a87308 */ /* 0x000ee20000002400 */
        /* <DEDUP_REMOVED lines=31> */
[----:B------:R-:W4:Y:S01]  /*7950*/  MUFU.TANH R8, R8 ;  /* 0x0000000800087308 */ /* 0x000f220000002400 */
        /* <DEDUP_REMOVED lines=11> */
[----:B------:R-:W-:Y:S01]  /*7a10*/  UMOV UR10, UR47 ;  /* 0x0000002f000a7c82 */ /* 0x000fe20008000000 */
        /* <DEDUP_REMOVED lines=47> */
[----:B------:R-:W-:Y:S01]  /*7d10*/  FMUL.FTZ R102, R0, R102 ;  /* 0x0000006600667220 */ /* 0x000fe20000410000 */
[----:B------:R-:W0:Y:S03]  /*7d20*/  S2R R235, SR_TID.X ;  /* 0x0000000000eb7919 */ /* 0x000e260000002100 */
[----:B------:R-:W5:Y:S08]  /*7d30*/  MUFU.TANH R169, R169 ;  /* 0x000000a900a97308 */ /* 0x000f700000002400 */
[----:B------:R-:W5:Y:S08]  /*7d40*/  MUFU.TANH R172, R172 ;  /* 0x000000ac00ac7308 */ /* 0x000f700000002400 */
[----:B------:R-:W5:Y:S08]  /*7d50*/  MUFU.TANH R173, R173 ;  /* 0x000000ad00ad7308 */ /* 0x000f700000002400 */
[----:B------:R-:W5:Y:S01]  /*7d60*/  MUFU.TANH R120, R120 ;  /* 0x0000007800787308 */ /* 0x000f620000002400 */
[----:B0-----:R-:W-:-:S07]  /*7d70*/  SHF.R.U32.HI R235, RZ, 0x7, R235 ;  /* 0x00000007ffeb7819 */ /* 0x001fce00000116eb */
[----:B------:R-:W0:Y:S01]  /*7d80*/  MUFU.TANH R177, R177 ;  /* 0x000000b100b17308 */ /* 0x000e220000002400 */
[----:B------:R-:W-:Y:S02]  /*7d90*/  WARPGROUP.DEPBAR.LE gsb0, 0x0 ;  /* 0x00008000000079c5 */ /* 0x000fe40000010000 */
[----:B------:R-:W-:-:S05]  /*7da0*/  WARPGROUP.ARRIVE ;  /* 0x00000000000079c5 */ /* 0x000fca0000000000 */
[----:B------:R-:W0:Y:S01]  /*7db0*/  MUFU.TANH R180, R180 ;  /* 0x000000b400b47308 */ /* 0x000e220000002400 */
[----:B------:R-:W-:Y:S01]  /*7dc0*/  QGMMA.64x128x32.F32.E4M3.E4M3 R24, R220, gdesc[UR4], R24, gsb0 ;  /* 0x01e00004dc187df3 */ /* 0x000fe20008000818 */
[----:B------:R-:W-:Y:S01]  /*7dd0*/  @UP0 ULDC UR6, c[0x0][0x44c] ;  /* 0x0001130000060ab9 */ /* 0x000fe20000000800 */
[----:B------:R-:W-:Y:S01]  /*7de0*/  UMOV UR7, 0xc0000010 ;  /* 0xc000001000077882 */ /* 0x000fe20000000000 */
[----:B------:R-:W-:Y:S01]  /*7df0*/  @P2 IMAD.HI.U32 R191, R190, UR6, RZ ;  /* 0x00000006bebf2c27 */ /* 0x000fe2000f8e00ff */
[----:B------:R-:W-:-:S03]  /*7e00*/  @UP0 ULDC UR6, c[0x0][0x450] ;  /* 0x0001140000060ab9 */ /* 0x000fc60000000800 */
[C---:B------:R-:W-:Y:S01]  /*7e10*/  FMUL.FTZ R190, R0.reuse, R89 ;  /* 0x0000005900be7220 */ /* 0x040fe20000410000 */
[----:B------:R-:W0:Y:S01]  /*7e20*/  MUFU.TANH R181, R181 ;  /* 0x000000b500b57308 */ /* 0x000e220000002400 */
[----:B------:R-:W-:Y:S01]  /*7e30*/  @P2 SHF.R.U32.HI R116, RZ, UR6, R191 ;  /* 0x00000006ff742c19 */ /* 0x000fe200080116bf */
[----:B------:R-:W-:Y:S01]  /*7e40*/  UMOV UR6, 0x1 ;  /* 0x0000000100067882 */ /* 0x000fe20000000000 */
[----:B------:R-:W-:Y:S01]  /*7e50*/  FMUL.FTZ R191, R0, R159 ;  /* 0x0000009f00bf7220 */ /* 0x000fe20000410000 */
[----:B------:R-:W-:Y:S02]  /*7e60*/  UIMAD UR6, UR51, -0xe0, UR6 ;  /* 0xffffff20330678a4 */ /* 0x000fe4000f8e0206 */
[----:B------:R-:W1:Y:S02]  /*7e70*/  SHFL.IDX PT, R192, R116, RZ, 0x1c1f ;  /* 0x001c1fff74c07589 */ /* 0x000e6400000e0000 */
[----:B------:R-:W0:Y:S02]  /*7e80*/  MUFU.TANH R128, R128 ;  /* 0x0000008000807308 */ /* 0x000e240000002400 */
[----:B------:R-:W-:Y:S01]  /*7e90*/  IMAD R89, R17, R196, UR6 ;  /* 0x0000000611597e24 */ /* 0x000fe2000f8e02c4 */
[----:B------:R-:W0:Y:S01]  /*7ea0*/  SHFL.IDX PT, R116, R116, 0x1, 0x1c1f ;  /* 0x003c1f0074747f89 */ /* 0x000e2200000e0000 */
[----:B------:R-:W-:Y:S01]  /*7eb0*/  UIADD3 UR6, UR11, 0x200, URZ ;  /* 0x000002000b067890 */ /* 0x000fe2000fffe03f */
[----:B------:R-:W-:-:S02]  /*7ec0*/  IMAD.U32 R196, RZ, RZ, UR53 ;  /* 0x00000035ffc47e24 */ /* 0x000fc4000f8e00ff */
[----:B--2---:R-:W-:Y:S01]  /*7ed0*/  IMAD R89, R194, UR46, R89 ;  /* 0x0000002ec2597c24 */ /* 0x004fe2000f8e0259 */
[----:B------:R-:W2:Y:S02]  /*7ee0*/  MUFU.TANH R153, R153 ;  /* 0x0000009900997308 */ /* 0x000ea40000002400 */
[----:B------:R-:W-:-:S06]  /*7ef0*/  @!P1 LEA R196, R196, UR41, 0x3 ;  /* 0x00000029c4c49c11 */ /* 0x000fcc000f8e18ff */
[----:B------:R-:W2:Y:S01]  /*7f00*/  MUFU.TANH R156, R156 ;  /* 0x0000009c009c7308 */ /* 0x000ea20000002400 */
[----:B-1----:R-:W-:-:S07]  /*7f10*/  IADD3 R93, R192, -UR52, R89 ;  /* 0x80000034c05d7c10 */ /* 0x002fce000fffe059 */
[----:B------:R-:W1:Y:S01]  /*7f20*/  MUFU.TANH R157, R157 ;  /* 0x0000009d009d7308 */ /* 0x000e620000002400 */
[C---:B------:R-:W-:Y:S02]  /*7f30*/  ISETP.GT.AND P5, PT, R93.reuse, RZ, PT ;  /* 0x000000ff5d00720c */ /* 0x040fe40003fa4270 */
[----:B------:R-:W-:Y:S02]  /*7f40*/  ISETP.GT.AND P6, PT, R93, 0x1, PT ;  /* 0x000000015d00780c */ /* 0x000fe40003fc4270 */
[----:B------:R-:W-:Y:S02]  /*7f50*/  FSEL R192, R7, -INF , P5 ;  /* 0xff80000007c07808 */ /* 0x000fe40002800000 */
[C---:B------:R-:W-:Y:S01]  /*7f60*/  ISETP.GT.AND P5, PT, R93.reuse, 0x10, PT ;  /* 0x000000105d00780c */ /* 0x040fe20003fa4270 */
[----:B------:R-:W1:Y:S01]  /*7f70*/  MUFU.TANH R104, R104 ;  /* 0x0000006800687308 */ /* 0x000e620000002400 */
[----:B------:R-:W-:Y:S02]  /*7f80*/  ISETP.GT.AND P3, PT, R93, 0x8, PT ;  /* 0x000000085d00780c */ /* 0x000fe40003f64270 */
[----:B------:R-:W-:-:S02]  /*7f90*/  FSEL R15, R15, -INF , P5 ;  /* 0xff8000000f0f7808 */ /* 0x000fc40002800000 */
[C---:B------:R-:W-:Y:S02]  /*7fa0*/  ISETP.GT.AND P5, PT, R93.reuse, 0x20, PT ;  /* 0x000000205d00780c */ /* 0x040fe40003fa4270 */
[C---:B------:R-:W-:Y:S01]  /*7fb0*/  ISETP.GT.AND P4, PT, R93.reuse, 0x9, PT ;  /* 0x000000095d00780c */ /* 0x040fe20003f84270 */
[----:B------:R-:W1:Y:S01]  /*7fc0*/  MUFU.TANH R161, R161 ;  /* 0x000000a100a17308 */ /* 0x000e620000002400 */
[----:B---3--:R-:W-:Y:S02]  /*7fd0*/  FSEL R168, R168, -INF , P5 ;  /* 0xff800000a8a87808 */ /* 0x008fe40002800000 */
[C---:B------:R-:W-:Y:S02]  /*7fe0*/  ISETP.GT.AND P5, PT, R93.reuse, 0x30, PT ;  /* 0x000000305d00780c */ /* 0x040fe40003fa4270 */
[----:B----4-:R-:W-:Y:S02]  /*7ff0*/  FSEL R8, R8, -INF , P6 ;  /* 0xff80000008087808 */ /* 0x010fe40003000000 */
[----:B------:R-:W-:Y:S01]  /*8000*/  FSEL R176, R176, -INF , P5 ;  /* 0xff800000b0b07808 */ /* 0x000fe20002800000 */
[----:B------:R-:W3:Y:S01]  /*8010*/  MUFU.TANH R164, R164 ;  /* 0x000000a400a47308 */ /* 0x000ee20000002400 */
[----:B------:R-:W-:-:S02]  /*8020*/  ISETP.GT.AND P5, PT, R93, 0x40, PT ;  /* 0x000000405d00780c */ /* 0x000fc40003fa4270 */
[----:B-----5:R-:W-:Y:S02]  /*8030*/  FSEL R11, R11, -INF , P3 ;  /* 0xff8000000b0b7808 */ /* 0x020fe40001800000 */
[----:B------:R-:W-:Y:S02]  /*8040*/  FSEL R152, R152, -INF , P5 ;  /* 0xff80000098987808 */ /* 0x000fe40002800000 */
[C---:B------:R-:W-:Y:S01]  /*8050*/  ISETP.GT.AND P5, PT, R93.reuse, 0x50, PT ;  /* 0x000000505d00780c */ /* 0x040fe20003fa4270 */
[----:B------:R-:W4:Y:S01]  /*8060*/  MUFU.TANH R165, R165 ;  /* 0x000000a500a57308 */ /* 0x000f220000002400 */
[----:B------:R-:W-:Y:S02]  /*8070*/  FSEL R12, R12, -INF , P4 ;  /* 0xff8000000c0c7808 */ /* 0x000fe40002000000 */
[----:B------:R-:W-:Y:S02]  /*8080*/  FSEL R160, R160, -INF , P5 ;  /* 0xff800000a0a07808 */ /* 0x000fe40002800000 */
[----:B------:R-:W-:-:S02]  /*8090*/  ISETP.GT.AND P5, PT, R93, 0x60, PT ;  /* 0x000000605d00780c */ /* 0x000fc40003fa4270 */
[C---:B------:R-:W-:Y:S01]  /*80a0*/  ISETP.GT.AND P6, PT, R93.reuse, 0x11, PT ;  /* 0x000000115d00780c */ /* 0x040fe20003fc4270 */
[----:B------:R-:W5:Y:S01]  /*80b0*/  MUFU.TANH R112, R112 ;  /* 0x0000007000707308 */ /* 0x000f620000002400 */
[C---:B------:R-:W-:Y:S02]  /*80c0*/  ISETP.GT.AND P3, PT, R93.reuse, 0x18, PT ;  /* 0x000000185d00780c */ /* 0x040fe40003f64270 */
[C---:B------:R-:W-:Y:S02]  /*80d0*/  ISETP.GT.AND P4, PT, R93.reuse, 0x19, PT ;  /* 0x000000195d00780c */ /* 0x040fe40003f84270 */
[----:B------:R-:W-:Y:S02]  /*80e0*/  FSEL R136, R136, -INF , P5 ;  /* 0xff80000088887808 */ /* 0x000fe40002800000 */
[----:B------:R-:W-:Y:S01]  /*80f0*/  ISETP.GT.AND P5, PT, R93, 0x70, PT ;  /* 0x000000705d00780c */ /* 0x000fe20003fa4270 */
[----:B------:R-:W5:Y:S01]  /*8100*/  MUFU.TANH R137, R137 ;  /* 0x0000008900897308 */ /* 0x000f620000002400 */
[----:B------:R-:W-:-:S02]  /*8110*/  FSEL R20, R20, -INF , P6 ;  /* 0xff80000014147808 */ /* 0x000fc40003000000 */
[----:B------:R-:W-:Y:S02]  /*8120*/  FSEL R185, R185, -INF , P3 ;  /* 0xff800000b9b97808 */ /* 0x000fe40001800000 */
[----:B------:R-:W-:Y:S02]  /*8130*/  FSEL R186, R186, -INF , P4 ;  /* 0xff800000baba7808 */ /* 0x000fe40002000000 */
[C---:B------:R-:W-:Y:S01]  /*8140*/  ISETP.GT.AND P6, PT, R93.reuse, 0x21, PT ;  /* 0x000000215d00780c */ /* 0x040fe20003fc4270 */
[----:B------:R-:W5:Y:S01]  /*8150*/  MUFU.TANH R140, R140 ;  /* 0x0000008c008c7308 */ /* 0x000f620000002400 */
[C---:B------:R-:W-:Y:S02]  /*8160*/  ISETP.GT.AND P3, PT, R93.reuse, 0x28, PT ;  /* 0x000000285d00780c */ /* 0x040fe40003f64270 */
[----:B------:R-:W-:Y:S02]  /*8170*/  ISETP.GT.AND P4, PT, R93, 0x29, PT ;  /* 0x000000295d00780c */ /* 0x000fe40003f84270 */
[----:B------:R-:W-:-:S02]  /*8180*/  FSEL R144, R144, -INF , P5 ;  /* 0xff80000090907808 */ /* 0x000fc40002800000 */
[----:B------:R-:W-:Y:S01]  /*8190*/  ISETP.GT.AND P5, PT, R93, 0x80, PT ;  /* 0x000000805d00780c */ /* 0x000fe20003fa4270 */
[----:B------:R-:W5:Y:S01]  /*81a0*/  MUFU.TANH R141, R141 ;  /* 0x0000008d008d7308 */ /* 0x000f620000002400 */
[----:B------:R-:W-:Y:S02]  /*81b0*/  FSEL R169, R169, -INF , P6 ;  /* 0xff800000a9a97808 */ /* 0x000fe40003000000 */
[----:B------:R-:W-:Y:S02]  /*81c0*/  FSEL R172, R172, -INF , P3 ;  /* 0xff800000acac7808 */ /* 0x000fe40001800000 */
[----:B------:R-:W-:Y:S02]  /*81d0*/  FSEL R173, R173, -INF , P4 ;  /* 0xff800000adad7808 */ /* 0x000fe40002000000 */
[C---:B------:R-:W-:Y:S01]  /*81e0*/  ISETP.GT.AND P6, PT, R93.reuse, 0x31, PT ;  /* 0x000000315d00780c */ /* 0x040fe20003fc4270 */
[----:B------:R-:W5:Y:S01]  /*81f0*/  MUFU.TANH R88, R88 ;  /* 0x0000005800587308 */ /* 0x000f620000002400 */
[----:B------:R-:W-:-:S02]  /*8200*/  ISETP.GT.AND P3, PT, R93, 0x38, PT ;  /* 0x000000385d00780c */ /* 0x000fc40003f64270 */
[C---:B------:R-:W-:Y:S02]  /*8210*/  ISETP.GT.AND P4, PT, R93.reuse, 0x39, PT ;  /* 0x000000395d00780c */ /* 0x040fe40003f84270 */
[----:B------:R-:W-:Y:S02]  /*8220*/  FSEL R120, R120, -INF , P5 ;  /* 0xff80000078787808 */ /* 0x000fe40002800000 */
[----:B------:R-:W-:Y:S01]  /*8230*/  ISETP.GT.AND P5, PT, R93, 0x90, PT ;  /* 0x000000905d00780c */ /* 0x000fe20003fa4270 */
[----:B------:R-:W5:Y:S01]  /*8240*/  MUFU.TANH R145, R145 ;  /* 0x0000009100917308 */ /* 0x000f620000002400 */
[----:B0-----:R-:W-:Y:S02]  /*8250*/  FSEL R177, R177, -INF , P6 ;  /* 0xff800000b1b17808 */ /* 0x001fe40003000000 */
[----:B------:R-:W-:Y:S02]  /*8260*/  FSEL R180, R180, -INF , P3 ;  /* 0xff800000b4b47808 */ /* 0x000fe40001800000 */
[----:B------:R-:W-:-:S02]  /*8270*/  FSEL R181, R181, -INF , P4 ;  /* 0xff800000b5b57808 */ /* 0x000fc40002000000 */
[C---:B------:R-:W-:Y:S01]  /*8280*/  ISETP.GT.AND P6, PT, R93.reuse, 0x41, PT ;  /* 0x000000415d00780c */ /* 0x040fe20003fc4270 */
[----:B------:R-:W0:Y:S01]  /*8290*/  MUFU.TANH R148, R148 ;  /* 0x0000009400947308 */ /* 0x000e220000002400 */
[C---:B------:R-:W-:Y:S02]  /*82a0*/  ISETP.GT.AND P3, PT, R93.reuse, 0x48, PT ;  /* 0x000000485d00780c */ /* 0x040fe40003f64270 */
[C---:B------:R-:W-:Y:S02]  /*82b0*/  ISETP.GT.AND P4, PT, R93.reuse, 0x49, PT ;  /* 0x000000495d00780c */ /* 0x040fe40003f84270 */
[----:B------:R-:W-:Y:S02]  /*82c0*/  FSEL R128, R128, -INF , P5 ;  /* 0xff80000080807808 */ /* 0x000fe40002800000 */
[----:B------:R-:W-:Y:S01]  /*82d0*/  ISETP.GT.AND P5, PT, R93, 0xa0, PT ;  /* 0x000000a05d00780c */ /* 0x000fe20003fa4270 */
[----:B------:R-:W0:Y:S01]  /*82e0*/  MUFU.TANH R149, R149 ;  /* 0x0000009500957308 */ /* 0x000e220000002400 */
[----:B--2---:R-:W-:-:S02]  /*82f0*/  FSEL R153, R153, -INF , P6 ;  /* 0xff80000099997808 */ /* 0x004fc40003000000 */
[----:B------:R-:W-:Y:S02]  /*8300*/  FSEL R156, R156, -INF , P3 ;  /* 0xff8000009c9c7808 */ /* 0x000fe40001800000 */
[----:B-1----:R-:W-:Y:S01]  /*8310*/  FSEL R157, R157, -INF , P4 ;  /* 0xff8000009d9d7808 */ /* 0x002fe20002000000 */
[----:B------:R-:W-:Y:S02]  /*8320*/  WARPGROUP.DEPBAR.LE gsb0, 0x0 ;  /* 0x00008000000079c5 */ /* 0x000fe40000010000 */
[C---:B------:R-:W-:Y:S01]  /*8330*/  ISETP.GT.AND P6, PT, R93.reuse, 0x51, PT ;  /* 0x000000515d00780c */ /* 0x040fe20003fc4270 */
[----:B------:R-:W1:Y:S01]  /*8340*/  MUFU.TANH R121, R121 ;  /* 0x0000007900797308 */ /* 0x000e620000002400 */
[C---:B------:R-:W-:Y:S01]  /*8350*/  ISETP.GT.AND P3, PT, R93.reuse, 0x58, PT ;  /* 0x000000585d00780c */ /* 0x040fe20003f64270 */
[----:B------:R-:W-:Y:S01]  /*8360*/  WARPGROUP.ARRIVE ;  /* 0x00000000000079c5 */ /* 0x000fe20000000000 */
[----:B------:R-:W-:Y:S02]  /*8370*/  ISETP.GT.AND P4, PT, R93, 0x59, PT ;  /* 0x000000595d00780c */ /* 0x000fe40003f84270 */
[----:B------:R-:W-:-:S02]  /*8380*/  FSEL R104, R104, -INF , P5 ;  /* 0xff80000068687808 */ /* 0x000fc40002800000 */
[----:B------:R-:W-:Y:S01]  /*8390*/  ISETP.GT.AND P5, PT, R93, 0xb0, PT ;  /* 0x000000b05d00780c */ /* 0x000fe20003fa4270 */
[----:B------:R-:W2:Y:S01]  /*83a0*/  MUFU.TANH R124, R124 ;  /* 0x0000007c007c7308 */ /* 0x000ea20000002400 */
[----:B------:R-:W-:Y:S01]  /*83b0*/  FSEL R161, R161, -INF , P6 ;  /* 0xff800000a1a17808 */ /* 0x000fe20003000000 */
[----:B------:R-:W-:Y:S01]  /*83c0*/  QGMMA.64x128x32.F32.E4M3.E4M3 R24, R216, gdesc[UR4], R24, gsb0 ;  /* 0x01e00004d8187df3 */ /* 0x000fe20008000818 */
[----:B---3--:R-:W-:Y:S01]  /*83d0*/  FSEL R164, R164, -INF , P3 ;  /* 0xff800000a4a47808 */ /* 0x008fe20001800000 */
[----:B------:R-:W-:Y:S01]  /*83e0*/  UIADD3 UR6, UR11, 0x300, URZ ;  /* 0x000003000b067890 */ /* 0x000fe2000fffe03f */
[----:B----4-:R-:W-:Y:S01]  /*83f0*/  FSEL R165, R165, -INF , P4 ;  /* 0xff800000a5a57808 */ /* 0x010fe20002000000 */
[----:B------:R-:W-:Y:S01]  /*8400*/  UMOV UR7, 0xc0000010 ;  /* 0xc000001000077882 */ /* 0x000fe20000000000 */
[C---:B------:R-:W-:Y:S01]  /*8410*/  ISETP.GT.AND P6, PT, R93.reuse, 0x61, PT ;  /* 0x000000615d00780c */ /* 0x040fe20003fc4270 */
[----:B------:R-:W3:Y:S01]  /*8420*/  MUFU.TANH R125, R125 ;  /* 0x0000007d007d7308 */ /* 0x000ee20000002400 */
[----:B------:R-:W-:-:S02]  /*8430*/  ISETP.GT.AND P3, PT, R93, 0x68, PT ;  /* 0x000000685d00780c */ /* 0x000fc40003f64270 */
[C---:B------:R-:W-:Y:S02]  /*8440*/  ISETP.GT.AND P4, PT, R93.reuse, 0x69, PT ;  /* 0x000000695d00780c */ /* 0x040fe40003f84270 */
[----:B-----5:R-:W-:Y:S02]  /*8450*/  FSEL R112, R112, -INF , P5 ;  /* 0xff80000070707808 */ /* 0x020fe40002800000 */
[----:B------:R-:W-:Y:S01]  /*8460*/  ISETP.GT.AND P5, PT, R93, 0xc0, PT ;  /* 0x000000c05d00780c */ /* 0x000fe20003fa4270 */
[----:B------:R-:W4:Y:S01]  /*8470*/  MUFU.TANH R129, R129 ;  /* 0x0000008100817308 */ /* 0x000f220000002400 */
[----:B------:R-:W-:Y:S02]  /*8480*/  FSEL R137, R137, -INF , P6 ;  /* 0xff80000089897808 */ /* 0x000fe40003000000 */
[----:B------:R-:W-:Y:S02]  /*8490*/  FSEL R140, R140, -INF , P3 ;  /* 0xff8000008c8c7808 */ /* 0x000fe40001800000 */
[----:B------:R-:W-:-:S02]  /*84a0*/  FSEL R141, R141, -INF , P4 ;  /* 0xff8000008d8d7808 */ /* 0x000fc40002000000 */
[C---:B------:R-:W-:Y:S01]  /*84b0*/  ISETP.GT.AND P6, PT, R93.reuse, 0x71, PT ;  /* 0x000000715d00780c */ /* 0x040fe20003fc4270 */
[----:B------:R-:W5:Y:S01]  /*84c0*/  MUFU.TANH R132, R132 ;  /* 0x0000008400847308 */ /* 0x000f620000002400 */
[C---:B------:R-:W-:Y:S02]  /*84d0*/  ISETP.GT.AND P3, PT, R93.reuse, 0x78, PT ;  /* 0x000000785d00780c */ /* 0x040fe40003f64270 */
[----:B------:R-:W-:Y:S02]  /*84e0*/  ISETP.GT.AND P4, PT, R93, 0x79, PT ;  /* 0x000000795d00780c */ /* 0x000fe40003f84270 */
[----:B------:R-:W-:Y:S02]  /*84f0*/  FSEL R7, R88, -INF , P5 ;  /* 0xff80000058077808 */ /* 0x000fe40002800000 */
[----:B------:R-:W-:Y:S01]  /*8500*/  FSEL R145, R145, -INF , P6 ;  /* 0xff80000091917808 */ /* 0x000fe20003000000 */
[----:B------:R-:W5:Y:S01]  /*8510*/  MUFU.TANH R133, R133 ;  /* 0x0000008500857308 */ /* 0x000f620000002400 */
[----:B0-----:R-:W-:-:S02]  /*8520*/  FSEL R148, R148, -INF , P3 ;  /* 0xff80000094947808 */ /* 0x001fc40001800000 */
[----:B------:R-:W-:Y:S02]  /*8530*/  FSEL R149, R149, -INF , P4 ;  /* 0xff80000095957808 */ /* 0x000fe40002000000 */
[C---:B------:R-:W-:Y:S02]  /*8540*/  ISETP.GT.AND P6, PT, R93.reuse, 0x81, PT ;  /* 0x000000815d00780c */ /* 0x040fe40003fc4270 */
[C---:B------:R-:W-:Y:S01]  /*8550*/  ISETP.GT.AND P3, PT, R93.reuse, 0x88, PT ;  /* 0x000000885d00780c */ /* 0x040fe20003f64270 */
[----:B------:R0:W-:Y:S01]  /*8560*/  MUFU.TANH R159, R193 ;  /* 0x000000c1009f7308 */ /* 0x0001e20000002400 */
[----:B------:R-:W-:Y:S02]  /*8570*/  ISETP.GT.AND P4, PT, R93, 0x89, PT ;  /* 0x000000895d00780c */ /* 0x000fe40003f84270 */
[----:B-1----:R-:W-:Y:S02]  /*8580*/  FSEL R121, R121, -INF , P6 ;  /* 0xff80000079797808 */ /* 0x002fe40003000000 */
[----:B--2---:R-:W-:-:S02]  /*8590*/  FSEL R124, R124, -INF , P3 ;  /* 0xff8000007c7c7808 */ /* 0x004fc40001800000 */
[----:B---3--:R-:W-:Y:S01]  /*85a0*/  FSEL R125, R125, -INF , P4 ;  /* 0xff8000007d7d7808 */ /* 0x008fe20002000000 */
[----:B------:R-:W1:Y:S01]  /*85b0*/  MUFU.TANH R105, R105 ;  /* 0x0000006900697308 */ /* 0x000e620000002400 */
[----:B0-----:R-:W-:Y:S02]  /*85c0*/  FMNMX.FTZ R193, R192, R5, !PT ;  /* 0x00000005c0c17209 */ /* 0x001fe40007810000 */
[C---:B------:R-:W-:Y:S02]  /*85d0*/  ISETP.GT.AND P6, PT, R93.reuse, 0x91, PT ;  /* 0x000000915d00780c */ /* 0x040fe40003fc4270 */
[----:B------:R-:W-:Y:S02]  /*85e0*/  FMNMX.FTZ R88, R8, R193, !PT ;  /* 0x000000c108587209 */ /* 0x000fe40007810000 */
[----:B------:R-:W-:Y:S01]  /*85f0*/  ISETP.GT.AND P3, PT, R93, 0x98, PT ;  /* 0x000000985d00780c */ /* 0x000fe20003f64270 */
[----:B------:R-:W0:Y:S01]  /*8600*/  MUFU.TANH R108, R108 ;  /* 0x0000006c006c7308 */ /* 0x000e220000002400 */
[----:B------:R-:W-:-:S02]  /*8610*/  FMNMX.FTZ R193, R11, R88, !PT ;  /* 0x000000580bc17209 */ /* 0x000fc40007810000 */
[----:B------:R-:W-:Y:S02]  /*8620*/  ISETP.GT.AND P4, PT, R93, 0x99, PT ;  /* 0x000000995d00780c */ /* 0x000fe40003f84270 */
[----:B------:R-:W-:Y:S02]  /*8630*/  FMNMX.FTZ R88, R12, R193, !PT ;  /* 0x000000c10c587209 */ /* 0x000fe40007810000 */
[----:B----4-:R-:W-:Y:S01]  /*8640*/  FSEL R129, R129, -INF , P6 ;  /* 0xff80000081817808 */ /* 0x010fe20003000000 */
[----:B------:R-:W2:Y:S01]  /*8650*/  MUFU.TANH R109, R109 ;  /* 0x0000006d006d7308 */ /* 0x000ea20000002400 */
[----:B-----5:R-:W-:Y:S02]  /*8660*/  FSEL R132, R132, -INF , P3 ;  /* 0xff80000084847808 */ /* 0x020fe40001800000 */
[----:B------:R-:W-:Y:S02]  /*8670*/  FSEL R133, R133, -INF , P4 ;  /* 0xff80000085857808 */ /* 0x000fe40002000000 */
[----:B------:R-:W-:-:S02]  /*8680*/  ISETP.GT.AND P6, PT, R93, 0xa1, PT ;  /* 0x000000a15d00780c */ /* 0x000fc40003fc4270 */
[C---:B------:R-:W-:Y:S01]  /*8690*/  ISETP.GT.AND P3, PT, R93.reuse, 0xa8, PT ;  /* 0x000000a85d00780c */ /* 0x040fe20003f64270 */
[----:B------:R-:W3:Y:S01]  /*86a0*/  MUFU.TANH R113, R113 ;  /* 0x0000007100717308 */ /* 0x000ee20000002400 */
[----:B------:R-:W-:Y:S02]  /*86b0*/  ISETP.GT.AND P4, PT, R93, 0xa9, PT ;  /* 0x000000a95d00780c */ /* 0x000fe40003f84270 */
[----:B------:R-:W-:Y:S02]  /*86c0*/  FMNMX.FTZ R193, R15, R88, !PT ;  /* 0x000000580fc17209 */ /* 0x000fe40007810000 */
[----:B-1----:R-:W-:Y:S02]  /*86d0*/  FSEL R105, R105, -INF , P6 ;  /* 0xff80000069697808 */ /* 0x002fe40003000000 */
[----:B0-----:R-:W-:Y:S01]  /*86e0*/  FSEL R108, R108, -INF , P3 ;  /* 0xff8000006c6c7808 */ /* 0x001fe20001800000 */
[----:B------:R-:W0:Y:S01]  /*86f0*/  MUFU.TANH R189, R189 ;  /* 0x000000bd00bd7308 */ /* 0x000e220000002400 */
[----:B--2---:R-:W-:-:S02]  /*8700*/  FSEL R109, R109, -INF , P4 ;  /* 0xff8000006d6d7808 */ /* 0x004fc40002000000 */
[----:B------:R-:W-:Y:S02]  /*8710*/  FMNMX.FTZ R88, R20, R193, !PT ;  /* 0x000000c114587209 */ /* 0x000fe40007810000 */
[C---:B------:R-:W-:Y:S02]  /*8720*/  ISETP.GT.AND P6, PT, R93.reuse, 0xb1, PT ;  /* 0x000000b15d00780c */ /* 0x040fe40003fc4270 */
[C---:B------:R-:W-:Y:S01]  /*8730*/  ISETP.GT.AND P3, PT, R93.reuse, 0xb8, PT ;  /* 0x000000b85d00780c */ /* 0x040fe20003f64270 */
[----:B------:R-:W1:Y:S01]  /*8740*/  MUFU.TANH R117, R117 ;  /* 0x0000007500757308 */ /* 0x000e620000002400 */
[----:B------:R-:W-:Y:S02]  /*8750*/  ISETP.GT.AND P4, PT, R93, 0xb9, PT ;  /* 0x000000b95d00780c */ /* 0x000fe40003f84270 */
[----:B------:R-:W-:Y:S02]  /*8760*/  FMNMX.FTZ R193, R185, R88, !PT ;  /* 0x00000058b9c17209 */ /* 0x000fe40007810000 */
[----:B---3--:R-:W-:-:S02]  /*8770*/  FSEL R113, R113, -INF , P6 ;  /* 0xff80000071717808 */ /* 0x008fc40003000000 */
[----:B------:R-:W-:Y:S01]  /*8780*/  ISETP.GT.AND P6, PT, R93, 0xc1, PT ;  /* 0x000000c15d00780c */ /* 0x000fe20003fc4270 */
[----:B------:R-:W2:Y:S01]  /*8790*/  MUFU.TANH R190, R190 ;  /* 0x000000be00be7308 */ /* 0x000ea20000002400 */
[----:B0-----:R-:W-:Y:S02]  /*87a0*/  FSEL R189, R189, -INF , P3 ;  /* 0xff800000bdbd7808 */ /* 0x001fe40001800000 */
[C---:B------:R-:W-:Y:S02]  /*87b0*/  ISETP.GT.AND P3, PT, R93.reuse, 0xc8, PT ;  /* 0x000000c85d00780c */ /* 0x040fe40003f64270 */
[----:B------:R-:W-:Y:S02]  /*87c0*/  FMNMX.FTZ R193, R186, R193, !PT ;  /* 0x000000c1bac17209 */ /* 0x000fe40007810000 */
[----:B------:R-:W-:Y:S01]  /*87d0*/  ISETP.GT.AND P5, PT, R93, 0xd0, PT ;  /* 0x000000d05d00780c */ /* 0x000fe20003fa4270 */
[----:B------:R-:W0:Y:S01]  /*87e0*/  MUFU.TANH R92, R92 ;  /* 0x0000005c005c7308 */ /* 0x000e220000002400 */
[----:B-1----:R-:W-:-:S02]  /*87f0*/  FSEL R117, R117, -INF , P4 ;  /* 0xff80000075757808 */ /* 0x002fc40002000000 */
[----:B------:R-:W-:Y:S02]  /*8800*/  ISETP.GT.AND P4, PT, R93, 0xc9, PT ;  /* 0x000000c95d00780c */ /* 0x000fe40003f84270 */
[----:B------:R-:W-:Y:S01]  /*8810*/  FMNMX.FTZ R88, R168, R193, !PT ;  /* 0x000000c1a8587209 */ /* 0x000fe20007810000 */
[----:B------:R-:W-:Y:S01]  /*8820*/  FMUL.FTZ R193, R0, R101 ;  /* 0x0000006500c17220 */ /* 0x000fe20000410000 */
[----:B------:R-:W-:Y:S01]  /*8830*/  FSEL R159, R159, -INF , P4 ;  /* 0xff8000009f9f7808 */ /* 0x000fe20002000000 */
[----:B------:R-:W1:Y:S01]  /*8840*/  MUFU.TANH R96, R96 ;  /* 0x0000006000607308 */ /* 0x000e620000002400 */
[----:B--2---:R-:W-:Y:S02]  /*8850*/  FSEL R190, R190, -INF , P6 ;  /* 0xff800000bebe7808 */ /* 0x004fe40003000000 */
[C---:B------:R-:W-:Y:S02]  /*8860*/  ISETP.GT.AND P6, PT, R93.reuse, 0xd1, PT ;  /* 0x000000d15d00780c */ /* 0x040fe40003fc4270 */
[----:B------:R-:W-:-:S02]  /*8870*/  ISETP.GT.AND P4, PT, R93, 0xd9, PT ;  /* 0x000000d95d00780c */ /* 0x000fc40003f84270 */
[----:B------:R-:W-:Y:S01]  /*8880*/  IADD3 R89, R116, -UR52, R89 ;  /* 0x8000003474597c10 */ /* 0x000fe2000fffe059 */
[----:B------:R-:W-:Y:S01]  /*8890*/  MUFU.TANH R193, R193 ;  /* 0x000000c100c17308 */ /* 0x000fe20000002400 */
[----:B0-----:R-:W-:Y:S02]  /*88a0*/  FSEL R92, R92, -INF , P3 ;  /* 0xff8000005c5c7808 */ /* 0x001fe40001800000 */
[----:B------:R-:W-:Y:S01]  /*88b0*/  ISETP.GT.AND P3, PT, R93, 0xd8, PT ;  /* 0x000000d85d00780c */ /* 0x000fe20003f64270 */
[C---:B------:R-:W-:Y:S01]  /*88c0*/  FMUL.FTZ R93, R0.reuse, R162 ;  /* 0x000000a2005d7220 */ /* 0x040fe20000410000 */
[C---:B------:R-:W-:Y:S01]  /*88d0*/  FMUL.FTZ R162, R0.reuse, R163 ;  /* 0x000000a300a27220 */ /* 0x040fe20000410000 */
[C---:B------:R-:W-:Y:S01]  /*88e0*/  FMUL.FTZ R163, R0.reuse, R166 ;  /* 0x000000a600a37220 */ /* 0x040fe20000410000 */
[----:B------:R-:W-:Y:S01]  /*88f0*/  FMUL.FTZ R166, R0, R167 ;  /* 0x000000a700a67220 */ /* 0x000fe20000410000 */
[----:B------:R-:W-:Y:S01]  /*8900*/  FMNMX.FTZ R167, R169, R88, !PT ;  /* 0x00000058a9a77209 */ /* 0x000fe20007810000 */
[----:B------:R-:W-:Y:S01]  /*8910*/  MUFU.TANH R9, R9 ;  /* 0x0000000900097308 */ /* 0x000fe20000002400 */
[----:B-1----:R-:W-:-:S02]  /*8920*/  FSEL R96, R96, -INF , P5 ;  /* 0xff80000060607808 */ /* 0x002fc40002800000 */
[----:B------:R-:W-:Y:S02]  /*8930*/  FMNMX.FTZ R88, R172, R167, !PT ;  /* 0x000000a7ac587209 */ /* 0x000fe40007810000 */
[----:B------:R-:W-:Y:S02]  /*8940*/  ISETP.GT.AND P5, PT, R89, 0x1, PT ;  /* 0x000000015900780c */ /* 0x000fe40003fa4270 */
[----:B------:R-:W-:Y:S01]  /*8950*/  FMNMX.FTZ R167, R173, R88, !PT ;  /* 0x00000058ada77209 */ /* 0x000fe20007810000 */
[----:B------:R-:W0:Y:S03]  /*8960*/  MUFU.TANH R10, R10 ;  /* 0x0000000a000a7308 */ /* 0x000e260000002400 */
[----:B------:R-:W-:-:S04]  /*8970*/  FMNMX.FTZ R88, R176, R167, !PT ;  /* 0x000000a7b0587209 */ /* 0x000fc80007810000 */
[----:B------:R-:W-:Y:S01]  /*8980*/  FMNMX.FTZ R167, R177, R88, !PT ;  /* 0x00000058b1a77209 */ /* 0x000fe20007810000 */
[----:B------:R-:W-:Y:S01]  /*8990*/  MUFU.TANH R13, R13 ;  /* 0x0000000d000d7308 */ /* 0x000fe20000002400 */
[----:B------:R-:W-:Y:S02]  /*89a0*/  WARPGROUP.DEPBAR.LE gsb0, 0x0 ;  /* 0x00008000000079c5 */ /* 0x000fe40000010000 */
[----:B------:R-:W-:Y:S01]  /*89b0*/  FMNMX.FTZ R88, R180, R167, !PT ;  /* 0x000000a7b4587209 */ /* 0x000fe20007810000 */
[----:B------:R-:W-:-:S03]  /*89c0*/  WARPGROUP.ARRIVE ;  /* 0x00000000000079c5 */ /* 0x000fc60000000000 */
[----:B------:R-:W-:Y:S01]  /*89d0*/  FMNMX.FTZ R167, R181, R88, !PT ;  /* 0x00000058b5a77209 */ /* 0x000fe20007810000 */
[----:B------:R-:W1:Y:S01]  /*89e0*/  MUFU.TANH R14, R14 ;  /* 0x0000000e000e7308 */ /* 0x000e620000002400 */
[----:B0-----:R-:W-:Y:S01]  /*89f0*/  FSEL R10, R10, -INF , P5 ;  /* 0xff8000000a0a7808 */ /* 0x001fe20002800000 */
[----:B------:R-:W-:Y:S01]  /*8a00*/  QGMMA.64x128x32.F32.E4M3.E4M3 R24, R212, gdesc[UR4], R24, gsb0 ;  /* 0x01e00004d4187df3 */ /* 0x000fe20008000818 */
[----:B------:R-:W-:Y:S01]  /*8a10*/  FMNMX.FTZ R88, R152, R167, !PT ;  /* 0x000000a798587209 */ /* 0x000fe20007810000 */
[----:B------:R-:W-:Y:S01]  /*8a20*/  UIADD3 UR6, UR11, 0x400, URZ ;  /* 0x000004000b067890 */ /* 0x000fe2000fffe03f */
[----:B------:R-:W-:Y:S01]  /*8a30*/  ISETP.GT.AND P5, PT, R89, 0x9, PT ;  /* 0x000000095900780c */ /* 0x000fe20003fa4270 */
[----:B------:R-:W-:Y:S01]  /*8a40*/  UMOV UR7, 0xc0000010 ;  /* 0xc000001000077882 */ /* 0x000fe20000000000 */
[----:B------:R-:W-:Y:S01]  /*8a50*/  FMNMX.FTZ R167, R153, R88, !PT ;  /* 0x0000005899a77209 */ /* 0x000fe20007810000 */
[----:B------:R-:W-:Y:S03]  /*8a60*/  MUFU.TANH R21, R21 ;  /* 0x0000001500157308 */ /* 0x000fe60000002400 */
[----:B------:R-:W-:-:S04]  /*8a70*/  FMNMX.FTZ R88, R156, R167, !PT ;  /* 0x000000a79c587209 */ /* 0x000fc80007810000 */
[----:B------:R-:W-:Y:S01]  /*8a80*/  FMNMX.FTZ R167, R157, R88, !PT ;  /* 0x000000589da77209 */ /* 0x000fe20007810000 */
[----:B------:R-:W0:Y:S01]  /*8a90*/  MUFU.TANH R184, R184 ;  /* 0x000000b800b87308 */ /* 0x000e220000002400 */
[----:B-1----:R-:W-:Y:S02]  /*8aa0*/  FSEL R14, R14, -INF , P5 ;  /* 0xff8000000e0e7808 */ /* 0x002fe40002800000 */
[----:B------:R-:W-:Y:S02]  /*8ab0*/  FMNMX.FTZ R88, R160, R167, !PT ;  /* 0x000000a7a0587209 */ /* 0x000fe40007810000 */
[----:B------:R-:W-:Y:S02]  /*8ac0*/  ISETP.GT.AND P5, PT, R89, 0x11, PT ;  /* 0x000000115900780c */ /* 0x000fe40003fa4270 */
[----:B------:R-:W-:Y:S01]  /*8ad0*/  FMNMX.FTZ R167, R161, R88, !PT ;  /* 0x00000058a1a77209 */ /* 0x000fe20007810000 */
[----:B------:R-:W-:Y:S03]  /*8ae0*/  MUFU.TANH R187, R187 ;  /* 0x000000bb00bb7308 */ /* 0x000fe60000002400 */
[----:B------:R-:W-:-:S04]  /*8af0*/  FMNMX.FTZ R88, R164, R167, !PT ;  /* 0x000000a7a4587209 */ /* 0x000fc80007810000 */
[----:B------:R-:W-:Y:S01]  /*8b00*/  FMNMX.FTZ R167, R165, R88, !PT ;  /* 0x00000058a5a77209 */ /* 0x000fe20007810000 */
        /* <DEDUP_REMOVED lines=40> */
[----:B------:R-:W-:Y:S01]  /*8d90*/  FMUL.FTZ R88, R0, R97 ;  /* 0x0000006100587220 */ /* 0x000fe20000410000 */
[----:B------:R-:W0:Y:S01]  /*8da0*/  MUFU.TANH R155, R155 ;  /* 0x0000009b009b7308 */ /* 0x000e220000002400 */
[----:B-1----:R-:W-:Y:S02]  /*8db0*/  FSEL R183, R183, -INF , P5 ;  /* 0xff800000b7b77808 */ /* 0x002fe40002800000 */
[----:B------:R-:W-:Y:S01]  /*8dc0*/  FMNMX.FTZ R194, R112, R167, !PT ;  /* 0x000000a770c27209 */ /* 0x000fe20007810000 */
[----:B------:R-:W-:Y:S01]  /*8dd0*/  FMUL.FTZ R167, R0, R100 ;  /* 0x0000006400a77220 */ /* 0x000fe20000410000 */
[----:B------:R-:W-:Y:S02]  /*8de0*/  ISETP.GT.AND P5, PT, R89, 0x41, PT ;  /* 0x000000415900780c */ /* 0x000fe40003fa4270 */
[----:B------:R-:W-:Y:S01]  /*8df0*/  FMNMX.FTZ R194, R113, R194, !PT ;  /* 0x000000c271c27209 */ /* 0x000fe20007810000 */
[----:B------:R-:W1:Y:S03]  /*8e00*/  MUFU.TANH R88, R88 ;  /* 0x0000005800587308 */ /* 0x000e660000002400 */
[----:B------:R-:W-:-:S04]  /*8e10*/  FMNMX.FTZ R194, R189, R194, !PT ;  /* 0x000000c2bdc27209 */ /* 0x000fc80007810000 */
[----:B------:R-:W-:Y:S01]  /*8e20*/  FMNMX.FTZ R194, R117, R194, !PT ;  /* 0x000000c275c27209 */ /* 0x000fe20007810000 */
[----:B------:R2:W3:Y:S01]  /*8e30*/  MUFU.TANH R195, R167 ;  /* 0x000000a700c37308 */ /* 0x0004e20000002400 */
[----:B0-----:R-:W-:Y:S02]  /*8e40*/  FSEL R155, R155, -INF , P5 ;  /* 0xff8000009b9b7808 */ /* 0x001fe40002800000 */
[----:B------:R-:W-:Y:S02]  /*8e50*/  FMNMX.FTZ R97, R7, R194, !PT ;  /* 0x000000c207617209 */ /* 0x000fe40007810000 */
[----:B------:R-:W-:Y:S02]  /*8e60*/  ISETP.GT.AND P5, PT, R89, 0x49, PT ;  /* 0x000000495900780c */ /* 0x000fe40003fa4270 */
[----:B------:R-:W-:Y:S01]  /*8e70*/  FMNMX.FTZ R97, R190, R97, !PT ;  /* 0x00000061be617209 */ /* 0x000fe20007810000 */
[----:B------:R-:W-:Y:S03]  /*8e80*/  MUFU.TANH R158, R158 ;  /* 0x0000009e009e7308 */ /* 0x000fe60000002400 */
[----:B------:R-:W-:Y:S01]  /*8e90*/  FMNMX.FTZ R100, R92, R97, !PT ;  /* 0x000000615c647209 */ /* 0x000fe20007810000 */
[C---:B------:R-:W-:Y:S01]  /*8ea0*/  FMUL.FTZ R97, R0.reuse, R107 ;  /* 0x0000006b00617220 */ /* 0x040fe20000410000 */
[----:B------:R-:W-:Y:S01]  /*8eb0*/  FMUL.FTZ R107, R0, R110 ;  /* 0x0000006e006b7220 */ /* 0x000fe20000410000 */
[----:B------:R-:W-:Y:S01]  /*8ec0*/  FSEL R110, R193, -INF , P4 ;  /* 0xff800000c16e7808 */ /* 0x000fe20002000000 */
[----:B------:R-:W-:-:S02]  /*8ed0*/  WARPGROUP.DEPBAR.LE gsb0, 0x0 ;  /* 0x00008000000079c5 */ /* 0x000fc40000010000 */
[----:B------:R-:W-:Y:S01]  /*8ee0*/  FMNMX.FTZ R101, R159, R100, !PT ;  /* 0x000000649f657209 */ /* 0x000fe20007810000 */
[----:B------:R-:W0:Y:S01]  /*8ef0*/  MUFU.TANH R191, R191 ;  /* 0x000000bf00bf7308 */ /* 0x000e220000002400 */
[----:B-1----:R-:W-:Y:S01]  /*8f00*/  FSEL R100, R88, -INF , P6 ;  /* 0xff80000058647808 */ /* 0x002fe20003000000 */
[----:B------:R-:W-:Y:S01]  /*8f10*/  WARPGROUP.ARRIVE ;  /* 0x00000000000079c5 */ /* 0x000fe20000000000 */
[----:B--2---:R-:W-:Y:S02]  /*8f20*/  FMNMX.FTZ R167, R96, R101, !PT ;  /* 0x0000006560a77209 */ /* 0x004fe40007810000 */
[----:B---3--:R-:W-:Y:S02]  /*8f30*/  FSEL R101, R195, -INF , P3 ;  /* 0xff800000c3657808 */ /* 0x008fe40001800000 */
[----:B------:R-:W-:Y:S01]  /*8f40*/  FMNMX.FTZ R88, R100, R167, !PT ;  /* 0x000000a764587209 */ /* 0x000fe20007810000 */
[----:B------:R-:W-:Y:S01]  /*8f50*/  MUFU.TANH R93, R93 ;  /* 0x0000005d005d7308 */ /* 0x000fe20000002400 */
[----:B------:R-:W-:Y:S01]  /*8f60*/  ISETP.GT.AND P4, PT, R89, RZ, PT ;  /* 0x000000ff5900720c */ /* 0x000fe20003f84270 */
[----:B------:R-:W-:Y:S01]  /*8f70*/  QGMMA.64x128x32.F32.E4M3.E4M3 R24, R208, gdesc[UR4], R24, gsb0 ;  /* 0x01e00004d0187df3 */ /* 0x000fe20008000818 */
[----:B------:R-:W-:Y:S01]  /*8f80*/  FMNMX.FTZ R167, R101, R88, !PT ;  /* 0x0000005865a77209 */ /* 0x000fe20007810000 */
[----:B------:R-:W-:Y:S01]  /*8f90*/  UIADD3 UR6, UR11, 0x500, URZ ;  /* 0x000005000b067890 */ /* 0x000fe2000fffe03f */
[----:B------:R-:W-:Y:S01]  /*8fa0*/  FSEL R9, R9, -INF , P4 ;  /* 0xff80000009097808 */ /* 0x000fe20002000000 */
[----:B------:R-:W-:Y:S01]  /*8fb0*/  UMOV UR7, 0xc0000010 ;  /* 0xc000001000077882 */ /* 0x000fe20000000000 */
[----:B------:R-:W-:Y:S01]  /*8fc0*/  FMNMX.FTZ R167, R110, R167, !PT ;  /* 0x000000a76ea77209 */ /* 0x000fe20007810000 */
[----:B------:R-:W1:Y:S01]  /*8fd0*/  MUFU.TANH R162, R162 ;  /* 0x000000a200a27308 */ /* 0x000e620000002400 */
[----:B------:R-:W-:-:S02]  /*8fe0*/  ISETP.GT.AND P4, PT, R89, 0x8, PT ;  /* 0x000000085900780c */ /* 0x000fc40003f84270 */
[----:B------:R-:W-:Y:S01]  /*8ff0*/  FMNMX.FTZ R195, R9, R6, !PT ;  /* 0x0000000609c37209 */ /* 0x000fe20007810000 */
[----:B------:R-:W2:Y:S01]  /*9000*/  SHFL.BFLY PT, R88, R167, 0x2, 0x1f ;  /* 0x0c401f00a7587f89 */ /* 0x000ea200000e0000 */
[----:B------:R-:W-:Y:S02]  /*9010*/  FSEL R13, R13, -INF , P4 ;  /* 0xff8000000d0d7808 */ /* 0x000fe40002000000 */
[----:B------:R-:W-:Y:S01]  /*9020*/  ISETP.GT.AND P4, PT, R89, 0x10, PT ;  /* 0x000000105900780c */ /* 0x000fe20003f84270 */
[----:B------:R-:W-:Y:S01]  /*9030*/  MUFU.TANH R163, R163 ;  /* 0x000000a300a37308 */ /* 0x000fe20000002400 */
[----:B0-----:R-:W-:Y:S02]  /*9040*/  FSEL R191, R191, -INF , P5 ;  /* 0xff800000bfbf7808 */ /* 0x001fe40002800000 */
[----:B------:R-:W-:Y:S02]  /*9050*/  FSEL R21, R21, -INF , P4 ;  /* 0xff80000015157808 */ /* 0x000fe40002000000 */
[----:B------:R-:W-:-:S02]  /*9060*/  ISETP.GT.AND P4, PT, R89, 0x18, PT ;  /* 0x000000185900780c */ /* 0x000fc40003f84270 */
[----:B------:R-:W-:Y:S01]  /*9070*/  ISETP.GT.AND P5, PT, R89, 0x51, PT ;  /* 0x000000515900780c */ /* 0x000fe20003fa4270 */
[----:B------:R-:W0:Y:S01]  /*9080*/  MUFU.TANH R166, R166 ;  /* 0x000000a600a67308 */ /* 0x000e220000002400 */
[----:B------:R-:W-:Y:S02]  /*9090*/  FSEL R187, R187, -INF , P4 ;  /* 0xff800000bbbb7808 */ /* 0x000fe40002000000 */
[C---:B------:R-:W-:Y:S02]  /*90a0*/  ISETP.GT.AND P4, PT, R89.reuse, 0x20, PT ;  /* 0x000000205900780c */ /* 0x040fe40003f84270 */
[----:B-1----:R-:W-:Y:S02]  /*90b0*/  FSEL R162, R162, -INF , P5 ;  /* 0xff800000a2a27808 */ /* 0x002fe40002800000 */
[----:B------:R-:W-:Y:S01]  /*90c0*/  FSEL R170, R170, -INF , P4 ;  /* 0xff800000aaaa7808 */ /* 0x000fe20002000000 */
[----:B------:R-:W-:Y:S01]  /*90d0*/  MUFU.TANH R138, R138 ;  /* 0x0000008a008a7308 */ /* 0x000fe20000002400 */
[----:B------:R-:W-:-:S02]  /*90e0*/  ISETP.GT.AND P4, PT, R89, 0x28, PT ;  /* 0x000000285900780c */ /* 0x000fc40003f84270 */
[----:B------:R-:W-:Y:S02]  /*90f0*/  ISETP.GT.AND P5, PT, R89, 0x59, PT ;  /* 0x000000595900780c */ /* 0x000fe40003fa4270 */
[----:B--2---:R-:W-:Y:S01]  /*9100*/  FMNMX.FTZ R193, R167, R88, !PT ;  /* 0x00000058a7c17209 */ /* 0x004fe20007810000 */
[----:B------:R-:W-:Y:S01]  /*9110*/  FMUL.FTZ R167, R0, R103 ;  /* 0x0000006700a77220 */ /* 0x000fe20000410000 */
[----:B------:R-:W-:Y:S01]  /*9120*/  FSEL R174, R174, -INF , P4 ;  /* 0xff800000aeae7808 */ /* 0x000fe20002000000 */
[----:B------:R-:W1:Y:S01]  /*9130*/  MUFU.TANH R139, R139 ;  /* 0x0000008b008b7308 */ /* 0x000e620000002400 */
[----:B------:R-:W-:Y:S01]  /*9140*/  ISETP.GT.AND P4, PT, R89, 0x30, PT ;  /* 0x000000305900780c */ /* 0x000fe20003f84270 */
[----:B------:R-:W2:Y:S01]  /*9150*/  SHFL.BFLY PT, R88, R193, 0x1, 0x1f ;  /* 0x0c201f00c1587f89 */ /* 0x000ea200000e0000 */
[----:B0-----:R-:W-:Y:S02]  /*9160*/  FSEL R166, R166, -INF , P5 ;  /* 0xff800000a6a67808 */ /* 0x001fe40002800000 */
[----:B------:R-:W-:-:S02]  /*9170*/  FSEL R178, R178, -INF , P4 ;  /* 0xff800000b2b27808 */ /* 0x000fc40002000000 */
[C---:B------:R-:W-:Y:S01]  /*9180*/  ISETP.GT.AND P4, PT, R89.reuse, 0x38, PT ;  /* 0x000000385900780c */ /* 0x040fe20003f84270 */
[----:B------:R-:W-:Y:S01]  /*9190*/  MUFU.TANH R142, R142 ;  /* 0x0000008e008e7308 */ /* 0x000fe20000002400 */
[C---:B------:R-:W-:Y:S02]  /*91a0*/  ISETP.GT.AND P5, PT, R89.reuse, 0x61, PT ;  /* 0x000000615900780c */ /* 0x040fe40003fa4270 */
[----:B------:R-:W-:Y:S02]  /*91b0*/  FSEL R182, R182, -INF , P4 ;  /* 0xff800000b6b67808 */ /* 0x000fe40002000000 */
[----:B------:R-:W-:-:S03]  /*91c0*/  ISETP.GT.AND P4, PT, R89, 0x40, PT ;  /* 0x000000405900780c */ /* 0x000fc60003f84270 */
[----:B------:R-:W0:Y:S01]  /*91d0*/  MUFU.TANH R143, R143 ;  /* 0x0000008f008f7308 */ /* 0x000e220000002400 */
[----:B-1----:R-:W-:Y:S02]  /*91e0*/  FSEL R139, R139, -INF , P5 ;  /* 0xff8000008b8b7808 */ /* 0x002fe40002800000 */
[----:B------:R-:W-:-:S05]  /*91f0*/  ISETP.GT.AND P5, PT, R89, 0x69, PT ;  /* 0x000000695900780c */ /* 0x000fca0003fa4270 */
[----:B------:R-:W1:Y:S01]  /*9200*/  MUFU.TANH R146, R146 ;  /* 0x0000009200927308 */ /* 0x000e620000002400 */
[----:B--2---:R-:W-:Y:S01]  /*9210*/  FMNMX.FTZ R88, R193, R88, !PT ;  /* 0x00000058c1587209 */ /* 0x004fe20007810000 */
[----:B------:R-:W-:-:S03]  /*9220*/  IMAD.U32 R193, RZ, RZ, UR10 ;  /* 0x0000000affc17e24 */ /* 0x000fc6000f8e00ff */
[C---:B------:R-:W-:Y:S01]  /*9230*/  FSETP.NEU.FTZ.AND P3, PT, R88.reuse, -INF , PT ;  /* 0xff8000005800780b */ /* 0x040fe20003f7d000 */
[----:B------:R-:W-:-:S02]  /*9240*/  FFMA.FTZ R193, R88, R193, -8 ;  /* 0xc100000058c17423 */ /* 0x000fc400000100c1 */
[----:B------:R-:W2:Y:S01]  /*9250*/  MUFU.TANH R147, R147 ;  /* 0x0000009300937308 */ /* 0x000ea20000002400 */
[----:B0-----:R-:W-:Y:S02]  /*9260*/  FSEL R143, R143, -INF , P5 ;  /* 0xff8000008f8f7808 */ /* 0x001fe40002800000 */
[----:B------:R-:W-:Y:S02]  /*9270*/  ISETP.GT.AND P5, PT, R89, 0x71, PT ;  /* 0x000000715900780c */ /* 0x000fe40003fa4270 */
[----:B------:R-:W-:-:S03]  /*9280*/  FSEL R103, R193, RZ, P3 ;  /* 0x000000ffc1677208 */ /* 0x000fc60001800000 */
[----:B------:R-:W0:Y:S02]  /*9290*/  MUFU.TANH R150, R150 ;  /* 0x0000009600967308 */ /* 0x000e240000002400 */
        /* <DEDUP_REMOVED lines=12> */
[----:B------:R-:W-:Y:S01]  /*9360*/  FSEL R164, R154, -INF , P4 ;  /* 0xff8000009aa47808 */ /* 0x000fe20002000000 */
[--C-:B------:R-:W-:Y:S01]  /*9370*/  FFMA.FTZ R194, R136, UR10, -R103.reuse ;  /* 0x0000000a88c27c23 */ /* 0x100fe20008010867 */
[----:B------:R-:W-:Y:S01]  /*9380*/  FMNMX.FTZ R195, R21, R180, !PT ;  /* 0x000000b415c37209 */ /* 0x000fe20007810000 */
[----:B------:R-:W-:Y:S01]  /*9390*/  MUFU.EX2 R154, R186 ;  /* 0x000000ba009a7308 */ /* 0x000fe20000000800 */
[----:B------:R-:W-:Y:S01]  /*93a0*/  ISETP.GT.AND P4, PT, R89, 0x48, PT ;  /* 0x000000485900780c */ /* 0x000fe20003f84270 */
[--C-:B------:R-:W-:Y:S01]  /*93b0*/  FFMA.FTZ R192, R192, UR10, -R103.reuse ;  /* 0x0000000ac0c07c23 */ /* 0x100fe20008010867 */
[----:B------:R-:W-:Y:S01]  /*93c0*/  FMNMX.FTZ R180, R184, R195, !PT ;  /* 0x000000c3b8b47209 */ /* 0x000fe20007810000 */
[--C-:B------:R-:W-:Y:S01]  /*93d0*/  FFMA.FTZ R168, R168, UR10, -R103.reuse ;  /* 0x0000000aa8a87c23 */ /* 0x100fe20008010867 */
[----:B------:R-:W-:Y:S01]  /*93e0*/  FSEL R158, R158, -INF , P4 ;  /* 0xff8000009e9e7808 */ /* 0x000fe20002000000 */
[--C-:B------:R-:W-:Y:S01]  /*93f0*/  FFMA.FTZ R169, R169, UR10, -R103.reuse ;  /* 0x0000000aa9a97c23 */ /* 0x100fe20008010867 */
[----:B------:R-:W-:Y:S01]  /*9400*/  FMNMX.FTZ R195, R187, R180, !PT ;  /* 0x000000b4bbc37209 */ /* 0x000fe20007810000 */
[----:B------:R-:W3:Y:S01]  /*9410*/  MUFU.TANH R151, R151 ;  /* 0x0000009700977308 */ /* 0x000ee20000002400 */
[----:B------:R-:W-:Y:S01]  /*9420*/  ISETP.GT.AND P4, PT, R89, 0x50, PT ;  /* 0x000000505900780c */ /* 0x000fe20003f84270 */
[--C-:B------:R-:W-:Y:S01]  /*9430*/  FFMA.FTZ R172, R172, UR10, -R103.reuse ;  /* 0x0000000aacac7c23 */ /* 0x100fe20008010867 */
[----:B------:R-:W-:Y:S01]  /*9440*/  FMNMX.FTZ R195, R188, R195, !PT ;  /* 0x000000c3bcc37209 */ /* 0x000fe20007810000 */
[--C-:B------:R-:W-:Y:S01]  /*9450*/  FFMA.FTZ R173, R173, UR10, -R103.reuse ;  /* 0x0000000aadad7c23 */ /* 0x100fe20008010867 */
[----:B------:R-:W-:Y:S01]  /*9460*/  FSEL R136, R93, -INF , P4 ;  /* 0xff8000005d887808 */ /* 0x000fe20002000000 */
[--C-:B------:R-:W-:Y:S01]  /*9470*/  FFMA.FTZ R176, R176, UR10, -R103.reuse ;  /* 0x0000000ab0b07c23 */ /* 0x100fe20008010867 */
[----:B------:R-:W-:Y:S01]  /*9480*/  FMNMX.FTZ R180, R170, R195, !PT ;  /* 0x000000c3aab47209 */ /* 0x000fe20007810000 */
[----:B------:R4:W-:Y:S01]  /*9490*/  MUFU.EX2 R93, R194 ;  /* 0x000000c2005d7308 */ /* 0x0009e20000000800 */
[----:B------:R-:W-:Y:S01]  /*94a0*/  ISETP.GT.AND P4, PT, R89, 0x58, PT ;  /* 0x000000585900780c */ /* 0x000fe20003f84270 */
[--C-:B------:R-:W-:Y:S01]  /*94b0*/  FFMA.FTZ R177, R177, UR10, -R103.reuse ;  /* 0x0000000ab1b17c23 */ /* 0x100fe20008010867 */
[----:B------:R-:W-:Y:S01]  /*94c0*/  FMNMX.FTZ R195, R171, R180, !PT ;  /* 0x000000b4abc37209 */ /* 0x000fe20007810000 */
[--C-:B------:R-:W-:Y:S01]  /*94d0*/  FFMA.FTZ R181, R181, UR10, -R103.reuse ;  /* 0x0000000ab5b57c23 */ /* 0x100fe20008010867 */
[----:B------:R-:W-:Y:S01]  /*94e0*/  FSEL R163, R163, -INF , P4 ;  /* 0xff800000a3a37808 */ /* 0x000fe20002000000 */
[--C-:B------:R-:W-:Y:S01]  /*94f0*/  FFMA.FTZ R152, R152, UR10, -R103.reuse ;  /* 0x0000000a98987c23 */ /* 0x100fe20008010867 */
[----:B------:R-:W-:Y:S01]  /*9500*/  FMNMX.FTZ R180, R174, R195, !PT ;  /* 0x000000c3aeb47209 */ /* 0x000fe20007810000 */
[----:B------:R-:W5:Y:S01]  /*9510*/  MUFU.TANH R122, R122 ;  /* 0x0000007a007a7308 */ /* 0x000f620000002400 */
[----:B------:R-:W-:Y:S01]  /*9520*/  ISETP.GT.AND P4, PT, R89, 0x60, PT ;  /* 0x000000605900780c */ /* 0x000fe20003f84270 */
[--C-:B----4-:R-:W-:Y:S01]  /*9530*/  FFMA.FTZ R194, R144, UR10, -R103.reuse ;  /* 0x0000000a90c27c23 */ /* 0x110fe20008010867 */
[----:B------:R-:W-:Y:S01]  /*9540*/  FMNMX.FTZ R195, R175, R180, !PT ;  /* 0x000000b4afc37209 */ /* 0x000fe20007810000 */
[--C-:B------:R-:W-:Y:S01]  /*9550*/  FFMA.FTZ R153, R153, UR10, -R103.reuse ;  /* 0x0000000a99997c23 */ /* 0x100fe20008010867 */
[----:B------:R-:W-:Y:S01]  /*9560*/  FSEL R138, R138, -INF , P4 ;  /* 0xff8000008a8a7808 */ /* 0x000fe20002000000 */
[--C-:B------:R-:W-:Y:S01]  /*9570*/  FFMA.FTZ R156, R156, UR10, -R103.reuse ;  /* 0x0000000a9c9c7c23 */ /* 0x100fe20008010867 */
[----:B------:R-:W-:Y:S01]  /*9580*/  FMNMX.FTZ R180, R178, R195, !PT ;  /* 0x000000c3b2b47209 */ /* 0x000fe20007810000 */
[----:B------:R-:W4:Y:S01]  /*9590*/  MUFU.TANH R123, R123 ;  /* 0x0000007b007b7308 */ /* 0x000f220000002400 */
[----:B------:R-:W-:Y:S01]  /*95a0*/  ISETP.GT.AND P4, PT, R89, 0x68, PT ;  /* 0x000000685900780c */ /* 0x000fe20003f84270 */
[--C-:B------:R-:W-:Y:S01]  /*95b0*/  FFMA.FTZ R157, R157, UR10, -R103.reuse ;  /* 0x0000000a9d9d7c23 */ /* 0x100fe20008010867 */
        /* <DEDUP_REMOVED lines=10> */
[----:B-1----:R-:W-:Y:S01]  /*9660*/  FSEL R146, R146, -INF , P4 ;  /* 0xff80000092927808 */ /* 0x002fe20002000000 */
[--C-:B------:R-:W-:Y:S01]  /*9670*/  FFMA.FTZ R121, R121, UR10, -R103.reuse ;  /* 0x0000000a79797c23 */ /* 0x100fe20008010867 */
[----:B------:R-:W-:Y:S01]  /*9680*/  FMNMX.FTZ R180, R164, R195, !PT ;  /* 0x000000c3a4b47209 */ /* 0x000fe20007810000 */
[----:B------:R-:W1:Y:S01]  /*9690*/  MUFU.TANH R127, R127 ;  /* 0x0000007f007f7308 */ /* 0x000e620000002400 */
[----:B------:R-:W-:Y:S01]  /*96a0*/  ISETP.GT.AND P4, PT, R89, 0x78, PT ;  /* 0x000000785900780c */ /* 0x000fe20003f84270 */
[--C-:B------:R-:W-:Y:S01]  /*96b0*/  FFMA.FTZ R124, R124, UR10, -R103.reuse ;  /* 0x0000000a7c7c7c23 */ /* 0x100fe20008010867 */
[----:B------:R-:W-:Y:S01]  /*96c0*/  FMNMX.FTZ R195, R155, R180, !PT ;  /* 0x000000b49bc37209 */ /* 0x000fe20007810000 */
[--C-:B------:R-:W-:Y:S01]  /*96d0*/  FFMA.FTZ R129, R129, UR10, -R103.reuse ;  /* 0x0000000a81817c23 */ /* 0x100fe20008010867 */
[----:B--2---:R-:W-:Y:S01]  /*96e0*/  FSEL R147, R147, -INF , P5 ;  /* 0xff80000093937808 */ /* 0x004fe20002800000 */
[--C-:B------:R-:W-:Y:S01]  /*96f0*/  FFMA.FTZ R133, R133, UR10, -R103.reuse ;  /* 0x0000000a85857c23 */ /* 0x100fe20008010867 */
[----:B------:R-:W-:Y:S01]  /*9700*/  FMNMX.FTZ R180, R158, R195, !PT ;  /* 0x000000c39eb47209 */ /* 0x000fe20007810000 */
[----:B------:R-:W2:Y:S01]  /*9710*/  MUFU.TANH R130, R130 ;  /* 0x0000008200827308 */ /* 0x000ea20000002400 */
[----:B------:R-:W-:Y:S01]  /*9720*/  ISETP.GT.AND P5, PT, R89, 0x79, PT ;  /* 0x000000795900780c */ /* 0x000fe20003fa4270 */
[--C-:B------:R-:W-:Y:S01]  /*9730*/  FFMA.FTZ R105, R105, UR10, -R103.reuse ;  /* 0x0000000a69697c23 */ /* 0x100fe20008010867 */
[----:B------:R-:W-:Y:S01]  /*9740*/  FMNMX.FTZ R195, R191, R180, !PT ;  /* 0x000000b4bfc37209 */ /* 0x000fe20007810000 */
[--C-:B------:R-:W-:Y:S01]  /*9750*/  FFMA.FTZ R180, R137, UR10, -R103.reuse ;  /* 0x0000000a89b47c23 */ /* 0x100fe20008010867 */
[----:B------:R-:W-:-:S01]  /*9760*/  FFMA.FTZ R137, R140, UR10, -R103 ;  /* 0x0000000a8c897c23 */ /* 0x000fc20008010867 */
[--C-:B------:R-:W-:Y:S01]  /*9770*/  FFMA.FTZ R140, R141, UR10, -R103.reuse ;  /* 0x0000000a8d8c7c23 */ /* 0x100fe20008010867 */
[----:B------:R-:W-:Y:S01]  /*9780*/  FMNMX.FTZ R195, R136, R195, !PT ;  /* 0x000000c388c37209 */ /* 0x000fe20007810000 */
[----:B------:R-:W2:Y:S01]  /*9790*/  MUFU.TANH R131, R131 ;  /* 0x0000008300837308 */ /* 0x000ea20000002400 */
[----:B0-----:R-:W-:Y:S01]  /*97a0*/  FSEL R150, R150, -INF , P4 ;  /* 0xff80000096967808 */ /* 0x001fe20002000000 */
[--C-:B------:R-:W-:Y:S01]  /*97b0*/  FFMA.FTZ R108, R108, UR10, -R103.reuse ;  /* 0x0000000a6c6c7c23 */ /* 0x100fe20008010867 */
[----:B------:R-:W-:Y:S01]  /*97c0*/  FMNMX.FTZ R186, R162, R195, !PT ;  /* 0x000000c3a2ba7209 */ /* 0x000fe20007810000 */
[--C-:B------:R-:W-:Y:S01]  /*97d0*/  FFMA.FTZ R109, R109, UR10, -R103.reuse ;  /* 0x0000000a6d6d7c23 */ /* 0x100fe20008010867 */
[----:B------:R-:W-:Y:S01]  /*97e0*/  ISETP.GT.AND P4, PT, R89, 0x80, PT ;  /* 0x000000805900780c */ /* 0x000fe20003f84270 */
[--C-:B------:R-:W-:Y:S01]  /*97f0*/  FFMA.FTZ R112, R112, UR10, -R103.reuse ;  /* 0x0000000a70707c23 */ /* 0x100fe20008010867 */
[----:B------:R-:W-:Y:S01]  /*9800*/  FMNMX.FTZ R195, R163, R186, !PT ;  /* 0x000000baa3c37209 */ /* 0x000fe20007810000 */
[----:B------:R-:W0:Y:S01]  /*9810*/  MUFU.TANH R134, R134 ;  /* 0x0000008600867308 */ /* 0x000e220000002400 */
[----:B---3--:R-:W-:Y:S01]  /*9820*/  FSEL R151, R151, -INF , P5 ;  /* 0xff80000097977808 */ /* 0x008fe20002800000 */
[--C-:B------:R-:W-:Y:S01]  /*9830*/  FFMA.FTZ R113, R113, UR10, -R103.reuse ;  /* 0x0000000a71717c23 */ /* 0x100fe20008010867 */
[----:B------:R-:W-:Y:S01]  /*9840*/  FMNMX.FTZ R195, R166, R195, !PT ;  /* 0x000000c3a6c37209 */ /* 0x000fe20007810000 */
[--C-:B------:R-:W-:Y:S01]  /*9850*/  FFMA.FTZ R7, R7, UR10, -R103.reuse ;  /* 0x0000000a07077c23 */ /* 0x100fe20008010867 */
[----:B------:R-:W-:Y:S01]  /*9860*/  ISETP.GT.AND P5, PT, R89, 0x81, PT ;  /* 0x000000815900780c */ /* 0x000fe20003fa4270 */
[--C-:B------:R-:W-:Y:S01]  /*9870*/  FFMA.FTZ R190, R190, UR10, -R103.reuse ;  /* 0x0000000abebe7c23 */ /* 0x100fe20008010867 */
[----:B------:R-:W-:Y:S01]  /*9880*/  FMNMX.FTZ R186, R138, R195, !PT ;  /* 0x000000c38aba7209 */ /* 0x000fe20007810000 */
[----:B------:R-:W3:Y:S01]  /*9890*/  MUFU.TANH R135, R135 ;  /* 0x0000008700877308 */ /* 0x000ee20000002400 */
[----:B-----5:R-:W-:Y:S01]  /*98a0*/  FSEL R122, R122, -INF , P4 ;  /* 0xff8000007a7a7808 */ /* 0x020fe20002000000 */
[--C-:B------:R-:W-:Y:S01]  /*98b0*/  FFMA.FTZ R92, R92, UR10, -R103.reuse ;  /* 0x0000000a5c5c7c23 */ /* 0x100fe20008010867 */
[----:B------:R-:W-:Y:S01]  /*98c0*/  FMNMX.FTZ R141, R139, R186, !PT ;  /* 0x000000ba8b8d7209 */ /* 0x000fe20007810000 */
[----:B------:R-:W-:Y:S01]  /*98d0*/  FFMA.FTZ R96, R96, UR10, -R103 ;  /* 0x0000000a60607c23 */ /* 0x000fe20008010867 */
[----:B------:R-:W-:Y:S01]  /*98e0*/  ISETP.GT.AND P4, PT, R89, 0x88, PT ;  /* 0x000000885900780c */ /* 0x000fe20003f84270 */
[----:B------:R-:W-:-:S02]  /*98f0*/  WARPGROUP.DEPBAR.LE gsb0, 0x0 ;  /* 0x00008000000079c5 */ /* 0x000fc40000010000 */
[----:B------:R-:W-:Y:S01]  /*9900*/  FMNMX.FTZ R144, R142, R141, !PT ;  /* 0x0000008d8e907209 */ /* 0x000fe20007810000 */
[----:B------:R-:W5:Y:S01]  /*9910*/  MUFU.TANH R106, R106 ;  /* 0x0000006a006a7308 */ /* 0x000f620000002400 */
[----:B----4-:R-:W-:Y:S01]  /*9920*/  FSEL R123, R123, -INF , P5 ;  /* 0xff8000007b7b7808 */ /* 0x010fe20002800000 */
[----:B------:R-:W-:Y:S01]  /*9930*/  WARPGROUP.ARRIVE ;  /* 0x00000000000079c5 */ /* 0x000fe20000000000 */
[----:B------:R-:W-:Y:S01]  /*9940*/  FMNMX.FTZ R195, R143, R144, !PT ;  /* 0x000000908fc37209 */ /* 0x000fe20007810000 */
[--C-:B------:R-:W-:Y:S01]  /*9950*/  FFMA.FTZ R144, R145, UR10, -R103.reuse ;  /* 0x0000000a91907c23 */ /* 0x100fe20008010867 */
[----:B------:R-:W-:Y:S02]  /*9960*/  ISETP.GT.AND P5, PT, R89, 0x89, PT ;  /* 0x000000895900780c */ /* 0x000fe40003fa4270 */
[----:B------:R-:W-:Y:S01]  /*9970*/  FMNMX.FTZ R186, R146, R195, !PT ;  /* 0x000000c392ba7209 */ /* 0x000fe20007810000 */
[----:B------:R4:W-:Y:S01]  /*9980*/  MUFU.EX2 R141, R194 ;  /* 0x000000c2008d7308 */ /* 0x0009e20000000800 */
[----:B------:R-:W-:Y:S01]  /*9990*/  FSEL R126, R126, -INF , P4 ;  /* 0xff8000007e7e7808 */ /* 0x000fe20002000000 */
[----:B------:R-:W-:Y:S01]  /*99a0*/  QGMMA.64x128x32.F32.E4M3.E4M3 R24, R204, gdesc[UR4], R24, gsb0 ;  /* 0x01e00004cc187df3 */ /* 0x000fe20008000818 */
[----:B------:R-:W-:Y:S01]  /*99b0*/  FMNMX.FTZ R145, R147, R186, !PT ;  /* 0x000000ba93917209 */ /* 0x000fe20007810000 */
[----:B------:R-:W-:Y:S01]  /*99c0*/  UIADD3 UR6, UR11, 0x600, URZ ;  /* 0x000006000b067890 */ /* 0x000fe2000fffe03f */
[----:B------:R-:W-:Y:S01]  /*99d0*/  ISETP.GT.AND P4, PT, R89, 0x90, PT ;  /* 0x000000905900780c */ /* 0x000fe20003f84270 */
[----:B------:R-:W-:Y:S01]  /*99e0*/  UMOV UR7, 0xc0000010 ;  /* 0xc000001000077882 */ /* 0x000fe20000000000 */
[----:B-1----:R-:W-:Y:S01]  /*99f0*/  FSEL R127, R127, -INF , P5 ;  /* 0xff8000007f7f7808 */ /* 0x002fe20002800000 */
[----:B------:R-:W1:Y:S01]  /*9a00*/  MUFU.TANH R97, R97 ;  /* 0x0000006100617308 */ /* 0x000e620000002400 */
[----:B----4-:R-:W-:-:S01]  /*9a10*/  FFMA.FTZ R194, R148, UR10, -R103 ;  /* 0x0000000a94c27c23 */ /* 0x010fc20008010867 */
[----:B------:R-:W-:-:S02]  /*9a20*/  FMNMX.FTZ R148, R150, R145, !PT ;  /* 0x0000009196947209 */ /* 0x000fc40007810000 */
[----:B------:R-:W-:Y:S02]  /*9a30*/  ISETP.GT.AND P5, PT, R89, 0x91, PT ;  /* 0x000000915900780c */ /* 0x000fe40003fa4270 */
[----:B------:R-:W-:Y:S01]  /*9a40*/  FMNMX.FTZ R195, R151, R148, !PT ;  /* 0x0000009497c37209 */ /* 0x000fe20007810000 */
[----:B------:R-:W-:-:S01]  /*9a50*/  FFMA.FTZ R148, R149, UR10, -R103 ;  /* 0x0000000a95947c23 */ /* 0x000fc20008010867 */
[----:B--2---:R-:W-:Y:S01]  /*9a60*/  FSEL R130, R130, -INF , P4 ;  /* 0xff80000082827808 */ /* 0x004fe20002000000 */
[----:B------:R-:W2:Y:S01]  /*9a70*/  MUFU.TANH R107, R107 ;  /* 0x0000006b006b7308 */ /* 0x000ea20000002400 */
[----:B------:R-:W-:Y:S01]  /*9a80*/  FMNMX.FTZ R186, R122, R195, !PT ;  /* 0x000000c37aba7209 */ /* 0x000fe20007810000 */
[----:B------:R-:W-:Y:S01]  /*9a90*/  FFMA.FTZ R195, R128, UR10, -R103 ;  /* 0x0000000a80c37c23 */ /* 0x000fe20008010867 */
[----:B------:R-:W-:Y:S02]  /*9aa0*/  ISETP.GT.AND P4, PT, R89, 0x98, PT ;  /* 0x000000985900780c */ /* 0x000fe40003f84270 */
[----:B------:R-:W-:-:S02]  /*9ab0*/  FMNMX.FTZ R149, R123, R186, !PT ;  /* 0x000000ba7b957209 */ /* 0x000fc40007810000 */
[----:B------:R-:W-:Y:S01]  /*9ac0*/  FSEL R131, R131, -INF , P5 ;  /* 0xff80000083837808 */ /* 0x000fe20002800000 */
[----:B------:R-:W4:Y:S01]  /*9ad0*/  MUFU.TANH R111, R111 ;  /* 0x0000006f006f7308 */ /* 0x000f220000002400 */
[----:B------:R-:W-:Y:S02]  /*9ae0*/  FMNMX.FTZ R186, R126, R149, !PT ;  /* 0x000000957eba7209 */ /* 0x000fe40007810000 */
[----:B------:R-:W-:Y:S02]  /*9af0*/  ISETP.GT.AND P5, PT, R89, 0x99, PT ;  /* 0x000000995900780c */ /* 0x000fe40003fa4270 */
[----:B------:R-:W-:Y:S02]  /*9b00*/  FMNMX.FTZ R149, R127, R186, !PT ;  /* 0x000000ba7f957209 */ /* 0x000fe40007810000 */
[----:B0-----:R-:W-:Y:S01]  /*9b10*/  FSEL R134, R134, -INF , P4 ;  /* 0xff80000086867808 */ /* 0x001fe20002000000 */
[----:B------:R-:W0:Y:S01]  /*9b20*/  MUFU.TANH R114, R114 ;  /* 0x0000007200727308 */ /* 0x000e220000002400 */
[----:B------:R-:W-:-:S02]  /*9b30*/  FMNMX.FTZ R186, R130, R149, !PT ;  /* 0x0000009582ba7209 */ /* 0x000fc40007810000 */
[----:B------:R-:W-:Y:S02]  /*9b40*/  ISETP.GT.AND P4, PT, R89, 0xa0, PT ;  /* 0x000000a05900780c */ /* 0x000fe40003f84270 */
[----:B------:R-:W-:Y:S02]  /*9b50*/  FMNMX.FTZ R149, R131, R186, !PT ;  /* 0x000000ba83957209 */ /* 0x000fe40007810000 */
[----:B---3--:R-:W-:Y:S01]  /*9b60*/  FSEL R135, R135, -INF , P5 ;  /* 0xff80000087877808 */ /* 0x008fe20002800000 */
[----:B------:R-:W3:Y:S01]  /*9b70*/  MUFU.TANH R115, R115 ;  /* 0x0000007300737308 */ /* 0x000ee20000002400 */
[----:B------:R-:W-:Y:S02]  /*9b80*/  FMNMX.FTZ R186, R134, R149, !PT ;  /* 0x0000009586ba7209 */ /* 0x000fe40007810000 */
[----:B------:R-:W-:Y:S02]  /*9b90*/  ISETP.GT.AND P5, PT, R89, 0xa1, PT ;  /* 0x000000a15900780c */ /* 0x000fe40003fa4270 */
[----:B-----5:R-:W-:-:S02]  /*9ba0*/  FSEL R106, R106, -INF , P4 ;  /* 0xff8000006a6a7808 */ /* 0x020fc40002000000 */
[----:B------:R-:W-:Y:S01]  /*9bb0*/  FMNMX.FTZ R149, R135, R186, !PT ;  /* 0x000000ba87957209 */ /* 0x000fe20007810000 */
[----:B------:R5:W-:Y:S01]  /*9bc0*/  MUFU.EX2 R145, R194 ;  /* 0x000000c200917308 */ /* 0x000be20000000800 */
[----:B------:R-:W-:Y:S02]  /*9bd0*/  ISETP.GT.AND P4, PT, R89, 0xa8, PT ;  /* 0x000000a85900780c */ /* 0x000fe40003f84270 */
[----:B-1----:R-:W-:Y:S02]  /*9be0*/  FSEL R97, R97, -INF , P5 ;  /* 0xff80000061617808 */ /* 0x002fe40002800000 */
[----:B------:R-:W-:Y:S02]  /*9bf0*/  FMNMX.FTZ R186, R106, R149, !PT ;  /* 0x000000956aba7209 */ /* 0x000fe40007810000 */
[----:B------:R-:W-:Y:S01]  /*9c00*/  ISETP.GT.AND P5, PT, R89, 0xa9, PT ;  /* 0x000000a95900780c */ /* 0x000fe20003fa4270 */
[----:B------:R-:W1:Y:S01]  /*9c10*/  MUFU.TANH R118, R118 ;  /* 0x0000007600767308 */ /* 0x000e620000002400 */
[----:B-----5:R-:W-:-:S01]  /*9c20*/  FFMA.FTZ R194, R125, UR10, -R103 ;  /* 0x0000000a7dc27c23 */ /* 0x020fc20008010867 */
[----:B--2---:R-:W-:-:S02]  /*9c30*/  FSEL R125, R107, -INF , P4 ;  /* 0xff8000006b7d7808 */ /* 0x004fc40002000000 */
[----:B------:R-:W-:Y:S02]  /*9c40*/  FMNMX.FTZ R186, R97, R186, !PT ;  /* 0x000000ba61ba7209 */ /* 0x000fe40007810000 */
[----:B------:R-:W-:Y:S02]  /*9c50*/  ISETP.GT.AND P4, PT, R89, 0xb0, PT ;  /* 0x000000b05900780c */ /* 0x000fe40003f84270 */
[----:B------:R-:W2:Y:S01]  /*9c60*/  MUFU.TANH R119, R119 ;  /* 0x0000007700777308 */ /* 0x000ea20000002400 */
[----:B----4-:R-:W-:Y:S02]  /*9c70*/  FSEL R111, R111, -INF , P5 ;  /* 0xff8000006f6f7808 */ /* 0x010fe40002800000 */
[----:B------:R-:W-:Y:S02]  /*9c80*/  FMNMX.FTZ R186, R125, R186, !PT ;  /* 0x000000ba7dba7209 */ /* 0x000fe40007810000 */
[----:B------:R-:W-:Y:S02]  /*9c90*/  ISETP.GT.AND P5, PT, R89, 0xb1, PT ;  /* 0x000000b15900780c */ /* 0x000fe40003fa4270 */
[----:B0-----:R-:W-:Y:S01]  /*9ca0*/  FSEL R128, R114, -INF , P4 ;  /* 0xff80000072807808 */ /* 0x001fe20002000000 */
[----:B------:R-:W-:Y:S01]  /*9cb0*/  MUFU.TANH R90, R90 ;  /* 0x0000005a005a7308 */ /* 0x000fe20000002400 */
[----:B------:R-:W-:-:S02]  /*9cc0*/  FMNMX.FTZ R149, R111, R186, !PT ;  /* 0x000000ba6f957209 */ /* 0x000fc40007810000 */
[----:B------:R-:W-:Y:S02]  /*9cd0*/  ISETP.GT.AND P4, PT, R89, 0xb8, PT ;  /* 0x000000b85900780c */ /* 0x000fe40003f84270 */
[----:B---3--:R-:W-:Y:S02]  /*9ce0*/  FSEL R115, R115, -INF , P5 ;  /* 0xff80000073737808 */ /* 0x008fe40002800000 */
[----:B------:R-:W-:Y:S01]  /*9cf0*/  FMNMX.FTZ R186, R128, R149, !PT ;  /* 0x0000009580ba7209 */ /* 0x000fe20007810000 */
[----:B------:R-:W0:Y:S01]  /*9d00*/  MUFU.TANH R91, R91 ;  /* 0x0000005b005b7308 */ /* 0x000e220000002400 */
[----:B------:R-:W-:Y:S02]  /*9d10*/  ISETP.GT.AND P5, PT, R89, 0xb9, PT ;  /* 0x000000b95900780c */ /* 0x000fe40003fa4270 */
[----:B-1----:R-:W-:Y:S02]  /*9d20*/  FSEL R118, R118, -INF , P4 ;  /* 0xff80000076767808 */ /* 0x002fe40002000000 */
[----:B------:R-:W-:-:S02]  /*9d30*/  FMNMX.FTZ R149, R115, R186, !PT ;  /* 0x000000ba73957209 */ /* 0x000fc40007810000 */
[----:B------:R-:W-:Y:S01]  /*9d40*/  ISETP.GT.AND P4, PT, R89, 0xc0, PT ;  /* 0x000000c05900780c */ /* 0x000fe20003f84270 */
[----:B------:R-:W1:Y:S01]  /*9d50*/  MUFU.TANH R94, R94 ;  /* 0x0000005e005e7308 */ /* 0x000e620000002400 */
[----:B--2---:R-:W-:Y:S02]  /*9d60*/  FSEL R119, R119, -INF , P5 ;  /* 0xff80000077777808 */ /* 0x004fe40002800000 */
[----:B------:R-:W-:Y:S02]  /*9d70*/  FMNMX.FTZ R186, R118, R149, !PT ;  /* 0x0000009576ba7209 */ /* 0x000fe40007810000 */
[----:B------:R-:W-:Y:S02]  /*9d80*/  ISETP.GT.AND P5, PT, R89, 0xc1, PT ;  /* 0x000000c15900780c */ /* 0x000fe40003fa4270 */
[----:B------:R-:W-:Y:S01]  /*9d90*/  FMNMX.FTZ R149, R119, R186, !PT ;  /* 0x000000ba77957209 */ /* 0x000fe20007810000 */
[----:B------:R-:W2:Y:S01]  /*9da0*/  MUFU.TANH R95, R95 ;  /* 0x0000005f005f7308 */ /* 0x000ea20000002400 */
[----:B0-----:R-:W-:-:S02]  /*9db0*/  FSEL R91, R91, -INF , P5 ;  /* 0xff8000005b5b7808 */ /* 0x001fc40002800000 */
[----:B------:R-:W-:-:S05]  /*9dc0*/  ISETP.GT.AND P5, PT, R89, 0xc9, PT ;  /* 0x000000c95900780c */ /* 0x000fca0003fa4270 */
[----:B------:R0:W-:Y:S08]  /*9dd0*/  MUFU.EX2 R107, R194 ;  /* 0x000000c2006b7308 */ /* 0x0001f00000000800 */
[----:B------:R-:W-:Y:S01]  /*9de0*/  MUFU.TANH R98, R98 ;  /* 0x0000006200627308 */ /* 0x000fe20000002400 */
[----:B0-----:R-:W-:-:S01]  /*9df0*/  FFMA.FTZ R194, R132, UR10, -R103 ;  /* 0x0000000a84c27c23 */ /* 0x001fc20008010867 */
[----:B------:R-:W-:-:S02]  /*9e00*/  FSEL R132, R90, -INF , P4 ;  /* 0xff8000005a847808 */ /* 0x000fc40002000000 */
[----:B------:R-:W-:Y:S02]  /*9e10*/  ISETP.GT.AND P4, PT, R89, 0xc8, PT ;  /* 0x000000c85900780c */ /* 0x000fe40003f84270 */
[----:B------:R-:W-:Y:S02]  /*9e20*/  FMNMX.FTZ R186, R132, R149, !PT ;  /* 0x0000009584ba7209 */ /* 0x000fe40007810000 */
[----:B------:R-:W0:Y:S01]  /*9e30*/  MUFU.TANH R99, R99 ;  /* 0x0000006300637308 */ /* 0x000e220000002400 */
[----:B-1----:R-:W-:Y:S02]  /*9e40*/  FSEL R94, R94, -INF , P4 ;  /* 0xff8000005e5e7808 */ /* 0x002fe40002000000 */
[----:B------:R-:W-:Y:S02]  /*9e50*/  FMNMX.FTZ R149, R91, R186, !PT ;  /* 0x000000ba5b957209 */ /* 0x000fe40007810000 */
[----:B------:R-:W-:Y:S02]  /*9e60*/  ISETP.GT.AND P4, PT, R89, 0xd0, PT ;  /* 0x000000d05900780c */ /* 0x000fe40003f84270 */
[----:B--2---:R-:W-:Y:S01]  /*9e70*/  FSEL R95, R95, -INF , P5 ;  /* 0xff8000005f5f7808 */ /* 0x004fe20002800000 */
[----:B------:R-:W-:Y:S01]  /*9e80*/  MUFU.TANH R102, R102 ;  /* 0x0000006600667308 */ /* 0x000fe20000002400 */
[----:B------:R-:W-:-:S02]  /*9e90*/  FMNMX.FTZ R186, R94, R149, !PT ;  /* 0x000000955eba7209 */ /* 0x000fc40007810000 */
[----:B------:R-:W-:Y:S02]  /*9ea0*/  ISETP.GT.AND P5, PT, R89, 0xd1, PT ;  /* 0x000000d15900780c */ /* 0x000fe40003fa4270 */
[----:B------:R-:W-:-:S03]  /*9eb0*/  FMNMX.FTZ R149, R95, R186, !PT ;  /* 0x000000ba5f957209 */ /* 0x000fc60007810000 */
[----:B------:R-:W1:Y:S01]  /*9ec0*/  MUFU.TANH R167, R167 ;  /* 0x000000a700a77308 */ /* 0x000e620000002400 */
[----:B0-----:R-:W-:Y:S02]  /*9ed0*/  FSEL R99, R99, -INF , P5 ;  /* 0xff80000063637808 */ /* 0x001fe40002800000 */
[----:B------:R-:W-:Y:S01]  /*9ee0*/  ISETP.GT.AND P5, PT, R89, 0xd9, PT ;  /* 0x000000d95900780c */ /* 0x000fe20003fa4270 */
[----:B------:R-:W-:-:S04]  /*9ef0*/  WARPGROUP.DEPBAR.LE gsb0, 0x0 ;  /* 0x00008000000079c5 */ /* 0x000fc80000010000 */
[----:B------:R0:W-:Y:S01]  /*9f00*/  MUFU.EX2 R90, R194 ;  /* 0x000000c2005a7308 */ /* 0x0001e20000000800 */
[----:B------:R-:W-:-:S06]  /*9f10*/  WARPGROUP.ARRIVE ;  /* 0x00000000000079c5 */ /* 0x000fcc0000000000 */
[----:B------:R-:W-:Y:S01]  /*9f20*/  QGMMA.64x128x32.F32.E4M3.E4M3 R24, R200, gdesc[UR4], R24, gsb0 ;  /* 0x01e00004c8187df3 */ /* 0x000fe20008000818 */
[----:B-1----:R-:W-:Y:S01]  /*9f30*/  FSEL R167, R167, -INF , P5 ;  /* 0xff800000a7a77808 */ /* 0x002fe20002800000 */
[--C-:B0-----:R-:W-:Y:S01]  /*9f40*/  FFMA.FTZ R194, R104, UR10, -R103.reuse ;  /* 0x0000000a68c27c23 */ /* 0x101fe20008010867 */
[----:B------:R-:W-:Y:S01]  /*9f50*/  FSEL R104, R98, -INF , P4 ;  /* 0xff80000062687808 */ /* 0x000fe20002000000 */
[----:B------:R-:W-:Y:S01]  /*9f60*/  MUFU.EX2 R114, R195 ;  /* 0x000000c300727308 */ /* 0x000fe20000000800 */
[----:B------:R-:W-:Y:S02]  /*9f70*/  ISETP.GT.AND P4, PT, R89, 0xd8, PT ;  /* 0x000000d85900780c */ /* 0x000fe40003f84270 */
[----:B------:R-:W-:Y:S01]  /*9f80*/  FMNMX.FTZ R186, R104, R149, !PT ;  /* 0x0000009568ba7209 */ /* 0x000fe20007810000 */
[----:B------:R-:W-:-:S01]  /*9f90*/  FFMA.FTZ R149, R189, UR10, -R103 ;  /* 0x0000000abd957c23 */ /* 0x000fc20008010867 */
[----:B------:R-:W-:Y:S02]  /*9fa0*/  FSEL R102, R102, -INF , P4 ;  /* 0xff80000066667808 */ /* 0x000fe40002000000 */
[----:B------:R-:W-:Y:S01]  /*9fb0*/  FMNMX.FTZ R89, R99, R186, !PT ;  /* 0x000000ba63597209 */ /* 0x000fe20007810000 */
[----:B------:R0:W-:Y:S03]  /*9fc0*/  MUFU.EX2 R98, R194 ;  /* 0x000000c200627308 */ /* 0x0001e60000000800 */
[----:B------:R-:W-:-:S04]  /*9fd0*/  FMNMX.FTZ R186, R102, R89, !PT ;  /* 0x0000005966ba7209 */ /* 0x000fc80007810000 */
[----:B------:R-:W-:Y:S01]  /*9fe0*/  FMNMX.FTZ R89, R167, R186, !PT ;  /* 0x000000baa7597209 */ /* 0x000fe20007810000 */
[----:B------:R-:W-:-:S01]  /*9ff0*/  FFMA.FTZ R186, R117, UR10, -R103 ;  /* 0x0000000a75ba7c23 */ /* 0x000fc20008010867 */
[--C-:B------:R-:W-:Y:S01]  /*a000*/  FFMA.FTZ R117, R159, UR10, -R103.reuse ;  /* 0x0000000a9f757c23 */ /* 0x100fe20008010867 */
[----:B------:R-:W-:-:S01]  /*a010*/  FFMA.FTZ R159, R100, UR10, -R103 ;  /* 0x0000000a649f7c23 */ /* 0x000fc20008010867 */
[--C-:B------:R-:W-:Y:S01]  /*a020*/  FFMA.FTZ R100, R101, UR10, -R103.reuse ;  /* 0x0000000a65647c23 */ /* 0x100fe20008010867 */
[----:B0-----:R-:W0:Y:S01]  /*a030*/  SHFL.BFLY PT, R194, R89, 0x2, 0x1f ;  /* 0x0c401f0059c27f89 */ /* 0x001e2200000e0000 */
[----:B------:R-:W-:-:S01]  /*a040*/  FFMA.FTZ R101, R110, UR10, -R103 ;  /* 0x0000000a6e657c23 */ /* 0x000fc20008010867 */
[----:B------:R-:W-:Y:S08]  /*a050*/  MUFU.EX2 R192, R192 ;  /* 0x000000c000c07308 */ /* 0x000ff00000000800 */
[----:B------:R-:W-:Y:S08]  /*a060*/  MUFU.EX2 R193, R193 ;  /* 0x000000c100c17308 */ /* 0x000ff00000000800 */
[----:B------:R-:W-:Y:S01]  /*a070*/  MUFU.EX2 R8, R8 ;  /* 0x0000000800087308 */ /* 0x000fe20000000800 */
[----:B0-----:R-:W-:-:S07]  /*a080*/  FMNMX.FTZ R194, R89, R194, !PT ;  /* 0x000000c259c27209 */ /* 0x001fce0007810000 */
[----:B------:R-:W-:Y:S01]  /*a090*/  MUFU.EX2 R11, R11 ;  /* 0x0000000b000b7308 */ /* 0x000fe20000000800 */
[----:B------:R-:W0:Y:S07]  /*a0a0*/  SHFL.BFLY PT, R89, R194, 0x1, 0x1f ;  /* 0x0c201f00c2597f89 */ /* 0x000e2e00000e0000 */
[----:B------:R-:W-:Y:S08]  /*a0b0*/  MUFU.EX2 R12, R12 ;  /* 0x0000000c000c7308 */ /* 0x000ff00000000800 */
[----:B------:R-:W-:Y:S08]  /*a0c0*/  MUFU.EX2 R15, R15 ;  /* 0x0000000f000f7308 */ /* 0x000ff00000000800 */
[----:B------:R-:W-:Y:S01]  /*a0d0*/  MUFU.EX2 R20, R20 ;  /* 0x0000001400147308 */ /* 0x000fe20000000800 */
[----:B0-----:R-:W-:Y:S01]  /*a0e0*/  FMNMX.FTZ R89, R194, R89, !PT ;  /* 0x00000059c2597209 */ /* 0x001fe20007810000 */
[----:B------:R-:W-:-:S03]  /*a0f0*/  IMAD.U32 R194, RZ, RZ, UR10 ;  /* 0x0000000affc27e24 */ /* 0x000fc6000f8e00ff */
[C---:B------:R-:W-:Y:S01]  /*a100*/  FSETP.NEU.FTZ.AND P4, PT, R89.reuse, -INF , PT ;  /* 0xff8000005900780b */ /* 0x040fe20003f9d000 */
[----:B------:R-:W-:-:S02]  /*a110*/  FFMA.FTZ R189, R89, R194, -8 ;  /* 0xc100000059bd7423 */ /* 0x000fc400000100c2 */
[----:B------:R-:W-:Y:S01]  /*a120*/  MUFU.EX2 R185, R185 ;  /* 0x000000b900b97308 */ /* 0x000fe20000000800 */
[----:B------:R-:W-:Y:S02]  /*a130*/  FSEL R195, R89, RZ, P4 ;  /* 0x000000ff59c37208 */ /* 0x000fe40002000000 */
[----:B------:R-:W-:-:S03]  /*a140*/  FSEL R103, R189, RZ, P4 ;  /* 0x000000ffbd677208 */ /* 0x000fc60002000000 */
[----:B------:R-:W-:Y:S02]  /*a150*/  FADD.FTZ R6, -R195, R6 ;  /* 0x00000006c3067221 */ /* 0x000fe40000010100 */
[----:B------:R-:W-:Y:S01]  /*a160*/  MUFU.EX2 R168, R168 ;  /* 0x000000a800a87308 */ /* 0x000fe20000000800 */
[----:B------:R-:W-:-:S01]  /*a170*/  FFMA.FTZ R189, R191, UR10, -R103 ;  /* 0x0000000abfbd7c23 */ /* 0x000fc20008010867 */
[--C-:B------:R-:W-:Y:S01]  /*a180*/  FFMA.FTZ R191, R162, UR10, -R103.reuse ;  /* 0x0000000aa2bf7c23 */ /* 0x100fe20008010867 */
[----:B------:R-:W-:-:S01]  /*a190*/  FFMA.FTZ R162, R163, UR10, -R103 ;  /* 0x0000000aa3a27c23 */ /* 0x000fc20008010867 */
[--C-:B------:R-:W-:Y:S01]  /*a1a0*/  FFMA.FTZ R163, R166, UR10, -R103.reuse ;  /* 0x0000000aa6a37c23 */ /* 0x100fe20008010867 */
[----:B------:R-:W-:Y:S01]  /*a1b0*/  FSEL R166, R88, RZ, P3 ;  /* 0x000000ff58a67208 */ /* 0x000fe20001800000 */
[--C-:B------:R-:W-:Y:S01]  /*a1c0*/  FFMA.FTZ R9, R9, UR10, -R103.reuse ;  /* 0x0000000a09097c23 */ /* 0x100fe20008010867 */
[----:B------:R-:W-:Y:S01]  /*a1d0*/  FMUL.FTZ R6, R6, UR10 ;  /* 0x0000000a06067c20 */ /* 0x000fe20008410000 */
[--C-:B------:R-:W-:Y:S01]  /*a1e0*/  FFMA.FTZ R10, R10, UR10, -R103.reuse ;  /* 0x0000000a0a0a7c23 */ /* 0x100fe20008010867 */
[----:B------:R-:W-:-:S01]  /*a1f0*/  FFMA.FTZ R13, R13, UR10, -R103 ;  /* 0x0000000a0d0d7c23 */ /* 0x000fc20008010867 */
[----:B------:R-:W-:Y:S01]  /*a200*/  FADD.FTZ R166, -R166, R5 ;  /* 0x00000005a6a67221 */ /* 0x000fe20000010100 */
[----:B------:R-:W-:-:S01]  /*a210*/  FFMA.FTZ R14, R14, UR10, -R103 ;  /* 0x0000000a0e0e7c23 */ /* 0x000fc20008010867 */
[----:B------:R-:W-:Y:S01]  /*a220*/  MUFU.EX2 R9, R9 ;  /* 0x0000000900097308 */ /* 0x000fe20000000800 */
[----:B------:R-:W-:-:S01]  /*a230*/  FFMA.FTZ R21, R21, UR10, -R103 ;  /* 0x0000000a15157c23 */ /* 0x000fc20008010867 */
[----:B------:R-:W-:Y:S01]  /*a240*/  FMUL.FTZ R166, R166, UR10 ;  /* 0x0000000aa6a67c20 */ /* 0x000fe20008410000 */
        /* <DEDUP_REMOVED lines=49> */
[----:B------:R-:W-:-:S04]  /*a560*/  WARPGROUP.DEPBAR.LE gsb0, 0x0 ;  /* 0x00008000000079c5 */ /* 0x000fc80000010000 */
[----:B------:R-:W0:Y:S01]  /*a570*/  MUFU.EX2 R110, R110 ;  /* 0x0000006e006e7308 */ /* 0x000e220000000800 */
[----:B-1----:R-:W-:-:S07]  /*a580*/  FADD.FTZ R2, R14, R3 ;  /* 0x000000030e027221 */ /* 0x002fce0000010000 */
[----:B------:R-:W1:Y:S01]  /*a590*/  MUFU.EX2 R184, R184 ;  /* 0x000000b800b87308 */ /* 0x000e620000000800 */
[----:B--2---:R-:W-:-:S01]  /*a5a0*/  FADD.FTZ R3, R21, R2 ;  /* 0x0000000215037221 */ /* 0x004fc20000010000 */
[----:B------:R-:W-:-:S06]  /*a5b0*/  FADD.FTZ R2, R20, R151 ;  /* 0x0000009714027221 */ /* 0x000fcc0000010000 */
[----:B------:R-:W2:Y:S01]  /*a5c0*/  MUFU.EX2 R187, R187 ;  /* 0x000000bb00bb7308 */ /* 0x000ea20000000800 */
[----:B0-----:R-:W-:-:S07]  /*a5d0*/  FADD.FTZ R3, R110, R3 ;  /* 0x000000036e037221 */ /* 0x001fce0000010000 */
[----:B------:R-:W0:Y:S01]  /*a5e0*/  MUFU.EX2 R170, R170 ;  /* 0x000000aa00aa7308 */ /* 0x000e220000000800 */
[----:B-1----:R-:W-:-:S01]  /*a5f0*/  FADD.FTZ R166, R184, R3 ;  /* 0x00000003b8a67221 */ /* 0x002fc20000010000 */
[----:B------:R-:W-:-:S04]  /*a600*/  FADD.FTZ R3, R185, R2 ;  /* 0x00000002b9037221 */ /* 0x000fc80000010000 */
[----:B------:R-:W-:Y:S02]  /*a610*/  FADD.FTZ R2, R168, R3 ;  /* 0x00000003a8027221 */ /* 0x000fe40000010000 */
        /* <DEDUP_REMOVED lines=79> */
[----:B0-----:R-:W-:-:S01]  /*ab10*/  FADD.FTZ R188, R142, R111 ;  /* 0x0000006f8ebc7221 */ /* 0x001fc20000010000 */
[--C-:B------:R-:W-:Y:S01]  /*ab20*/  FFMA.FTZ R111, R128, UR10, -R103.reuse ;  /* 0x0000000a806f7c23 */ /* 0x100fe20008010867 */
[----:B------:R-:W-:-:S05]  /*ab30*/  FFMA.FTZ R128, R115, UR10, -R103 ;  /* 0x0000000a73807c23 */ /* 0x000fca0008010867 */
        /* <DEDUP_REMOVED lines=25> */
[----:B--2---:R-:W-:-:S04]  /*acd0*/  FADD.FTZ R2, R124, R3 ;  /* 0x000000037c027221 */ /* 0x004fc80000010000 */
[----:B------:R-:W-:-:S03]  /*ace0*/  FADD.FTZ R3, R107, R2 ;  /* 0x000000026b037221 */ /* 0x000fc60000010000 */
[----:B------:R-:W2:Y:S01]  /*acf0*/  MUFU.EX2 R130, R130 ;  /* 0x0000008200827308 */ /* 0x000ea20000000800 */
[----:B0-----:R-:W-:-:S01]  /*ad00*/  FADD.FTZ R188, R126, R151 ;  /* 0x000000977ebc7221 */ /* 0x001fc20000010000 */
[----:B------:R-:W-:-:S06]  /*ad10*/  FADD.FTZ R2, R114, R3 ;  /* 0x0000000372027221 */ /* 0x000fcc0000010000 */
        /* <DEDUP_REMOVED lines=8> */
[----:B-1----:R-:W-:-:S01]  /*ada0*/  FADD.FTZ R151, R131, R132 ;  /* 0x0000008483977221 */ /* 0x002fc20000010000 */
[--C-:B------:R-:W-:Y:S01]  /*adb0*/  FFMA.FTZ R132, R91, UR10, -R103.reuse ;  /* 0x0000000a5b847c23 */ /* 0x100fe20008010867 */
[----:B------:R-:W-:-:S05]  /*adc0*/  FFMA.FTZ R91, R94, UR10, -R103 ;  /* 0x0000000a5e5b7c23 */ /* 0x000fca0008010867 */
        /* <DEDUP_REMOVED lines=27> */
[----:B------:R-:W-:-:S05]  /*af80*/  IADD3 R2, -R235, 0xb, RZ ;  /* 0x0000000beb027810 */ /* 0x000fca0007ffe1ff */
[----:B------:R1:W-:Y:S06]  /*af90*/  BAR.ARV R2, 0x100 ;  /* 0x000400020000751d */ /* 0x0003ec0000002000 */
[----:B------:R-:W3:Y:S01]  /*afa0*/  MUFU.EX2 R149, R149 ;  /* 0x0000009500957308 */ /* 0x000ee20000000800 */
[----:B--2---:R-:W-:-:S01]  /*afb0*/  FADD.FTZ R188, R113, R104 ;  /* 0x0000006871bc7221 */ /* 0x004fc20000010000 */
[----:B------:R-:W-:Y:S01]  /*afc0*/  FFMA.FTZ R104, R99, UR10, -R103 ;  /* 0x0000000a63687c23 */ /* 0x000fe20008010867 */
[----:B-1----:R-:W-:Y:S02]  /*afd0*/  @!P1 VIADD R2, R196, 0x2e840 ;  /* 0x0002e840c4029836 */ /* 0x002fe40000000000 */
[----:B0-----:R-:W-:-:S03]  /*afe0*/  FADD.FTZ R194, R128, R3 ;  /* 0x0000000380c27221 */ /* 0x001fc60000010000 */
[----:B------:R-:W0:Y:S01]  /*aff0*/  MUFU.EX2 R115, R115 ;  /* 0x0000007300737308 */ /* 0x000e220000000800 */
[----:B------:R-:W-:-:S04]  /*b000*/  @!P1 PRMT R2, RZ, 0x654, R2 ;  /* 0x00000654ff029816 */ /* 0x000fc80000000002 */
[----:B------:R1:W-:Y:S03]  /*b010*/  @!P1 SYNCS.ARRIVE.TRANS64.RED.A1T0 RZ, [R2+URZ], RZ ;  /* 0x000000ff02ff99a7 */ /* 0x0003e6000810043f */
[----:B------:R-:W2:Y:S01]  /*b020*/  MUFU.EX2 R186, R186 ;  /* 0x000000ba00ba7308 */ /* 0x000ea20000000800 */
[----:B---3--:R-:W-:-:S07]  /*b030*/  FADD.FTZ R3, R149, R188 ;  /* 0x000000bc95037221 */ /* 0x008fce0000010000 */
[----:B------:R-:W3:Y:S01]  /*b040*/  MUFU.EX2 R118, R118 ;  /* 0x0000007600767308 */ /* 0x000ee20000000800 */
[----:B0-----:R-:W-:-:S07]  /*b050*/  FADD.FTZ R99, R115, R194 ;  /* 0x000000c273637221 */ /* 0x001fce0000010000 */
[----:B------:R-:W0:Y:S01]  /*b060*/  MUFU.EX2 R7, R7 ;  /* 0x0000000700077308 */ /* 0x000e220000000800 */
[----:B--2---:R-:W-:-:S07]  /*b070*/  FADD.FTZ R188, R186, R3 ;  /* 0x00000003babc7221 */ /* 0x004fce0000010000 */
[----:B------:R-:W2:Y:S01]  /*b080*/  MUFU.EX2 R119, R119 ;  /* 0x0000007700777308 */ /* 0x000ea20000000800 */
[----:B---3--:R-:W-:-:S01]  /*b090*/  FADD.FTZ R194, R118, R99 ;  /* 0x0000006376c27221 */ /* 0x008fc20000010000 */
[--C-:B------:R-:W-:Y:S01]  /*b0a0*/  FFMA.FTZ R99, R102, UR10, -R103.reuse ;  /* 0x0000000a66637c23 */ /* 0x100fe20008010867 */
[----:B------:R-:W-:-:S05]  /*b0b0*/  FFMA.FTZ R103, R167, UR10, -R103 ;  /* 0x0000000aa7677c23 */ /* 0x000fca0008010867 */
        /* <DEDUP_REMOVED lines=32> */
.L_x_1838:
[----:B------:R-:W-:Y:S01]  /*b2c0*/  UISETP.GT.AND UP1, UPT, UR51, UR50, UPT ;  /* 0x000000323300728c */ /* 0x000fe2000bf24270 */
[----:B------:R-:W-:Y:S01]  /*b2d0*/  F2FP.SATFINITE.E4M3.F32.PACK_AB_MERGE_C R5, R142, R5, RZ ;  /* 0x000000058e05723e */ /* 0x000fe200048070ff */
[----:B------:R-:W-:Y:S01]  /*b2e0*/  ULEA UR6, UR54, UR41, 0x3 ;  /* 0x0000002936067291 */ /* 0x000fe2000f8e183f */
[----:B------:R-:W-:Y:S01]  /*b2f0*/  F2FP.SATFINITE.E4M3.F32.PACK_AB_MERGE_C R8, R11, R8, RZ ;  /* 0x000000080b08723e */ /* 0x000fe200048070ff */
[----:B------:R-:W-:Y:S01]  /*b300*/  UIADD3 UR7, UR51, -0x1, URZ ;  /* 0xffffffff33077890 */ /* 0x000fe2000fffe03f */
[----:B------:R-:W-:Y:S01]  /*b310*/  F2FP.SATFINITE.E4M3.F32.PACK_AB_MERGE_C R13, R14, R13, RZ ;  /* 0x0000000d0e0d723e */ /* 0x000fe200048070ff */
[----:B------:R-:W-:Y:S01]  /*b320*/  UIADD3 UR6, UR6, 0x2e860, URZ ;  /* 0x0002e86006067890 */ /* 0x000fe2000fffe03f */
[----:B------:R-:W-:Y:S01]  /*b330*/  PLOP3.LUT P3, PT, PT, PT, UP1, 0x80, 0x0 ;  /* 0x000000000000781c */ /* 0x000fe20003f6f018 */
        /* <DEDUP_REMOVED lines=121> */
[----:B------:R-:W-:Y:S01]  /*bad0*/  FMUL.FTZ R85, R85, R195 ;  /* 0x000000c355557220 */ /* 0x000fe20000410000 */
[----:B------:R-:W-:-:S02]  /*bae0*/  IMAD.MOV.U32 R6, RZ, RZ, R89 ;  /* 0x000000ffff067224 */ /* 0x000fc400078e0059 */
[----:B------:R-:W-:Y:S01]  /*baf0*/  IMAD.MOV.U32 R5, RZ, RZ, R88 ;  /* 0x000000ffff057224 */ /* 0x000fe200078e0058 */
[----:B------:R-:W-:Y:S06]  /*bb00*/  @P3 BRA `(.L_x_1839) ;  /* 0xffffffac001c3947 */ /* 0x000fec000383ffff */
[----:B------:R-:W-:Y:S01]  /*bb10*/  UMOV UR47, UR53 ;  /* 0x00000035002f7c82 */ /* 0x000fe20008000000 */
[----:B------:R-:W-:-:S05]  /*bb20*/  UMOV UR51, UR7 ;  /* 0x0000000700337c82 */ /* 0x000fca0008000000 */
.L_x_1829:
[----:B------:R-:W-:-:S13]  /*bb30*/  ISETP.LE.AND P2, PT, RZ, UR51, PT ;  /* 0x00000033ff007c0c */ /* 0x000fda000bf43270 */
[----:B------:R-:W-:Y:S05]  /*bb40*/  @!P2 BRA `(.L_x_1840) ;  /* 0x00000044000ca947 */ /* 0x000fea0003800000 */
[----:B------:R-:W-:Y:S01]  /*bb50*/  IMAD.MOV.U32 R6, RZ, RZ, R89 ;  /* 0x000000ffff067224 */ /* 0x000fe200078e0059 */
[----:B------:R-:W-:Y:S01]  /*bb60*/  UMOV UR52, UR43 ;  /* 0x0000002b00347c82 */ /* 0x000fe20008000000 */
[----:B------:R-:W-:Y:S01]  /*bb70*/  IMAD.MOV.U32 R5, RZ, RZ, R88 ;  /* 0x000000ffff057224 */ /* 0x000fe200078e0058 */
[----:B------:R-:W-:Y:S01]  /*bb80*/  UMOV UR50, UR47 ;  /* 0x0000002f00327c82 */ /* 0x000fe20008000000 */
[----:B------:R-:W-:-:S05]  /*bb90*/  ULDC UR46, c[0x0][0x988] ;  /* 0x00026200002e7ab9 */ /* 0x000fca0000000800 */
.L_x_1850:
        /* <DEDUP_REMOVED lines=9> */
.L_x_1842:
[----:B------:R-:W-:Y:S01]  /*bc30*/  ULEA UR6, UR47, UR41, 0x3 ;  /* 0x000000292f067291 */ /* 0x000fe2000f8e183f */
[----:B------:R-:W-:-:S05]  /*bc40*/  IMAD.U32 R7, RZ, RZ, UR43 ;  /* 0x0000002bff077e24 */ /* 0x000fca000f8e00ff */
[----:B------:R-:W-:-:S04]  /*bc50*/  SHF.L.U32 R7, R7, 0x1f, RZ ;  /* 0x0000001f07077819 */ /* 0x000fc800000006ff */
[----:B------:R0:W1:Y:S01]  /*bc60*/  SYNCS.PHASECHK.TRANS64.TRYWAIT P2, [UR6+0x2e830], R7 ;  /* 0x02e83007ff0075a7 */ /* 0x0000620008040146 */
[----:B------:R-:W-:Y:S05]  /*bc70*/  @!P0 BRA `(.L_x_1843) ;  /* 0x0000000000048947 */ /* 0x000fea0003800000 */
[----:B------:R-:W-:Y:S01]  /*bc80*/  BPT.TRAP 0x1 ;  /* 0x000000040000795c */ /* 0x000fe20000300000 */
.L_x_1843:
[----:B-1----:R-:W-:Y:S05]  /*bc90*/  @P2 BRA `(.L_x_1841) ;  /* 0x0000000000082947 */ /* 0x002fea0003800000 */
[----:B------:R-:W1:Y:S02]  /*bca0*/  SYNCS.PHASECHK.TRANS64.TRYWAIT P2, [UR6+0x2e830], R7 ;  /* 0x02e83007ff0075a7 */ /* 0x000e640008040146 */
[----:B-1----:R-:W-:Y:S05]  /*bcb0*/  @!P2 BRA `(.L_x_1844) ;  /* 0x000000b4000ca947 */ /* 0x002fea0003800000 */
.L_x_1841:
[----:B-1----:R-:W1:Y:S01]  /*bcc0*/  S2R R8, SR_TID.X ;  /* 0x0000000000087919 */ /* 0x002e620000002100 */
[----:B------:R-:W-:Y:S01]  /*bcd0*/  R2UR UR53, R4 ;  /* 0x00000000043572ca */ /* 0x000fe200000e0000 */
[----:B------:R-:W-:Y:S01]  /*bce0*/  UMOV UR19, 0x40000040 ;  /* 0x4000004000137882 */ /* 0x000fe20000000000 */
[----:B------:R-:W-:Y:S01]  /*bcf0*/  UMOV UR20, UR16 ;  /* 0x0000001000147c82 */ /* 0x000fe20008000000 */
[----:B------:R-:W-:Y:S01]  /*bd00*/  UMOV UR21, UR17 ;  /* 0x0000001100157c82 */ /* 0x000fe20008000000 */
        /* <DEDUP_REMOVED lines=9> */
[----:B------:R-:W-:Y:S01]  /*bda0*/  UIMAD UR53, UR47, 0x700, UR53 ;  /* 0x000007002f3578a4 */ /* 0x000fe2000f8e0235 */
[----:B------:R-:W-:Y:S01]  /*bdb0*/  UMOV UR35, 0x40000040 ;  /* 0x4000004000237882 */ /* 0x000fe20000000000 */
[----:B------:R-:W-:-:S02]  /*bdc0*/  UMOV UR7, 0x40000040 ;  /* 0x4000004000077882 */ /* 0x000fc40000000000 */
[----:B------:R-:W-:Y:S02]  /*bdd0*/  UIADD3 UR22, UR53, 0x100, URZ ;  /* 0x0000010035167890 */ /* 0x000fe4000fffe03f */
[----:B------:R-:W-:Y:S02]  /*bde0*/  UIADD3 UR26, UR53, 0x200, URZ ;  /* 0x00000200351a7890 */ /* 0x000fe4000fffe03f */
[----:B------:R-:W-:Y:S01]  /*bdf0*/  UMOV UR18, UR53 ;  /* 0x0000003500127c82 */ /* 0x000fe20008000000 */
[----:B------:R-:W-:Y:S02]  /*be00*/  UIADD3 UR30, UR53, 0x300, URZ ;  /* 0x00000300351e7890 */ /* 0x000fe4000fffe03f */
[----:B------:R-:W-:Y:S02]  /*be10*/  UIADD3 UR34, UR53, 0x400, URZ ;  /* 0x0000040035227890 */ /* 0x000fe4000fffe03f */
[----:B------:R-:W-:Y:S02]  /*be20*/  UIADD3 UR6, UR53, 0x600, URZ ;  /* 0x0000060035067890 */ /* 0x000fe4000fffe03f */
[----:B------:R-:W-:Y:S01]  /*be30*/  UIADD3 UR10, UR53, 0x602, URZ ;  /* 0x00000602350a7890 */ /* 0x000fe2000fffe03f */
[----:B------:R-:W-:Y:S01]  /*be40*/  UMOV UR11, 0x40000040 ;  /* 0x40000040000b7882 */ /* 0x000fe20000000000 */
[----:B-1----:R-:W-:Y:S01]  /*be50*/  SHF.R.U32.HI R8, RZ, 0x7, R8 ;  /* 0x00000007ff087819 */ /* 0x002fe20000011608 */
[----:B------:R-:W-:Y:S01]  /*be60*/  UIADD3 UR14, UR53, 0x6, URZ ;  /* 0x00000006350e7890 */ /* 0x000fe2000fffe03f */
[----:B------:R-:W-:-:S03]  /*be70*/  UMOV UR15, 0x40000040 ;  /* 0x40000040000f7882 */ /* 0x000fc60000000000 */
[----:B0-----:R-:W-:-:S05]  /*be80*/  VIADD R7, R8, 0x8 ;  /* 0x0000000808077836 */ /* 0x001fca0000000000 */
        /* <DEDUP_REMOVED lines=156> */
.L_x_1846:
[----:B------:R-:W-:Y:S01]  /*c850*/  ULEA UR6, UR50, UR41, 0x3 ;  /* 0x0000002932067291 */ /* 0x000fe2000f8e183f */
[----:B------:R-:W-:-:S05]  /*c860*/  IMAD.U32 R7, RZ, RZ, UR52 ;  /* 0x00000034ff077e24 */ /* 0x000fca000f8e00ff */
[----:B------:R-:W-:-:S04]  /*c870*/  SHF.L.U32 R7, R7, 0x1f, RZ ;  /* 0x0000001f07077819 */ /* 0x000fc800000006ff */
[----:B------:R0:W1:Y:S01]  /*c880*/  SYNCS.PHASECHK.TRANS64.TRYWAIT P2, [UR6+0x2e850], R7 ;  /* 0x02e85007ff0075a7 */ /* 0x0000620008040146 */
[----:B------:R-:W-:Y:S05]  /*c890*/  @!P0 BRA `(.L_x_1847) ;  /* 0x0000000000048947 */ /* 0x000fea0003800000 */
[----:B------:R-:W-:Y:S01]  /*c8a0*/  BPT.TRAP 0x1 ;  /* 0x000000040000795c */ /* 0x000fe20000300000 */
.L_x_1847:
[----:B-1----:R-:W-:Y:S05]  /*c8b0*/  @P2 BRA `(.L_x_1845) ;  /* 0x0000000000082947 */ /* 0x002fea0003800000 */
[----:B------:R-:W1:Y:S02]  /*c8c0*/  SYNCS.PHASECHK.TRANS64.TRYWAIT P2, [UR6+0x2e850], R7 ;  /* 0x02e85007ff0075a7 */ /* 0x000e640008040146 */
[----:B-1----:R-:W-:Y:S05]  /*c8d0*/  @!P2 BRA `(.L_x_1848) ;  /* 0x000000a8001ca947 */ /* 0x002fea0003800000 */
.L_x_1845:
        /* <DEDUP_REMOVED lines=159> */
[----:B------:R-:W-:-:S04]  /*d2d0*/  IMAD.U32 R195, RZ, RZ, UR47 ;  /* 0x0000002fffc37e24 */ /* 0x000fc8000f8e00ff */
[----:B------:R-:W3:Y:S01]  /*d2e0*/  MUFU.TANH R171, R171 ;  /* 0x000000ab00ab7308 */ /* 0x000ee20000002400 */
[----:B--2---:R-:W-:Y:S02]  /*d2f0*/  FMNMX.FTZ R192, R170, R191, !PT ;  /* 0x000000bfaac07209 */ /* 0x004fe40007810000 */
[----:B------:R-:W-:Y:S01]  /*d300*/  @!P1 LEA R195, R195, UR41, 0x3 ;  /* 0x00000029c3c39c11 */ /* 0x000fe2000f8e18ff */
[----:B------:R-:W-:Y:S02]  /*d310*/  WARPGROUP.DEPBAR.LE gsb0, 0x0 ;  /* 0x00008000000079c5 */ /* 0x000fe40000010000 */
[----:B------:R-:W-:Y:S02]  /*d320*/  WARPGROUP.ARRIVE ;  /* 0x00000000000079c5 */ /* 0x000fe40000000000 */
[----:B------:R-:W2:Y:S01]  /*d330*/  MUFU.TANH R172, R172 ;  /* 0x000000ac00ac7308 */ /* 0x000ea20000002400 */
[----:B0-----:R-:W-:-:S03]  /*d340*/  FMNMX.FTZ R189, R169, R190, !PT ;  /* 0x000000bea9bd7209 */ /* 0x001fc60007810000 */
[----:B------:R-:W-:Y:S01]  /*d350*/  QGMMA.64x128x32.F32.E4M3.E4M3 R24, R220, gdesc[UR4], R24, gsb0 ;  /* 0x01e00004dc187df3 */ /* 0x000fe20008000818 */
[----:B------:R-:W-:Y:S01]  /*d360*/  UIADD3 UR6, UR11, 0x200, URZ ;  /* 0x000002000b067890 */ /* 0x000fe2000fffe03f */
[----:B------:R-:W-:Y:S02]  /*d370*/  UMOV UR7, 0xc0000010 ;  /* 0xc000001000077882 */ /* 0x000fe40000000000 */
[----:B------:R-:W0:Y:S01]  /*d380*/  MUFU.TANH R174, R174 ;  /* 0x000000ae00ae7308 */ /* 0x000e220000002400 */
[----:B---3--:R-:W-:-:S07]  /*d390*/  FMNMX.FTZ R191, R171, R192, !PT ;  /* 0x000000c0abbf7209 */ /* 0x008fce0007810000 */
        /* <DEDUP_REMOVED lines=202> */
[----:B--2---:R-:W-:-:S05]  /*e040*/  FMNMX.FTZ R89, R101, R88, !PT ;  /* 0x0000005865597209 */ /* 0x004fca0007810000 */
[----:B------:R-:W2:Y:S01]  /*e050*/  SHFL.BFLY PT, R88, R89, 0x2, 0x1f ;  /* 0x0c401f0059587f89 */ /* 0x000ea200000e0000 */
[----:B-1----:R-:W-:-:S04]  /*e060*/  FMNMX.FTZ R192, R102, R191, !PT ;  /* 0x000000bf66c07209 */ /* 0x002fc80007810000 */
[----:B0-----:R-:W-:-:S05]  /*e070*/  FMNMX.FTZ R192, R103, R192, !PT ;  /* 0x000000c067c07209 */ /* 0x001fca0007810000 */
[----:B------:R-:W0:Y:S01]  /*e080*/  SHFL.BFLY PT, R193, R192, 0x2, 0x1f ;  /* 0x0c401f00c0c17f89 */ /* 0x000e2200000e0000 */
[----:B------:R-:W-:Y:S02]  /*e090*/  WARPGROUP.DEPBAR.LE gsb0, 0x0 ;  /* 0x00008000000079c5 */ /* 0x000fe40000010000 */
[----:B------:R-:W-:Y:S01]  /*e0a0*/  WARPGROUP.ARRIVE ;  /* 0x00000000000079c5 */ /* 0x000fe20000000000 */
[----:B--2---:R-:W-:-:S05]  /*e0b0*/  FMNMX.FTZ R191, R89, R88, !PT ;  /* 0x0000005859bf7209 */ /* 0x004fca0007810000 */
[----:B------:R-:W-:Y:S01]  /*e0c0*/  QGMMA.64x128x32.F32.E4M3.E4M3 R24, R200, gdesc[UR4], R24, gsb0 ;  /* 0x01e00004c8187df3 */ /* 0x000fe20008000818 */
[----:B------:R-:W1:Y:S01]  /*e0d0*/  SHFL.BFLY PT, R88, R191, 0x1, 0x1f ;  /* 0x0c201f00bf587f89 */ /* 0x000e6200000e0000 */
[----:B0-----:R-:W-:-:S05]  /*e0e0*/  FMNMX.FTZ R193, R192, R193, !PT ;  /* 0x000000c1c0c17209 */ /* 0x001fca0007810000 */
[----:B------:R-:W0:Y:S01]  /*e0f0*/  SHFL.BFLY PT, R194, R193, 0x1, 0x1f ;  /* 0x0c201f00c1c27f89 */ /* 0x000e2200000e0000 */
[----:B-1----:R-:W-:Y:S01]  /*e100*/  FMNMX.FTZ R88, R191, R88, !PT ;  /* 0x00000058bf587209 */ /* 0x002fe20007810000 */
[----:B------:R-:W-:-:S04]  /*e110*/  IMAD.U32 R191, RZ, RZ, UR10 ;  /* 0x0000000affbf7e24 */ /* 0x000fc8000f8e00ff */
[C---:B------:R-:W-:Y:S01]  /*e120*/  FADD.FTZ R5, -R88.reuse, R5 ;  /* 0x0000000558057221 */ /* 0x040fe20000010100 */
[----:B------:R-:W-:-:S03]  /*e130*/  FFMA.FTZ R191, R88, R191, -8 ;  /* 0xc100000058bf7423 */ /* 0x000fc600000100bf */
[----:B------:R-:W-:Y:S01]  /*e140*/  FMUL.FTZ R192, R5, UR10 ;  /* 0x0000000a05c07c20 */ /* 0x000fe20008410000 */
        /* <DEDUP_REMOVED lines=81> */
[----:B------:R-:W-:Y:S01]  /*e660*/  FFMA.FTZ R101, R101, UR10, -R191 ;  /* 0x0000000a65657c23 */ /* 0x000fe200080108bf */
[----:B0-----:R-:W-:-:S01]  /*e670*/  FADD.FTZ R191, R7, R188 ;  /* 0x000000bc07bf7221 */ /* 0x001fc20000010000 */
        /* <DEDUP_REMOVED lines=63> */
[----:B------:R-:W-:Y:S01]  /*ea70*/  IADD3 R194, -R235, 0xb, RZ ;  /* 0x0000000bebc27810 */ /* 0x000fe20007ffe1ff */
[----:B------:R-:W-:Y:S01]  /*ea80*/  FFMA.FTZ R103, R103, UR10, -R189 ;  /* 0x0000000a67677c23 */ /* 0x000fe200080108bd */
[----:B------:R-:W-:-:S02]  /*ea90*/  WARPGROUP.DEPBAR.LE gsb0, 0x0 ;  /* 0x00008000000079c5 */ /* 0x000fc40000010000 */
        /* <DEDUP_REMOVED lines=168> */
[----:B------:R-:W-:-:S05]  /*f520*/  @!P1 VIADD R2, R195, 0x2e840 ;  /* 0x0002e840c3029836 */ /* 0x000fca0000000000 */
[----:B------:R-:W-:Y:S01]  /*f530*/  @!P1 PRMT R2, RZ, 0x654, R2 ;  /* 0x00000654ff029816 */ /* 0x000fe20000000002 */
[----:B------:R-:W2:Y:S01]  /*f540*/  MUFU.EX2 R91, R91 ;  /* 0x0000005b005b7308 */ /* 0x000ea20000000800 */
[----:B0-----:R-:W-:-:S01]  /*f550*/  FADD.FTZ R188, R90, R3 ;  /* 0x000000035abc7221 */ /* 0x001fc20000010000 */
[----:B------:R0:W-:Y:S06]  /*f560*/  BAR.ARV R194, 0x100 ;  /* 0x000400c20000751d */ /* 0x0001ec0000002000 */
[----:B------:R-:W3:Y:S01]  /*f570*/  MUFU.EX2 R92, R92 ;  /* 0x0000005c005c7308 */ /* 0x000ee20000000800 */
[----:B-1----:R-:W-:-:S01]  /*f580*/  FADD.FTZ R191, R190, R191 ;  /* 0x000000bfbebf7221 */ /* 0x002fc20000010000 */
[----:B------:R1:W-:Y:S06]  /*f590*/  @!P1 SYNCS.ARRIVE.TRANS64.RED.A1T0 RZ, [R2+URZ], RZ ;  /* 0x000000ff02ff99a7 */ /* 0x0003ec000810043f */
[----:B------:R-:W0:Y:S01]  /*f5a0*/  MUFU.EX2 R94, R94 ;  /* 0x0000005e005e7308 */ /* 0x000e220000000800 */
[----:B--2---:R-:W-:-:S07]  /*f5b0*/  FADD.FTZ R3, R91, R188 ;  /* 0x000000bc5b037221 */ /* 0x004fce0000010000 */
[----:B------:R-:W2:Y:S01]  /*f5c0*/  MUFU.EX2 R93, R93 ;  /* 0x0000005d005d7308 */ /* 0x000ea20000000800 */
[----:B---3--:R-:W-:-:S07]  /*f5d0*/  FADD.FTZ R188, R92, R191 ;  /* 0x000000bf5cbc7221 */ /* 0x008fce0000010000 */
[----:B------:R-:W3:Y:S01]  /*f5e0*/  MUFU.EX2 R95, R95 ;  /* 0x0000005f005f7308 */ /* 0x000ee20000000800 */
[----:B0-----:R-:W-:-:S07]  /*f5f0*/  FADD.FTZ R194, R94, R3 ;  /* 0x000000035ec27221 */ /* 0x001fce0000010000 */
[----:B------:R-:W1:Y:S01]  /*f600*/  MUFU.EX2 R96, R96 ;  /* 0x0000006000607308 */ /* 0x000e620000000800 */
[----:B--2---:R-:W-:-:S07]  /*f610*/  FADD.FTZ R3, R93, R188 ;  /* 0x000000bc5d037221 */ /* 0x004fce0000010000 */
        /* <DEDUP_REMOVED lines=18> */
.L_x_1849:
        /* <DEDUP_REMOVED lines=132> */
.L_x_1840:
[----:B------:R-:W-:Y:S06]  /*ff80*/  BAR.ARV 0x8, 0x180 ;  /* 0x0206000000007b1d */ /* 0x000fec0000002000 */
[----:B------:R-:W-:Y:S05]  /*ff90*/  @!P0 BRA `(.L_x_1851) ;  /* 0x0000000000048947 */ /* 0x000fea0003800000 */
[----:B------:R-:W-:Y:S01]  /*ffa0*/  BPT.TRAP 0x1 ;  /* 0x000000040000795c */ /* 0x000fe20000300000 */
.L_x_1851:
[----:B------:R-:W-:Y:S01]  /*ffb0*/  ULEA UR4, UR47, UR41, 0x3 ;  /* 0x000000292f047291 */ /* 0x000fe2000f8e183f */
[----:B------:R-:W-:-:S05]  /*ffc0*/  IMAD.U32 R0, RZ, RZ, UR43 ;  /* 0x0000002bff007e24 */ /* 0x000fca000f8e00ff */
[----:B------:R-:W-:-:S04]  /*ffd0*/  SHF.L.U32 R0, R0, 0x1f, RZ ;  /* 0x0000001f00007819 */ /* 0x000fc800000006ff */
[----:B------:R0:W1:Y:S01]  /*ffe0*/  SYNCS.PHASECHK.TRANS64.TRYWAIT P1, [UR4+0x2e850], R0 ;  /* 0x02e85000ff0075a7 */ /* 0x0000620008020144 */
[----:B------:R-:W-:Y:S05]  /*fff0*/  @!P0 BRA `(.L_x_1852) ;  /* 0x0000000000048947 */ /* 0x000fea0003800000 */
[----:B------:R-:W-:Y:S01]  /*10000*/  BPT.TRAP 0x1 ;  /* 0x000000040000795c */ /* 0x000fe20000300000 */
.L_x_1852:
[----:B-1----:R-:W-:Y:S05]  /*10010*/  @P1 BRA `(.L_x_1853) ;  /* 0x0000000000081947 */ /* 0x002fea0003800000 */
[----:B------:R-:W1:Y:S02]  /*10020*/  SYNCS.PHASECHK.TRANS64.TRYWAIT P1, [UR4+0x2e850], R0 ;  /* 0x02e85000ff0075a7 */ /* 0x000e640008020144 */
[----:B-1----:R-:W-:Y:S05]  /*10030*/  @!P1 BRA `(.L_x_1854) ;  /* 0x00000070005c9947 */ /* 0x002fea0003800000 */
.L_x_1853:
        /* <DEDUP_REMOVED lines=14> */
[----:B------:R-:W-:-:S06]  /*10120*/  @UP0 ULDC.64 UR14, c[0x0][0x9c8] ;  /* 0x00027200000e0ab9 */ /* 0x000fcc0000000a00 */
[----:B------:R-:W-:Y:S01]  /*10130*/  QGMMA.64x128x32.F32.E4M3.E4M3 R24, R224, gdesc[UR4], R24, gsb0 ;  /* 0x01e00004e0187df3 */ /* 0x000fe20008000818 */
[----:B------:R-:W-:Y:S01]  /*10140*/  UIADD3 UR6, UR12, 0x100, URZ ;  /* 0x000001000c067890 */ /* 0x000fe2000fffe03f */
[----:B------:R-:W-:Y:S01]  /*10150*/  UMOV UR7, 0xc0000010 ;  /* 0xc000001000077882 */ /* 0x000fe20000000000 */
[----:B------:R-:W-:Y:S02]  /*10160*/  @UP0 UIMAD UR5, UR5, UR14, URZ ;  /* 0x0000000e050502a4 */ /* 0x000fe4000f8e023f */
[----:B------:R-:W-:Y:S02]  /*10170*/  @UP0 USHF.R.S32.HI UR11, URZ, 0x1f, UR37 ;  /* 0x0000001f3f0b0899 */ /* 0x000fe40008011425 */
[----:B------:R-:W-:Y:S01]  /*10180*/  @UP0 UIMAD UR5, UR42, UR15, UR5 ;  /* 0x0000000f2a0502a4 */ /* 0x000fe2000f8e0205 */
[----:B------:R-:W-:Y:S02]  /*10190*/  WARPGROUP.DEPBAR.LE gsb0, 0x0 ;  /* 0x00008000000079c5 */ /* 0x000fe40000010000 */
[----:B------:R-:W-:-:S06]  /*101a0*/  WARPGROUP.ARRIVE ;  /* 0x00000000000079c5 */ /* 0x000fcc0000000000 */
        /* <DEDUP_REMOVED lines=16> */
[----:B------:R-:W-:Y:S02]  /*102b0*/  @UP0 UIMAD UR5, UR37, UR15, UR5 ;  /* 0x0000000f250502a4 */ /* 0x000fe4000f8e0205 */
[----:B------:R-:W-:Y:S02]  /*102c0*/  @UP0 ULEA UR8, UP1, UR6, UR8, 0x2 ;  /* 0x0000000806080291 */ /* 0x000fe4000f82103f */
[----:B------:R-:W-:-:S04]  /*102d0*/  @UP0 UIADD3 UR5, UR7, UR5, URZ ;  /* 0x0000000507050290 */ /* 0x000fc8000fffe03f */
[----:B------:R-:W-:Y:S01]  /*102e0*/  @UP0 ULEA.HI.X UR9, UR6, UR9, UR5, 0x2, UP1 ;  /* 0x0000000906090291 */ /* 0x000fe200088f1405 */
[----:B------:R-:W-:Y:S01]  /*102f0*/  IMAD.U32 R4, RZ, RZ, UR8 ;  /* 0x00000008ff047e24 */ /* 0x000fe2000f8e00ff */
[----:B------:R-:W-:Y:S01]  /*10300*/  UIADD3 UR6, UR12, 0x400, URZ ;  /* 0x000004000c067890 */ /* 0x000fe2000fffe03f */
[----:B------:R-:W-:-:S03]  /*10310*/  UMOV UR7, 0xc0000010 ;  /* 0xc000001000077882 */ /* 0x000fc60000000000 */
[----:B-1----:R-:W-:-:S05]  /*10320*/  IMAD.U32 R5, RZ, RZ, UR9 ;  /* 0x00000009ff057e24 */ /* 0x002fca000f8e00ff */
[----:B------:R1:W2:Y:S01]  /*10330*/  @P1 LDG.E R6, desc[UR48][R4.64] ;  /* 0x0000003004061981 */ /* 0x0002a2000c1e1900 */
[----:B------:R-:W-:Y:S02]  /*10340*/  WARPGROUP.DEPBAR.LE gsb0, 0x0 ;  /* 0x00008000000079c5 */ /* 0x000fe40000010000 */
[----:B------:R-:W-:-:S06]  /*10350*/  WARPGROUP.ARRIVE ;  /* 0x00000000000079c5 */ /* 0x000fcc0000000000 */
[----:B------:R-:W-:Y:S01]  /*10360*/  QGMMA.64x128x32.F32.E4M3.E4M3 R24, R208, gdesc[UR4], R24, gsb0 ;  /* 0x01e00004d0187df3 */ /* 0x000fe20008000818 */
[----:B------:R-:W-:Y:S01]  /*10370*/  UIADD3 UR6, UR12, 0x500, URZ ;  /* 0x000005000c067890 */ /* 0x000fe2000fffe03f */
[----:B------:R-:W-:Y:S01]  /*10380*/  UMOV UR7, 0xc0000010 ;  /* 0xc000001000077882 */ /* 0x000fe20000000000 */
[----:B------:R-:W-:Y:S01]  /*10390*/  UIADD3 UR12, UR12, 0x600, URZ ;  /* 0x000006000c0c7890 */ /* 0x000fe2000fffe03f */
[----:B0-----:R-:W0:Y:S04]  /*103a0*/  SHFL.BFLY PT, R0, R3, 0x2, 0x1f ;  /* 0x0c401f0003007f89 */ /* 0x001e2800000e0000 */
[----:B------:R-:W3:Y:S01]  /*103b0*/  SHFL.BFLY PT, R7, R2, 0x2, 0x1f ;  /* 0x0c401f0002077f89 */ /* 0x000ee200000e0000 */
[----:B------:R-:W-:Y:S02]  /*103c0*/  WARPGROUP.DEPBAR.LE gsb0, 0x0 ;  /* 0x00008000000079c5 */ /* 0x000fe40000010000 */
[----:B------:R-:W-:-:S06]  /*103d0*/  WARPGROUP.ARRIVE ;  /* 0x00000000000079c5 */ /* 0x000fcc0000000000 */
[----:B------:R-:W-:Y:S01]  /*103e0*/  QGMMA.64x128x32.F32.E4M3.E4M3 R24, R204, gdesc[UR4], R24, gsb0 ;  /* 0x01e00004cc187df3 */ /* 0x000fe20008000818 */
[----:B------:R-:W-:Y:S01]  /*103f0*/  UMOV UR6, UR12 ;  /* 0x0000000c00067c82 */ /* 0x000fe20008000000 */
[----:B------:R-:W-:Y:S01]  /*10400*/  UMOV UR7, 0xc0000010 ;  /* 0xc000001000077882 */ /* 0x000fe20000000000 */
[----:B0-----:R-:W-:-:S01]  /*10410*/  FADD.FTZ R0, R0, R3 ;  /* 0x0000000300007221 */ /* 0x001fc20000010000 */
[----:B---3--:R-:W-:-:S04]  /*10420*/  FADD.FTZ R7, R7, R2 ;  /* 0x0000000207077221 */ /* 0x008fc80000010000 */
[----:B-1----:R-:W0:Y:S04]  /*10430*/  SHFL.BFLY PT, R5, R0, 0x1, 0x1f ;  /* 0x0c201f0000057f89 */ /* 0x002e2800000e0000 */
[----:B------:R-:W1:Y:S01]  /*10440*/  SHFL.BFLY PT, R4, R7, 0x1, 0x1f ;  /* 0x0c201f0007047f89 */ /* 0x000e6200000e0000 */
        /* <DEDUP_REMOVED lines=27> */
[-C--:B--2---:R-:W-:Y:S01]  /*10600*/  FMUL.FTZ R3, R3, R6.reuse ;  /* 0x0000000603037220 */ /* 0x084fe20000410000 */
[----:B---3--:R-:W-:Y:S01]  /*10610*/  FMUL.FTZ R96, R7, R6 ;  /* 0x0000000607607220 */ /* 0x008fe20000410000 */
[----:B------:R-:W-:-:S02]  /*10620*/  WARPGROUP.DEPBAR.LE gsb0, 0x0 ;  /* 0x00008000000079c5 */ /* 0x000fc40000010000 */
[----:B------:R-:W-:Y:S05]  /*10630*/  @!P0 BRA `(.L_x_1855) ;  /* 0x0000000000048947 */ /* 0x000fea0003800000 */
[----:B------:R-:W-:Y:S01]  /*10640*/  BPT.TRAP 0x1 ;  /* 0x000000040000795c */ /* 0x000fe20000300000 */
.L_x_1855:
        /* <DEDUP_REMOVED lines=74> */
.L_x_1822:
        /* <DEDUP_REMOVED lines=26> */
[----:B------:R-:W-:Y:S01]  /*10c90*/  F2FP.BF16.F32.PACK_AB R27, R54, R27 ;  /* 0x0000001b361b723e */ /* 0x000fe200000010ff */
[----:B0-----:R-:W-:Y:S01]  /*10ca0*/  IMAD.SHL.U32 R24, R35, 0x4, RZ ;  /* 0x0000000423187824 */ /* 0x001fe200078e00ff */
        /* <DEDUP_REMOVED lines=16> */
[----:B------:R-:W-:Y:S01]  /*10db0*/  USHF.R.S32.HI UR12, URZ, 0x1f, UR37 ;  /* 0x0000001f3f0c7899 */ /* 0x000fe20008011425 */
[----:B------:R-:W-:Y:S01]  /*10dc0*/  LOP3.LUT R24, R24, 0xc, RZ, 0xc0, !PT ;  /* 0x0000000c18187812 */ /* 0x000fe200078ec0ff */
[----:B------:R-:W-:Y:S01]  /*10dd0*/  ULDC.64 UR8, c[0x0][0xb90] ;  /* 0x0002e40000087ab9 */ /* 0x000fe20000000a00 */
[----:B------:R-:W-:Y:S01]  /*10de0*/  USHF.R.S32.HI UR13, URZ, 0x1f, UR42 ;  /* 0x0000001f3f0d7899 */ /* 0x000fe2000801142a */
[----:B------:R-:W-:Y:S01]  /*10df0*/  BAR.SYNC.DEFER_BLOCKING 0x1, 0x100 ;  /* 0x0044000000007b1d */ /* 0x000fe20000010000 */
[----:B------:R-:W-:-:S05]  /*10e00*/  IADD3 R24, P0, R24, UR6, RZ ;  /* 0x0000000618187c10 */ /* 0x000fca000ff1e0ff */
[----:B------:R-:W-:Y:S01]  /*10e10*/  IMAD.X R25, RZ, RZ, UR7, P0 ;  /* 0x00000007ff197e24 */ /* 0x000fe200080e06ff */
[----:B------:R-:W-:-:S04]  /*10e20*/  ULDC.64 UR10, c[0x0][0xb98] ;  /* 0x0002e600000a7ab9 */ /* 0x000fc80000000a00 */
[----:B------:R0:W2:Y:S01]  /*10e30*/  LDG.E.CONSTANT R24, desc[UR48][R24.64] ;  /* 0x0000003018187981 */ /* 0x0000a2000c1e9900 */
[----:B------:R-:W-:Y:S02]  /*10e40*/  UIMAD UR5, UR12, UR8, URZ ;  /* 0x000000080c0572a4 */ /* 0x000fe4000f8e023f */
[----:B------:R-:W-:Y:S01]  /*10e50*/  UIMAD.WIDE.U32 UR6, UR37, UR8, URZ ;  /* 0x00000008250672a5 */ /* 0x000fe2000f8e003f */
[----:B------:R-:W1:Y:S01]  /*10e60*/  S2R R34, SR_SWINHI ;  /* 0x0000000000227919 */ /* 0x000e620000002f00 */
[----:B------:R-:W-:Y:S02]  /*10e70*/  UIMAD UR5, UR37, UR9, UR5 ;  /* 0x00000009250572a4 */ /* 0x000fe4000f8e0205 */
[----:B------:R-:W-:Y:S02]  /*10e80*/  UIMAD UR8, UR13, UR10, URZ ;  /* 0x0000000a0d0872a4 */ /* 0x000fe4000f8e023f */
[----:B------:R-:W-:Y:S01]  /*10e90*/  UIADD3 UR7, UR7, UR5, URZ ;  /* 0x0000000507077290 */ /* 0x000fe2000fffe03f */
[----:B0-----:R-:W-:Y:S01]  /*10ea0*/  LOP3.LUT P0, R25, R35, 0x3, RZ, 0xc0, !PT ;  /* 0x0000000323197812 */ /* 0x001fe2000780c0ff */
[----:B------:R-:W-:-:S02]  /*10eb0*/  UIMAD UR8, UR42, UR11, UR8 ;  /* 0x0000000b2a0872a4 */ /* 0x000fc4000f8e0208 */
[----:B------:R-:W-:Y:S01]  /*10ec0*/  UIMAD.WIDE.U32 UR6, UR42, UR10, UR6 ;  /* 0x0000000a2a0672a5 */ /* 0x000fe2000f8e0006 */
[----:B------:R-:W-:Y:S01]  /*10ed0*/  ISETP.EQ.OR P0, PT, R25, 0x3, !P0 ;  /* 0x000000031900780c */ /* 0x000fe20004702670 */
[----:B------:R-:W-:Y:S01]  /*10ee0*/  ULDC UR5, c[0x0][0xa88] ;  /* 0x0002a20000057ab9 */ /* 0x000fe20000000800 */
[----:B------:R-:W-:Y:S02]  /*10ef0*/  ULDC.64 UR10, c[0x0][0xaf0] ;  /* 0x0002bc00000a7ab9 */ /* 0x000fe40000000a00 */
[----:B------:R-:W-:Y:S02]  /*10f00*/  SEL R61, R7, R6, P0 ;  /* 0x00000006073d7207 */ /* 0x000fe40000000000 */
[----:B------:R-:W-:Y:S02]  /*10f10*/  SEL R58, R6, R7, P0 ;  /* 0x00000007063a7207 */ /* 0x000fe40000000000 */
[----:B------:R-:W-:Y:S02]  /*10f20*/  SEL R53, R33, R32, P0 ;  /* 0x0000002021357207 */ /* 0x000fe40000000000 */
[----:B------:R-:W-:-:S02]  /*10f30*/  SEL R50, R32, R33, P0 ;  /* 0x0000002120327207 */ /* 0x000fc40000000000 */
[----:B------:R-:W-:Y:S02]  /*10f40*/  SEL R55, R29, R28, P0 ;  /* 0x0000001c1d377207 */ /* 0x000fe40000000000 */
[----:B------:R-:W-:Y:S01]  /*10f50*/  SEL R52, R28, R29, P0 ;  /* 0x0000001d1c347207 */ /* 0x000fe20000000000 */
[----:B------:R-:W-:Y:S01]  /*10f60*/  IMAD R29, R23, 0x40, R16 ;  /* 0x00000040171d7824 */ /* 0x000fe200078e0210 */
[----:B------:R-:W-:Y:S02]  /*10f70*/  SEL R65, R31, R30, P0 ;  /* 0x0000001e1f417207 */ /* 0x000fe40000000000 */
[----:B------:R-:W-:Y:S02]  /*10f80*/  SEL R62, R30, R31, P0 ;  /* 0x0000001f1e3e7207 */ /* 0x000fe40000000000 */
[----:B------:R-:W0:Y:S01]  /*10f90*/  LDC R30, c[0x0][0xbe8] ;  /* 0x0002fa00ff1e7b82 */ /* 0x000e220000000800 */
[----:B------:R-:W-:Y:S02]  /*10fa0*/  SEL R73, R9, R8, P0 ;  /* 0x0000000809497207 */ /* 0x000fe40000000000 */
[----:B------:R-:W-:-:S02]  /*10fb0*/  MOV R4, R3 ;  /* 0x0000000300047202 */ /* 0x000fc40000000f00 */
[----:B-1----:R-:W-:Y:S02]  /*10fc0*/  MOV R5, R34 ;  /* 0x0000002200057202 */ /* 0x002fe40000000f00 */
[----:B------:R-:W-:Y:S02]  /*10fd0*/  SEL R72, R8, R9, P0 ;  /* 0x0000000908487207 */ /* 0x000fe40000000000 */
[----:B------:R-:W-:Y:S01]  /*10fe0*/  SEL R67, R27, R26, P0 ;  /* 0x0000001a1b437207 */ /* 0x000fe20000000000 */
[--C-:B------:R-:W-:Y:S01]  /*10ff0*/  IMAD.WIDE R6, R231, 0x2, R4.reuse ;  /* 0x00000002e7067825 */ /* 0x100fe200078e0204 */
[----:B------:R-:W-:Y:S02]  /*11000*/  SEL R64, R26, R27, P0 ;  /* 0x0000001b1a407207 */ /* 0x000fe40000000000 */
[----:B------:R-:W-:Y:S01]  /*11010*/  SEL R57, R15, R14, P0 ;  /* 0x0000000e0f397207 */ /* 0x000fe20000000000 */
[----:B------:R-:W-:Y:S01]  /*11020*/  IMAD.WIDE R28, R29, 0x2, R4 ;  /* 0x000000021d1c7825 */ /* 0x000fe200078e0204 */
[----:B------:R-:W-:-:S02]  /*11030*/  IADD3 R33, P6, R6, 0x4060, RZ ;  /* 0x0000406006217810 */ /* 0x000fc40007fde0ff */
[----:B------:R-:W-:Y:S02]  /*11040*/  IADD3 R5, P2, R6, 0x20, RZ ;  /* 0x0000002006057810 */ /* 0x000fe40007f5e0ff */
[----:B------:R-:W-:Y:S02]  /*11050*/  LOP3.LUT R32, R33, 0x380, RZ, 0xc0, !PT ;  /* 0x0000038021207812 */ /* 0x000fe400078ec0ff */
[----:B------:R-:W-:Y:S01]  /*11060*/  SEL R54, R14, R15, P0 ;  /* 0x0000000f0e367207 */ /* 0x000fe20000000000 */
[--C-:B------:R-:W-:Y:S01]  /*11070*/  IMAD.X R43, RZ, RZ, R7.reuse, P2 ;  /* 0x000000ffff2b7224 */ /* 0x100fe200010e0607 */
[----:B------:R-:W-:Y:S02]  /*11080*/  SHF.R.U64 R32, R32, 0x3, RZ ;  /* 0x0000000320207819 */ /* 0x000fe400000012ff */
[----:B------:R-:W-:Y:S02]  /*11090*/  SEL R69, R21, R20, P0 ;  /* 0x0000001415457207 */ /* 0x000fe40000000000 */
[----:B------:R-:W-:Y:S01]  /*110a0*/  LOP3.LUT R32, R32, R33, RZ, 0x3c, !PT ;  /* 0x0000002120207212 */ /* 0x000fe200078e3cff */
[----:B------:R-:W-:Y:S01]  /*110b0*/  IMAD.X R33, RZ, RZ, R7, P6 ;  /* 0x000000ffff217224 */ /* 0x000fe200030e0607 */
[----:B------:R-:W-:-:S02]  /*110c0*/  IADD3 R9, P6, R6, 0x40, RZ ;  /* 0x0000004006097810 */ /* 0x000fc40007fde0ff */
[----:B------:R-:W-:Y:S02]  /*110d0*/  SEL R66, R20, R21, P0 ;  /* 0x0000001514427207 */ /* 0x000fe40000000000 */
[----:B------:R-:W-:Y:S01]  /*110e0*/  LOP3.LUT R4, R5, 0x380, RZ, 0xc0, !PT ;  /* 0x0000038005047812 */ /* 0x000fe200078ec0ff */
[----:B------:R-:W-:Y:S01]  /*110f0*/  IMAD.X R27, RZ, RZ, R7, P6 ;  /* 0x000000ffff1b7224 */ /* 0x000fe200030e0607 */
[C---:B------:R-:W-:Y:S02]  /*11100*/  IADD3 R21, P6, R28.reuse, 0x1000, RZ ;  /* 0x000010001c157810 */ /* 0x040fe40007fde0ff */
[----:B------:R-:W-:Y:S02]  /*11110*/  IADD3 R15, P2, R28, 0x2000, RZ ;  /* 0x000020001c0f7810 */ /* 0x000fe40007f5e0ff */
[----:B------:R-:W-:Y:S02]  /*11120*/  SHF.R.U64 R4, R4, 0x3, RZ ;  /* 0x0000000304047819 */ /* 0x000fe400000012ff */
[----:B------:R-:W-:-:S02]  /*11130*/  LOP3.LUT R20, R21, 0x380, RZ, 0xc0, !PT ;  /* 0x0000038015147812 */ /* 0x000fc400078ec0ff */
[----:B------:R-:W-:Y:S02]  /*11140*/  LOP3.LUT R14, R15, 0x380, RZ, 0xc0, !PT ;  /* 0x000003800f0e7812 */ /* 0x000fe400078ec0ff */
[----:B------:R-:W-:Y:S02]  /*11150*/  LOP3.LUT R42, R4, R5, RZ, 0x3c, !PT ;  /* 0x00000005042a7212 */ /* 0x000fe400078e3cff */
[----:B------:R-:W-:Y:S02]  /*11160*/  SHF.R.U64 R20, R20, 0x3, RZ ;  /* 0x0000000314147819 */ /* 0x000fe400000012ff */
[----:B------:R-:W-:Y:S02]  /*11170*/  SHF.R.U64 R14, R14, 0x3, RZ ;  /* 0x000000030e0e7819 */ /* 0x000fe400000012ff */
[----:B------:R-:W-:Y:S02]  /*11180*/  LOP3.LUT R4, R9, 0x380, RZ, 0xc0, !PT ;  /* 0x0000038009047812 */ /* 0x000fe400078ec0ff */
[----:B------:R-:W-:Y:S01]  /*11190*/  LOP3.LUT R20, R20, R21, RZ, 0x3c, !PT ;  /* 0x0000001514147212 */ /* 0x000fe200078e3cff */
[--C-:B------:R-:W-:Y:S01]  /*111a0*/  IMAD.X R21, RZ, RZ, R29.reuse, P6 ;  /* 0x000000ffff157224 */ /* 0x100fe200030e061d */
[----:B------:R-:W-:Y:S01]  /*111b0*/  LOP3.LUT R14, R14, R15, RZ, 0x3c, !PT ;  /* 0x0000000f0e0e7212 */ /* 0x000fe200078e3cff */
[----:B------:R-:W-:Y:S01]  /*111c0*/  IMAD.X R15, RZ, RZ, R29, P2 ;  /* 0x000000ffff0f7224 */ /* 0x000fe200010e061d */
[----:B------:R-:W-:-:S02]  /*111d0*/  SHF.R.U64 R4, R4, 0x3, RZ ;  /* 0x0000000304047819 */ /* 0x000fc400000012ff */
[----:B------:R-:W-:Y:S02]  /*111e0*/  IADD3 R31, P6, R28, 0x7000, RZ ;  /* 0x000070001c1f7810 */ /* 0x000fe40007fde0ff */
[----:B0-----:R-:W-:Y:S02]  /*111f0*/  ISETP.NE.AND P2, PT, R30, 0x1, PT ;  /* 0x000000011e00780c */ /* 0x001fe40003f45270 */
[----:B------:R-:W-:Y:S02]  /*11200*/  LOP3.LUT R26, R4, R9, RZ, 0x3c, !PT ;  /* 0x00000009041a7212 */ /* 0x000fe400078e3cff */
[----:B------:R-:W-:Y:S02]  /*11210*/  LOP3.LUT R4, R31, 0x380, RZ, 0xc0, !PT ;  /* 0x000003801f047812 */ /* 0x000fe400078ec0ff */
[----:B------:R-:W-:Y:S02]  /*11220*/  SEL R71, R13, R12, P0 ;  /* 0x0000000c0d477207 */ /* 0x000fe40000000000 */
[----:B------:R-:W-:-:S02]  /*11230*/  SHF.R.U64 R4, R4, 0x3, RZ ;  /* 0x0000000304047819 */ /* 0x000fc400000012ff */
[----:B------:R-:W-:Y:S02]  /*11240*/  SEL R70, R12, R13, P0 ;  /* 0x0000000d0c467207 */ /* 0x000fe40000000000 */
[----:B------:R-:W-:Y:S02]  /*11250*/  LOP3.LUT R4, R4, R31, RZ, 0x3c, !PT ;  /* 0x0000001f04047212 */ /* 0x000fe400078e3cff */
[----:B------:R-:W0:Y:S01]  /*11260*/  @P2 LDC R31, c[0x0][0xbec] ;  /* 0x0002fb00ff1f2b82 */ /* 0x000e220000000800 */
[C---:B------:R-:W-:Y:S02]  /*11270*/  IADD3 R13, P5, R6.reuse, 0x4040, RZ ;  /* 0x00004040060d7810 */ /* 0x040fe40007fbe0ff */
[----:B------:R-:W-:Y:S02]  /*11280*/  MOV R74, R32 ;  /* 0x00000020004a7202 */ /* 0x000fe40000000f00 */
[----:B------:R-:W-:Y:S01]  /*11290*/  LOP3.LUT R12, R13, 0x380, RZ, 0xc0, !PT ;  /* 0x000003800d0c7812 */ /* 0x000fe200078ec0ff */
[----:B------:R-:W-:Y:S01]  /*112a0*/  IMAD.X R35, RZ, RZ, R7, P5 ;  /* 0x000000ffff237224 */ /* 0x000fe200028e0607 */
[----:B------:R-:W-:Y:S01]  /*112b0*/  LOP3.LUT R45, R6, 0x380, RZ, 0xc0, !PT ;  /* 0x00000380062d7812 */ /* 0x000fe200078ec0ff */
[----:B------:R-:W1:Y:S01]  /*112c0*/  @P2 LDC R32, c[0x0][0xbf0] ;  /* 0x0002fc00ff202b82 */ /* 0x000e620000000800 */
[----:B------:R-:W-:-:S02]  /*112d0*/  SHF.R.U64 R12, R12, 0x3, RZ ;  /* 0x000000030c0c7819 */ /* 0x000fc400000012ff */
[----:B------:R-:W-:Y:S02]  /*112e0*/  SHF.R.U64 R45, R45, 0x3, RZ ;  /* 0x000000032d2d7819 */ /* 0x000fe400000012ff */
[----:B------:R-:W-:Y:S02]  /*112f0*/  LOP3.LUT R34, R12, R13, RZ, 0x3c, !PT ;  /* 0x0000000d0c227212 */ /* 0x000fe400078e3cff */
[----:B------:R-:W-:Y:S01]  /*11300*/  LOP3.LUT R44, R45, R6, RZ, 0x3c, !PT ;  /* 0x000000062d2c7212 */ /* 0x000fe200078e3cff */
[----:B------:R-:W-:Y:S01]  /*11310*/  IMAD.MOV.U32 R45, RZ, RZ, R7 ;  /* 0x000000ffff2d7224 */ /* 0x000fe200078e0007 */
[----:B------:R-:W-:Y:S02]  /*11320*/  SEL R59, R11, R10, P0 ;  /* 0x0000000a0b3b7207 */ /* 0x000fe40000000000 */
[----:B------:R-:W-:Y:S02]  /*11330*/  SEL R56, R10, R11, P0 ;  /* 0x0000000b0a387207 */ /* 0x000fe40000000000 */
[----:B------:R-:W-:-:S02]  /*11340*/  IADD3 R10, P4, R6, 0x4020, RZ ;  /* 0x00004020060a7810 */ /* 0x000fc40007f9e0ff */
[C---:B------:R-:W-:Y:S02]  /*11350*/  IADD3 R11, P3, R6.reuse, 0x4000, RZ ;  /* 0x00004000060b7810 */ /* 0x040fe40007f7e0ff */
[----:B------:R-:W-:Y:S02]  /*11360*/  IADD3 R8, P1, R6, 0x60, RZ ;  /* 0x0000006006087810 */ /* 0x000fe40007f3e0ff */
[----:B------:R-:W-:Y:S01]  /*11370*/  MOV R76, R34 ;  /* 0x00000022004c7202 */ /* 0x000fe20000000f00 */
[----:B------:R-:W-:Y:S01]  /*11380*/  VIADD R34, R18, UR36 ;  /* 0x0000002412227c36 */ /* 0x000fe20008000000 */
[----:B------:R-:W-:Y:S01]  /*11390*/  SEL R63, R48, R49, P0 ;  /* 0x00000031303f7207 */ /* 0x000fe20000000000 */
[----:B------:R-:W-:Y:S01]  /*113a0*/  IMAD.X R41, RZ, RZ, R7, P1 ;  /* 0x000000ffff297224 */ /* 0x000fe200008e0607 */
[----:B------:R-:W-:Y:S02]  /*113b0*/  SEL R48, R49, R48, P0 ;  /* 0x0000003031307207 */ /* 0x000fe40000000000 */
[----:B------:R-:W-:-:S02]  /*113c0*/  SEL R51, R37, R36, P0 ;  /* 0x0000002425337207 */ /* 0x000fc40000000000 */
[----:B------:R-:W-:Y:S01]  /*113d0*/  SEL R46, R36, R37, P0 ;  /* 0x00000025242e7207 */ /* 0x000fe20000000000 */
[--C-:B------:R-:W-:Y:S01]  /*113e0*/  IMAD.X R37, RZ, RZ, R7.reuse, P4 ;  /* 0x000000ffff257224 */ /* 0x100fe200020e0607 */
[----:B------:R-:W-:Y:S02]  /*113f0*/  SEL R49, R38, R39, P0 ;  /* 0x0000002726317207 */ /* 0x000fe40000000000 */
[----:B------:R-:W-:Y:S01]  /*11400*/  SEL R60, R39, R38, P0 ;  /* 0x00000026273c7207 */ /* 0x000fe20000000000 */
[----:B------:R-:W-:Y:S01]  /*11410*/  IMAD.X R39, RZ, RZ, R7, P3 ;  /* 0x000000ffff277224 */ /* 0x000fe200018e0607 */
[----:B------:R-:W-:Y:S02]  /*11420*/  LOP3.LUT R6, R11, 0x380, RZ, 0xc0, !PT ;  /* 0x000003800b067812 */ /* 0x000fe400078ec0ff */
[----:B------:R-:W-:Y:S02]  /*11430*/  MOV R81, R44 ;  /* 0x0000002c00517202 */ /* 0x000fe40000000f00 */
[----:B------:R-:W-:-:S02]  /*11440*/  SEL R25, R94, R93, P0 ;  /* 0x0000005d5e197207 */ /* 0x000fc40000000000 */
[----:B------:R-:W-:Y:S02]  /*11450*/  SEL R47, R90, R89, P0 ;  /* 0x000000595a2f7207 */ /* 0x000fe40000000000 */
[----:B------:R-:W-:Y:S01]  /*11460*/  MOV R45, R26 ;  /* 0x0000001a002d7202 */ /* 0x000fe20000000f00 */
[----:B0-----:R-:W-:Y:S01]  /*11470*/  @P2 IMAD.HI.U32 R27, R34, R31, RZ ;  /* 0x0000001f221b2227 */ /* 0x001fe200078e00ff */
[----:B------:R-:W-:Y:S02]  /*11480*/  SEL R94, R93, R94, P0 ;  /* 0x0000005e5d5e7207 */ /* 0x000fe40000000000 */
[----:B------:R-:W-:Y:S01]  /*11490*/  SEL R90, R89, R90, P0 ;  /* 0x0000005a595a7207 */ /* 0x000fe20000000000 */
[----:B------:R-:W-:Y:S01]  /*114a0*/  IMAD.MOV.U32 R26, RZ, RZ, R34 ;  /* 0x000000ffff1a7224 */ /* 0x000fe200078e0022 */
[----:B------:R-:W-:Y:S02]  /*114b0*/  LOP3.LUT R7, R10, 0x380, RZ, 0xc0, !PT ;  /* 0x000003800a077812 */ /* 0x000fe400078ec0ff */
[----:B------:R-:W-:-:S02]  /*114c0*/  SHF.R.U64 R6, R6, 0x3, RZ ;  /* 0x0000000306067819 */ /* 0x000fc400000012ff */
[----:B------:R-:W-:Y:S02]  /*114d0*/  SHF.R.U64 R7, R7, 0x3, RZ ;  /* 0x0000000307077819 */ /* 0x000fe400000012ff */
[----:B------:R-:W-:Y:S02]  /*114e0*/  LOP3.LUT R38, R6, R11, RZ, 0x3c, !PT ;  /* 0x0000000b06267212 */ /* 0x000fe400078e3cff */
[----:B------:R-:W-:Y:S02]  /*114f0*/  IADD3 R13, P1, R28, 0x3000, RZ ;  /* 0x000030001c0d7810 */ /* 0x000fe40007f3e0ff */
[----:B------:R-:W-:Y:S02]  /*11500*/  LOP3.LUT R6, R8, 0x380, RZ, 0xc0, !PT ;  /* 0x0000038008067812 */ /* 0x000fe400078ec0ff */
[----:B------:R-:W-:Y:S02]  /*11510*/  LOP3.LUT R36, R7, R10, RZ, 0x3c, !PT ;  /* 0x0000000a07247212 */ /* 0x000fe400078e3cff */
[----:B-1----:R-:W-:Y:S01]  /*11520*/  @P2 SHF.R.U32.HI R26, RZ, R32, R27 ;  /* 0x00000020ff1a2219 */ /* 0x002fe2000001161b */
[----:B------:R-:W-:Y:S01]  /*11530*/  IMAD.U32 R27, RZ, RZ, UR8 ;  /* 0x00000008ff1b7e24 */ /* 0x000fe2000f8e00ff */
[----:B------:R-:W-:Y:S01]  /*11540*/  LOP3.LUT R12, R13, 0x380, RZ, 0xc0, !PT ;  /* 0x000003800d0c7812 */ /* 0x000fe200078ec0ff */
[----:B------:R-:W-:Y:S01]  /*11550*/  ULDC.64 UR8, c[0x0][0xae8] ;  /* 0x0002ba0000087ab9 */ /* 0x000fe20000000a00 */
[----:B------:R-:W-:-:S02]  /*11560*/  SHF.R.U64 R5, R6, 0x3, RZ ;  /* 0x0000000306057819 */ /* 0x000fc400000012ff */
[----:B------:R-:W-:Y:S01]  /*11570*/  MOV R77, R36 ;  /* 0x00000024004d7202 */ /* 0x000fe20000000f00 */
[----:B------:R-:W-:Y:S01]  /*11580*/  IMAD.MOV R37, RZ, RZ, -R26 ;  /* 0x000000ffff257224 */ /* 0x000fe200078e0a1a */
[----:B------:R-:W-:Y:S02]  /*11590*/  SEL R75, R86, R87, P0 ;  /* 0x00000057564b7207 */ /* 0x000fe40000000000 */
[----:B------:R-:W-:Y:S01]  /*115a0*/  SHF.R.U64 R12, R12, 0x3, RZ ;  /* 0x000000030c0c7819 */ /* 0x000fe200000012ff */
[----:B------:R-:W-:Y:S01]  /*115b0*/  IMAD R37, R30, R37, R34 ;  /* 0x000000251e257224 */ /* 0x000fe200078e0222 */
[----:B------:R-:W-:Y:S02]  /*115c0*/  LOP3.LUT R40, R5, R8, RZ, 0x3c, !PT ;  /* 0x0000000805287212 */ /* 0x000fe400078e3cff */
[----:B------:R-:W-:Y:S02]  /*115d0*/  SEL R86, R87, R86, P0 ;  /* 0x0000005657567207 */ /* 0x000fe40000000000 */
[----:B------:R-:W-:Y:S01]  /*115e0*/  LOP3.LUT R12, R12, R13, RZ, 0x3c, !PT ;  /* 0x0000000d0c0c7212 */ /* 0x000fe200078e3cff */
[----:B------:R-:W-:Y:S01]  /*115f0*/  IMAD.X R13, RZ, RZ, R29, P1 ;  /* 0x000000ffff0d7224 */ /* 0x000fe200008e061d */
[----:B------:R-:W-:-:S02]  /*11600*/  MOV R80, R42 ;  /* 0x0000002a00507202 */ /* 0x000fc40000000f00 */
[----:B------:R-:W-:Y:S02]  /*11610*/  MOV R79, R40 ;  /* 0x00000028004f7202 */ /* 0x000fe40000000f00 */
[----:B------:R-:W-:Y:S02]  /*11620*/  IADD3 R40, P1, R26, UR6, RZ ;  /* 0x000000061a287c10 */ /* 0x000fe4000ff3e0ff */
[----:B------:R-:W-:Y:S02]  /*11630*/  SHF.R.S32.HI R36, RZ, 0x1f, R37 ;  /* 0x0000001fff247819 */ /* 0x000fe40000011425 */
[C---:B------:R-:W-:Y:S02]  /*11640*/  IADD3 R9, P4, R28.reuse, 0x5000, RZ ;  /* 0x000050001c097810 */ /* 0x040fe40007f9e0ff */
[----:B------:R-:W-:Y:S02]  /*11650*/  IADD3 R11, P3, R28, 0x4000, RZ ;  /* 0x000040001c0b7810 */ /* 0x000fe40007f7e0ff */
[----:B------:R-:W-:-:S02]  /*11660*/  LOP3.LUT R8, R9, 0x380, RZ, 0xc0, !PT ;  /* 0x0000038009087812 */ /* 0x000fc400078ec0ff */
[----:B------:R-:W-:Y:S02]  /*11670*/  LOP3.LUT R10, R11, 0x380, RZ, 0xc0, !PT ;  /* 0x000003800b0a7812 */ /* 0x000fe400078ec0ff */
[----:B------:R-:W-:Y:S02]  /*11680*/  MOV R78, R38 ;  /* 0x00000026004e7202 */ /* 0x000fe40000000f00 */
[----:B------:R-:W-:Y:S02]  /*11690*/  SHF.R.U64 R8, R8, 0x3, RZ ;  /* 0x0000000308087819 */ /* 0x000fe400000012ff */
[----:B------:R-:W-:Y:S02]  /*116a0*/  SHF.R.U64 R10, R10, 0x3, RZ ;  /* 0x000000030a0a7819 */ /* 0x000fe400000012ff */
[----:B------:R-:W-:Y:S01]  /*116b0*/  LOP3.LUT R8, R8, R9, RZ, 0x3c, !PT ;  /* 0x0000000908087212 */ /* 0x000fe200078e3cff */
[--C-:B------:R-:W-:Y:S01]  /*116c0*/  IMAD.X R9, RZ, RZ, R29.reuse, P4 ;  /* 0x000000ffff097224 */ /* 0x100fe200020e061d */
[----:B------:R-:W-:Y:S01]  /*116d0*/  LOP3.LUT R10, R10, R11, RZ, 0x3c, !PT ;  /* 0x0000000b0a0a7212 */ /* 0x000fe200078e3cff */
[----:B------:R-:W-:Y:S01]  /*116e0*/  IMAD.X R11, RZ, RZ, R29, P3 ;  /* 0x000000ffff0b7224 */ /* 0x000fe200018e061d */
[----:B------:R-:W-:-:S02]  /*116f0*/  IADD3 R7, P5, R28, 0x6000, RZ ;  /* 0x000060001c077810 */ /* 0x000fc40007fbe0ff */
[----:B------:R-:W-:Y:S02]  /*11700*/  LOP3.LUT R5, R28, 0x380, RZ, 0xc0, !PT ;  /* 0x000003801c057812 */ /* 0x000fe400078ec0ff */
[----:B------:R-:W-:Y:S02]  /*11710*/  LOP3.LUT R6, R7, 0x380, RZ, 0xc0, !PT ;  /* 0x0000038007067812 */ /* 0x000fe400078ec0ff */
[----:B------:R-:W-:Y:S02]  /*11720*/  SHF.R.U64 R5, R5, 0x3, RZ ;  /* 0x0000000305057819 */ /* 0x000fe400000012ff */
[----:B------:R-:W-:Y:S02]  /*11730*/  SHF.R.U64 R6, R6, 0x3, RZ ;  /* 0x0000000306067819 */ /* 0x000fe400000012ff */
[----:B------:R-:W-:Y:S01]  /*11740*/  LOP3.LUT R28, R5, R28, RZ, 0x3c, !PT ;  /* 0x0000001c051c7212 */ /* 0x000fe200078e3cff */
[--C-:B------:R-:W-:Y:S01]  /*11750*/  IMAD.X R5, RZ, RZ, R29.reuse, P6 ;  /* 0x000000ffff057224 */ /* 0x100fe200030e061d */
[----:B------:R-:W-:Y:S01]  /*11760*/  LOP3.LUT R6, R6, R7, RZ, 0x3c, !PT ;  /* 0x0000000706067212 */ /* 0x000fe200078e3cff */
[----:B------:R-:W-:Y:S01]  /*11770*/  IMAD.X R7, RZ, RZ, R29, P5 ;  /* 0x000000ffff077224 */ /* 0x000fe200028e061d */
[----:B--2---:R-:W-:Y:S01]  /*11780*/  LOP3.LUT R31, R24, 0x2, RZ, 0x3c, !PT ;  /* 0x00000002181f7812 */ /* 0x004fe200078e3cff */
[----:B------:R-:W-:Y:S04]  /*11790*/  SHFL.IDX PT, R25, R25, R24, 0x1c1f ;  /* 0x001c1f1819197589 */ /* 0x000fe800000e0000 */
[----:B------:R-:W-:Y:S04]  /*117a0*/  SHFL.IDX PT, R47, R47, R24, 0x1c1f ;  /* 0x001c1f182f2f7589 */ /* 0x000fe800000e0000 */
[----:B------:R-:W-:Y:S04]  /*117b0*/  SHFL.IDX PT, R94, R94, R31, 0x1c1f ;  /* 0x001c1f1f5e5e7589 */ /* 0x000fe800000e0000 */
[----:B------:R-:W0:Y:S04]  /*117c0*/  SHFL.IDX PT, R90, R90, R31, 0x1c1f ;  /* 0x001c1f1f5a5a7589 */ /* 0x000e2800000e0000 */
[----:B------:R-:W-:Y:S04]  /*117d0*/  SHFL.IDX PT, R63, R63, R24, 0x1c1f ;  /* 0x001c1f183f3f7589 */ /* 0x000fe800000e0000 */
[----:B------:R-:W-:Y:S04]  /*117e0*/  SHFL.IDX PT, R48, R48, R31, 0x1c1f ;  /* 0x001c1f1f30307589 */ /* 0x000fe800000e0000 */
[----:B------:R-:W-:Y:S04]  /*117f0*/  SHFL.IDX PT, R51, R51, R24, 0x1c1f ;  /* 0x001c1f1833337589 */ /* 0x000fe800000e0000 */
[----:B------:R-:W1:Y:S04]  /*11800*/  SHFL.IDX PT, R46, R46, R31, 0x1c1f ;  /* 0x001c1f1f2e2e7589 */ /* 0x000e6800000e0000 */
[----:B------:R-:W-:Y:S04]  /*11810*/  SHFL.IDX PT, R49, R49, R24, 0x1c1f ;  /* 0x001c1f1831317589 */ /* 0x000fe800000e0000 */
[----:B------:R-:W2:Y:S01]  /*11820*/  SHFL.IDX PT, R60, R60, R31, 0x1c1f ;  /* 0x001c1f1f3c3c7589 */ /* 0x000ea200000e0000 */
[----:B0-----:R-:W-:-:S02]  /*11830*/  SEL R32, R47, R90, P0 ;  /* 0x0000005a2f207207 */ /* 0x001fc40000000000 */
[----:B------:R-:W-:Y:S01]  /*11840*/  SEL R34, R90, R47, P0 ;  /* 0x0000002f5a227207 */ /* 0x000fe20000000000 */
[----:B------:R-:W-:Y:S04]  /*11850*/  SHFL.IDX PT, R65, R65, R24, 0x1c1f ;  /* 0x001c1f1841417589 */ /* 0x000fe800000e0000 */
[----:B------:R-:W0:Y:S04]  /*11860*/  SHFL.IDX PT, R62, R62, R31, 0x1c1f ;  /* 0x001c1f1f3e3e7589 */ /* 0x000e2800000e0000 */
[----:B------:R-:W-:Y:S04]  /*11870*/  SHFL.IDX PT, R53, R53, R24, 0x1c1f ;  /* 0x001c1f1835357589 */ /* 0x000fe800000e0000 */
[----:B------:R-:W-:Y:S01]  /*11880*/  SHFL.IDX PT, R55, R55, R24, 0x1c1f ;  /* 0x001c1f1837377589 */ /* 0x000fe200000e0000 */
[----:B-1----:R-:W-:-:S03]  /*11890*/  SEL R38, R46, R51, P0 ;  /* 0x000000332e267207 */ /* 0x002fc60000000000 */
[----:B------:R-:W-:Y:S04]  /*118a0*/  SHFL.IDX PT, R57, R57, R24, 0x1c1f ;  /* 0x001c1f1839397589 */ /* 0x000fe800000e0000 */
[----:B------:R-:W-:Y:S01]  /*118b0*/  SHFL.IDX PT, R59, R59, R24, 0x1c1f ;  /* 0x001c1f183b3b7589 */ /* 0x000fe200000e0000 */
[----:B--2---:R-:W-:Y:S02]  /*118c0*/  SEL R33, R49, R60, P0 ;  /* 0x0000003c31217207 */ /* 0x004fe40000000000 */
[----:B------:R-:W-:Y:S01]  /*118d0*/  SEL R35, R60, R49, P0 ;  /* 0x000000313c237207 */ /* 0x000fe20000000000 */
[----:B------:R-:W-:Y:S04]  /*118e0*/  SHFL.IDX PT, R42, R61, R24, 0x1c1f ;  /* 0x001c1f183d2a7589 */ /* 0x000fe800000e0000 */
[----:B------:R-:W-:Y:S01]  /*118f0*/  SHFL.IDX PT, R67, R67, R24, 0x1c1f ;  /* 0x001c1f1843437589 */ /* 0x000fe200000e0000 */
[----:B0-----:R-:W-:-:S03]  /*11900*/  SEL R39, R62, R65, P0 ;  /* 0x000000413e277207 */ /* 0x001fc60000000000 */
[----:B------:R-:W-:Y:S04]  /*11910*/  SHFL.IDX PT, R69, R69, R24, 0x1c1f ;  /* 0x001c1f1845457589 */ /* 0x000fe800000e0000 */
[----:B------:R-:W-:Y:S04]  /*11920*/  SHFL.IDX PT, R71, R71, R24, 0x1c1f ;  /* 0x001c1f1847477589 */ /* 0x000fe800000e0000 */
[----:B------:R-:W-:Y:S04]  /*11930*/  SHFL.IDX PT, R73, R73, R24, 0x1c1f ;  /* 0x001c1f1849497589 */ /* 0x000fe800000e0000 */
[----:B------:R0:W-:Y:S04]  /*11940*/  SHFL.IDX PT, R75, R75, R24, 0x1c1f ;  /* 0x001c1f184b4b7589 */ /* 0x0001e800000e0000 */
[----:B------:R-:W-:Y:S04]  /*11950*/  SHFL.IDX PT, R50, R50, R31, 0x1c1f ;  /* 0x001c1f1f32327589 */ /* 0x000fe800000e0000 */
[----:B------:R-:W-:Y:S01]  /*11960*/  SHFL.IDX PT, R52, R52, R31, 0x1c1f ;  /* 0x001c1f1f34347589 */ /* 0x000fe200000e0000 */
[----:B0-----:R-:W-:-:S03]  /*11970*/  SHF.R.S32.HI R24, RZ, 0x1f, R26 ;  /* 0x0000001fff187819 */ /* 0x001fc6000001141a */
[----:B------:R-:W-:Y:S01]  /*11980*/  SHFL.IDX PT, R44, R64, R31, 0x1c1f ;  /* 0x001c1f1f402c7589 */ /* 0x000fe200000e0000 */
[----:B------:R-:W-:Y:S02]  /*11990*/  SEL R26, R94, R25, P0 ;  /* 0x000000195e1a7207 */ /* 0x000fe40000000000 */
[----:B------:R-:W-:Y:S01]  /*119a0*/  IADD3.X R41, R24, UR7, R27, P1, !PT ;  /* 0x0000000718297c10 */ /* 0x000fe20008ffe41b */
[----:B------:R-:W-:Y:S01]  /*119b0*/  SHFL.IDX PT, R54, R54, R31, 0x1c1f ;  /* 0x001c1f1f36367589 */ /* 0x000fe200000e0000 */
[----:B------:R-:W-:Y:S01]  /*119c0*/  ULDC.64 UR6, c[0x0][0xb88] ;  /* 0x0002e20000067ab9 */ /* 0x000fe20000000a00 */
[----:B------:R-:W-:Y:S01]  /*119d0*/  SEL R24, R25, R94, P0 ;  /* 0x0000005e19187207 */ /* 0x000fe20000000000 */
[----:B------:R-:W-:Y:S01]  /*119e0*/  IMAD R36, R36, UR6, RZ ;  /* 0x0000000624247c24 */ /* 0x000fe2000f8e02ff */
[----:B------:R-:W-:Y:S01]  /*119f0*/  SHFL.IDX PT, R68, R66, R31, 0x1c1f ;  /* 0x001c1f1f42447589 */ /* 0x000fe200000e0000 */
[----:B------:R-:W-:Y:S01]  /*11a00*/  SEL R25, R63, R48, P0 ;  /* 0x000000303f197207 */ /* 0x000fe20000000000 */
[C---:B------:R-:W-:Y:S01]  /*11a10*/  IMAD.WIDE.U32 R40, R37.reuse, UR6, R40 ;  /* 0x0000000625287c25 */ /* 0x040fe2000f8e0028 */
[----:B------:R-:W-:Y:S01]  /*11a20*/  SEL R27, R48, R63, P0 ;  /* 0x0000003f301b7207 */ /* 0x000fe20000000000 */
[----:B------:R-:W-:Y:S01]  /*11a30*/  SHFL.IDX PT, R70, R70, R31, 0x1c1f ;  /* 0x001c1f1f46467589 */ /* 0x000fe200000e0000 */
[----:B------:R-:W-:Y:S01]  /*11a40*/  LOP3.LUT P1, RZ, R228, 0x3, RZ, 0xc0, !PT ;  /* 0x00000003e4ff7812 */ /* 0x000fe2000782c0ff */
[----:B------:R-:W-:Y:S01]  /*11a50*/  IMAD R47, R37, UR7, R36 ;  /* 0x00000007252f7c24 */ /* 0x000fe2000f8e0224 */
[----:B------:R-:W-:Y:S01]  /*11a60*/  SEL R36, R51, R46, P0 ;  /* 0x0000002e33247207 */ /* 0x000fe20000000000 */
[----:B------:R-:W0:Y:S01]  /*11a70*/  SHFL.IDX PT, R56, R56, R31, 0x1c1f ;  /* 0x001c1f1f38387589 */ /* 0x000e2200000e0000 */
[----:B------:R-:W-:Y:S01]  /*11a80*/  VIADD R46, R230, UR36 ;  /* 0x00000024e62e7c36 */ /* 0x000fe20008000000 */
[----:B------:R-:W-:Y:S01]  /*11a90*/  ULDC.64 UR6, c[0x0][0xb50] ;  /* 0x0002d40000067ab9 */ /* 0x000fe20000000a00 */
[----:B------:R-:W-:Y:S01]  /*11aa0*/  SEL R37, R65, R62, P0 ;  /* 0x0000003e41257207 */ /* 0x000fe20000000000 */
[----:B------:R-:W1:Y:S04]  /*11ab0*/  SHFL.IDX PT, R72, R72, R31, 0x1c1f ;  /* 0x001c1f1f48487589 */ /* 0x000e6800000e0000 */
[----:B------:R-:W2:Y:S04]  /*11ac0*/  SHFL.IDX PT, R43, R58, R31, 0x1c1f ;  /* 0x001c1f1f3a2b7589 */ /* 0x000ea800000e0000 */
[----:B------:R3:W4:Y:S04]  /*11ad0*/  SHFL.IDX PT, R86, R86, R31, 0x1c1f ;  /* 0x001c1f1f56567589 */ /* 0x00072800000e0000 */
[----:B------:R2:W-:Y:S04]  /*11ae0*/  STSM.16.M88.4 [R81], R24 ;  /* 0x0000001851007844 */ /* 0x0005e80000000200 */
[----:B------:R4:W-:Y:S01]  /*11af0*/  STSM.16.M88.4 [R80], R32 ;  /* 0x0000002050007844 */ /* 0x0009e20000000200 */
[----:B---3--:R-:W-:Y:S01]  /*11b00*/  IMAD R31, R30, UR5, RZ ;  /* 0x000000051e1f7c24 */ /* 0x008fe2000f8e02ff */
[----:B0-----:R-:W-:-:S02]  /*11b10*/  SEL R48, R59, R56, P0 ;  /* 0x000000383b307207 */ /* 0x001fc40000000000 */
[----:B------:R-:W-:Y:S02]  /*11b20*/  STSM.16.M88.4 [R45], R36 ;  /* 0x000000242d007844 */ /* 0x000fe40000000200 */
[----:B------:R-:W-:Y:S02]  /*11b30*/  ISETP.GE.OR P3, PT, R46, R31, P1 ;  /* 0x0000001f2e00720c */ /* 0x000fe40000f66670 */
[----:B-1----:R-:W-:Y:S02]  /*11b40*/  SEL R49, R73, R72, P0 ;  /* 0x0000004849317207 */ /* 0x002fe40000000000 */
[----:B------:R-:W-:Y:S01]  /*11b50*/  SEL R51, R72, R73, P0 ;  /* 0x0000004948337207 */ /* 0x000fe20000000000 */
[----:B--2---:R-:W-:Y:S01]  /*11b60*/  VIADD R24, R46, 0x8 ;  /* 0x000000082e187836 */ /* 0x004fe20000000000 */
[----:B------:R-:W-:Y:S01]  /*11b70*/  SEL R26, R50, R53, P0 ;  /* 0x00000035321a7207 */ /* 0x000fe20000000000 */
[----:B------:R-:W-:Y:S01]  /*11b80*/  IMAD.IADD R25, R41, 0x1, R47 ;  /* 0x0000000129197824 */ /* 0x000fe200078e022f */
[----:B------:R-:W-:-:S02]  /*11b90*/  LEA R41, P4, R40, UR6, 0x2 ;  /* 0x0000000628297c11 */ /* 0x000fc4000f8810ff */
[----:B------:R-:W-:Y:S02]  /*11ba0*/  ISETP.GE.OR P1, PT, R24, R31, P1 ;  /* 0x0000001f1800720c */ /* 0x000fe40000f26670 */
[----:B------:R-:W-:Y:S01]  /*11bb0*/  LEA.HI.X R40, R40, UR7, R25, 0x2, P4 ;  /* 0x0000000728287c11 */ /* 0x000fe2000a0f1419 */
[----:B------:R-:W-:Y:S01]  /*11bc0*/  SHFL.IDX PT, R60, R41, RZ, 0x1c1f ;  /* 0x001c1fff293c7589 */ /* 0x000fe200000e0000 */
[----:B------:R-:W-:Y:S02]  /*11bd0*/  SEL R24, R53, R50, P0 ;  /* 0x0000003235187207 */ /* 0x000fe40000000000 */
[----:B----4-:R-:W-:Y:S01]  /*11be0*/  SEL R32, R55, R52, P0 ;  /* 0x0000003437207207 */ /* 0x010fe20000000000 */
[----:B------:R-:W0:Y:S01]  /*11bf0*/  SHFL.IDX PT, R61, R40, RZ, 0x1c1f ;  /* 0x001c1fff283d7589 */ /* 0x000e2200000e0000 */
[----:B------:R-:W-:Y:S02]  /*11c00*/  SEL R34, R52, R55, P0 ;  /* 0x0000003734227207 */ /* 0x000fe40000000000 */
[----:B------:R-:W-:Y:S01]  /*11c10*/  SEL R25, R67, R44, P0 ;  /* 0x0000002c43197207 */ /* 0x000fe20000000000 */
[----:B------:R-:W-:Y:S01]  /*11c20*/  SHFL.IDX PT, R62, R41, 0x1, 0x1c1f ;  /* 0x003c1f00293e7f89 */ /* 0x000fe200000e0000 */
[----:B------:R-:W-:-:S02]  /*11c30*/  SEL R27, R44, R67, P0 ;  /* 0x000000432c1b7207 */ /* 0x000fc40000000000 */
[----:B------:R-:W-:Y:S01]  /*11c40*/  SEL R52, R57, R54, P0 ;  /* 0x0000003639347207 */ /* 0x000fe20000000000 */
[----:B------:R-:W1:Y:S01]  /*11c50*/  SHFL.IDX PT, R63, R40, 0x1, 0x1c1f ;  /* 0x003c1f00283f7f89 */ /* 0x000e6200000e0000 */
[----:B------:R-:W-:Y:S02]  /*11c60*/  SEL R33, R69, R68, P0 ;  /* 0x0000004445217207 */ /* 0x000fe40000000000 */
[----:B------:R-:W-:Y:S01]  /*11c70*/  SEL R35, R68, R69, P0 ;  /* 0x0000004544237207 */ /* 0x000fe20000000000 */
[----:B------:R-:W-:Y:S01]  /*11c80*/  STSM.16.M88.4 [R79], R24 ;  /* 0x000000184f007844 */ /* 0x000fe20000000200 */
[----:B------:R-:W-:Y:S02]  /*11c90*/  SEL R54, R54, R57, P0 ;  /* 0x0000003936367207 */ /* 0x000fe40000000000 */
[----:B------:R-:W-:Y:S01]  /*11ca0*/  SEL R53, R71, R70, P0 ;  /* 0x0000004647357207 */ /* 0x000fe20000000000 */
[----:B------:R-:W-:Y:S01]  /*11cb0*/  STSM.16.M88.4 [R78], R32 ;  /* 0x000000204e007844 */ /* 0x000fe20000000200 */
[----:B------:R-:W-:-:S02]  /*11cc0*/  SEL R55, R70, R71, P0 ;  /* 0x0000004746377207 */ /* 0x000fc40000000000 */
[----:B------:R-:W-:Y:S02]  /*11cd0*/  SEL R50, R56, R59, P0 ;  /* 0x0000003b38327207 */ /* 0x000fe40000000000 */
[----:B------:R-:W-:Y:S01]  /*11ce0*/  SEL R64, R42, R43, P0 ;  /* 0x0000002b2a407207 */ /* 0x000fe20000000000 */
[----:B------:R-:W-:Y:S01]  /*11cf0*/  STSM.16.M88.4 [R77], R52 ;  /* 0x000000344d007844 */ /* 0x000fe20000000200 */
[----:B------:R-:W-:Y:S02]  /*11d00*/  SEL R66, R43, R42, P0 ;  /* 0x0000002a2b427207 */ /* 0x000fe40000000000 */
[----:B------:R-:W-:Y:S01]  /*11d10*/  SEL R65, R75, R86, P0 ;  /* 0x000000564b417207 */ /* 0x000fe20000000000 */
[----:B------:R-:W-:Y:S01]  /*11d20*/  STSM.16.M88.4 [R76], R48 ;  /* 0x000000304c007844 */ /* 0x000fe20000000200 */
[----:B------:R-:W-:-:S05]  /*11d30*/  SEL R67, R86, R75, P0 ;  /* 0x0000004b56437207 */ /* 0x000fca0000000000 */
[----:B------:R2:W-:Y:S01]  /*11d40*/  STSM.16.M88.4 [R74], R64 ;  /* 0x000000404a007844 */ /* 0x0005e20000000200 */
[----:B------:R-:W-:Y:S08]  /*11d50*/  BAR.SYNC.DEFER_BLOCKING 0x1, 0x100 ;  /* 0x0044000000007b1d */ /* 0x000ff00000010000 */
[----:B--2---:R-:W2:Y:S01]  /*11d60*/  @P2 LDC R65, c[0x0][0xbec] ;  /* 0x0002fb00ff412b82 */ /* 0x004ea20000000800 */
[----:B0-----:R0:W-:Y:S01]  /*11d70*/  @!P3 ST.E desc[UR48][R60.64], R2 ;  /* 0x000000023c00b985 */ /* 0x0011e2000c101930 */
[----:B------:R-:W-:-:S03]  /*11d80*/  UIMAD UR5, UR12, UR8, URZ ;  /* 0x000000080c0572a4 */ /* 0x000fc6000f8e023f */
[----:B-1----:R1:W-:Y:S03]  /*11d90*/  @!P1 ST.E desc[UR48][R62.64], R0 ;  /* 0x000000003e009985 */ /* 0x0023e6000c101930 */
[----:B0-----:R-:W0:Y:S01]  /*11da0*/  @P2 LDC R61, c[0x0][0xbf0] ;  /* 0x0002fc00ff3d2b82 */ /* 0x001e220000000800 */
[----:B------:R-:W-:Y:S01]  /*11db0*/  UIMAD.WIDE.U32 UR6, UR37, UR8, URZ ;  /* 0x00000008250672a5 */ /* 0x000fe2000f8e003f */
[----:B------:R3:W5:Y:S01]  /*11dc0*/  LD.E.128 R48, desc[UR48][R6.64] ;  /* 0x0000003006307980 */ /* 0x000762000c101d00 */
[----:B-1----:R-:W-:Y:S01]  /*11dd0*/  IMAD R0, R22, 0x20, R23 ;  /* 0x0000002016007824 */ /* 0x002fe200078e0217 */
[----:B------:R-:W-:Y:S02]  /*11de0*/  UIMAD UR5, UR37, UR9, UR5 ;  /* 0x00000009250572a4 */ /* 0x000fe4000f8e0205 */
[----:B------:R1:W5:Y:S01]  /*11df0*/  LD.E.128 R52, desc[UR48][R8.64] ;  /* 0x0000003008347980 */ /* 0x000362000c101d00 */
[----:B------:R-:W-:Y:S01]  /*11e00*/  VIADD R2, R0, UR36 ;  /* 0x0000002400027c36 */ /* 0x000fe20008000000 */
[----:B------:R-:W-:-:S02]  /*11e10*/  UIMAD UR8, UR13, UR10, URZ ;  /* 0x0000000a0d0872a4 */ /* 0x000fc4000f8e023f */
[----:B------:R4:W5:Y:S01]  /*11e20*/  LD.E.128 R32, desc[UR48][R4.64] ;  /* 0x0000003004207980 */ /* 0x000962000c101d00 */
[----:B--2---:R-:W-:Y:S01]  /*11e30*/  @P2 IMAD.HI.U32 R0, R2, R65, RZ ;  /* 0x0000004102002227 */ /* 0x004fe200078e00ff */
[----:B------:R-:W-:Y:S02]  /*11e40*/  UIADD3 UR7, UR7, UR5, URZ ;  /* 0x0000000507077290 */ /* 0x000fe4000fffe03f */
[----:B------:R-:W5:Y:S01]  /*11e50*/  LD.E.128 R44, desc[UR48][R28.64] ;  /* 0x000000301c2c7980 */ /* 0x000f62000c101d00 */
[----:B---3--:R-:W-:Y:S01]  /*11e60*/  IMAD.MOV.U32 R7, RZ, RZ, R2 ;  /* 0x000000ffff077224 */ /* 0x008fe200078e0002 */
[----:B------:R-:W-:Y:S02]  /*11e70*/  UIMAD UR5, UR42, UR11, UR8 ;  /* 0x0000000b2a0572a4 */ /* 0x000fe4000f8e0208 */
[----:B------:R-:W5:Y:S01]  /*11e80*/  LD.E.128 R40, desc[UR48][R20.64] ;  /* 0x0000003014287980 */ /* 0x000f62000c101d00 */
[----:B------:R-:W-:Y:S01]  /*11e90*/  UIMAD.WIDE.U32 UR6, UR42, UR10, UR6 ;  /* 0x0000000a2a0672a5 */ /* 0x000fe2000f8e0006 */
[----:B------:R-:W-:-:S02]  /*11ea0*/  ULDC.64 UR8, c[0x0][0xae0] ;  /* 0x0002b80000087ab9 */ /* 0x000fc40000000a00 */
[----:B------:R-:W5:Y:S01]  /*11eb0*/  LD.E.128 R36, desc[UR48][R14.64] ;  /* 0x000000300e247980 */ /* 0x000f62000c101d00 */
[----:B0-----:R-:W-:Y:S01]  /*11ec0*/  @P2 SHF.R.U32.HI R7, RZ, R61, R0 ;  /* 0x0000003dff072219 */ /* 0x001fe20000011600 */
[----:B------:R-:W-:Y:S02]  /*11ed0*/  UIADD3 UR5, UR7, UR5, URZ ;  /* 0x0000000507057290 */ /* 0x000fe4000fffe03f */
[----:B------:R-:W5:Y:S01]  /*11ee0*/  LD.E.128 R24, desc[UR48][R12.64] ;  /* 0x000000300c187980 */ /* 0x000f62000c101d00 */
[--C-:B------:R-:W-:Y:S01]  /*11ef0*/  SHF.R.S32.HI R0, RZ, 0x1f, R7.reuse ;  /* 0x0000001fff007819 */ /* 0x100fe20000011407 */
[----:B-1----:R-:W-:Y:S02]  /*11f00*/  IMAD.MOV R9, RZ, RZ, -R7 ;  /* 0x000000ffff097224 */ /* 0x002fe400078e0a07 */
[----:B------:R0:W5:Y:S01]  /*11f10*/  LD.E.128 R56, desc[UR48][R10.64] ;  /* 0x000000300a387980 */ /* 0x000162000c101d00 */
[----:B----4-:R-:W-:Y:S02]  /*11f20*/  IMAD.U32 R5, RZ, RZ, UR7 ;  /* 0x00000007ff057e24 */ /* 0x010fe4000f8e00ff */
[----:B------:R-:W-:Y:S01]  /*11f30*/  IMAD R0, R0, UR8, RZ ;  /* 0x0000000800007c24 */ /* 0x000fe2000f8e02ff */
[----:B------:R-:W-:Y:S01]  /*11f40*/  @!PT LDS RZ, [RZ] ;  /* 0x00000000fffff984 */ /* 0x000fe20000000800 */
[----:B------:R-:W-:Y:S01]  /*11f50*/  @!PT LDS RZ, [RZ] ;  /* 0x00000000fffff984 */ /* 0x000fe20000000800 */
[----:B------:R-:W-:Y:S01]  /*11f60*/  @!PT LDS RZ, [RZ] ;  /* 0x00000000fffff984 */ /* 0x000fe20000000800 */
[----:B------:R-:W-:Y:S01]  /*11f70*/  @!PT LDS RZ, [RZ] ;  /* 0x00000000fffff984 */ /* 0x000fe20000000800 */
[----:B------:R1:W-:Y:S06]  /*11f80*/  MEMBAR.ALL.CTA ;  /* 0x0000000000007992 */ /* 0x0003ec0000008000 */
[----:B-1----:R-:W1:Y:S01]  /*11f90*/  FENCE.VIEW.ASYNC.S ;  /* 0x00000000000073c6 */ /* 0x002e620000000000 */
[----:B------:R-:W-:-:S02]  /*11fa0*/  IMAD R9, R30, R9, R2 ;  /* 0x000000091e097224 */ /* 0x000fc400078e0202 */
[----:B------:R-:W-:Y:S01]  /*11fb0*/  IMAD.U32 R4, RZ, RZ, UR6 ;  /* 0x00000006ff047e24 */ /* 0x000fe2000f8e00ff */
[----:B------:R-:W-:Y:S01]  /*11fc0*/  ULDC.64 UR6, c[0x0][0xad8] ;  /* 0x0002b60000067ab9 */ /* 0x000fe20000000a00 */
[----:B------:R-:W-:Y:S02]  /*11fd0*/  IMAD.U32 R5, RZ, RZ, UR5 ;  /* 0x00000005ff057e24 */ /* 0x000fe4000f8e00ff */
[C---:B0-----:R-:W-:Y:S01]  /*11fe0*/  IMAD R11, R7.reuse, UR9, R0 ;  /* 0x00000009070b7c24 */ /* 0x041fe2000f8e0200 */
[----:B------:R-:W-:Y:S01]  /*11ff0*/  SHF.R.S32.HI R0, RZ, 0x1f, R9 ;  /* 0x0000001fff007819 */ /* 0x000fe20000011409 */
[----:B------:R-:W-:-:S04]  /*12000*/  IMAD.WIDE.U32 R4, R7, UR8, R4 ;  /* 0x0000000807047c25 */ /* 0x000fc8000f8e0004 */
[----:B------:R-:W-:Y:S02]  /*12010*/  IMAD.IADD R5, R5, 0x1, R11 ;  /* 0x0000000105057824 */ /* 0x000fe400078e020b */
[----:B------:R-:W-:Y:S02]  /*12020*/  IMAD R2, R0, UR6, RZ ;  /* 0x0000000600027c24 */ /* 0x000fe4000f8e02ff */
[----:B------:R-:W-:Y:S02]  /*12030*/  VIADD R8, R23, UR36 ;  /* 0x0000002417087c36 */ /* 0x000fe40008000000 */
        /* <DEDUP_REMOVED lines=27> */
.L_x_1859:
[----:B------:R-:W-:Y:S05]  /*121f0*/  BSYNC B1 ;  /* 0x0000000000017941 */ /* 0x000fea0003800000 */
.L_x_1858:
        /* <DEDUP_REMOVED lines=13> */
.L_x_1861:
[----:B------:R-:W-:Y:S05]  /*122d0*/  BSYNC B1 ;  /* 0x0000000000017941 */ /* 0x000fea0003800000 */
.L_x_1860:
        /* <DEDUP_REMOVED lines=11> */
[----:B-----5:R3:W-:Y:S04]  /*12390*/  @!P2 ST.E.128 desc[UR48][R2.64], R36 ;  /* 0x000000240200a985 */ /* 0x0207e8000c101d30 */
[----:B------:R3:W-:Y:S02]  /*123a0*/  @!P3 ST.E.128 desc[UR48][R4.64], R48 ;  /* 0x000000300400b985 */ /* 0x0007e4000c101d30 */
.L_x_1863:
[----:B------:R-:W-:Y:S05]  /*123b0*/  BSYNC B1 ;  /* 0x0000000000017941 */ /* 0x000fea0003800000 */
.L_x_1862:
        /* <DEDUP_REMOVED lines=16> */
.L_x_1857:
        /* <DEDUP_REMOVED lines=50> */
.L_x_1866:
[----:B------:R-:W-:Y:S05]  /*127e0*/  BSYNC B1 ;  /* 0x0000000000017941 */ /* 0x000fea0003800000 */
.L_x_1865:
        /* <DEDUP_REMOVED lines=23> */
[----:B------:R-:W-:Y:S01]  /*12960*/  IMAD.U32 R3, RZ, RZ, UR5 ;  /* 0x00000005ff037e24 */ /* 0x000fe2000f8e00ff */
[----:B------:R-:W-:Y:S01]  /*12970*/  ULDC UR5, c[0x0][0xa88] ;  /* 0x0002a20000057ab9 */ /* 0x000fe20000000800 */
[C---:B------:R-:W-:Y:S01]  /*12980*/  IMAD R9, R5.reuse, UR9, R0 ;  /* 0x0000000905097c24 */ /* 0x040fe2000f8e0200 */
[----:B------:R-:W-:Y:S01]  /*12990*/  SHF.R.S32.HI R0, RZ, 0x1f, R7 ;  /* 0x0000001fff007819 */ /* 0x000fe20000011407 */
[----:B------:R-:W-:-:S04]  /*129a0*/  IMAD.WIDE.U32 R2, R5, UR8, R2 ;  /* 0x0000000805027c25 */ /* 0x000fc8000f8e0002 */
        /* <DEDUP_REMOVED lines=27> */
.L_x_1868:
[----:B------:R-:W-:Y:S05]  /*12b60*/  BSYNC B1 ;  /* 0x0000000000017941 */ /* 0x000fea0003800000 */
.L_x_1867:
        /* <DEDUP_REMOVED lines=13> */
.L_x_1870:
[----:B------:R-:W-:Y:S05]  /*12c40*/  BSYNC B1 ;  /* 0x0000000000017941 */ /* 0x000fea0003800000 */
.L_x_1869:
        /* <DEDUP_REMOVED lines=13> */
.L_x_1872:
[----:B------:R-:W-:Y:S05]  /*12d20*/  BSYNC B1 ;  /* 0x0000000000017941 */ /* 0x000fea0003800000 */
.L_x_1871:
[----:B---3--:R-:W-:Y:S01]  /*12d30*/  VIADD R3, R6, 0x60 ;  /* 0x0000006006037836 */ /* 0x008fe20000000000 */
[----:B0-----:R0:W3:Y:S04]  /*12d40*/  SHFL.IDX PT, R0, R5, 0x3, 0x181f ;  /* 0x00781f0005007f89 */ /* 0x0010e800000e0000 */
[----:B------:R-:W-:Y:S01]  /*12d50*/  ISETP.GE.AND P0, PT, R3, R9, PT ;  /* 0x000000090300720c */ /* 0x000fe20003f06270 */
[----:B-1----:R0:W1:-:S12]  /*12d60*/  SHFL.IDX PT, R2, R4, 0x3, 0x181f ;  /* 0x00781f0004027f89 */ /* 0x00205800000e0000 */
[----:B0-----:R-:W-:Y:S05]  /*12d70*/  @P0 BRA `(.L_x_1864) ;  /* 0x0000000000240947 */ /* 0x001fea0003800000 */
[----:B------:R-:W-:Y:S02]  /*12d80*/  ULDC UR5, c[0x0][0xac8] ;  /* 0x0002b20000057ab9 */ /* 0x000fe40000000800 */
[----:B------:R-:W-:Y:S02]  /*12d90*/  ISETP.GE.AND P2, PT, R16, UR5, PT ;  /* 0x0000000510007c0c */ /* 0x000fe4000bf46270 */
[----:B------:R-:W-:-:S11]  /*12da0*/  ISETP.GE.AND P3, PT, R19, UR5, PT ;  /* 0x0000000513007c0c */ /* 0x000fd6000bf66270 */
[CC--:B-12-4-:R-:W-:Y:S02]  /*12db0*/  @!P2 LEA R4, P0, R16.reuse, R2.reuse, 0x1 ;  /* 0x000000021004a211 */ /* 0x0d6fe400078008ff */
[C---:B------:R-:W-:Y:S02]  /*12dc0*/  @!P3 LEA R2, P1, R19.reuse, R2, 0x1 ;  /* 0x000000021302b211 */ /* 0x040fe400078208ff */
[-C--:B---3--:R-:W-:Y:S02]  /*12dd0*/  @!P2 LEA.HI.X R5, R16, R0.reuse, R233, 0x1, P0 ;  /* 0x000000001005a211 */ /* 0x088fe400000f0ce9 */
[----:B------:R-:W-:-:S03]  /*12de0*/  @!P3 LEA.HI.X R3, R19, R0, R232, 0x1, P1 ;  /* 0x000000001303b211 */ /* 0x000fc600008f0ce8 */
[----:B------:R0:W-:Y:S04]  /*12df0*/  @!P2 ST.E.128 desc[UR48][R4.64], RZ ;  /* 0x000000ff0400a985 */ /* 0x0001e8000c101d30 */
[----:B------:R0:W-:Y:S02]  /*12e00*/  @!P3 ST.E.128 desc[UR48][R2.64], RZ ;  /* 0x000000ff0200b985 */ /* 0x0001e4000c101d30 */
.L_x_1864:
[----:B------:R-:W-:Y:S05]  /*12e10*/  BSYNC B0 ;  /* 0x0000000000007941 */ /* 0x000fea0003800000 */
.L_x_1856:
[----:B------:R-:W-:Y:S02]  /*12e20*/  ULDC UR5, c[0x0][0xc38] ;  /* 0x00030e0000057ab9 */ /* 0x000fe40000000800 */
[----:B------:R-:W-:-:S06]  /*12e30*/  UISETP.GE.AND UP0, UPT, UR4, UR5, UPT ;  /* 0x000000050400728c */ /* 0x000fcc000bf06270 */
[----:B------:R-:W-:-:S13]  /*12e40*/  PLOP3.LUT P0, PT, PT, PT, UP0, 0x80, 0x0 ;  /* 0x000000000000781c */ /* 0x000fda0003f0f008 */
[----:B------:R-:W-:Y:S05]  /*12e50*/  @!P0 BRA `(.L_x_1873) ;  /* 0xfffffedc00d08947 */ /* 0x000fea000383ffff */
[----:B------:R-:W-:Y:S05]  /*12e60*/  EXIT ;  /* 0x000000000000794d */ /* 0x000fea0003800000 */
.L_x_1818:
[----:B------:R-:W-:-:S08]  /*12e70*/  NOP ;  /* 0x0000000000007918 */ /* 0x000fd00000000000 */
[----:B------:R-:W0:-:S00]  /*12e80*/  USETMAXREG.DEALLOC.CTAPOOL 0x18 ;  /* 0x00000018000079c8 */ /* 0x000e0000080e0500 */
[----:B0-----:R-:W2:Y:S01]  /*12e90*/  LDL.LU R2, [R1+0x8] ;  /* 0x0000080001027983 */ /* 0x001ea20000300800 */
[----:B------:R-:W-:-:S05]  /*12ea0*/  LOP3.LUT R0, R0, 0x3, RZ, 0xc0, !PT ;  /* 0x0000000300007812 */ /* 0x000fca00078ec0ff */
[----:B------:R-:W0:Y:S01]  /*12eb0*/  S2UR UR6, SR_CTAID.X ;  /* 0x00000000000679c3 */ /* 0x000e220000002500 */
[----:B------:R-:W1:Y:S02]  /*12ec0*/  SHFL.IDX PT, R0, R0, RZ, 0x1f ;  /* 0x00001fff00007589 */ /* 0x000e6400000e0000 */
[----:B-1----:R-:W-:-:S05]  /*12ed0*/  ISETP.NE.AND P0, PT, R0, RZ, PT ;  /* 0x000000ff0000720c */ /* 0x002fca0003f05270 */
[----:B------:R-:W0:Y:S08]  /*12ee0*/  LDC R0, c[0x0][0xc38] ;  /* 0x00030e00ff007b82 */ /* 0x000e300000000800 */
[----:B------:R-:W-:Y:S06]  /*12ef0*/  @P0 BAR.ARV 0x4, 0x180 ;  /* 0x0106000000000b1d */ /* 0x000fec0000002000 */
[----:B--2---:R-:W-:-:S04]  /*12f00*/  LOP3.LUT R2, R2, 0xfffffffd, RZ, 0xc0, !PT ;  /* 0xfffffffd02027812 */ /* 0x004fc800078ec0ff */
[----:B------:R-:W-:Y:S02]  /*12f10*/  @P0 LOP3.LUT R2, R2, 0x2, RZ, 0xfc, !PT ;  /* 0x0000000202020812 */ /* 0x000fe400078efcff */
[----:B0-----:R-:W-:Y:S01]  /*12f20*/  ISETP.LE.AND P0, PT, R0, UR6, PT ;  /* 0x0000000600007c0c */ /* 0x001fe2000bf03270 */
[----:B------:R-:W-:Y:S02]  /*12f30*/  IMAD.MOV.U32 R0, RZ, RZ, 0x1 ;  /* 0x00000001ff007424 */ /* 0x000fe400078e00ff */
[----:B------:R0:W-:Y:S04]  /*12f40*/  STL [R1+0x8], R2 ;  /* 0x0000080201007387 */ /* 0x0001e80000100800 */
[----:B------:R0:W-:Y:S04]  /*12f50*/  STL [R1+0x24], RZ ;  /* 0x000024ff01007387 */ /* 0x0001e80000100800 */
[----:B------:R0:W-:Y:S04]  /*12f60*/  STL [R1], RZ ;  /* 0x000000ff01007387 */ /* 0x0001e80000100800 */
[----:B------:R0:W-:Y:S01]  /*12f70*/  STL [R1+0x4], R0 ;  /* 0x0000040001007387 */ /* 0x0001e20000100800 */
[----:B------:R-:W-:Y:S05]  /*12f80*/  @P0 BRA `(.L_x_1874) ;  /* 0x0000003800ec0947 */ /* 0x000fea0003800000 */
        /* <DEDUP_REMOVED lines=10> */
[C---:B0-----:R-:W-:Y:S01]  /*13030*/  IMAD.SHL.U32 R0, R6.reuse, 0x20, RZ ;  /* 0x0000002006007824 */ /* 0x041fe200078e00ff */
[C---:B------:R-:W-:Y:S01]  /*13040*/  LOP3.LUT P0, RZ, R6.reuse, 0x4, RZ, 0xc0, !PT ;  /* 0x0000000406ff7812 */ /* 0x040fe2000780c0ff */
[----:B------:R-:W-:Y:S01]  /*13050*/  IMAD.SHL.U32 R5, R6, 0x4, RZ ;  /* 0x0000000406057824 */ /* 0x000fe200078e00ff */
[----:B------:R-:W-:Y:S02]  /*13060*/  SHF.R.U32.HI R3, RZ, 0x5, R4 ;  /* 0x00000005ff037819 */ /* 0x000fe40000011604 */
[----:B------:R-:W-:-:S04]  /*13070*/  LOP3.LUT R2, R0, 0x80, RZ, 0xc0, !PT ;  /* 0x0000008000027812 */ /* 0x000fc800078ec0ff */
        /* <DEDUP_REMOVED lines=11> */
[----:B0-----:R-:W-:-:S04]  /*13130*/  LOP3.LUT R5, R2, 0x70, R3, 0x78, !PT ;  /* 0x0000007002057812 */ /* 0x001fc800078e7803 */
[----:B------:R-:W-:Y:S01]  /*13140*/  LOP3.LUT R2, R5, 0xc00, R0, 0xf8, !PT ;  /* 0x00000c0005027812 */ /* 0x000fe200078ef800 */
[----:B------:R-:W-:Y:S01]  /*13150*/  IMAD.SHL.U32 R5, R6, 0x2, RZ ;  /* 0x0000000206057824 */ /* 0x000fe200078e00ff */
[----:B------:R-:W-:-:S03]  /*13160*/  LOP3.LUT R0, R3, 0x3f0, RZ, 0xc0, !PT ;  /* 0x000003f003007812 */ /* 0x000fc600078ec0ff */
[----:B------:R0:W-:Y:S01]  /*13170*/  STL [R1+0x18], R2 ;  /* 0x0000180201007387 */ /* 0x0001e20000100800 */
[----:B------:R-:W-:Y:S01]  /*13180*/  LOP3.LUT R5, R0, 0x70, R5, 0x78, !PT ;  /* 0x0000007000057812 */ /* 0x000fe200078e7805 */
[----:B------:R-:W-:-:S05]  /*13190*/  IMAD.SHL.U32 R0, R4, 0x10, RZ ;  /* 0x0000001004007824 */ /* 0x000fca00078e00ff */
[----:B------:R-:W-:Y:S01]  /*131a0*/  LOP3.LUT R5, R5, 0x400, R0, 0xf8, !PT ;  /* 0x0000040005057812 */ /* 0x000fe200078ef800 */
[----:B------:R-:W-:Y:S01]  /*131b0*/  IMAD.MOV.U32 R0, RZ, RZ, 0x40 ;  /* 0x00000040ff007424 */ /* 0x000fe200078e00ff */
[----:B0-----:R-:W-:-:S04]  /*131c0*/  SHF.R.U32.HI R2, RZ, 0x3, R4 ;  /* 0x00000003ff027819 */ /* 0x001fc80000011604 */
[----:B------:R-:W-:Y:S01]  /*131d0*/  SEL R0, R0, 0xffffffc0, !P0 ;  /* 0xffffffc000007807 */ /* 0x000fe20004000000 */
[----:B------:R-:W-:Y:S01]  /*131e0*/  IMAD.U32 R0, RZ, RZ, UR6 ;  /* 0x00000006ff007e24 */ /* 0x000fe2000f8e00ff */
[----:B------:R-:W-:Y:S01]  /*131f0*/  LOP3.LUT R3, R2, 0x70, R3, 0xf8, !PT ;  /* 0x0000007002037812 */ /* 0x000fe200078ef803 */
[----:B------:R-:W-:-:S05]  /*13200*/  IMAD.IADD R2, R18, 0x1, R5 ;  /* 0x0000000112027824 */ /* 0x000fca00078e0205 */
[----:B------:R-:W-:Y:S04]  /*13210*/  STL [R1+0x20], R2 ;  /* 0x0000200201007387 */ /* 0x000fe80000100800 */
[----:B------:R-:W-:Y:S04]  /*13220*/  STL [R1], RZ ;  /* 0x000000ff01007387 */ /* 0x000fe80000100800 */
[----:B------:R0:W-:Y:S04]  /*13230*/  STL [R1+0x1c], R0 ;  /* 0x00001c0001007387 */ /* 0x0001e80000100800 */
[----:B------:R1:W-:Y:S01]  /*13240*/  STL [R1+0x24], RZ ;  /* 0x000024ff01007387 */ /* 0x0003e20000100800 */
[----:B0-----:R-:W-:-:S05]  /*13250*/  IMAD.MOV.U32 R0, RZ, RZ, 0x1 ;  /* 0x00000001ff007424 */ /* 0x001fca00078e00ff */
[----:B------:R1:W-:Y:S02]  /*13260*/  STL [R1+0x4], R0 ;  /* 0x0000040001007387 */ /* 0x0003e40000100800 */
.L_x_1933:
[----:B-12---:R-:W2:Y:S01]  /*13270*/  LDL R0, [R1+0x1c] ;  /* 0x00001c0001007983 */ /* 0x006ea20000100800 */
        /* <DEDUP_REMOVED lines=13> */
[----:B0-----:R-:W-:Y:S05]  /*13350*/  @!P0 BRA `(.L_x_1875) ;  /* 0x0000000000208947 */ /* 0x001fea0003800000 */
[----:B------:R-:W-:Y:S02]  /*13360*/  ULDC UR9, c[0x0][0xc6c] ;  /* 0x00031b0000097ab9 */ /* 0x000fe40000000800 */
[----:B------:R-:W-:-:S11]  /*13370*/  UISETP.NE.AND UP0, UPT, UR9, 0x1, UPT ;  /* 0x000000010900788c */ /* 0x000fd6000bf05270 */
[----:B------:R-:W-:Y:S02]  /*13380*/  @UP0 ULDC.64 UR6, c[0x0][0xc70] ;  /* 0x00031c0000060ab9 */ /* 0x000fe40000000a00 */
[----:B------:R-:W-:-:S03]  /*13390*/  UIMAD.WIDE.U32 UR4, UR10, UR6, URZ ;  /* 0x000000060a0472a5 */ /* 0x000fc6000f8e003f */
[----:B------:R-:W-:Y:S01]  /*133a0*/  UMOV UR6, UR10 ;  /* 0x0000000a00067c82 */ /* 0x000fe20008000000 */
[----:B------:R-:W-:-:S04]  /*133b0*/  @UP0 USHF.R.U32.HI UR6, URZ, UR7, UR5 ;  /* 0x000000073f060299 */ /* 0x000fc80008011605 */
[----:B------:R-:W-:Y:S01]  /*133c0*/  UIMAD UR9, UR6, UR9, URZ ;  /* 0x00000009060972a4 */ /* 0x000fe2000f8e023f */
[----:B------:R-:W-:Y:S11]  /*133d0*/  BRA `(.L_x_1876) ;  /* 0x00000000001c7947 */ /* 0x000ff60003800000 */
.L_x_1875:
[----:B------:R-:W-:Y:S02]  /*133e0*/  ULDC UR9, c[0x0][0xc54] ;  /* 0x0003150000097ab9 */ /* 0x000fe40000000800 */
[----:B------:R-:W-:-:S11]  /*133f0*/  UISETP.NE.AND UP0, UPT, UR9, 0x1, UPT ;  /* 0x000000010900788c */ /* 0x000fd6000bf05270 */
[----:B------:R-:W-:Y:S02]  /*13400*/  @UP0 ULDC.64 UR6, c[0x0][0xc58] ;  /* 0x0003160000060ab9 */ /* 0x000fe40000000a00 */
[----:B------:R-:W-:-:S03]  /*13410*/  UIMAD.WIDE.U32 UR4, UR10, UR6, URZ ;  /* 0x000000060a0472a5 */ /* 0x000fc6000f8e003f */
[----:B------:R-:W-:Y:S01]  /*13420*/  UMOV UR6, UR10 ;  /* 0x0000000a00067c82 */ /* 0x000fe20008000000 */
[----:B------:R-:W-:-:S04]  /*13430*/  @UP0 USHF.R.U32.HI UR6, URZ, UR7, UR5 ;  /* 0x000000073f060299 */ /* 0x000fc80008011605 */
[----:B------:R-:W-:-:S12]  /*13440*/  UIMAD UR9, UR6, UR9, URZ ;  /* 0x00000009060972a4 */ /* 0x000fd8000f8e023f */
.L_x_1876:
[----:B------:R-:W-:Y:S01]  /*13450*/  ULOP3.LUT UR41, URZ, UR6, URZ, 0x33, !UPT ;  /* 0x000000063f297292 */ /* 0x000fe2000f8e333f */
[----:B------:R-:W-:Y:S01]  /*13460*/  BSSY B7, `(.L_x_1877) ;  /* 0x0000354000077945 */ /* 0x000fe20003800000 */
[----:B------:R-:W-:Y:S01]  /*13470*/  ULDC UR5, c[0x0][0x448] ;  /* 0x0001120000057ab9 */ /* 0x000fe20000000800 */
[----:B------:R-:W-:Y:S01]  /*13480*/  ULDC UR4, c[0x0][0xc3c] ;  /* 0x00030f0000047ab9 */ /* 0x000fe20000000800 */
[----:B------:R-:W-:Y:S02]  /*13490*/  UISETP.NE.AND UP1, UPT, UR5, 0x1, UPT ;  /* 0x000000010500788c */ /* 0x000fe4000bf25270 */
[----:B------:R-:W-:Y:S01]  /*134a0*/  UIADD3 UR41, UR41, UR4, URZ ;  /* 0x0000000429297290 */ /* 0x000fe2000fffe03f */
[----:B------:R-:W-:Y:S01]  /*134b0*/  ULDC.64 UR6, c[0x0][0x418] ;  /* 0x0001060000067ab9 */ /* 0x000fe20000000a00 */
[----:B------:R-:W-:Y:S01]  /*134c0*/  ULDC UR5, c[0x0][0x288] ;  /* 0x0000a20000057ab9 */ /* 0x000fe20000000800 */
[----:B------:R-:W-:Y:S02]  /*134d0*/  UISETP.NE.U32.AND UP0, UPT, UR6, URZ, UPT ;  /* 0x0000003f0600728c */ /* 0x000fe4000bf05070 */
[----:B------:R-:W-:-:S02]  /*134e0*/  USHF.L.U32 UR6, UR41, 0x7, URZ ;  /* 0x0000000729067899 */ /* 0x000fc4000800063f */
[----:B------:R-:W-:Y:S02]  /*134f0*/  UISETP.NE.AND.EX UP0, UPT, UR7, URZ, UPT, UP0 ;  /* 0x0000003f0700728c */ /* 0x000fe4000bf05300 */
[----:B------:R-:W-:Y:S01]  /*13500*/  UIADD3 UR6, UR6, 0x7f, URZ ;  /* 0x0000007f06067890 */ /* 0x000fe2000fffe03f */
[----:B------:R-:W-:Y:S01]  /*13510*/  ULDC UR4, c[0x0][0x424] ;  /* 0x0001090000047ab9 */ /* 0x000fe20000000800 */
[----:B------:R-:W-:Y:S02]  /*13520*/  UIADD3 UR13, -UR5, 0xe0, URZ ;  /* 0x000000e0050d7890 */ /* 0x000fe4000fffe13f */
[----:B------:R-:W-:Y:S01]  /*13530*/  USEL UR7, UR4, 0x1, UP0 ;  /* 0x0000000104077887 */ /* 0x000fe20008000000 */
[----:B------:R-:W-:Y:S01]  /*13540*/  @UP1 ULDC UR5, c[0x0][0x44c] ;  /* 0x0001130000051ab9 */ /* 0x000fe20000000800 */
[----:B------:R-:W-:Y:S01]  /*13550*/  @UP1 ULDC UR14, c[0x0][0x450] ;  /* 0x00011400000e1ab9 */ /* 0x000fe20000000800 */
[----:B------:R-:W-:Y:S01]  /*13560*/  UIMAD.WIDE.U32 UR4, UR6, UR5, URZ ;  /* 0x00000005060472a5 */ /* 0x000fe2000f8e003f */
[----:B------:R-:W-:Y:S01]  /*13570*/  ULDC UR12, c[0x0][0x2f0] ;  /* 0x0000bc00000c7ab9 */ /* 0x000fe20000000800 */
[----:B------:R-:W-:-:S02]  /*13580*/  UIADD3 UR9, UR10, -UR9, URZ ;  /* 0x800000090a097290 */ /* 0x000fc4000fffe03f */
[----:B------:R-:W-:Y:S02]  /*13590*/  @UP1 USHF.R.U32.HI UR6, URZ, UR14, UR5 ;  /* 0x0000000e3f061299 */ /* 0x000fe40008011605 */
[----:B------:R-:W-:Y:S02]  /*135a0*/  UIMAD UR5, UR7, UR12, 0xdf ;  /* 0x000000df070574a4 */ /* 0x000fe4000f8e020c */
[----:B------:R-:W-:Y:S01]  /*135b0*/  UIMAD UR13, UR7, UR12, UR13 ;  /* 0x0000000c070d72a4 */ /* 0x000fe2000f8e020d */
[----:B------:R-:W-:Y:S01]  /*135c0*/  UMOV UR4, URZ ;  /* 0x0000003f00047c82 */ /* 0x000fe20008000000 */
[----:B------:R-:W-:Y:S01]  /*135d0*/  ULDC UR10, c[0x0][0xc54] ;  /* 0x00031500000a7ab9 */ /* 0x000fe20000000800 */
[----:B------:R-:W-:Y:S02]  /*135e0*/  UIMAD.WIDE UR4, UR5, -0x6db6db6d, UR4 ;  /* 0x92492493050478a5 */ /* 0x000fe4000f8e0204 */
[----:B------:R-:W-:Y:S02]  /*135f0*/  UIADD3 UR7, UR13, UR6, URZ ;  /* 0x000000060d077290 */ /* 0x000fe4000fffe03f */
[----:B------:R-:W-:Y:S01]  /*13600*/  UIMAD UR9, UR8, UR10, UR9 ;  /* 0x0000000a080972a4 */ /* 0x000fe2000f8e0209 */
[----:B------:R-:W-:-:S02]  /*13610*/  UMOV UR6, URZ ;  /* 0x0000003f00067c82 */ /* 0x000fc40008000000 */
[----:B------:R-:W-:Y:S01]  /*13620*/  UMOV UR10, UR5 ;  /* 0x00000005000a7c82 */ /* 0x000fe20008000000 */
[----:B------:R-:W-:Y:S02]  /*13630*/  UIMAD.WIDE UR6, UR7, -0x6db6db6d, UR6 ;  /* 0x92492493070678a5 */ /* 0x000fe4000f8e0206 */
[----:B------:R-:W-:Y:S02]  /*13640*/  USHF.R.U32.HI UR12, URZ, 0x1f, UR10 ;  /* 0x0000001f3f0c7899 */ /* 0x000fe4000801160a */
[----:B------:R-:W-:Y:S01]  /*13650*/  USHF.R.U32.HI UR6, URZ, 0x1f, UR7 ;  /* 0x0000001f3f067899 */ /* 0x000fe20008011607 */
[----:B------:R-:W-:Y:S01]  /*13660*/  ULDC UR11, c[0x0][0xc48] ;  /* 0x00031200000b7ab9 */ /* 0x000fe20000000800 */
[----:B------:R-:W-:Y:S02]  /*13670*/  ULEA.HI.SX32 UR12, UR10, UR12, 0x19 ;  /* 0x0000000c0a0c7291 */ /* 0x000fe4000f8fca3f */
[----:B------:R-:W-:Y:S02]  /*13680*/  ULEA.HI.SX32 UR6, UR7, UR6, 0x19 ;  /* 0x0000000607067291 */ /* 0x000fe4000f8fca3f */
[----:B------:R-:W-:-:S02]  /*13690*/  UISETP.NE.AND UP0, UPT, UR11, 0x1, UPT ;  /* 0x000000010b00788c */ /* 0x000fc4000bf05270 */
[----:B------:R-:W-:Y:S01]  /*136a0*/  UISETP.LT.AND UP1, UPT, UR12, UR6, UPT ;  /* 0x000000060c00728c */ /* 0x000fe2000bf21270 */
[----:B------:R-:W-:-:S03]  /*136b0*/  UMOV UR43, UR9 ;  /* 0x00000009002b7c82 */ /* 0x000fc60008000000 */
[----:B------:R-:W-:-:S05]  /*136c0*/  USEL UR40, UR12, UR6, UP1 ;  /* 0x000000060c287287 */ /* 0x000fca0008800000 */
[----:B------:R-:W-:Y:S01]  /*136d0*/  @UP0 ULDC UR8, c[0x0][0xc4c] ;  /* 0x0003130000080ab9 */ /* 0x000fe20000000800 */
[----:B------:R-:W-:Y:S01]  /*136e0*/  ISETP.LT.AND P0, PT, RZ, UR40, PT ;  /* 0x00000028ff007c0c */ /* 0x000fe2000bf01270 */
[----:B------:R-:W-:Y:S01]  /*136f0*/  UIMAD.WIDE.U32 UR4, UR9, UR8, URZ ;  /* 0x00000008090472a5 */ /* 0x000fe2000f8e003f */
[----:B------:R-:W-:-:S03]  /*13700*/  @UP0 ULDC UR7, c[0x0][0xc50] ;  /* 0x0003140000070ab9 */ /* 0x000fc60000000800 */
[----:B------:R-:W-:-:S04]  /*13710*/  @UP0 USHF.R.U32.HI UR43, URZ, UR7, UR5 ;  /* 0x000000073f2b0299 */ /* 0x000fc80008011605 */
[----:B------:R-:W-:-:S04]  /*13720*/  UIADD3 UR36, -UR43, URZ, URZ ;  /* 0x0000003f2b247290 */ /* 0x000fc8000fffe13f */
[----:B------:R-:W-:Y:S01]  /*13730*/  UIMAD UR36, UR11, UR36, UR9 ;  /* 0x000000240b2472a4 */ /* 0x000fe2000f8e0209 */
[----:B------:R-:W-:Y:S11]  /*13740*/  @P0 BRA `(.L_x_1878) ;  /* 0x0000000000480947 */ /* 0x000ff60003800000 */
        /* <DEDUP_REMOVED lines=18> */
.L_x_1878:
        /* <DEDUP_REMOVED lines=20> */
.L_x_1881:
[----:B------:R-:W-:Y:S05]  /*139b0*/  BSYNC B6 ;  /* 0x0000000000067941 */ /* 0x000fea0003800000 */
.L_x_1880:
        /* <DEDUP_REMOVED lines=24> */
.L_x_1883:
[----:B------:R-:W-:Y:S05]  /*13b40*/  BSYNC B6 ;  /* 0x0000000000067941 */ /* 0x000fea0003800000 */
.L_x_1882:
        /* <DEDUP_REMOVED lines=20> */
.L_x_1885:
[----:B------:R-:W-:Y:S05]  /*13c90*/  BSYNC B6 ;  /* 0x0000000000067941 */ /* 0x000fea0003800000 */
.L_x_1884:
[----:B------:R-:W-:Y:S01]  /*13ca0*/  IMAD.MOV.U32 R17, RZ, RZ, R16 ;  /* 0x000000ffff117224 */ /* 0x000fe200078e0010 */
        /* <DEDUP_REMOVED lines=19> */
.L_x_1887:
[----:B------:R-:W-:Y:S05]  /*13de0*/  BSYNC B6 ;  /* 0x0000000000067941 */ /* 0x000fea0003800000 */
.L_x_1886:
        /* <DEDUP_REMOVED lines=10> */
[----:B------:R-:W-:Y:S01]  /*13e90*/  LOP3.LUT R17, R17, 0xfffffffe, RZ, 0xc0, !PT ;  /* 0xfffffffe11117812 */ /* 0x000fe200078ec0ff */
[----:B------:R-:W-:Y:S01]  /*13ea0*/  UMOV UR4, 0xffffffff ;  /* 0xffffffff00047882 */ /* 0x000fe20000000000 */
[----:B------:R-:W3:Y:S01]  /*13eb0*/  S2R R19, SR_TID.X ;  /* 0x0000000000137919 */ /* 0x000ee20000002100 */
[----:B-1----:R-:W1:Y:S02]  /*13ec0*/  LDC.64 R2, c[0x0][0x418] ;  /* 0x00010600ff027b82 */ /* 0x002e640000000a00 */
[----:B-1----:R-:W-:Y:S02]  /*13ed0*/  ISETP.NE.U32.AND P0, PT, R2, RZ, PT ;  /* 0x000000ff0200720c */ /* 0x002fe40003f05070 */
[----:B---3--:R-:W-:Y:S02]  /*13ee0*/  SHF.R.U32.HI R19, RZ, 0x5, R19 ;  /* 0x00000005ff137819 */ /* 0x008fe40000011613 */
[----:B------:R-:W-:-:S02]  /*13ef0*/  ISETP.NE.AND.EX P1, PT, R3, RZ, PT, P0 ;  /* 0x000000ff0300720c */ /* 0x000fc40003f25300 */
[----:B------:R-:W-:-:S11]  /*13f00*/  LOP3.LUT R19, R19, 0x3, RZ, 0xc0, !PT ;  /* 0x0000000313137812 */ /* 0x000fd600078ec0ff */
[----:B------:R-:W-:Y:S02]  /*13f10*/  @P1 LOP3.LUT R17, R17, 0x1, RZ, 0xfc, !PT ;  /* 0x0000000111111812 */ /* 0x000fe400078efcff */
[----:B--2---:R-:W-:Y:S01]  /*13f20*/  SHF.R.S32.HI R9, RZ, 0x1f, R8 ;  /* 0x0000001fff097819 */ /* 0x004fe20000011408 */
[----:B------:R1:W-:Y:S01]  /*13f30*/  STL [R1+0xc], R8 ;  /* 0x00000c0801007387 */ /* 0x0003e20000100800 */
[----:B0-----:R-:W-:-:S03]  /*13f40*/  SEL R16, R8, RZ, !P1 ;  /* 0x000000ff08107207 */ /* 0x001fc60004800000 */
[----:B------:R1:W-:Y:S04]  /*13f50*/  STL [R1+0x10], R9 ;  /* 0x0000100901007387 */ /* 0x0003e80000100800 */
[----:B------:R1:W-:Y:S01]  /*13f60*/  STL [R1+0x8], R17 ;  /* 0x0000081101007387 */ /* 0x0003e20000100800 */
[----:B------:R-:W-:Y:S05]  /*13f70*/  BRA.DIV UR4, `(.L_x_1888) ;  /* 0x0000003204a47947 */ /* 0x000fea000b800000 */
[----:B------:R0:W2:Y:S02]  /*13f80*/  SHFL.IDX PT, R14, R19, RZ, 0x1f ;  /* 0x00001fff130e7589 */ /* 0x0000a400000e0000 */
.L_x_1952:
        /* <DEDUP_REMOVED lines=12> */
.L_x_1955:
        /* <DEDUP_REMOVED lines=20> */
.L_x_1891:
[----:B------:R-:W3:Y:S04]  /*14190*/  LDL R4, [R1] ;  /* 0x0000000001047983 */ /* 0x000ee80000100800 */
        /* <DEDUP_REMOVED lines=8> */
.L_x_1956:
        /* <DEDUP_REMOVED lines=8> */
.L_x_1893:
[----:B------:R-:W3:Y:S01]  /*142a0*/  LDL R2, [R1] ;  /* 0x0000000001027983 */ /* 0x000ee20000100800 */
        /* <DEDUP_REMOVED lines=16> */
.L_x_1957:
        /* <DEDUP_REMOVED lines=8> */
.L_x_1895:
        /* <DEDUP_REMOVED lines=19> */
.L_x_1889:
[----:B--2---:R-:W-:Y:S01]  /*14560*/  VIADD R0, R18, 0x1c400 ;  /* 0x0001c40012007836 */ /* 0x004fe20000000000 */
[----:B------:R-:W-:Y:S05]  /*14570*/  WARPSYNC.ALL ;  /* 0x0000000000007948 */ /* 0x000fea0003800000 */
[----:B------:R-:W-:Y:S01]  /*14580*/  BAR.SYNC.DEFER_BLOCKING 0x8, 0x180 ;  /* 0x0206000000007b1d */ /* 0x000fe20000010000 */
[----:B------:R-:W-:-:S05]  /*14590*/  LOP3.LUT P0, RZ, R0, 0x3ff, RZ, 0xc0, !PT ;  /* 0x000003ff00ff7812 */ /* 0x000fca000780c0ff */
[----:B------:R-:W-:Y:S08]  /*145a0*/  BSSY B6, `(.L_x_1896) ;  /* 0x0000012000067945 */ /* 0x000ff00003800000 */
[----:B------:R-:W-:Y:S05]  /*145b0*/  @!P0 BRA `(.L_x_1897) ;  /* 0x0000000000408947 */ /* 0x000fea0003800000 */
[----:B------:R-:W-:Y:S01]  /*145c0*/  MOV R2, 0x0 ;  /* 0x0000000000027802 */ /* 0x000fe20000000f00 */
[----:B---3--:R-:W-:Y:S01]  /*145d0*/  ULDC.64 UR6, c[0x4][0xc0] ;  /* 0x0100300000067ab9 */ /* 0x008fe20000000a00 */
[----:B------:R-:W-:Y:S01]  /*145e0*/  ULDC.64 UR8, c[0x4][0xc8] ;  /* 0x0100320000087ab9 */ /* 0x000fe20000000a00 */
[----:B------:R-:W-:Y:S01]  /*145f0*/  ULDC.64 UR4, c[0x4][0x28] ;  /* 0x01000a0000047ab9 */ /* 0x000fe20000000a00 */
[----:B------:R-:W-:Y:S02]  /*14600*/  IMAD.U32 R4, RZ, RZ, UR6 ;  /* 0x00000006ff047e24 */ /* 0x000fe4000f8e00ff */
[----:B------:R-:W2:Y:S01]  /*14610*/  LDC.64 R2, c[0x4][R2] ;  /* 0x0100000002027b82 */ /* 0x000ea20000000a00 */
        /* <DEDUP_REMOVED lines=9> */
[----:B0-2---:R-:W-:Y:S05]  /*146b0*/  CALL.ABS.NOINC R2 ;  /* 0x0000000002007343 */ /* 0x005fea0003c00000 */
.L_x_1897:
[----:B---3--:R-:W-:Y:S05]  /*146c0*/  BSYNC B6 ;  /* 0x0000000000067941 */ /* 0x008fea0003800000 */
.L_x_1896:
[----:B------:R2:W5:Y:S01]  /*146d0*/  LDL R10, [R1+0x20] ;  /* 0x00002000010a7983 */ /* 0x0005620000100800 */
[----:B------:R-:W3:Y:S01]  /*146e0*/  LDC R7, c[0x0][0x448] ;  /* 0x00011200ff077b82 */ /* 0x000ee20000000800 */
[----:B------:R-:W4:Y:S01]  /*146f0*/  S2R R2, SR_TID.X ;  /* 0x0000000000027919 */ /* 0x000f220000002100 */
[----:B-1----:R-:W1:Y:S01]  /*14700*/  S2R R17, SR_TID.X ;  /* 0x0000000000117919 */ /* 0x002e620000002100 */
[----:B------:R-:W-:Y:S01]  /*14710*/  USHF.R.S32.HI UR4, URZ, 0x1f, UR36 ;  /* 0x0000001f3f047899 */ /* 0x000fe20008011424 */
[----:B------:R-:W-:Y:S01]  /*14720*/  ULDC.64 UR8, c[0x0][0x2d8] ;  /* 0x0000b60000087ab9 */ /* 0x000fe20000000a00 */
[----:B---3--:R-:W-:Y:S02]  /*14730*/  ISETP.NE.AND P0, PT, R7, 0x1, PT ;  /* 0x000000010700780c */ /* 0x008fe40003f05270 */
[----:B----4-:R-:W-:-:S11]  /*14740*/  LOP3.LUT R2, R2, 0x7f, RZ, 0xc0, !PT ;  /* 0x0000007f02027812 */ /* 0x010fd600078ec0ff */
[----:B------:R-:W3:Y:S01]  /*14750*/  @P0 LDC R3, c[0x0][0x44c] ;  /* 0x00011300ff030b82 */ /* 0x000ee20000000800 */
[----:B-1----:R-:W-:Y:S01]  /*14760*/  IMAD.SHL.U32 R17, R17, 0x10, RZ ;  /* 0x0000001011117824 */ /* 0x002fe200078e00ff */
[----:B------:R-:W-:Y:S01]  /*14770*/  SHF.R.U32.HI R2, RZ, 0x3, R2 ;  /* 0x00000003ff027819 */ /* 0x000fe20000011602 */
[----:B------:R-:W-:-:S03]  /*14780*/  UIMAD UR6, UR4, UR8, URZ ;  /* 0x00000008040672a4 */ /* 0x000fc6000f8e023f */
[----:B------:R-:W-:Y:S02]  /*14790*/  LOP3.LUT R17, R2, 0x70, R17, 0xf8, !PT ;  /* 0x0000007002117812 */ /* 0x000fe400078ef811 */
[----:B------:R-:W1:Y:S01]  /*147a0*/  @P0 LDC R0, c[0x0][0x450] ;  /* 0x00011400ff000b82 */ /* 0x000e620000000800 */
[----:B------:R-:W-:Y:S01]  /*147b0*/  IMAD.U32 R2, RZ, RZ, UR41 ;  /* 0x00000029ff027e24 */ /* 0x000fe2000f8e00ff */
[----:B------:R-:W-:Y:S02]  /*147c0*/  UIMAD.WIDE.U32 UR4, UR36, UR8, URZ ;  /* 0x00000008240472a5 */ /* 0x000fe4000f8e003f */
[----:B------:R-:W-:Y:S01]  /*147d0*/  UIMAD UR6, UR36, UR9, UR6 ;  /* 0x00000009240672a4 */ /* 0x000fe2000f8e0206 */
[----:B------:R-:W-:Y:S01]  /*147e0*/  IMAD R2, R2, 0x80, R17 ;  /* 0x0000008002027824 */ /* 0x000fe200078e0211 */
[----:B------:R-:W-:Y:S02]  /*147f0*/  USHF.R.S32.HI UR7, URZ, 0x1f, UR43 ;  /* 0x0000001f3f077899 */ /* 0x000fe4000801142b */
[----:B------:R-:W-:Y:S01]  /*14800*/  UIADD3 UR5, UR5, UR6, URZ ;  /* 0x0000000605057290 */ /* 0x000fe2000fffe03f */
[----:B------:R-:W-:Y:S01]  /*14810*/  IMAD.MOV.U32 R6, RZ, RZ, R2 ;  /* 0x000000ffff067224 */ /* 0x000fe200078e0002 */
[----:B------:R-:W-:Y:S01]  /*14820*/  ULDC.64 UR8, c[0x0][0x2e0] ;  /* 0x0000b80000087ab9 */ /* 0x000fe20000000a00 */
[----:B0-----:R-:W0:Y:S01]  /*14830*/  S2R R19, SR_TID.X ;  /* 0x0000000000137919 */ /* 0x001e220000002100 */
[----:B---3--:R-:W-:Y:S01]  /*14840*/  @P0 IMAD.HI.U32 R3, R2, R3, RZ ;  /* 0x0000000302030227 */ /* 0x008fe200078e00ff */
        /* <DEDUP_REMOVED lines=20> */
[----:B0-----:R-:W-:Y:S02]  /*14990*/  IMAD.SHL.U32 R17, R19, 0x10, RZ ;  /* 0x0000001013117824 */ /* 0x001fe400078e00ff */
        /* <DEDUP_REMOVED lines=11> */
[----:B--2---:R-:W-:Y:S08]  /*14a50*/  BRA.DIV UR4, `(.L_x_1898) ;  /* 0x0000002a04547947 */ /* 0x004ff0000b800000 */
[----:B------:R-:W-:Y:S01]  /*14a60*/  IMAD.U32 R2, RZ, RZ, UR41 ;  /* 0x00000029ff027e24 */ /* 0x000fe2000f8e00ff */
[----:B------:R-:W-:Y:S01]  /*14a70*/  ULDC UR4, c[0x0][0x288] ;  /* 0x0000a20000047ab9 */ /* 0x000fe20000000800 */
[----:B------:R-:W0:Y:S01]  /*14a80*/  SHFL.IDX PT, R6, R0, RZ, 0x181f ;  /* 0x00181fff00067589 */ /* 0x000e2200000e0000 */
[----:B------:R-:W-:Y:S02]  /*14a90*/  IMAD R3, R7, UR4, RZ ;  /* 0x0000000407037c24 */ /* 0x000fe4000f8e02ff */
[----:B------:R-:W-:Y:S01]  /*14aa0*/  IMAD R2, R2, 0x80, R19 ;  /* 0x0000008002027824 */ /* 0x000fe200078e0213 */
[----:B------:R-:W-:Y:S03]  /*14ab0*/  SHFL.IDX PT, R9, R0, 0x1, 0x181f ;  /* 0x00381f0000097f89 */ /* 0x000fe600000e0000 */
[C---:B------:R-:W-:Y:S01]  /*14ac0*/  VIADD R5, R2.reuse, 0x10 ;  /* 0x0000001002057836 */ /* 0x040fe20000000000 */
[-C--:B------:R-:W-:Y:S01]  /*14ad0*/  ISETP.GE.AND P3, PT, R2, R3.reuse, PT ;  /* 0x000000030200720c */ /* 0x080fe20003f66270 */
[----:B------:R-:W-:Y:S03]  /*14ae0*/  SHFL.IDX PT, R8, R4, 0x1, 0x181f ;  /* 0x00381f0004087f89 */ /* 0x000fe600000e0000 */
[----:B------:R-:W-:-:S02]  /*14af0*/  ISETP.GE.AND P1, PT, R5, R3, PT ;  /* 0x000000030500720c */ /* 0x000fc40003f26270 */
        /* <DEDUP_REMOVED lines=43> */
[----:B------:R-:W-:Y:S04]  /*14db0*/  SHFL.IDX PT, R4, R4, 0x7, 0x181f ;  /* 0x00f81f0004047f89 */ /* 0x000fe800000e0000 */
[----:B0-----:R-:W0:Y:S04]  /*14dc0*/  SHFL.IDX PT, R6, R0, 0x6, 0x181f ;  /* 0x00d81f0000067f89 */ /* 0x001e2800000e0000 */
[----:B------:R-:W1:Y:S01]  /*14dd0*/  SHFL.IDX PT, R0, R0, 0x7, 0x181f ;  /* 0x00f81f0000007f89 */ /* 0x000e6200000e0000 */
[----:B0-----:R-:W-:-:S05]  /*14de0*/  @!P1 IADD3 R6, P2, R17, R6, RZ ;  /* 0x0000000611069210 */ /* 0x001fca0007f5e0ff */
[----:B------:R-:W-:-:S04]  /*14df0*/  @!P1 IMAD.X R5, RZ, RZ, R5, P2 ;  /* 0x000000ffff059224 */ /* 0x000fc800010e0605 */
[----:B------:R-:W-:-:S05]  /*14e00*/  @!P1 IMAD.MOV.U32 R7, RZ, RZ, R5 ;  /* 0x000000ffff079224 */ /* 0x000fca00078e0005 */
[----:B-1----:R0:W-:Y:S02]  /*14e10*/  @!P1 LDGSTS.E.BYPASS.LTC128B.128 [R10+0x1f400], desc[UR48][R6.64], !P0 ;  /* 0x1f400000060a9fae */ /* 0x0021e4000c101d70 */
.L_x_1974:
        /* <DEDUP_REMOVED lines=10> */
.L_x_1899:
[----:B------:R-:W-:Y:S02]  /*14ec0*/  PLOP3.LUT P1, PT, P1, P0, PT, 0xa2, 0x0 ;  /* 0x000000000000781c */ /* 0x000fe40000f21472 */
[----:B------:R-:W-:-:S08]  /*14ed0*/  @P0 R2UR P1, UR4, R18 ;  /* 0x00000000120402ca */ /* 0x000fd00000020000 */
[----:B------:R-:W-:-:S05]  /*14ee0*/  @P0 PLOP3.LUT P0, PT, P1, PT, PT, 0x80, 0x0 ;  /* 0x000000000000081c */ /* 0x000fca0000f0f070 */
[----:B------:R-:W-:Y:S01]  /*14ef0*/  @!P1 SYNCS.ARRIVE.TRANS64.RED.A0T1 RZ, [UR4+0x2e800], RZ ;  /* 0x02e800ffffff99a7 */ /* 0x000fe20008200404 */
[----:B------:R-:W-:Y:S07]  /*14f00*/  @!P1 ARRIVES.LDGSTSBAR.64.TRANSCNT [UR4+0x2e800] ;  /* 0x02e80000ff0099b0 */ /* 0x000fee0008000a84 */
[----:B------:R-:W-:Y:S05]  /*14f10*/  @P0 BRA.U.ANY `(.L_x_1899) ;  /* 0xfffffffd00e80947 */ /* 0x000fea000393ffff */
[----:B-1----:R-:W2:Y:S02]  /*14f20*/  LDL.LU R2, [R1+0x24] ;  /* 0x0000240001027983 */ /* 0x002ea40000300800 */
        /* <DEDUP_REMOVED lines=9> */
[----:B------:R-:W2:Y:S03]  /*14fc0*/  SYNCS.PHASECHK.TRANS64.TRYWAIT P0, [R18+URZ+0x2e820], R3 ;  /* 0x02e82003120075a7 */ /* 0x000ea6000800017f */
[----:B-12---:R-:W-:Y:S05]  /*14fd0*/  @!P0 BRA `(.L_x_1901) ;  /* 0x0000002c00648947 */ /* 0x006fea0003800000 */
.L_x_1975:
[----:B------:R-:W-:Y:S05]  /*14fe0*/  BSYNC B0 ;  /* 0x0000000000007941 */ /* 0x000fea0003800000 */
.L_x_1900:
[----:B------:R-:W-:-:S06]  /*14ff0*/  UISETP.GE.AND UP0, UPT, UR40, 0x2, UPT ;  /* 0x000000022800788c */ /* 0x000fcc000bf06270 */
[----:B------:R-:W-:-:S13]  /*15000*/  PLOP3.LUT P0, PT, PT, PT, UP0, 0x80, 0x0 ;  /* 0x000000000000781c */ /* 0x000fda0003f0f008 */
[----:B------:R-:W-:Y:S05]  /*15010*/  @!P0 BRA `(.L_x_1902) ;  /* 0x0000000c00e88947 */ /* 0x000fea0003800000 */
[----:B------:R2:W5:Y:S01]  /*15020*/  LDL.LU R0, [R1+0x4] ;  /* 0x0000040001007983 */ /* 0x0005620000300800 */
[----:B------:R-:W-:-:S03]  /*15030*/  UIADD3 UR4, UR40, -0x2, URZ ;  /* 0xfffffffe28047890 */ /* 0x000fc6000fffe03f */
[----:B0-----:R2:W5:Y:S03]  /*15040*/  LDL.LU R6, [R1] ;  /* 0x0000000001067983 */ /* 0x0015660000300800 */
[----:B------:R-:W-:-:S07]  /*15050*/  IMAD.U32 R17, RZ, RZ, UR4 ;  /* 0x00000004ff117e24 */ /* 0x000fce000f8e00ff */
.L_x_1922:
[----:B------:R-:W3:Y:S01]  /*15060*/  LDL R4, [R1+0x8] ;  /* 0x0000080001047983 */ /* 0x000ee20000100800 */
[----:B-1---5:R-:W-:Y:S01]  /*15070*/  VIADD R3, R6, 0x1 ;  /* 0x0000000106037836 */ /* 0x022fe20000000000 */
[----:B------:R-:W-:Y:S05]  /*15080*/  YIELD ;  /* 0x0000000000007946 */ /* 0x000fea0003800000 */
[----:B------:R-:W-:Y:S01]  /*15090*/  ISETP.NE.AND P0, PT, R3, 0x2, PT ;  /* 0x000000020300780c */ /* 0x000fe20003f05270 */
[----:B------:R-:W-:Y:S03]  /*150a0*/  BSSY B0, `(.L_x_1903) ;  /* 0x000006a000007945 */ /* 0x000fe60003800000 */
[----:B------:R-:W-:-:S02]  /*150b0*/  SEL R2, RZ, 0x1, P0 ;  /* 0x00000001ff027807 */ /* 0x000fc40000000000 */
[----:B------:R-:W-:Y:S02]  /*150c0*/  SEL R9, R3, RZ, P0 ;  /* 0x000000ff03097207 */ /* 0x000fe40000000000 */
[----:B------:R-:W-:-:S05]  /*150d0*/  LOP3.LUT R8, R0, R2, RZ, 0x3c, !PT ;  /* 0x0000000200087212 */ /* 0x000fca00078e3cff */
[----:B------:R0:W-:Y:S04]  /*150e0*/  STL [R1+0x4], R8 ;  /* 0x0000040801007387 */ /* 0x0001e80000100800 */
[----:B------:R0:W-:Y:S01]  /*150f0*/  STL [R1], R9 ;  /* 0x0000000901007387 */ /* 0x0001e20000100800 */
[----:B---3--:R-:W-:-:S13]  /*15100*/  LOP3.LUT P1, RZ, R4, 0x4, RZ, 0xc0, !PT ;  /* 0x0000000404ff7812 */ /* 0x008fda000782c0ff */
[----:B0-----:R-:W-:Y:S05]  /*15110*/  @!P1 BRA `(.L_x_1904) ;  /* 0x0000000400889947 */ /* 0x001fea0003800000 */
[----:B------:R-:W-:Y:S01]  /*15120*/  LOP3.LUT P1, RZ, R4, 0x1, RZ, 0xc0, !PT ;  /* 0x0000000104ff7812 */ /* 0x000fe2000782c0ff */
[----:B------:R-:W-:-:S12]  /*15130*/  IMAD.MOV.U32 R7, RZ, RZ, R17 ;  /* 0x000000ffff077224 */ /* 0x000fd800078e0011 */
[----:B------:R-:W-:Y:S05]  /*15140*/  @!P1 BRA `(.L_x_1905) ;  /* 0x0000000000509947 */ /* 0x000fea0003800000 */
[----:B------:R-:W3:Y:S01]  /*15150*/  LDL R10, [R1+0x10] ;  /* 0x00001000010a7983 */ /* 0x000ee20000100800 */
[----:B------:R-:W0:Y:S01]  /*15160*/  LDC R7, c[0x0][0x43c] ;  /* 0x00010f00ff077b82 */ /* 0x000e220000000800 */
[----:B------:R-:W-:Y:S02]  /*15170*/  ULDC.64 UR4, c[0x0][0x428] ;  /* 0x00010a0000047ab9 */ /* 0x000fe40000000a00 */
[----:B------:R-:W4:Y:S01]  /*15180*/  LDL R5, [R1+0xc] ;  /* 0x00000c0001057983 */ /* 0x000f220000100800 */
        /* <DEDUP_REMOVED lines=8> */
[----:B---3--:R-:W-:-:S04]  /*15210*/  IMAD R4, R10, UR4, RZ ;  /* 0x000000040a047c24 */ /* 0x008fc8000f8e02ff */
[C---:B----4-:R-:W-:Y:S02]  /*15220*/  IMAD R4, R5.reuse, UR5, R4 ;  /* 0x0000000505047c24 */ /* 0x050fe4000f8e0204 */
[----:B------:R-:W-:Y:S01]  /*15230*/  IMAD.WIDE.U32 R2, R5, UR4, R2 ;  /* 0x0000000405027c25 */ /* 0x000fe2000f8e0002 */
[----:B------:R-:W-:-:S03]  /*15240*/  ULDC.64 UR4, c[0x0][0x418] ;  /* 0x0001060000047ab9 */ /* 0x000fc60000000a00 */
[----:B------:R-:W-:Y:S01]  /*15250*/  IMAD.IADD R3, R4, 0x1, R3 ;  /* 0x0000000104037824 */ /* 0x000fe200078e0203 */
[----:B------:R-:W-:-:S04]  /*15260*/  LEA R4, P0, R2, UR4, 0x2 ;  /* 0x0000000402047c11 */ /* 0x000fc8000f8010ff */
[----:B------:R-:W-:-:S05]  /*15270*/  LEA.HI.X R5, R2, UR5, R3, 0x2, P0 ;  /* 0x0000000502057c11 */ /* 0x000fca00080f1403 */
[----:B------:R0:W5:Y:S04]  /*15280*/  LDG.E R16, desc[UR48][R4.64] ;  /* 0x0000003004107981 */ /* 0x000168000c1e1900 */
.L_x_1905:
[----:B0-----:R-:W-:Y:S01]  /*15290*/  IMAD R4, R9, 0x8, R18 ;  /* 0x0000000809047824 */ /* 0x001fe200078e0212 */
[----:B------:R-:W-:Y:S01]  /*152a0*/  SHF.L.U32 R3, R8, 0x1f, RZ ;  /* 0x0000001f08037819 */ /* 0x000fe200000006ff */
[----:B------:R-:W0:Y:S01]  /*152b0*/  S2R R2, SR_TID.X ;  /* 0x0000000000027919 */ /* 0x000e220000002100 */
[----:B------:R-:W-:Y:S02]  /*152c0*/  BSSY B1, `(.L_x_1906) ;  /* 0x0000005000017945 */ /* 0x000fe40003800000 */
[----:B------:R-:W1:Y:S01]  /*152d0*/  SYNCS.PHASECHK.TRANS64.TRYWAIT P0, [R4+URZ+0x2e880], R3 ;  /* 0x02e88003040075a7 */ /* 0x000e62000800017f */
[----:B0-----:R-:W-:-:S04]  /*152e0*/  LOP3.LUT R2, R2, 0x7f, RZ, 0xc0, !PT ;  /* 0x0000007f02027812 */ /* 0x001fc800078ec0ff */
[----:B------:R-:W-:Y:S01]  /*152f0*/  ISETP.NE.AND P1, PT, R2, RZ, PT ;  /* 0x000000ff0200720c */ /* 0x000fe20003f25270 */
[----:B-1----:R-:W-:-:S12]  /*15300*/  @!P0 BRA `(.L_x_1907) ;  /* 0x0000002800ac8947 */ /* 0x002fd80003800000 */
.L_x_1976:
[----:B------:R-:W-:Y:S05]  /*15310*/  BSYNC B1 ;  /* 0x0000000000017941 */ /* 0x000fea0003800000 */
.L_x_1906:
        /* <DEDUP_REMOVED lines=9> */
.L_x_1909:
[----:B------:R-:W-:Y:S05]  /*153b0*/  BSYNC B1 ;  /* 0x0000000000017941 */ /* 0x000fea0003800000 */
.L_x_1908:
[----:B------:R-:W3:Y:S01]  /*153c0*/  LDL R2, [R1] ;  /* 0x0000000001027983 */ /* 0x000ee20000100800 */
[----:B------:R-:W-:Y:S01]  /*153d0*/  IMAD.MOV.U32 R9, RZ, RZ, RZ ;  /* 0x000000ffff097224 */ /* 0x000fe200078e00ff */
[----:B------:R-:W-:Y:S01]  /*153e0*/  UIADD3 UR4, UP0, UR46, 0x470, URZ ;  /* 0x000004702e047890 */ /* 0x000fe2000ff1e03f */
[----:B------:R-:W-:Y:S01]  /*153f0*/  IMAD R5, R7, 0xe0, RZ ;  /* 0x000000e007057824 */ /* 0x000fe200078e02ff */
[----:B------:R-:W-:Y:S01]  /*15400*/  PLOP3.LUT P0, PT, PT, PT, PT, 0x80, 0x0 ;  /* 0x000000000000781c */ /* 0x000fe20003f0f070 */
[----:B------:R-:W-:Y:S01]  /*15410*/  VIADD R7, R4, 0x2e870 ;  /* 0x0002e87004077836 */ /* 0x000fe20000000000 */
[----:B------:R-:W-:Y:S01]  /*15420*/  R2UR UR10, R9 ;  /* 0x00000000090a72ca */ /* 0x000fe200000e0000 */
[----:B------:R-:W-:Y:S01]  /*15430*/  UIADD3.X UR5, URZ, UR47, URZ, UP0, !UPT ;  /* 0x0000002f3f057290 */ /* 0x000fe200087fe43f */
[----:B------:R-:W-:Y:S01]  /*15440*/  UMOV UR6, 0x0 ;  /* 0x0000000000067882 */ /* 0x000fe20000000000 */
[----:B------:R-:W-:Y:S01]  /*15450*/  UMOV UR7, 0x14f00000 ;  /* 0x14f0000000077882 */ /* 0x000fe20000000000 */
[----:B---3--:R-:W-:-:S04]  /*15460*/  IMAD R2, R2, 0x7000, R18 ;  /* 0x0000700002027824 */ /* 0x008fc800078e0212 */
[----:B------:R-:W-:-:S07]  /*15470*/  VIADD R8, R2, 0xe400 ;  /* 0x0000e40002087836 */ /* 0x000fce0000000000 */
.L_x_1910:
        /* <DEDUP_REMOVED lines=13> */
.L_x_1977:
[----:B------:R-:W-:Y:S05]  /*15550*/  BSYNC B1 ;  /* 0x0000000000017941 */ /* 0x000fea0003800000 */
.L_x_1911:
[----:B------:R-:W-:Y:S01]  /*15560*/  BSSY B1, `(.L_x_1913) ;  /* 0x000000b000017945 */ /* 0x000fe20003800000 */
[----:B------:R-:W-:Y:S02]  /*15570*/  IMAD.MOV.U32 R10, RZ, RZ, 0x0 ;  /* 0x00000000ff0a7424 */ /* 0x000fe400078e00ff */
[----:B------:R-:W-:Y:S01]  /*15580*/  IMAD.MOV.U32 R11, RZ, RZ, 0x14f00000 ;  /* 0x14f00000ff0b7424 */ /* 0x000fe200078e00ff */
[----:B------:R-:W-:Y:S06]  /*15590*/  @P1 BRA `(.L_x_1914) ;  /* 0x00000000001c1947 */ /* 0x000fec0003800000 */
[----:B------:R-:W3:Y:S01]  /*155a0*/  S2R R7, SR_TID.X ;  /* 0x0000000000077919 */ /* 0x000ee20000002100 */
[----:B01----:R-:W-:-:S04]  /*155b0*/  IMAD.MOV.U32 R3, RZ, RZ, 0x7000 ;  /* 0x00007000ff037424 */ /* 0x003fc800078e00ff */
[----:B------:R4:W-:Y:S01]  /*155c0*/  SYNCS.ARRIVE.TRANS64 RZ, [R4+URZ+0x2e830], R3 ;  /* 0x02e8300304ff79a7 */ /* 0x0009e2000800003f */
[----:B---3--:R-:W-:-:S04]  /*155d0*/  LOP3.LUT R7, R7, 0x1f, RZ, 0xc0, !PT ;  /* 0x0000001f07077812 */ /* 0x008fc800078ec0ff */
[----:B------:R-:W-:-:S13]  /*155e0*/  ISETP.NE.AND P0, PT, R7, RZ, PT ;  /* 0x000000ff0700720c */ /* 0x000fda0003f05270 */
[----:B----4-:R-:W-:Y:S05]  /*155f0*/  @!P0 BRA `(.L_x_1914) ;  /* 0x0000000000048947 */ /* 0x010fea0003800000 */
[----:B------:R-:W-:Y:S01]  /*15600*/  BPT.TRAP 0x1 ;  /* 0x000000040000795c */ /* 0x000fe20000300000 */
.L_x_1914:
[----:B------:R-:W-:Y:S05]  /*15610*/  BSYNC B1 ;  /* 0x0000000000017941 */ /* 0x000fea0003800000 */
.L_x_1913:
        /* <DEDUP_REMOVED lines=8> */
.L_x_1915:
        /* <DEDUP_REMOVED lines=9> */
[----:B0-----:R-:W-:Y:S05]  /*15730*/  @P0 BRA.U.ANY `(.L_x_1915) ;  /* 0xfffffffd00d80947 */ /* 0x001fea000393ffff */
.L_x_1904:
[----:B------:R-:W-:Y:S05]  /*15740*/  BSYNC B0 ;  /* 0x0000000000007941 */ /* 0x000fea0003800000 */
.L_x_1903:
[----:B------:R-:W-:-:S06]  /*15750*/  UISETP.NE.AND UP0, UPT, UR39, 0x3, UPT ;  /* 0x000000032700788c */ /* 0x000fcc000bf05270 */
[----:B------:R-:W-:-:S13]  /*15760*/  PLOP3.LUT P0, PT, PT, PT, UP0, 0x80, 0x0 ;  /* 0x000000000000781c */ /* 0x000fda0003f0f008 */
[----:B------:R-:W-:Y:S05]  /*15770*/  @!P0 BRA `(.L_x_1916) ;  /* 0x0000000000048947 */ /* 0x000fea0003800000 */
[----:B------:R-:W-:Y:S01]  /*15780*/  BPT.TRAP 0x1 ;  /* 0x000000040000795c */ /* 0x000fe20000300000 */
.L_x_1916:
[----:B------:R-:W-:Y:S01]  /*15790*/  IMAD.U32 R2, RZ, RZ, UR44 ;  /* 0x0000002cff027e24 */ /* 0x000fe2000f8e00ff */
[----:B------:R-:W-:Y:S01]  /*157a0*/  BSSY B0, `(.L_x_1917) ;  /* 0x0000007000007945 */ /* 0x000fe20003800000 */
[----:B------:R-:W-:-:S03]  /*157b0*/  IMAD R19, R6, 0x8, R18 ;  /* 0x0000000806137824 */ /* 0x000fc600078e0212 */
[----:B------:R-:W-:Y:S02]  /*157c0*/  ISETP.NE.AND P0, PT, R2, 0x3, PT ;  /* 0x000000030200780c */ /* 0x000fe40003f05270 */
[----:B------:R-:W-:-:S04]  /*157d0*/  LOP3.LUT R2, R0, 0x1, RZ, 0x3c, !PT ;  /* 0x0000000100027812 */ /* 0x000fc800078e3cff */
[----:B------:R-:W-:-:S04]  /*157e0*/  SHF.L.U32 R2, R2, 0x1f, RZ ;  /* 0x0000001f02027819 */ /* 0x000fc800000006ff */
[----:B------:R-:W0:Y:S02]  /*157f0*/  SYNCS.PHASECHK.TRANS64.TRYWAIT P1, [R19+URZ+0x2e870], R2 ;  /* 0x02e87002130075a7 */ /* 0x000e24000802017f */
[----:B0-----:R-:W-:Y:S05]  /*15800*/  @!P1 BRA `(.L_x_1918) ;  /* 0x0000002400949947 */ /* 0x001fea0003800000 */
.L_x_1978:
[----:B------:R-:W-:Y:S05]  /*15810*/  BSYNC B0 ;  /* 0x0000000000007941 */ /* 0x000fea0003800000 */
.L_x_1917:
[----:B------:R-:W-:Y:S05]  /*15820*/  @!P0 BRA `(.L_x_1919) ;  /* 0x0000000000048947 */ /* 0x000fea0003800000 */
[----:B------:R-:W-:Y:S01]  /*15830*/  BPT.TRAP 0x1 ;  /* 0x000000040000795c */ /* 0x000fe20000300000 */
.L_x_1919:
[----:B0-----:R-:W-:Y:S01]  /*15840*/  SHF.L.U32 R2, R0, 0x1f, RZ ;  /* 0x0000001f00027819 */ /* 0x001fe200000006ff */
[----:B------:R-:W-:-:S03]  /*15850*/  IMAD R0, R6, 0x7000, RZ ;  /* 0x0000700006007824 */ /* 0x000fc600078e02ff */
[----:B------:R-:W0:Y:S02]  /*15860*/  SYNCS.PHASECHK.TRANS64.TRYWAIT P1, [R19+URZ+0x2e860], R2 ;  /* 0x02e86002130075a7 */ /* 0x000e24000802017f */
[----:B0-----:R-:W-:Y:S05]  /*15870*/  @!P1 BRA `(.L_x_1920) ;  /* 0x00000024008c9947 */ /* 0x001fea0003800000 */
.L_x_1979:
[----:B------:R-:W0:Y:S04]  /*15880*/  LDL R3, [R1+0x18] ;  /* 0x0000180001037983 */ /* 0x000e280000100800 */
[----:B------:R-:W3:Y:S01]  /*15890*/  LDL R12, [R1+0x14] ;  /* 0x00001400010c7983 */ /* 0x000ee20000100800 */
[----:B------:R-:W-:Y:S05]  /*158a0*/  WARPSYNC.ALL ;  /* 0x0000000000007948 */ /* 0x000fea0003800000 */
[----:B0-----:R-:W-:-:S02]  /*158b0*/  LOP3.LUT R2, R0, R3, RZ, 0xfc, !PT ;  /* 0x0000000300027212 */ /* 0x001fc400078efcff */
[----:B------:R-:W0:Y:S01]  /*158c0*/  S2R R3, SR_TID.X ;  /* 0x0000000000037919 */ /* 0x000e220000002100 */
[C---:B---3--:R-:W-:Y:S02]  /*158d0*/  IADD3 R0, R18.reuse, R0, R12 ;  /* 0x0000000012007210 */ /* 0x048fe40007ffe00c */
[----:B------:R-:W-:-:S05]  /*158e0*/  IMAD.IADD R2, R18, 0x1, R2 ;  /* 0x0000000112027824 */ /* 0x000fca00078e0202 */
[----:B------:R-:W1:Y:S01]  /*158f0*/  LDSM.16.MT88.4 R4, [R2+0xe400] ;  /* 0x00e400000204783b */ /* 0x000e620000004200 */
[----:B0-----:R-:W-:Y:S01]  /*15900*/  LOP3.LUT P1, RZ, R3, 0x4, RZ, 0xc0, !PT ;  /* 0x0000000403ff7812 */ /* 0x001fe2000782c0ff */
[----:B------:R-:W-:-:S05]  /*15910*/  IMAD.MOV.U32 R3, RZ, RZ, 0x40 ;  /* 0x00000040ff037424 */ /* 0x000fca00078e00ff */
[----:B------:R-:W-:-:S05]  /*15920*/  SEL R3, R3, 0xffffffc0, !P1 ;  /* 0xffffffc003037807 */ /* 0x000fca0004800000 */
[----:B------:R-:W-:Y:S01]  /*15930*/  IMAD.IADD R3, R3, 0x1, R2 ;  /* 0x0000000103037824 */ /* 0x000fe200078e0202 */
[C-C-:B-1----:R-:W-:Y:S02]  /*15940*/  PRMT R8, R4.reuse, 0x6420, R5.reuse ;  /* 0x0000642004087816 */ /* 0x142fe40000000005 */
        /* <DEDUP_REMOVED lines=90> */
.L_x_1921:
        /* <DEDUP_REMOVED lines=12> */
[----:B---3--:R-:W-:Y:S05]  /*15fb0*/  @P0 BRA `(.L_x_1922) ;  /* 0xfffffff000280947 */ /* 0x008fea000383ffff */
.L_x_1902:
[----:B------:R-:W3:Y:S01]  /*15fc0*/  S2R R2, SR_TID.X ;  /* 0x0000000000027919 */ /* 0x000ee20000002100 */
[----:B------:R-:W-:Y:S01]  /*15fd0*/  BSSY B0, `(.L_x_1923) ;  /* 0x0000011000007945 */ /* 0x000fe20003800000 */
[----:B---3--:R-:W-:-:S04]  /*15fe0*/  LOP3.LUT R2, R2, 0x7f, RZ, 0xc0, !PT ;  /* 0x0000007f02027812 */ /* 0x008fc800078ec0ff */
[----:B------:R-:W-:-:S13]  /*15ff0*/  ISETP.NE.AND P0, PT, R2, RZ, PT ;  /* 0x000000ff0200720c */ /* 0x000fda0003f05270 */
[----:B------:R-:W-:Y:S05]  /*16000*/  @P0 BRA `(.L_x_1924) ;  /* 0x0000000000340947 */ /* 0x000fea0003800000 */
[----:B------:R-:W3:Y:S01]  /*16010*/  S2R R5, SR_LANEID ;  /* 0x0000000000057919 */ /* 0x000ee20000000000 */
[----:B------:R-:W-:Y:S01]  /*16020*/  VOTEU.ANY UR4, UPT, PT ;  /* 0x0000000000047886 */ /* 0x000fe200038e0100 */
[----:B-1----:R-:W1:Y:S01]  /*16030*/  LDC.64 R2, c[0x0][0xc80] ;  /* 0x00032000ff027b82 */ /* 0x002e620000000a00 */
[----:B-----5:R-:W3:Y:S02]  /*16040*/  FLO.U32 R0, UR4 ;  /* 0x0000000400007d00 */ /* 0x020ee400080e0000 */
[----:B---3--:R-:W-:-:S06]  /*16050*/  ISETP.EQ.U32.AND P1, PT, R0, R5, PT ;  /* 0x000000050000720c */ /* 0x008fcc0003f22070 */
[----:B------:R-:W1:Y:S07]  /*16060*/  POPC R5, UR4 ;  /* 0x0000000400057d09 */ /* 0x000e6e0008000000 */
[----:B-1----:R-:W3:Y:S01]  /*16070*/  @P1 ATOMG.E.ADD.STRONG.GPU PT, R3, desc[UR48][R2.64], R5 ;  /* 0x00000005020319a8 */ /* 0x002ee200081ee1f0 */
[----:B------:R-:W1:Y:S02]  /*16080*/  S2R R4, SR_LTMASK ;  /* 0x0000000000047919 */ /* 0x000e640000003900 */
[----:B-1----:R-:W-:-:S04]  /*16090*/  LOP3.LUT R4, R4, UR4, RZ, 0xc0, !PT ;  /* 0x0000000404047c12 */ /* 0x002fc8000f8ec0ff */
[----:B0-----:R-:W0:Y:S01]  /*160a0*/  POPC R7, R4 ;  /* 0x0000000400077309 */ /* 0x001e220000000000 */
[----:B---3--:R-:W0:Y:S02]  /*160b0*/  SHFL.IDX PT, R0, R3, R0, 0x1f ;  /* 0x00001f0003007589 */ /* 0x008e2400000e0000 */
[----:B0-----:R-:W-:-:S05]  /*160c0*/  IADD3 R0, R0, UR42, R7 ;  /* 0x0000002a00007c10 */ /* 0x001fca000fffe007 */
[----:B------:R3:W-:Y:S02]  /*160d0*/  STL [R1+0x1c], R0 ;  /* 0x00001c0001007387 */ /* 0x0007e40000100800 */
.L_x_1924:
[----:B------:R-:W-:Y:S05]  /*160e0*/  BSYNC B0 ;  /* 0x0000000000007941 */ /* 0x000fea0003800000 */
.L_x_1923:
[----:B------:R-:W-:-:S06]  /*160f0*/  UISETP.NE.AND UP0, UPT, UR39, 0x3, UPT ;  /* 0x000000032700788c */ /* 0x000fcc000bf05270 */
[----:B------:R-:W-:-:S13]  /*16100*/  PLOP3.LUT P1, PT, PT, PT, UP0, 0x80, 0x0 ;  /* 0x000000000000781c */ /* 0x000fda0003f2f008 */
[----:B------:R-:W-:Y:S05]  /*16110*/  @!P1 BRA `(.L_x_1925) ;  /* 0x0000000000049947 */ /* 0x000fea0003800000 */
[----:B------:R-:W-:Y:S01]  /*16120*/  BPT.TRAP 0x1 ;  /* 0x000000040000795c */ /* 0x000fe20000300000 */
.L_x_1925:
[----:B------:R-:W1:Y:S04]  /*16130*/  LDL R2, [R1+0x4] ;  /* 0x0000040001027983 */ /* 0x000e680000100800 */
[----:B---3-5:R-:W3:Y:S01]  /*16140*/  LDL R0, [R1] ;  /* 0x0000000001007983 */ /* 0x028ee20000100800 */
[----:B------:R-:W-:Y:S01]  /*16150*/  BSSY B0, `(.L_x_1926) ;  /* 0x0000008000007945 */ /* 0x000fe20003800000 */
[----:B-1----:R-:W-:-:S04]  /*16160*/  LOP3.LUT R3, R2, 0x1, RZ, 0x3c, !PT ;  /* 0x0000000102037812 */ /* 0x002fc800078e3cff */
[----:B------:R-:W-:Y:S01]  /*16170*/  SHF.L.U32 R3, R3, 0x1f, RZ ;  /* 0x0000001f03037819 */ /* 0x000fe200000006ff */
[----:B---3--:R-:W-:-:S04]  /*16180*/  IMAD R16, R0, 0x8, R18 ;  /* 0x0000000800107824 */ /* 0x008fc800078e0212 */
[----:B------:R-:W1:Y:S01]  /*16190*/  SYNCS.PHASECHK.TRANS64.TRYWAIT P1, [R16+URZ+0x2e870], R3 ;  /* 0x02e87003100075a7 */ /* 0x000e62000802017f */
[----:B------:R-:W-:-:S05]  /*161a0*/  IMAD.U32 R0, RZ, RZ, UR44 ;  /* 0x0000002cff007e24 */ /* 0x000fca000f8e00ff */
[----:B------:R-:W-:Y:S01]  /*161b0*/  ISETP.NE.AND P2, PT, R0, 0x3, PT ;  /* 0x000000030000780c */ /* 0x000fe20003f45270 */
[----:B-1----:R-:W-:-:S12]  /*161c0*/  @!P1 BRA `(.L_x_1927) ;  /* 0x0000001c004c9947 */ /* 0x002fd80003800000 */
.L_x_1980:
[----:B------:R-:W-:Y:S05]  /*161d0*/  BSYNC B0 ;  /* 0x0000000000007941 */ /* 0x000fea0003800000 */
.L_x_1926:
[----:B------:R-:W-:Y:S05]  /*161e0*/  @!P2 BRA `(.L_x_1928) ;  /* 0x000000000004a947 */ /* 0x000fea0003800000 */
[----:B------:R-:W-:Y:S01]  /*161f0*/  BPT.TRAP 0x1 ;  /* 0x000000040000795c */ /* 0x000fe20000300000 */
.L_x_1928:
[----:B------:R-:W1:Y:S02]  /*16200*/  LDL R0, [R1+0x4] ;  /* 0x0000040001007983 */ /* 0x000e640000100800 */
[----:B-1----:R-:W-:-:S04]  /*16210*/  SHF.L.U32 R3, R0, 0x1f, RZ ;  /* 0x0000001f00037819 */ /* 0x002fc800000006ff */
[----:B------:R-:W1:Y:S02]  /*16220*/  SYNCS.PHASECHK.TRANS64.TRYWAIT P1, [R16+URZ+0x2e860], R3 ;  /* 0x02e86003100075a7 */ /* 0x000e64000802017f */
[----:B-1----:R-:W-:Y:S05]  /*16230*/  @!P1 BRA `(.L_x_1929) ;  /* 0x0000001c00449947 */ /* 0x002fea0003800000 */
.L_x_1981:
[----:B------:R-:W3:Y:S04]  /*16240*/  LDL R17, [R1] ;  /* 0x0000000001117983 */ /* 0x000ee80000100800 */
[----:B------:R-:W1:Y:S04]  /*16250*/  LDL R2, [R1+0x18] ;  /* 0x0000180001027983 */ /* 0x000e680000100800 */
[----:B------:R-:W4:Y:S01]  /*16260*/  LDL R12, [R1+0x14] ;  /* 0x00001400010c7983 */ /* 0x000f220000100800 */
[----:B------:R-:W5:Y:S01]  /*16270*/  S2R R9, SR_TID.X ;  /* 0x0000000000097919 */ /* 0x000f620000002100 */
[----:B------:R-:W-:Y:S05]  /*16280*/  WARPSYNC.ALL ;  /* 0x0000000000007948 */ /* 0x000fea0003800000 */
[----:B------:R-:W-:Y:S01]  /*16290*/  IMAD.MOV.U32 R13, RZ, RZ, 0x40 ;  /* 0x00000040ff0d7424 */ /* 0x000fe200078e00ff */
[----:B-----5:R-:W-:-:S04]  /*162a0*/  LOP3.LUT P1, RZ, R9, 0x4, RZ, 0xc0, !PT ;  /* 0x0000000409ff7812 */ /* 0x020fc8000782c0ff */
[----:B------:R-:W-:Y:S01]  /*162b0*/  SEL R13, R13, 0xffffffc0, !P1 ;  /* 0xffffffc00d0d7807 */ /* 0x000fe20004800000 */
[----:B---3--:R-:W-:-:S05]  /*162c0*/  IMAD R0, R17, 0x7000, RZ ;  /* 0x0000700011007824 */ /* 0x008fca00078e02ff */
[----:B-1----:R-:W-:-:S05]  /*162d0*/  LOP3.LUT R3, R0, R2, RZ, 0xfc, !PT ;  /* 0x0000000200037212 */ /* 0x002fca00078efcff */
[----:B------:R-:W-:-:S05]  /*162e0*/  IMAD.IADD R2, R18, 0x1, R3 ;  /* 0x0000000112027824 */ /* 0x000fca00078e0203 */
[----:B0-----:R-:W0:Y:S01]  /*162f0*/  LDSM.16.MT88.4 R4, [R2+0xe400] ;  /* 0x00e400000204783b */ /* 0x001e220000004200 */
[----:B------:R-:W-:Y:S01]  /*16300*/  IMAD.IADD R3, R13, 0x1, R2 ;  /* 0x000000010d037824 */ /* 0x000fe200078e0202 */
[----:B----4-:R-:W-:Y:S02]  /*16310*/  IADD3 R0, R18, R0, R12 ;  /* 0x0000000012007210 */ /* 0x010fe40007ffe00c */
        /* <DEDUP_REMOVED lines=91> */
.L_x_1930:
[----:B------:R-:W3:Y:S01]  /*168d0*/  LDL.LU R3, [R1+0x4] ;  /* 0x0000040001037983 */ /* 0x000ee20000300800 */
        /* <DEDUP_REMOVED lines=10> */
[----:B---3--:R-:W-:-:S05]  /*16980*/  LOP3.LUT R3, R3, R2, RZ, 0x3c, !PT ;  /* 0x0000000203037212 */ /* 0x008fca00078e3cff */
[----:B------:R0:W-:Y:S02]  /*16990*/  STL [R1+0x4], R3 ;  /* 0x0000040301007387 */ /* 0x0001e40000100800 */
.L_x_1879:
[----:B------:R-:W-:Y:S05]  /*169a0*/  BSYNC B7 ;  /* 0x0000000000077941 */ /* 0x000fea0003800000 */
.L_x_1877:
[----:B01----:R-:W3:Y:S04]  /*169b0*/  LDL R0, [R1+0x8] ;  /* 0x0000080001007983 */ /* 0x003ee80000100800 */
[----:B------:R0:W5:Y:S01]  /*169c0*/  LDL R2, [R1+0x1c] ;  /* 0x00001c0001027983 */ /* 0x0001620000100800 */
[----:B---3--:R-:W-:-:S13]  /*169d0*/  LOP3.LUT P1, RZ, R0, 0x2, RZ, 0xc0, !PT ;  /* 0x0000000200ff7812 */ /* 0x008fda000782c0ff */
[----:B0-----:R-:W-:Y:S05]  /*169e0*/  @!P1 BRA `(.L_x_1931) ;  /* 0x0000000000249947 */ /* 0x001fea0003800000 */
[----:B------:R-:W0:Y:S08]  /*169f0*/  S2UR UR5, SR_CgaCtaId ;  /* 0x00000000000579c3 */ /* 0x000e300000008800 */
[----:B------:R-:W-:Y:S06]  /*16a00*/  BAR.SYNC.DEFER_BLOCKING 0x5, 0x180 ;  /* 0x0146000000007b1d */ /* 0x000fec0000010000 */
[----:B------:R-:W-:-:S02]  /*16a10*/  UMOV UR4, 0x400 ;  /* 0x0000040000047882 */ /* 0x000fc40000000000 */
[----:B0-----:R-:W-:-:S06]  /*16a20*/  ULEA UR4, UR5, UR4, 0x18 ;  /* 0x0000000405047291 */ /* 0x001fcc000f8ec03f */
[----:B------:R-:W-:-:S05]  /*16a30*/  IMAD.U32 R18, RZ, RZ, UR4 ;  /* 0x00000004ff127e24 */ /* 0x000fca000f8e00ff */
[----:B-----5:R-:W0:Y:S04]  /*16a40*/  LDS R2, [R18+0x2e8d0] ;  /* 0x02e8d00012027984 */ /* 0x020e280000000800 */
[----:B0-----:R0:W-:Y:S01]  /*16a50*/  STL [R1+0x1c], R2 ;  /* 0x00001c0201007387 */ /* 0x0011e20000100800 */
[----:B------:R-:W-:Y:S06]  /*16a60*/  BAR.ARV 0x4, 0x180 ;  /* 0x0106000000007b1d */ /* 0x000fec0000002000 */
[----:B------:R-:W-:Y:S05]  /*16a70*/  BRA `(.L_x_1932) ;  /* 0x0000000000207947 */ /* 0x000fea0003800000 */
.L_x_1931:
[----:B------:R-:W0:Y:S01]  /*16a80*/  @!P0 S2R R3, SR_CgaCtaId ;  /* 0x0000000000038919 */ /* 0x000e220000008800 */
[----:B------:R-:W-:Y:S01]  /*16a90*/  @!P0 MOV R0, 0x400 ;  /* 0x0000040000008802 */ /* 0x000fe20000000f00 */
[----:B------:R-:W-:Y:S03]  /*16aa0*/  BAR.SYNC.DEFER_BLOCKING 0x4, 0x180 ;  /* 0x0106000000007b1d */ /* 0x000fe60000010000 */
[----:B0-----:R-:W-:-:S03]  /*16ab0*/  @!P0 LEA R18, R3, R0, 0x18 ;  /* 0x0000000003128211 */ /* 0x001fc600078ec0ff */
[----:B-----5:R-:W0:Y:S04]  /*16ac0*/  SHFL.IDX PT, R0, R2, RZ, 0x1f ;  /* 0x00001fff02007589 */ /* 0x020e2800000e0000 */
[----:B------:R1:W-:Y:S04]  /*16ad0*/  @!P0 STS [R18+0x2e8d0], R2 ;  /* 0x02e8d00212008388 */ /* 0x0003e80000000800 */
[----:B0-----:R1:W-:Y:S01]  /*16ae0*/  STL [R1+0x1c], R0 ;  /* 0x00001c0001007387 */ /* 0x0013e20000100800 */
[----:B------:R-:W-:Y:S06]  /*16af0*/  BAR.ARV 0x5, 0x180 ;  /* 0x0146000000007b1d */ /* 0x000fec0000002000 */
.L_x_1932:
[----:B-1----:R-:W3:Y:S01]  /*16b00*/  LDL R0, [R1+0x1c] ;  /* 0x00001c0001007983 */ /* 0x002ee20000100800 */
[----:B------:R-:W-:Y:S02]  /*16b10*/  ULDC UR4, c[0x0][0xc38] ;  /* 0x00030e0000047ab9 */ /* 0x000fe40000000800 */
[----:B---3--:R-:W-:-:S13]  /*16b20*/  ISETP.GE.AND P0, PT, R0, UR4, PT ;  /* 0x0000000400007c0c */ /* 0x008fda000bf06270 */
[----:B------:R-:W-:Y:S05]  /*16b30*/  @!P0 BRA `(.L_x_1933) ;  /* 0xffffffc400cc8947 */ /* 0x000fea000383ffff */
.L_x_1874:
[----:B0-----:R-:W3:Y:S01]  /*16b40*/  LDL.LU R0, [R1+0x24] ;  /* 0x0000240001007983 */ /* 0x001ee20000300800 */
[----:B------:R-:W-:Y:S01]  /*16b50*/  BSSY B0, `(.L_x_1934) ;  /* 0x000000b000007945 */ /* 0x000fe20003800000 */
[----:B------:R-:W0:Y:S01]  /*16b60*/  S2R R5, SR_CgaCtaId ;  /* 0x0000000000057919 */ /* 0x000e220000008800 */
[----:B---3--:R-:W-:-:S05]  /*16b70*/  VIADD R0, R0, 0x1 ;  /* 0x0000000100007836 */ /* 0x008fca0000000000 */
        /* <DEDUP_REMOVED lines=8> */
.L_x_1982:
[----:B------:R-:W-:Y:S05]  /*16c00*/  BSYNC B0 ;  /* 0x0000000000007941 */ /* 0x000fea0003800000 */
.L_x_1934:
[----:B------:R-:W-:-:S03]  /*16c10*/  UMOV UR4, 0xffffffff ;  /* 0xffffffff00047882 */ /* 0x000fc60000000000 */
[----:B------:R-:W-:Y:S05]  /*16c20*/  BRA.DIV UR4, `(.L_x_1936) ;  /* 0x0000001204f07947 */ /* 0x000fea000b800000 */
[----:B------:R-:W1:Y:S02]  /*16c30*/  S2R R2, SR_TID.X ;  /* 0x0000000000027919 */ /* 0x000e640000002100 */
[----:B-1----:R-:W-:-:S04]  /*16c40*/  SHF.R.U32.HI R2, RZ, 0x5, R2 ;  /* 0x00000005ff027819 */ /* 0x002fc80000011602 */
[----:B------:R-:W-:-:S05]  /*16c50*/  LOP3.LUT R2, R2, 0x3, RZ, 0xc0, !PT ;  /* 0x0000000302027812 */ /* 0x000fca00078ec0ff */
[----:B------:R1:W3:Y:S02]  /*16c60*/  SHFL.IDX PT, R14, R2, RZ, 0x1f ;  /* 0x00001fff020e7589 */ /* 0x0002e400000e0000 */
.L_x_1985:
[----:B---3--:R-:W-:Y:S01]  /*16c70*/  ISETP.NE.AND P0, PT, R14, RZ, PT ;  /* 0x000000ff0e00720c */ /* 0x008fe20003f05270 */
[----:B------:R-:W-:-:S12]  /*16c80*/  BSSY B0, `(.L_x_1937) ;  /* 0x000002e000007945 */ /* 0x000fd80003800000 */
[----:B------:R-:W-:Y:S05]  /*16c90*/  @P0 BRA `(.L_x_1938) ;  /* 0x0000000000b00947 */ /* 0x000fea0003800000 */
[----:B------:R-:W-:-:S03]  /*16ca0*/  UMOV UR4, 0xffffffff ;  /* 0xffffffff00047882 */ /* 0x000fc60000000000 */
[----:B------:R-:W-:Y:S05]  /*16cb0*/  BRA.DIV UR4, `(.L_x_1939) ;  /* 0x0000001604007947 */ /* 0x000fea000b800000 */
[----:B------:R-:W-:-:S13]  /*16cc0*/  ELECT P6, URZ, PT ;  /* 0x00000000003f782f */ /* 0x000fda00038c0000 */
.L_x_1988:
[----:B------:R-:W-:Y:S05]  /*16cd0*/  @!P6 BRA `(.L_x_1938) ;  /* 0x0000000000a0e947 */ /* 0x000fea0003800000 */
[----:B------:R-:W-:-:S06]  /*16ce0*/  ULOP3.LUT UR4, UR38, 0x2, URZ, 0xfc, !UPT ;  /* 0x0000000226047892 */ /* 0x000fcc000f8efc3f */
[----:B-1----:R-:W-:-:S05]  /*16cf0*/  IMAD.U32 R2, RZ, RZ, UR4 ;  /* 0x00000004ff027e24 */ /* 0x002fca000f8e00ff */
[----:B------:R-:W-:-:S13]  /*16d00*/  ISETP.NE.AND P0, PT, R2, 0x3, PT ;  /* 0x000000030200780c */ /* 0x000fda0003f05270 */
[----:B------:R-:W-:Y:S05]  /*16d10*/  @!P0 BRA `(.L_x_1940) ;  /* 0x0000000000048947 */ /* 0x000fea0003800000 */
[----:B------:R-:W-:Y:S01]  /*16d20*/  BPT.TRAP 0x1 ;  /* 0x000000040000795c */ /* 0x000fe20000300000 */
.L_x_1940:
[----:B0-----:R-:W3:Y:S04]  /*16d30*/  LDL R3, [R1] ;  /* 0x0000000001037983 */ /* 0x001ee80000100800 */
[----:B------:R-:W4:Y:S01]  /*16d40*/  LDL.LU R7, [R1+0x4] ;  /* 0x0000040001077983 */ /* 0x000f220000300800 */
[----:B------:R-:W-:-:S04]  /*16d50*/  VIADD R2, R0, 0x2e840 ;  /* 0x0002e84000027836 */ /* 0x000fc80000000000 */
[C---:B---3--:R-:W-:Y:S02]  /*16d60*/  IMAD R6, R3.reuse, 0x8, R2 ;  /* 0x0000000803067824 */ /* 0x048fe400078e0202 */
        /* <DEDUP_REMOVED lines=10> */
.L_x_1989:
[----:B------:R-:W1:Y:S02]  /*16e10*/  SYNCS.PHASECHK.TRANS64.TRYWAIT P1, [R7+URZ], R2 ;  /* 0x00000002070075a7 */ /* 0x000e64000802017f */
[----:B-1----:R-:W-:Y:S05]  /*16e20*/  @!P1 BRA `(.L_x_1942) ;  /* 0x0000001000d89947 */ /* 0x002fea0003800000 */
.L_x_1990:
[----:B------:R-:W-:Y:S05]  /*16e30*/  @!P0 BRA `(.L_x_1943) ;  /* 0x0000000000048947 */ /* 0x000fea0003800000 */
[----:B------:R-:W-:Y:S01]  /*16e40*/  BPT.TRAP 0x1 ;  /* 0x000000040000795c */ /* 0x000fe20000300000 */
.L_x_1943:
[----:B------:R-:W3:Y:S02]  /*16e50*/  LDL.LU R4, [R1] ;  /* 0x0000000001047983 */ /* 0x000ee40000300800 */
[----:B---3--:R-:W-:-:S04]  /*16e60*/  IMAD R4, R4, 0x8, R0 ;  /* 0x0000000804047824 */ /* 0x008fc800078e0200 */
[----:B------:R-:W3:Y:S02]  /*16e70*/  SYNCS.PHASECHK.TRANS64.TRYWAIT P1, [R4+URZ+0x2e860], R5 ;  /* 0x02e86005040075a7 */ /* 0x000ee4000802017f */
[----:B---3--:R-:W-:Y:S05]  /*16e80*/  @!P1 BRA `(.L_x_1944) ;  /* 0x0000001000d49947 */ /* 0x008fea0003800000 */
.L_x_1991:
[----:B------:R-:W-:Y:S05]  /*16e90*/  @!P0 BRA `(.L_x_1945) ;  /* 0x0000000000048947 */ /* 0x000fea0003800000 */
[----:B------:R-:W-:Y:S01]  /*16ea0*/  BPT.TRAP 0x1 ;  /* 0x000000040000795c */ /* 0x000fe20000300000 */
.L_x_1945:
[----:B------:R-:W-:-:S04]  /*16eb0*/  IMAD R3, R3, 0x8, R0 ;  /* 0x0000000803037824 */ /* 0x000fc800078e0200 */
[----:B------:R-:W4:Y:S02]  /*16ec0*/  SYNCS.PHASECHK.TRANS64.TRYWAIT P1, [R3+URZ+0x2e860], R2 ;  /* 0x02e86002030075a7 */ /* 0x000f24000802017f */
[----:B----4-:R-:W-:Y:S05]  /*16ed0*/  @!P1 BRA `(.L_x_1946) ;  /* 0x0000001000d49947 */ /* 0x010fea0003800000 */
.L_x_1992:
[----:B------:R-:W-:Y:S05]  /*16ee0*/  @!P0 BRA `(.L_x_1947) ;  /* 0x0000000000048947 */ /* 0x000fea0003800000 */
[----:B------:R-:W-:Y:S01]  /*16ef0*/  BPT.TRAP 0x1 ;  /* 0x000000040000795c */ /* 0x000fe20000300000 */
.L_x_1947:
[----:B------:R-:W5:Y:S02]  /*16f00*/  SYNCS.PHASECHK.TRANS64.TRYWAIT P0, [R4+URZ+0x2e880], R5 ;  /* 0x02e88005040075a7 */ /* 0x000f64000800017f */
[----:B-----5:R-:W-:Y:S05]  /*16f10*/  @!P0 BRA `(.L_x_1948) ;  /* 0x0000001000d88947 */ /* 0x020fea0003800000 */
.L_x_1949:
[----:B------:R0:W0:Y:S02]  /*16f20*/  SYNCS.PHASECHK.TRANS64.TRYWAIT P0, [R3+URZ+0x2e880], R2 ;  /* 0x02e88002030075a7 */ /* 0x000024000800017f */
[----:B0-----:R-:W-:Y:S05]  /*16f30*/  @!P0 NANOSLEEP.SYNCS 0x989680 ;  /* 0x009896800000895d */ /* 0x001fea0003900000 */
[----:B------:R-:W0:Y:S02]  /*16f40*/  @!P0 SYNCS.PHASECHK.TRANS64 P0, [R3+URZ+0x2e880], R2 ;  /* 0x02e88002030085a7 */ /* 0x000e24000800007f */
[----:B0-----:R-:W-:Y:S05]  /*16f50*/  @!P0 BRA `(.L_x_1949) ;  /* 0xfffffffc00f08947 */ /* 0x001fea000383ffff */
.L_x_1938:
[----:B------:R-:W-:Y:S05]  /*16f60*/  BSYNC B0 ;  /* 0x0000000000007941 */ /* 0x000fea0003800000 */
.L_x_1937:
[----:B------:R-:W-:Y:S05]  /*16f70*/  EXIT ;  /* 0x000000000000794d */ /* 0x000fea0003800000 */
.L_x_1824:
[----:B0-----:R-:W-:-:S04]  /*16f80*/  IMAD.U32 R3, RZ, RZ, UR41 ;  /* 0x00000029ff037e24 */ /* 0x001fc8000f8e00ff */
[----:B------:R0:W1:Y:S03]  /*16f90*/  SYNCS.PHASECHK.TRANS64.TRYWAIT P1, [R3+URZ+0x2e800], R6 ;  /* 0x02e80006030075a7 */ /* 0x000066000802017f */
[----:B-1----:R-:W-:Y:S05]  /*16fa0*/  @!P1 NANOSLEEP.SYNCS 0x989680 ;  /* 0x009896800000995d */ /* 0x002fea0003900000 */
[----:B------:R-:W1:Y:S02]  /*16fb0*/  @!P1 SYNCS.PHASECHK.TRANS64 P1, [R3+URZ+0x2e800], R6 ;  /* 0x02e80006030095a7 */ /* 0x000e64000802007f */
[----:B-1----:R-:W-:Y:S05]  /*16fc0*/  @!P1 BRA `(.L_x_1824) ;  /* 0xfffffffc00ec9947 */ /* 0x002fea000383ffff */
[----:B------:R-:W-:Y:S05]  /*16fd0*/  BRA `(.L_x_1950) ;  /* 0xfffffea800887947 */ /* 0x000fea000383ffff */
.L_x_1828:
[----:B-1----:R1:W2:Y:S02]  /*16fe0*/  SYNCS.PHASECHK.TRANS64.TRYWAIT P1, [R2+URZ+0x2e830], R3 ;  /* 0x02e83003020075a7 */ /* 0x0022a4000802017f */
[----:B--2---:R-:W-:Y:S05]  /*16ff0*/  @!P1 NANOSLEEP.SYNCS 0x989680 ;  /* 0x009896800000995d */ /* 0x004fea0003900000 */
[----:B------:R-:W2:Y:S02]  /*17000*/  @!P1 SYNCS.PHASECHK.TRANS64 P1, [R2+URZ+0x2e830], R3 ;  /* 0x02e83003020095a7 */ /* 0x000ea4000802007f */
[----:B--2---:R-:W-:Y:S05]  /*17010*/  @!P1 BRA `(.L_x_1828) ;  /* 0xfffffffc00f09947 */ /* 0x004fea000383ffff */
[----:B------:R-:W-:Y:S05]  /*17020*/  BRA `(.L_x_1827) ;  /* 0xfffffea800a47947 */ /* 0x000fea000383ffff */
.L_x_1833:
[----:B-1----:R-:W-:-:S04]  /*17030*/  IMAD.U32 R8, RZ, RZ, UR6 ;  /* 0x00000006ff087e24 */ /* 0x002fc8000f8e00ff */
[----:B------:R1:W2:Y:S03]  /*17040*/  SYNCS.PHASECHK.TRANS64.TRYWAIT P3, [R8+URZ+0x2e830], R7 ;  /* 0x02e83007080075a7 */ /* 0x0002a6000806017f */
[----:B--2---:R-:W-:Y:S05]  /*17050*/  @!P3 NANOSLEEP.SYNCS 0x989680 ;  /* 0x009896800000b95d */ /* 0x004fea0003900000 */
[----:B------:R-:W2:Y:S02]  /*17060*/  @!P3 SYNCS.PHASECHK.TRANS64 P3, [R8+URZ+0x2e830], R7 ;  /* 0x02e830070800b5a7 */ /* 0x000ea4000806007f */
[----:B--2---:R-:W-:Y:S05]  /*17070*/  @!P3 BRA `(.L_x_1833) ;  /* 0xfffffffc00ecb947 */ /* 0x004fea000383ffff */
[----:B------:R-:W-:Y:S05]  /*17080*/  BRA `(.L_x_1830) ;  /* 0xfffffef800087947 */ /* 0x000fea000383ffff */
.L_x_1837:
[----:B-1----:R-:W-:-:S04]  /*17090*/  IMAD.U32 R8, RZ, RZ, UR6 ;  /* 0x00000006ff087e24 */ /* 0x002fc8000f8e00ff */
[----:B------:R1:W2:Y:S03]  /*170a0*/  SYNCS.PHASECHK.TRANS64.TRYWAIT P3, [R8+URZ+0x2e850], R7 ;  /* 0x02e85007080075a7 */ /* 0x0002a6000806017f */
[----:B--2---:R-:W-:Y:S05]  /*170b0*/  @!P3 NANOSLEEP.SYNCS 0x989680 ;  /* 0x009896800000b95d */ /* 0x004fea0003900000 */
[----:B------:R-:W2:Y:S02]  /*170c0*/  @!P3 SYNCS.PHASECHK.TRANS64 P3, [R8+URZ+0x2e850], R7 ;  /* 0x02e850070800b5a7 */ /* 0x000ea4000806007f */
[----:B--2---:R-:W-:Y:S05]  /*170d0*/  @!P3 BRA `(.L_x_1837) ;  /* 0xfffffffc00ecb947 */ /* 0x004fea000383ffff */
[----:B------:R-:W-:Y:S05]  /*170e0*/  BRA `(.L_x_1834) ;  /* 0xffffff0400047947 */ /* 0x000fea000383ffff */
.L_x_1844:
[----:B-1----:R-:W-:-:S04]  /*170f0*/  IMAD.U32 R8, RZ, RZ, UR6 ;  /* 0x00000006ff087e24 */ /* 0x002fc8000f8e00ff */
[----:B------:R1:W2:Y:S03]  /*17100*/  SYNCS.PHASECHK.TRANS64.TRYWAIT P2, [R8+URZ+0x2e830], R7 ;  /* 0x02e83007080075a7 */ /* 0x0002a6000804017f */
[----:B--2---:R-:W-:Y:S05]  /*17110*/  @!P2 NANOSLEEP.SYNCS 0x989680 ;  /* 0x009896800000a95d */ /* 0x004fea0003900000 */
[----:B------:R-:W2:Y:S02]  /*17120*/  @!P2 SYNCS.PHASECHK.TRANS64 P2, [R8+URZ+0x2e830], R7 ;  /* 0x02e830070800a5a7 */ /* 0x000ea4000804007f */
[----:B--2---:R-:W-:Y:S05]  /*17130*/  @!P2 BRA `(.L_x_1844) ;  /* 0xfffffffc00eca947 */ /* 0x004fea000383ffff */
[----:B------:R-:W-:Y:S05]  /*17140*/  BRA `(.L_x_1841) ;  /* 0xffffff4800dc7947 */ /* 0x000fea000383ffff */
.L_x_1848:
[----:B-1----:R-:W-:-:S04]  /*17150*/  IMAD.U32 R8, RZ, RZ, UR6 ;  /* 0x00000006ff087e24 */ /* 0x002fc8000f8e00ff */
[----:B------:R1:W2:Y:S03]  /*17160*/  SYNCS.PHASECHK.TRANS64.TRYWAIT P2, [R8+URZ+0x2e850], R7 ;  /* 0x02e85007080075a7 */ /* 0x0002a6000804017f */
[----:B--2---:R-:W-:Y:S05]  /*17170*/  @!P2 NANOSLEEP.SYNCS 0x989680 ;  /* 0x009896800000a95d */ /* 0x004fea0003900000 */
[----:B------:R-:W2:Y:S02]  /*17180*/  @!P2 SYNCS.PHASECHK.TRANS64 P2, [R8+URZ+0x2e850], R7 ;  /* 0x02e850070800a5a7 */ /* 0x000ea4000804007f */
[----:B--2---:R-:W-:Y:S05]  /*17190*/  @!P2 BRA `(.L_x_1848) ;  /* 0xfffffffc00eca947 */ /* 0x004fea000383ffff */
[----:B------:R-:W-:Y:S05]  /*171a0*/  BRA `(.L_x_1845) ;  /* 0xffffff5400cc7947 */ /* 0x000fea000383ffff */
.L_x_1854:
[----:B-1----:R-:W-:-:S04]  /*171b0*/  IMAD.U32 R5, RZ, RZ, UR4 ;  /* 0x00000004ff057e24 */ /* 0x002fc8000f8e00ff */
[----:B------:R1:W2:Y:S03]  /*171c0*/  SYNCS.PHASECHK.TRANS64.TRYWAIT P1, [R5+URZ+0x2e850], R0 ;  /* 0x02e85000050075a7 */ /* 0x0002a6000802017f */
[----:B--2---:R-:W-:Y:S05]  /*171d0*/  @!P1 NANOSLEEP.SYNCS 0x989680 ;  /* 0x009896800000995d */ /* 0x004fea0003900000 */
[----:B------:R-:W2:Y:S02]  /*171e0*/  @!P1 SYNCS.PHASECHK.TRANS64 P1, [R5+URZ+0x2e850], R0 ;  /* 0x02e85000050095a7 */ /* 0x000ea4000802007f */
[----:B--2---:R-:W-:Y:S05]  /*171f0*/  @!P1 BRA `(.L_x_1854) ;  /* 0xfffffffc00ec9947 */ /* 0x004fea000383ffff */
[----:B------:R-:W-:Y:S05]  /*17200*/  BRA `(.L_x_1853) ;  /* 0xffffff8c008c7947 */ /* 0x000fea000383ffff */
.L_x_1888:
[----:B------:R-:W-:Y:S02]  /*17210*/  IMAD.MOV.U32 R13, RZ, RZ, R19 ;  /* 0x000000ffff0d7224 */ /* 0x000fe400078e0013 */
[----:B------:R-:W-:Y:S02]  /*17220*/  IMAD.MOV.U32 R12, RZ, RZ, RZ ;  /* 0x000000ffff0c7224 */ /* 0x000fe400078e00ff */
[----:B------:R-:W-:Y:S02]  /*17230*/  IMAD.MOV.U32 R11, RZ, RZ, 0x1f ;  /* 0x0000001fff0b7424 */ /* 0x000fe400078e00ff */
[----:B------:R-:W-:-:S07]  /*17240*/  IMAD.MOV.U32 R15, RZ, RZ, -0x1 ;  /* 0xffffffffff0f7424 */ /* 0x000fce00078e00ff */
[----:B-1----:R-:W-:Y:S05]  /*17250*/  WARPSYNC.COLLECTIVE R15, `(.L_x_1951) ;  /* 0x000000000f087348 */ /* 0x002fea0003c00000 */
[----:B------:R0:W2:Y:S02]  /*17260*/  SHFL.IDX P6, R14, R13, R12, R11 ;  /* 0x0000000c0d0e7389 */ /* 0x0000a400000c000b */
[----:B012---:R-:W-:Y:S01]  /*17270*/  ENDCOLLECTIVE ;  /* 0x000000000000791b */ /* 0x007fe20003800000 */
.L_x_1951:
[----:B------:R-:W-:Y:S05]  /*17280*/  BRA `(.L_x_1952) ;  /* 0xffffffcc00407947 */ /* 0x000fea000383ffff */
.L_x_1890:
[----:B------:R-:W-:Y:S01]  /*17290*/  BSSY B0, `(.L_x_1953) ;  /* 0x0000006000007945 */ /* 0x000fe20003800000 */
[----:B------:R-:W-:-:S07]  /*172a0*/  IMAD.MOV.U32 R15, RZ, RZ, -0x1 ;  /* 0xffffffffff0f7424 */ /* 0x000fce00078e00ff */
[----:B01----:R-:W-:Y:S05]  /*172b0*/  WARPSYNC.COLLECTIVE R15, `(.L_x_1954) ;  /* 0x000000000f0c7348 */ /* 0x003fea0003c00000 */
[----:B------:R-:W-:Y:S02]  /*172c0*/  ELECT P6, UR62, PT ;  /* 0x00000000003e782f */ /* 0x000fe400038c0000 */
[----:B------:R-:W-:Y:S01]  /*172d0*/  MOV R14, UR62 ;  /* 0x0000003e000e7c02 */ /* 0x000fe20008000f00 */
[----:B01----:R-:W-:Y:S10]  /*172e0*/  ENDCOLLECTIVE ;  /* 0x000000000000791b */ /* 0x003ff40003800000 */
.L_x_1954:
[----:B------:R-:W-:Y:S05]  /*172f0*/  BSYNC B0 ;  /* 0x0000000000007941 */ /* 0x000fea0003800000 */
.L_x_1953:
[----:B------:R-:W-:Y:S05]  /*17300*/  BRA `(.L_x_1955) ;  /* 0xffffffcc00507947 */ /* 0x000fea000383ffff */
.L_x_1892:
[----:B--2---:R2:W3:Y:S02]  /*17310*/  SYNCS.PHASECHK.TRANS64.TRYWAIT P1, [R4+URZ+0x2e880], R3 ;  /* 0x02e88003040075a7 */ /* 0x0044e4000802017f */
[----:B---3--:R-:W-:Y:S05]  /*17320*/  @!P1 NANOSLEEP.SYNCS 0x989680 ;  /* 0x009896800000995d */ /* 0x008fea0003900000 */
[----:B------:R-:W3:Y:S02]  /*17330*/  @!P1 SYNCS.PHASECHK.TRANS64 P1, [R4+URZ+0x2e880], R3 ;  /* 0x02e88003040095a7 */ /* 0x000ee4000802007f */
[----:B---3--:R-:W-:Y:S05]  /*17340*/  @!P1 BRA `(.L_x_1892) ;  /* 0xfffffffc00f09947 */ /* 0x008fea000383ffff */
[----:B------:R-:W-:Y:S05]  /*17350*/  BRA `(.L_x_1956) ;  /* 0xffffffcc00b07947 */ /* 0x000fea000383ffff */
.L_x_1894:
[----:B---3--:R3:W4:Y:S02]  /*17360*/  SYNCS.PHASECHK.TRANS64.TRYWAIT P1, [R4+URZ+0x2e840], R3 ;  /* 0x02e84003040075a7 */ /* 0x008724000802017f */
[----:B----4-:R-:W-:Y:S05]  /*17370*/  @!P1 NANOSLEEP.SYNCS 0x989680 ;  /* 0x009896800000995d */ /* 0x010fea0003900000 */
[----:B------:R-:W4:Y:S02]  /*17380*/  @!P1 SYNCS.PHASECHK.TRANS64 P1, [R4+URZ+0x2e840], R3 ;  /* 0x02e84003040095a7 */ /* 0x000f24000802007f */
[----:B----4-:R-:W-:Y:S05]  /*17390*/  @!P1 BRA `(.L_x_1894) ;  /* 0xfffffffc00f09947 */ /* 0x010fea000383ffff */
[----:B------:R-:W-:Y:S05]  /*173a0*/  BRA `(.L_x_1957) ;  /* 0xffffffd000007947 */ /* 0x000fea000383ffff */
.L_x_1898:
[----:B------:R-:W-:Y:S02]  /*173b0*/  IMAD.MOV.U32 R13, RZ, RZ, R4 ;  /* 0x000000ffff0d7224 */ /* 0x000fe400078e0004 */
[----:B------:R-:W-:Y:S02]  /*173c0*/  IMAD.MOV.U32 R12, RZ, RZ, RZ ;  /* 0x000000ffff0c7224 */ /* 0x000fe400078e00ff */
[----:B------:R-:W-:Y:S02]  /*173d0*/  IMAD.MOV.U32 R11, RZ, RZ, 0x181f ;  /* 0x0000181fff0b7424 */ /* 0x000fe400078e00ff */
[----:B------:R-:W-:Y:S02]  /*173e0*/  IMAD.MOV.U32 R15, RZ, RZ, -0x1 ;  /* 0xffffffffff0f7424 */ /* 0x000fe400078e00ff */
[----:B------:R-:W-:-:S07]  /*173f0*/  IMAD.U32 R2, RZ, RZ, UR41 ;  /* 0x00000029ff027e24 */ /* 0x000fce000f8e00ff */
[----:B-----5:R-:W-:Y:S05]  /*17400*/  WARPSYNC.COLLECTIVE R15, `(.L_x_1958) ;  /* 0x000000000f087348 */ /* 0x020fea0003c00000 */
[----:B------:R0:W1:Y:S02]  /*17410*/  SHFL.IDX P6, R14, R13, R12, R11 ;  /* 0x0000000c0d0e7389 */ /* 0x00006400000c000b */
[----:B01---5:R-:W-:Y:S01]  /*17420*/  ENDCOLLECTIVE ;  /* 0x000000000000791b */ /* 0x023fe20003800000 */
.L_x_1958:
[----:B------:R-:W-:Y:S02]  /*17430*/  IMAD R2, R2, 0x80, R19 ;  /* 0x0000008002027824 */ /* 0x000fe400078e0213 */
[----:B------:R-:W-:Y:S02]  /*17440*/  IMAD.MOV.U32 R13, RZ, RZ, R0 ;  /* 0x000000ffff0d7224 */ /* 0x000fe400078e0000 */
[----:B------:R-:W-:-:S07]  /*17450*/  IMAD.MOV.U32 R5, RZ, RZ, R14 ;  /* 0x000000ffff057224 */ /* 0x000fce00078e000e */
[----:B------:R-:W-:Y:S05]  /*17460*/  WARPSYNC.COLLECTIVE R15, `(.L_x_1959) ;  /* 0x000000000f087348 */ /* 0x000fea0003c00000 */
[----:B------:R0:W1:Y:S02]  /*17470*/  SHFL.IDX P6, R14, R13, R12, R11 ;  /* 0x0000000c0d0e7389 */ /* 0x00006400000c000b */
[----:B01----:R-:W-:Y:S01]  /*17480*/  ENDCOLLECTIVE ;  /* 0x000000000000791b */ /* 0x003fe20003800000 */
.L_x_1959:
        /* <DEDUP_REMOVED lines=9> */
.L_x_1960:
        /* <DEDUP_REMOVED lines=15> */
.L_x_1961:
[----:B------:R-:W-:Y:S02]  /*17610*/  IMAD.MOV.U32 R13, RZ, RZ, R4 ;  /* 0x000000ffff0d7224 */ /* 0x000fe400078e0004 */
[----:B------:R-:W-:Y:S02]  /*17620*/  IMAD.MOV.U32 R12, RZ, RZ, 0x2 ;  /* 0x00000002ff0c7424 */ /* 0x000fe400078e00ff */
[----:B------:R-:W-:-:S07]  /*17630*/  IMAD.MOV.U32 R9, RZ, RZ, R14 ;  /* 0x000000ffff097224 */ /* 0x000fce00078e000e */
[----:B------:R-:W-:Y:S05]  /*17640*/  WARPSYNC.COLLECTIVE R15, `(.L_x_1962) ;  /* 0x000000000f087348 */ /* 0x000fea0003c00000 */
[----:B------:R0:W1:Y:S02]  /*17650*/  SHFL.IDX P6, R14, R13, R12, R11 ;  /* 0x0000000c0d0e7389 */ /* 0x00006400000c000b */
[----:B01----:R-:W-:Y:S01]  /*17660*/  ENDCOLLECTIVE ;  /* 0x000000000000791b */ /* 0x003fe20003800000 */
.L_x_1962:
[----:B------:R-:W-:-:S05]  /*17670*/  @!P1 IADD3 R6, P2, R17, R9, RZ ;  /* 0x0000000911069210 */ /* 0x000fca0007f5e0ff */
[----:B------:R-:W-:Y:S02]  /*17680*/  @!P1 IMAD.X R7, RZ, RZ, R8, P2 ;  /* 0x000000ffff079224 */ /* 0x000fe400010e0608 */
[----:B------:R-:W-:-:S03]  /*17690*/  VIADD R8, R2, 0x60 ;  /* 0x0000006002087836 */ /* 0x000fc60000000000 */
        /* <DEDUP_REMOVED lines=10> */
.L_x_1963:
[----:B------:R-:W-:Y:S02]  /*17740*/  IMAD.MOV.U32 R13, RZ, RZ, R4 ;  /* 0x000000ffff0d7224 */ /* 0x000fe400078e0004 */
[----:B------:R-:W-:Y:S02]  /*17750*/  IMAD.MOV.U32 R12, RZ, RZ, 0x3 ;  /* 0x00000003ff0c7424 */ /* 0x000fe400078e00ff */
[----:B------:R-:W-:-:S07]  /*17760*/  IMAD.MOV.U32 R6, RZ, RZ, R14 ;  /* 0x000000ffff067224 */ /* 0x000fce00078e000e */
[----:B------:R-:W-:Y:S05]  /*17770*/  WARPSYNC.COLLECTIVE R15, `(.L_x_1964) ;  /* 0x000000000f087348 */ /* 0x000fea0003c00000 */
[----:B------:R0:W1:Y:S02]  /*17780*/  SHFL.IDX P6, R14, R13, R12, R11 ;  /* 0x0000000c0d0e7389 */ /* 0x00006400000c000b */
[----:B01----:R-:W-:Y:S01]  /*17790*/  ENDCOLLECTIVE ;  /* 0x000000000000791b */ /* 0x003fe20003800000 */
.L_x_1964:
        /* <DEDUP_REMOVED lines=14> */
.L_x_1965:
[----:B------:R-:W-:Y:S02]  /*17880*/  IMAD.MOV.U32 R13, RZ, RZ, R4 ;  /* 0x000000ffff0d7224 */ /* 0x000fe400078e0004 */
[----:B------:R-:W-:Y:S02]  /*17890*/  IMAD.MOV.U32 R12, RZ, RZ, 0x4 ;  /* 0x00000004ff0c7424 */ /* 0x000fe400078e00ff */
[----:B------:R-:W-:-:S07]  /*178a0*/  IMAD.MOV.U32 R6, RZ, RZ, R14 ;  /* 0x000000ffff067224 */ /* 0x000fce00078e000e */
[----:B------:R-:W-:Y:S05]  /*178b0*/  WARPSYNC.COLLECTIVE R15, `(.L_x_1966) ;  /* 0x000000000f087348 */ /* 0x000fea0003c00000 */
[----:B------:R0:W1:Y:S02]  /*178c0*/  SHFL.IDX P6, R14, R13, R12, R11 ;  /* 0x0000000c0d0e7389 */ /* 0x00006400000c000b */
[----:B01----:R-:W-:Y:S01]  /*178d0*/  ENDCOLLECTIVE ;  /* 0x000000000000791b */ /* 0x003fe20003800000 */
.L_x_1966:
        /* <DEDUP_REMOVED lines=14> */
.L_x_1967:
[----:B------:R-:W-:Y:S02]  /*179c0*/  IMAD.MOV.U32 R13, RZ, RZ, R4 ;  /* 0x000000ffff0d7224 */ /* 0x000fe400078e0004 */
[----:B------:R-:W-:Y:S02]  /*179d0*/  IMAD.MOV.U32 R12, RZ, RZ, 0x5 ;  /* 0x00000005ff0c7424 */ /* 0x000fe400078e00ff */
[----:B------:R-:W-:-:S07]  /*179e0*/  IMAD.MOV.U32 R6, RZ, RZ, R14 ;  /* 0x000000ffff067224 */ /* 0x000fce00078e000e */
[----:B------:R-:W-:Y:S05]  /*179f0*/  WARPSYNC.COLLECTIVE R15, `(.L_x_1968) ;  /* 0x000000000f087348 */ /* 0x000fea0003c00000 */
[----:B------:R0:W1:Y:S02]  /*17a00*/  SHFL.IDX P6, R14, R13, R12, R11 ;  /* 0x0000000c0d0e7389 */ /* 0x00006400000c000b */
[----:B01----:R-:W-:Y:S01]  /*17a10*/  ENDCOLLECTIVE ;  /* 0x000000000000791b */ /* 0x003fe20003800000 */
.L_x_1968:
        /* <DEDUP_REMOVED lines=14> */
.L_x_1969:
[----:B------:R-:W-:Y:S02]  /*17b00*/  IMAD.MOV.U32 R13, RZ, RZ, R4 ;  /* 0x000000ffff0d7224 */ /* 0x000fe400078e0004 */
[----:B------:R-:W-:Y:S02]  /*17b10*/  IMAD.MOV.U32 R12, RZ, RZ, 0x6 ;  /* 0x00000006ff0c7424 */ /* 0x000fe400078e00ff */
[----:B------:R-:W-:-:S07]  /*17b20*/  IMAD.MOV.U32 R6, RZ, RZ, R14 ;  /* 0x000000ffff067224 */ /* 0x000fce00078e000e */
[----:B------:R-:W-:Y:S05]  /*17b30*/  WARPSYNC.COLLECTIVE R15, `(.L_x_1970) ;  /* 0x000000000f087348 */ /* 0x000fea0003c00000 */
[----:B------:R0:W1:Y:S02]  /*17b40*/  SHFL.IDX P6, R14, R13, R12, R11 ;  /* 0x0000000c0d0e7389 */ /* 0x00006400000c000b */
[----:B01----:R-:W-:Y:S01]  /*17b50*/  ENDCOLLECTIVE ;  /* 0x000000000000791b */ /* 0x003fe20003800000 */
.L_x_1970:
        /* <DEDUP_REMOVED lines=13> */
.L_x_1971:
[----:B------:R-:W-:Y:S02]  /*17c30*/  IMAD.MOV.U32 R13, RZ, RZ, R4 ;  /* 0x000000ffff0d7224 */ /* 0x000fe400078e0004 */
[----:B------:R-:W-:Y:S02]  /*17c40*/  IMAD.MOV.U32 R12, RZ, RZ, 0x7 ;  /* 0x00000007ff0c7424 */ /* 0x000fe400078e00ff */
[----:B------:R-:W-:-:S07]  /*17c50*/  IMAD.MOV.U32 R6, RZ, RZ, R14 ;  /* 0x000000ffff067224 */ /* 0x000fce00078e000e */
[----:B------:R-:W-:Y:S05]  /*17c60*/  WARPSYNC.COLLECTIVE R15, `(.L_x_1972) ;  /* 0x000000000f087348 */ /* 0x000fea0003c00000 */
[----:B------:R0:W1:Y:S02]  /*17c70*/  SHFL.IDX P6, R14, R13, R12, R11 ;  /* 0x0000000c0d0e7389 */ /* 0x00006400000c000b */
[----:B01----:R-:W-:Y:S01]  /*17c80*/  ENDCOLLECTIVE ;  /* 0x000000000000791b */ /* 0x003fe20003800000 */
.L_x_1972:
        /* <DEDUP_REMOVED lines=12> */
.L_x_1973:
[----:B------:R-:W-:Y:S01]  /*17d50*/  IMAD.MOV.U32 R0, RZ, RZ, R14 ;  /* 0x000000ffff007224 */ /* 0x000fe200078e000e */
[----:B------:R-:W-:Y:S06]  /*17d60*/  BRA `(.L_x_1974) ;  /* 0xffffffd0002c7947 */ /* 0x000fec000383ffff */
.L_x_1901:
[----:B-1----:R1:W2:Y:S02]  /*17d70*/  SYNCS.PHASECHK.TRANS64.TRYWAIT P0, [R18+URZ+0x2e820], R3 ;  /* 0x02e82003120075a7 */ /* 0x0022a4000800017f */
[----:B--2---:R-:W-:Y:S05]  /*17d80*/  @!P0 NANOSLEEP.SYNCS 0x989680 ;  /* 0x009896800000895d */ /* 0x004fea0003900000 */
[----:B------:R-:W2:Y:S02]  /*17d90*/  @!P0 SYNCS.PHASECHK.TRANS64 P0, [R18+URZ+0x2e820], R3 ;  /* 0x02e82003120085a7 */ /* 0x000ea4000800007f */
[----:B--2---:R-:W-:Y:S05]  /*17da0*/  @!P0 BRA `(.L_x_1901) ;  /* 0xfffffffc00f08947 */ /* 0x004fea000383ffff */
[----:B------:R-:W-:Y:S05]  /*17db0*/  BRA `(.L_x_1975) ;  /* 0xffffffd000887947 */ /* 0x000fea000383ffff */
.L_x_1907:
[----:B0-----:R0:W1:Y:S02]  /*17dc0*/  SYNCS.PHASECHK.TRANS64.TRYWAIT P0, [R4+URZ+0x2e880], R3 ;  /* 0x02e88003040075a7 */ /* 0x001064000800017f */
[----:B-1----:R-:W-:Y:S05]  /*17dd0*/  @!P0 NANOSLEEP.SYNCS 0x989680 ;  /* 0x009896800000895d */ /* 0x002fea0003900000 */
[----:B------:R-:W1:Y:S02]  /*17de0*/  @!P0 SYNCS.PHASECHK.TRANS64 P0, [R4+URZ+0x2e880], R3 ;  /* 0x02e88003040085a7 */ /* 0x000e64000800007f */
[----:B-1----:R-:W-:Y:S05]  /*17df0*/  @!P0 BRA `(.L_x_1907) ;  /* 0xfffffffc00f08947 */ /* 0x002fea000383ffff */
[----:B------:R-:W-:Y:S05]  /*17e00*/  BRA `(.L_x_1976) ;  /* 0xffffffd400407947 */ /* 0x000fea000383ffff */
.L_x_1912:
[----:B-1----:R1:W3:Y:S02]  /*17e10*/  SYNCS.PHASECHK.TRANS64.TRYWAIT P0, [R4+URZ+0x2e840], R3 ;  /* 0x02e84003040075a7 */ /* 0x0022e4000800017f */
[----:B---3--:R-:W-:Y:S05]  /*17e20*/  @!P0 NANOSLEEP.SYNCS 0x989680 ;  /* 0x009896800000895d */ /* 0x008fea0003900000 */
[----:B------:R-:W3:Y:S02]  /*17e30*/  @!P0 SYNCS.PHASECHK.TRANS64 P0, [R4+URZ+0x2e840], R3 ;  /* 0x02e84003040085a7 */ /* 0x000ee4000800007f */
[----:B---3--:R-:W-:Y:S05]  /*17e40*/  @!P0 BRA `(.L_x_1912) ;  /* 0xfffffffc00f08947 */ /* 0x008fea000383ffff */
[----:B------:R-:W-:Y:S05]  /*17e50*/  BRA `(.L_x_1977) ;  /* 0xffffffd400bc7947 */ /* 0x000fea000383ffff */
.L_x_1918:
[----:B0-----:R0:W1:Y:S02]  /*17e60*/  SYNCS.PHASECHK.TRANS64.TRYWAIT P1, [R19+URZ+0x2e870], R2 ;  /* 0x02e87002130075a7 */ /* 0x001064000802017f */
[----:B-1----:R-:W-:Y:S05]  /*17e70*/  @!P1 NANOSLEEP.SYNCS 0x989680 ;  /* 0x009896800000995d */ /* 0x002fea0003900000 */
[----:B------:R-:W1:Y:S02]  /*17e80*/  @!P1 SYNCS.PHASECHK.TRANS64 P1, [R19+URZ+0x2e870], R2 ;  /* 0x02e87002130095a7 */ /* 0x000e64000802007f */
[----:B-1----:R-:W-:Y:S05]  /*17e90*/  @!P1 BRA `(.L_x_1918) ;  /* 0xfffffffc00f09947 */ /* 0x002fea000383ffff */
[----:B------:R-:W-:Y:S05]  /*17ea0*/  BRA `(.L_x_1978) ;  /* 0xffffffd800587947 */ /* 0x000fea000383ffff */
.L_x_1920:
[----:B0-----:R0:W1:Y:S02]  /*17eb0*/  SYNCS.PHASECHK.TRANS64.TRYWAIT P1, [R19+URZ+0x2e860], R2 ;  /* 0x02e86002130075a7 */ /* 0x001064000802017f */
[----:B-1----:R-:W-:Y:S05]  /*17ec0*/  @!P1 NANOSLEEP.SYNCS 0x989680 ;  /* 0x009896800000995d */ /* 0x002fea0003900000 */
[----:B------:R-:W1:Y:S02]  /*17ed0*/  @!P1 SYNCS.PHASECHK.TRANS64 P1, [R19+URZ+0x2e860], R2 ;  /* 0x02e86002130095a7 */ /* 0x000e64000802007f */
[----:B-1----:R-:W-:Y:S05]  /*17ee0*/  @!P1 BRA `(.L_x_1920) ;  /* 0xfffffffc00f09947 */ /* 0x002fea000383ffff */
[----:B------:R-:W-:Y:S05]  /*17ef0*/  BRA `(.L_x_1979) ;  /* 0xffffffd800607947 */ /* 0x000fea000383ffff */
.L_x_1927:
[----:B-1----:R1:W3:Y:S02]  /*17f00*/  SYNCS.PHASECHK.TRANS64.TRYWAIT P1, [R16+URZ+0x2e870], R3 ;  /* 0x02e87003100075a7 */ /* 0x0022e4000802017f */
[----:B---3--:R-:W-:Y:S05]  /*17f10*/  @!P1 NANOSLEEP.SYNCS 0x989680 ;  /* 0x009896800000995d */ /* 0x008fea0003900000 */
[----:B------:R-:W3:Y:S02]  /*17f20*/  @!P1 SYNCS.PHASECHK.TRANS64 P1, [R16+URZ+0x2e870], R3 ;  /* 0x02e87003100095a7 */ /* 0x000ee4000802007f */
[----:B---3--:R-:W-:Y:S05]  /*17f30*/  @!P1 BRA `(.L_x_1927) ;  /* 0xfffffffc00f09947 */ /* 0x008fea000383ffff */
[----:B------:R-:W-:Y:S05]  /*17f40*/  BRA `(.L_x_1980) ;  /* 0xffffffe000a07947 */ /* 0x000fea000383ffff */
.L_x_1929:
[----:B-1----:R1:W3:Y:S02]  /*17f50*/  SYNCS.PHASECHK.TRANS64.TRYWAIT P1, [R16+URZ+0x2e860], R3 ;  /* 0x02e86003100075a7 */ /* 0x0022e4000802017f */
[----:B---3--:R-:W-:Y:S05]  /*17f60*/  @!P1 NANOSLEEP.SYNCS 0x989680 ;  /* 0x009896800000995d */ /* 0x008fea0003900000 */
[----:B------:R-:W3:Y:S02]  /*17f70*/  @!P1 SYNCS.PHASECHK.TRANS64 P1, [R16+URZ+0x2e860], R3 ;  /* 0x02e86003100095a7 */ /* 0x000ee4000802007f */
[----:B---3--:R-:W-:Y:S05]  /*17f80*/  @!P1 BRA `(.L_x_1929) ;  /* 0xfffffffc00f09947 */ /* 0x008fea000383ffff */
[----:B------:R-:W-:Y:S05]  /*17f90*/  BRA `(.L_x_1981) ;  /* 0xffffffe000a87947 */ /* 0x000fea000383ffff */
.L_x_1935:
[----:B0-----:R0:W1:Y:S02]  /*17fa0*/  SYNCS.PHASECHK.TRANS64.TRYWAIT P0, [R0+URZ+0x2e820], R3 ;  /* 0x02e82003000075a7 */ /* 0x001064000800017f */
[----:B-1----:R-:W-:Y:S05]  /*17fb0*/  @!P0 NANOSLEEP.SYNCS 0x989680 ;  /* 0x009896800000895d */ /* 0x002fea0003900000 */
[----:B------:R-:W1:Y:S02]  /*17fc0*/  @!P0 SYNCS.PHASECHK.TRANS64 P0, [R0+URZ+0x2e820], R3 ;  /* 0x02e82003000085a7 */ /* 0x000e64000800007f */
[----:B-1----:R-:W-:Y:S05]  /*17fd0*/  @!P0 BRA `(.L_x_1935) ;  /* 0xfffffffc00f08947 */ /* 0x002fea000383ffff */
[----:B------:R-:W-:Y:S05]  /*17fe0*/  BRA `(.L_x_1982) ;  /* 0xffffffec00047947 */ /* 0x000fea000383ffff */
.L_x_1936:
        /* <DEDUP_REMOVED lines=8> */
[----:B0-2---:R-:W-:Y:S05]  /*18070*/  WARPSYNC.COLLECTIVE R15, `(.L_x_1984) ;  /* 0x000000000f087348 */ /* 0x005fea0003c00000 */
[----:B------:R1:W3:Y:S02]  /*18080*/  SHFL.IDX P6, R14, R13, R12, R11 ;  /* 0x0000000c0d0e7389 */ /* 0x0002e400000c000b */
[----:B0123--:R-:W-:Y:S01]  /*18090*/  ENDCOLLECTIVE ;  /* 0x000000000000791b */ /* 0x00ffe20003800000 */
.L_x_1984:
[----:B------:R-:W-:Y:S05]  /*180a0*/  BSYNC B0 ;  /* 0x0000000000007941 */ /* 0x000fea0003800000 */
.L_x_1983:
[----:B------:R-:W-:Y:S05]  /*180b0*/  BRA `(.L_x_1985) ;  /* 0xffffffe800ec7947 */ /* 0x000fea000383ffff */
.L_x_1939:
[----:B------:R-:W-:Y:S01]  /*180c0*/  BSSY B1, `(.L_x_1986) ;  /* 0x0000006000017945 */ /* 0x000fe20003800000 */
[----:B------:R-:W-:-:S07]  /*180d0*/  IMAD.MOV.U32 R15, RZ, RZ, -0x1 ;  /* 0xffffffffff0f7424 */ /* 0x000fce00078e00ff */
[----:B012---:R-:W-:Y:S05]  /*180e0*/  WARPSYNC.COLLECTIVE R15, `(.L_x_1987) ;  /* 0x000000000f0c7348 */ /* 0x007fea0003c00000 */
[----:B------:R-:W-:Y:S02]  /*180f0*/  ELECT P6, UR62, PT ;  /* 0x00000000003e782f */ /* 0x000fe400038c0000 */
[----:B------:R-:W-:Y:S01]  /*18100*/  MOV R14, UR62 ;  /* 0x0000003e000e7c02 */ /* 0x000fe20008000f00 */
[----:B012---:R-:W-:Y:S10]  /*18110*/  ENDCOLLECTIVE ;  /* 0x000000000000791b */ /* 0x007ff40003800000 */
.L_x_1987:
[----:B------:R-:W-:Y:S05]  /*18120*/  BSYNC B1 ;  /* 0x0000000000017941 */ /* 0x000fea0003800000 */
.L_x_1986:
[----:B------:R-:W-:Y:S05]  /*18130*/  BRA `(.L_x_1988) ;  /* 0xffffffe800e47947 */ /* 0x000fea000383ffff */
.L_x_1941:
[----:B0-----:R0:W1:Y:S02]  /*18140*/  SYNCS.PHASECHK.TRANS64.TRYWAIT P1, [R6+URZ], R5 ;  /* 0x00000005060075a7 */ /* 0x001064000802017f */
[----:B-1----:R-:W-:Y:S05]  /*18150*/  @!P1 NANOSLEEP.SYNCS 0x989680 ;  /* 0x009896800000995d */ /* 0x002fea0003900000 */
[----:B------:R-:W1:Y:S02]  /*18160*/  @!P1 SYNCS.PHASECHK.TRANS64 P1, [R6+URZ], R5 ;  /* 0x00000005060095a7 */ /* 0x000e64000802007f */
[----:B-1----:R-:W-:Y:S05]  /*18170*/  @!P1 BRA `(.L_x_1941) ;  /* 0xfffffffc00f09947 */ /* 0x002fea000383ffff */
[----:B------:R-:W-:Y:S05]  /*18180*/  BRA `(.L_x_1989) ;  /* 0xffffffec00207947 */ /* 0x000fea000383ffff */
.L_x_1942:
[----:B-1----:R1:W3:Y:S02]  /*18190*/  SYNCS.PHASECHK.TRANS64.TRYWAIT P1, [R7+URZ], R2 ;  /* 0x00000002070075a7 */ /* 0x0022e4000802017f */
[----:B---3--:R-:W-:Y:S05]  /*181a0*/  @!P1 NANOSLEEP.SYNCS 0x989680 ;  /* 0x009896800000995d */ /* 0x008fea0003900000 */
[----:B------:R-:W3:Y:S02]  /*181b0*/  @!P1 SYNCS.PHASECHK.TRANS64 P1, [R7+URZ], R2 ;  /* 0x00000002070095a7 */ /* 0x000ee4000802007f */
[----:B---3--:R-:W-:Y:S05]  /*181c0*/  @!P1 BRA `(.L_x_1942) ;  /* 0xfffffffc00f09947 */ /* 0x008fea000383ffff */
[----:B------:R-:W-:Y:S05]  /*181d0*/  BRA `(.L_x_1990) ;  /* 0xffffffec00147947 */ /* 0x000fea000383ffff */
.L_x_1944:
[----:B---3--:R3:W4:Y:S02]  /*181e0*/  SYNCS.PHASECHK.TRANS64.TRYWAIT P1, [R4+URZ+0x2e860], R5 ;  /* 0x02e86005040075a7 */ /* 0x008724000802017f */
[----:B----4-:R-:W-:Y:S05]  /*181f0*/  @!P1 NANOSLEEP.SYNCS 0x989680 ;  /* 0x009896800000995d */ /* 0x010fea0003900000 */
[----:B------:R-:W4:Y:S02]  /*18200*/  @!P1 SYNCS.PHASECHK.TRANS64 P1, [R4+URZ+0x2e860], R5 ;  /* 0x02e86005040095a7 */ /* 0x000f24000802007f */
[----:B----4-:R-:W-:Y:S05]  /*18210*/  @!P1 BRA `(.L_x_1944) ;  /* 0xfffffffc00f09947 */ /* 0x010fea000383ffff */
[----:B------:R-:W-:Y:S05]  /*18220*/  BRA `(.L_x_1991) ;  /* 0xffffffec00187947 */ /* 0x000fea000383ffff */
.L_x_1946:
[----:B----4-:R4:W0:Y:S02]  /*18230*/  SYNCS.PHASECHK.TRANS64.TRYWAIT P1, [R3+URZ+0x2e860], R2 ;  /* 0x02e86002030075a7 */ /* 0x010824000802017f */
[----:B0-----:R-:W-:Y:S05]  /*18240*/  @!P1 NANOSLEEP.SYNCS 0x989680 ;  /* 0x009896800000995d */ /* 0x001fea0003900000 */
[----:B------:R-:W0:Y:S02]  /*18250*/  @!P1 SYNCS.PHASECHK.TRANS64 P1, [R3+URZ+0x2e860], R2 ;  /* 0x02e86002030095a7 */ /* 0x000e24000802007f */
[----:B0-----:R-:W-:Y:S05]  /*18260*/  @!P1 BRA `(.L_x_1946) ;  /* 0xfffffffc00f09947 */ /* 0x001fea000383ffff */
[----:B------:R-:W-:Y:S05]  /*18270*/  BRA `(.L_x_1992) ;  /* 0xffffffec00187947 */ /* 0x000fea000383ffff */
.L_x_1948:
[----:B------:R0:W0:Y:S02]  /*18280*/  SYNCS.PHASECHK.TRANS64.TRYWAIT P0, [R4+URZ+0x2e880], R5 ;  /* 0x02e88005040075a7 */ /* 0x000024000800017f */
[----:B0-----:R-:W-:Y:S05]  /*18290*/  @!P0 NANOSLEEP.SYNCS 0x989680 ;  /* 0x009896800000895d */ /* 0x001fea0003900000 */
[----:B------:R-:W0:Y:S02]  /*182a0*/  @!P0 SYNCS.PHASECHK.TRANS64 P0, [R4+URZ+0x2e880], R5 ;  /* 0x02e88005040085a7 */ /* 0x000e24000800007f */
[----:B0-----:R-:W-:Y:S05]  /*182b0*/  @!P0 BRA `(.L_x_1948) ;  /* 0xfffffffc00f08947 */ /* 0x001fea000383ffff */
[----:B------:R-:W-:Y:S05]  /*182c0*/  BRA `(.L_x_1949) ;  /* 0xffffffec00147947 */ /* 0x000fea000383ffff */
.L_x_1993:
        /* <DEDUP_REMOVED lines=11> */
.L_x_2683:


//--------------------- .text._ZN7cutlass13device_kernelIN5flash11enable_sm90INS1_16FlashAttnFwdSm90INS1_25CollectiveMainloopFwdSm90ILi2EN4cute5tupleIJNS5_1CILi1EEES8_S8_EEENS6_IJNS7_ILi128EEENS7_ILi224EEESA_EEELi128ENS_12float_e4m3_tEfNS_4arch4Sm90ELb1ELb0ELb1ELb1ELb0ELb0ELb0ELb1ELb1ELb1ELb0ELb0EEENS1_21CollectiveEpilogueFwdINS6_IJSA_SA_SB_EEES9_NS_10bfloat16_tESF_Li256ELb1ELb1ELb0ELb1EEENS1_36VarlenDynamicPersistentTileSchedulerILi128ELi224ELi256ELi128ELb0ELb1ELb1ELb1ELb1ELb1EEEEEEEEEvNT_6ParamsE --------------------------
	.section	.text._ZN7cutlass13device_kernelIN5flash11enable_sm90INS1_16FlashAttnFwdSm90INS1_25CollectiveMainloopFwdSm90ILi2EN4cute5tupleIJNS5_1CILi1EEES8_S8_EEENS6_IJNS7_ILi128EEENS7_ILi224EEESA_EEELi128ENS_12float_e4m3_tEfNS_4arch4Sm90ELb1ELb0ELb1ELb1ELb0ELb0ELb0ELb1ELb1ELb1ELb0ELb0EEENS1_21CollectiveEpilogueFwdINS6_IJSA_SA_SB_EEES9_NS_10bfloat16_tESF_Li256ELb1ELb1ELb0ELb1EEENS1_36VarlenDynamicPersistentTileSchedulerILi128ELi224ELi256ELi128ELb0ELb1ELb1ELb1ELb1ELb1EEEEEEEEEvNT_6ParamsE,"ax",@progbits
	.align	128
.text._ZN7cutlass13device_kernelIN5flash11enable_sm90INS1_16FlashAttnFwdSm90INS1_25CollectiveMainloopFwdSm90ILi2EN4cute5tupleIJNS5_1CILi1EEES8_S8_EEENS6_IJNS7_ILi128EEENS7_ILi224EEESA_EEELi128ENS_12float_e4m3_tEfNS_4arch4Sm90ELb1ELb0ELb1ELb1ELb0ELb0ELb0ELb1ELb1ELb1ELb0ELb0EEENS1_21CollectiveEpilogueFwdINS6_IJSA_SA_SB_EEES9_NS_10bfloat16_tESF_Li256ELb1ELb1ELb0ELb1EEENS1_36VarlenDynamicPersistentTileSchedulerILi128ELi224ELi256ELi128ELb0ELb1ELb1ELb1ELb1ELb1EEEEEEEEEvNT_6ParamsE:
        .type           _ZN7cutlass13device_kernelIN5flash11enable_sm90INS1_16FlashAttnFwdSm90INS1_25CollectiveMainloopFwdSm90ILi2EN4cute5tupleIJNS5_1CILi1EEES8_S8_EEENS6_IJNS7_ILi128EEENS7_ILi224EEESA_EEELi128ENS_12float_e4m3_tEfNS_4arch4Sm90ELb1ELb0ELb1ELb1ELb0ELb0ELb0ELb1ELb1ELb1ELb0ELb0EEENS1_21CollectiveEpilogueFwdINS6_IJSA_SA_SB_EEES9_NS_10bfloat16_tESF_Li256ELb1ELb1ELb0ELb1EEENS1_36VarlenDynamicPersistentTileSchedulerILi128ELi224ELi256ELi128ELb0ELb1ELb1ELb1ELb1ELb1EEEEEEEEEvNT_6ParamsE,@function
        .size           _ZN7cutlass13device_kernelIN5flash11enable_sm90INS1_16FlashAttnFwdSm90INS1_25CollectiveMainloopFwdSm90ILi2EN4cute5tupleIJNS5_1CILi1EEES8_S8_EEENS6_IJNS7_ILi128EEENS7_ILi224EEESA_EEELi128ENS_12float_e4m3_tEfNS_4arch4Sm90ELb1ELb0ELb1ELb1ELb0ELb0ELb0ELb1ELb1ELb1ELb0ELb0EEENS1_21CollectiveEpilogueFwdINS6_IJSA_SA_SB_EEES9_NS_10bfloat16_tESF_Li256ELb1ELb1ELb0ELb1EEENS1_36VarlenDynamicPersistentTileSchedulerILi128ELi224ELi256ELi128ELb0ELb1ELb1ELb1ELb1ELb1EEEEEEEEEvNT_6ParamsE,(.L_x_2684 - _ZN7cutlass13device_kernelIN5flash11enable_sm90INS1_16FlashAttnFwdSm90INS1_25CollectiveMainloopFwdSm90ILi2EN4cute5tupleIJNS5_1CILi1EEES8_S8_EEENS6_IJNS7_ILi128EEENS7_ILi224EEESA_EEELi128ENS_12float_e4m3_tEfNS_4arch4Sm90ELb1ELb0ELb1ELb1ELb0ELb0ELb0ELb1ELb1ELb1ELb0ELb0EEENS1_21CollectiveEpilogueFwdINS6_IJSA_SA_SB_EEES9_NS_10bfloat16_tESF_Li256ELb1ELb1ELb0ELb1EEENS1_36VarlenDynamicPersistentTileSchedulerILi128ELi224ELi256ELi128ELb0ELb1ELb1ELb1ELb1ELb1EEEEEEEEEvNT_6ParamsE)
        .other          _ZN7cutlass13device_kernelIN5flash11enable_sm90INS1_16FlashAttnFwdSm90INS1_25CollectiveMainloopFwdSm90ILi2EN4cute5tupleIJNS5_1CILi1EEES8_S8_EEENS6_IJNS7_ILi128EEENS7_ILi224EEESA_EEELi128ENS_12float_e4m3_tEfNS_4arch4Sm90ELb1ELb0ELb1ELb1ELb0ELb0ELb0ELb1ELb1ELb1ELb0ELb0EEENS1_21CollectiveEpilogueFwdINS6_IJSA_SA_SB_EEES9_NS_10bfloat16_tESF_Li256ELb1ELb1ELb0ELb1EEENS1_36VarlenDynamicPersistentTileSchedulerILi128ELi224ELi256ELi128ELb0ELb1ELb1ELb1ELb1ELb1EEEEEEEEEvNT_6ParamsE,@"STO_CUDA_ENTRY STV_DEFAULT"
_ZN7cutlass13device_kernelIN5flash11enable_sm90INS1_16FlashAttnFwdSm90INS1_25CollectiveMainloopFwdSm90ILi2EN4cute5tupleIJNS5_1CILi1EEES8_S8_EEENS6_IJNS7_ILi128EEENS7_ILi224EEESA_EEELi128ENS_12float_e4m3_tEfNS_4arch4Sm90ELb1ELb0ELb1ELb1ELb0ELb0ELb0ELb1ELb1ELb1ELb0ELb0EEENS1_21CollectiveEpilogueFwdINS6_IJSA_SA_SB_EEES9_NS_10bfloat16_tESF_Li256ELb1ELb1ELb0ELb1EEENS1_36VarlenDynamicPersistentTileSchedulerILi128ELi224ELi256ELi128ELb0ELb1ELb1ELb1ELb1ELb1EEEEEEEEEvNT_6ParamsE:
        /* <DEDUP_REMOVED lines=18> */
.L_x_1995:
[----:B------:R-:W-:Y:S05]  /*0120*/  BSYNC B0 ;  /* 0x0000000000007941 */ /* 0x000fea0003800000 */
.L_x_1994:
        /* <DEDUP_REMOVED lines=41> */
.L_x_1996:
        /* <DEDUP_REMOVED lines=22> */
.L_x_1997:
        /* <DEDUP_REMOVED lines=18> */
.L_x_1998:
        /* <DEDUP_REMOVED lines=22> */
.L_x_1999:
        /* <DEDUP_REMOVED lines=22> */
.L_x_2000:
[----:B------:R-:W-:Y:S01]  /*0900*/  PLOP3.LUT P0, PT, PT, PT, UP0, 0x80, 0x0 ;  /* 0x000000000000781c */ /* 0x000fe20003f0f008 */
[----:B------:R-:W-:Y:S01]  /*0910*/  UMOV UR38, 0x1 ;  /* 0x0000000100267882 */ /* 0x000fe20000000000 */
[----:B------:R-:W-:Y:S01]  /*0920*/  NOP ;  /* 0x0000000000007918 */ /* 0x000fe20000000000 */
[----:B------:R-:W-:Y:S01]  /*0930*/  USEL UR38, UR38, 0x2, !UP0 ;  /* 0x0000000226267887 */ /* 0x000fe2000c000000 */
[----:B------:R-:W-:Y:S01]  /*0940*/  ULDC.64 UR52, c[0x0][0x208] ;  /* 0x0000820000347ab9 */ /* 0x000fe20000000a00 */
[----:B012-4-:R-:W-:Y:S08]  /*0950*/  BAR.SYNC.DEFER_BLOCKING 0x0 ;  /* 0x0000000000007b1d */ /* 0x017ff00000010000 */
[----:B------:R-:W-:Y:S05]  /*0960*/  @!P0 BRA `(.L_x_2001) ;  /* 0x00000128009c8947 */ /* 0x000fea0003800000 */
.L_x_2002:
        /* <DEDUP_REMOVED lines=25> */
[----:B------:R-:W-:Y:S02]  /*0b00*/  UMOV UR50, URZ ;  /* 0x0000003f00327c82 */ /* 0x000fe40008000000 */
[CC--:B------:R-:W-:Y:S02]  /*0b10*/  LEA.HI R0, R3.reuse, R234.reuse, RZ, 0x7 ;  /* 0x000000ea03007211 */ /* 0x0c0fe400078f38ff */
[----:B------:R-:W-:-:S02]  /*0b20*/  LEA.HI R4, R3, R234, RZ, 0x5 ;  /* 0x000000ea03047211 */ /* 0x000fc400078f28ff */
[----:B------:R-:W-:Y:S02]  /*0b30*/  LOP3.LUT R5, R0, 0xffffff80, RZ, 0xc0, !PT ;  /* 0xffffff8000057812 */ /* 0x000fe400078ec0ff */
[CC--:B------:R-:W-:Y:S01]  /*0b40*/  LEA.HI R2, R3.reuse, R234.reuse, RZ, 0x4 ;  /* 0x000000ea03027211 */ /* 0x0c0fe200078f20ff */
[----:B------:R-:W-:Y:S01]  /*0b50*/  IMAD.SHL.U32 R4, R4, 0x20, RZ ;  /* 0x0000002004047824 */ /* 0x000fe200078e00ff */
[----:B------:R-:W-:Y:S01]  /*0b60*/  LEA.HI R10, R3, R234, RZ, 0x2 ;  /* 0x000000ea030a7211 */ /* 0x000fe200078f10ff */
[----:B------:R-:W-:Y:S01]  /*0b70*/  IMAD.IADD R228, R234, 0x1, -R5 ;  /* 0x00000001eae47824 */ /* 0x000fe200078e0a05 */
[----:B------:R-:W-:Y:S02]  /*0b80*/  LOP3.LUT R5, R2, 0x3fffff0, RZ, 0xc0, !PT ;  /* 0x03fffff002057812 */ /* 0x000fe400078ec0ff */
[----:B------:R-:W-:Y:S02]  /*0b90*/  LOP3.LUT R4, R4, 0xfffffc00, RZ, 0xc0, !PT ;  /* 0xfffffc0004047812 */ /* 0x000fe400078ec0ff */
[----:B------:R-:W-:Y:S01]  /*0ba0*/  SHF.R.S32.HI R9, RZ, 0x1f, R228 ;  /* 0x0000001fff097819 */ /* 0x000fe200000114e4 */
[----:B------:R-:W-:Y:S01]  /*0bb0*/  IMAD.IADD R5, R234, 0x1, -R5 ;  /* 0x00000001ea057824 */ /* 0x000fe200078e0a05 */
[----:B------:R-:W-:-:S02]  /*0bc0*/  SHF.R.S32.HI R7, RZ, 0x4, R2 ;  /* 0x00000004ff077819 */ /* 0x000fc40000011402 */
[----:B------:R-:W-:Y:S01]  /*0bd0*/  LEA.HI R6, R9, R228, RZ, 0x2 ;  /* 0x000000e409067211 */ /* 0x000fe200078f10ff */
[----:B------:R-:W-:Y:S01]  /*0be0*/  IMAD R231, R5, 0x40, R4 ;  /* 0x0000004005e77824 */ /* 0x000fe200078e0204 */
[----:B------:R-:W-:Y:S02]  /*0bf0*/  LOP3.LUT R5, R10, 0xfffffffc, RZ, 0xc0, !PT ;  /* 0xfffffffc0a057812 */ /* 0x000fe400078ec0ff */
[--C-:B------:R-:W-:Y:S02]  /*0c00*/  SHF.R.S32.HI R8, RZ, 0x2, R6.reuse ;  /* 0x00000002ff087819 */ /* 0x100fe40000011406 */
[----:B------:R-:W-:Y:S01]  /*0c10*/  SHF.R.S32.HI R11, RZ, 0x1f, R6 ;  /* 0x0000001fff0b7819 */ /* 0x000fe20000011406 */
[----:B------:R-:W-:Y:S01]  /*0c20*/  IMAD.IADD R4, R234, 0x1, -R5 ;  /* 0x00000001ea047824 */ /* 0x000fe200078e0a05 */
[----:B------:R-:W-:Y:S02]  /*0c30*/  LEA.HI R2, R2, R7, RZ, 0x1 ;  /* 0x0000000702027211 */ /* 0x000fe400078f08ff */
[----:B------:R-:W-:-:S02]  /*0c40*/  LEA.HI R3, R3, R234, RZ, 0x3 ;  /* 0x000000ea03037211 */ /* 0x000fc400078f18ff */
[----:B------:R-:W-:Y:S02]  /*0c50*/  LEA.HI R11, R11, R8, RZ, 0x3 ;  /* 0x000000080b0b7211 */ /* 0x000fe400078f18ff */
[----:B------:R-:W-:Y:S02]  /*0c60*/  SHF.R.S32.HI R229, RZ, 0x7, R0 ;  /* 0x00000007ffe57819 */ /* 0x000fe40000011400 */
[----:B------:R-:W-:Y:S02]  /*0c70*/  LOP3.LUT R2, R2, 0x1ffffffe, RZ, 0xc0, !PT ;  /* 0x1ffffffe02027812 */ /* 0x000fe400078ec0ff */
[----:B------:R-:W-:Y:S02]  /*0c80*/  LOP3.LUT R5, R3, 0xfffffff8, RZ, 0xc0, !PT ;  /* 0xfffffff803057812 */ /* 0x000fe400078ec0ff */
[----:B------:R-:W-:Y:S01]  /*0c90*/  LOP3.LUT R11, R11, 0xfffffff8, RZ, 0xc0, !PT ;  /* 0xfffffff80b0b7812 */ /* 0x000fe200078ec0ff */
[----:B------:R-:W-:Y:S01]  /*0ca0*/  IMAD.IADD R2, R7, 0x1, -R2 ;  /* 0x0000000107027824 */ /* 0x000fe200078e0a02 */
[----:B------:R-:W-:Y:S01]  /*0cb0*/  LEA.HI R9, R9, R228, RZ, 0x5 ;  /* 0x000000e409097211 */ /* 0x000fe200078f28ff */
[----:B------:R-:W-:Y:S01]  /*0cc0*/  IMAD.IADD R22, R234, 0x1, -R5 ;  /* 0x00000001ea167824 */ /* 0x000fe200078e0a05 */
[----:B------:R-:W-:Y:S01]  /*0cd0*/  LEA.HI R0, R0, R229, RZ, 0x1 ;  /* 0x000000e500007211 */ /* 0x000fe200078f08ff */
[----:B------:R-:W-:Y:S01]  /*0ce0*/  IMAD.IADD R8, R8, 0x1, -R11 ;  /* 0x0000000108087824 */ /* 0x000fe200078e0a0b */
[----:B------:R-:W-:Y:S01]  /*0cf0*/  SHF.R.S32.HI R9, RZ, 0x5, R9 ;  /* 0x00000005ff097819 */ /* 0x000fe20000011409 */
[----:B------:R-:W-:Y:S01]  /*0d00*/  IMAD.SHL.U32 R16, R22, 0x8, RZ ;  /* 0x0000000816107824 */ /* 0x000fe200078e00ff */
[----:B------:R-:W-:Y:S01]  /*0d10*/  LEA.HI R7, R4, R4, RZ, 0x1 ;  /* 0x0000000404077211 */ /* 0x000fe200078f08ff */
[----:B------:R-:W-:Y:S01]  /*0d20*/  IMAD R231, R2, 0x8, R231 ;  /* 0x0000000802e77824 */ /* 0x000fe200078e02e7 */
        /* <DEDUP_REMOVED lines=13> */
.L_x_2059:
        /* <DEDUP_REMOVED lines=14> */
[----:B------:R-:W-:-:S04]  /*0ee0*/  @UP0 ULEA UR6, UP2, UR36, UR6, 0x2 ;  /* 0x0000000624060291 */ /* 0x000fc8000f84103f */
[----:B------:R-:W-:Y:S02]  /*0ef0*/  @UP0 ULEA.HI.X UR7, UR36, UR7, UR37, 0x2, UP2 ;  /* 0x0000000724070291 */ /* 0x000fe400090f1425 */
[----:B------:R-:W-:Y:S01]  /*0f00*/  @UP1 ULEA UR8, UP0, UR36, UR8, 0x2 ;  /* 0x0000000824081291 */ /* 0x000fe2000f80103f */
[----:B------:R-:W-:-:S03]  /*0f10*/  IMAD.U32 R2, RZ, RZ, UR6 ;  /* 0x00000006ff027e24 */ /* 0x000fc6000f8e00ff */
[----:B------:R-:W-:Y:S01]  /*0f20*/  @UP1 ULEA.HI.X UR9, UR36, UR9, UR37, 0x2, UP0 ;  /* 0x0000000924091291 */ /* 0x000fe200080f1425 */
[----:B------:R-:W-:Y:S01]  /*0f30*/  IMAD.U32 R3, RZ, RZ, UR7 ;  /* 0x00000007ff037e24 */ /* 0x000fe2000f8e00ff */
[----:B------:R-:W-:Y:S01]  /*0f40*/  ULDC.64 UR6, c[0x0][0x418] ;  /* 0x0001060000067ab9 */ /* 0x000fe20000000a00 */
[----:B------:R-:W-:-:S03]  /*0f50*/  IMAD.U32 R4, RZ, RZ, UR8 ;  /* 0x00000008ff047e24 */ /* 0x000fc6000f8e00ff */
[----:B------:R-:W-:Y:S01]  /*0f60*/  IMAD.U32 R5, RZ, RZ, UR9 ;  /* 0x00000009ff057e24 */ /* 0x000fe2000f8e00ff */
[----:B------:R-:W2:Y:S01]  /*0f70*/  @P0 LDG.E R2, desc[UR52][R2.64] ;  /* 0x0000003402020981 */ /* 0x000ea2000c1e1900 */
[----:B------:R-:W-:Y:S01]  /*0f80*/  UISETP.NE.U32.AND UP0, UPT, UR6, URZ, UPT ;  /* 0x0000003f0600728c */ /* 0x000fe2000bf05070 */
[----:B------:R-:W-:Y:S02]  /*0f90*/  ULDC.64 UR8, c[0x0][0xa20] ;  /* 0x0002880000087ab9 */ /* 0x000fe40000000a00 */
[----:B---3--:R-:W3:Y:S01]  /*0fa0*/  @P2 LDG.E R4, desc[UR52][R4.64] ;  /* 0x0000003404042981 */ /* 0x008ee2000c1e1900 */
[----:B------:R-:W-:Y:S01]  /*0fb0*/  UISETP.NE.AND.EX UP0, UPT, UR7, URZ, UPT, UP0 ;  /* 0x0000003f0700728c */ /* 0x000fe2000bf05300 */
[----:B------:R-:W-:Y:S01]  /*0fc0*/  ISETP.NE.U32.AND P1, PT, RZ, UR8, PT ;  /* 0x00000008ff007c0c */ /* 0x000fe2000bf25070 */
[----:B------:R-:W-:Y:S01]  /*0fd0*/  ULDC UR6, c[0x0][0x2f0] ;  /* 0x0000bc0000067ab9 */ /* 0x000fe20000000800 */
[----:B------:R-:W-:Y:S01]  /*0fe0*/  UMOV UR48, URZ ;  /* 0x0000003f00307c82 */ /* 0x000fe20008000000 */
[----:B------:R-:W-:Y:S01]  /*0ff0*/  USEL UR4, UR4, 0x1, UP0 ;  /* 0x0000000104047887 */ /* 0x000fe20008000000 */
[----:B------:R-:W-:Y:S01]  /*1000*/  ISETP.NE.AND.EX P1, PT, RZ, UR9, PT, P1 ;  /* 0x00000009ff007c0c */ /* 0x000fe2000bf25310 */
[----:B------:R-:W-:-:S02]  /*1010*/  ULDC UR49, c[0x0][0x288] ;  /* 0x0000a20000317ab9 */ /* 0x000fc40000000800 */
[----:B------:R-:W-:Y:S01]  /*1020*/  UIMAD UR4, UR4, UR6, URZ ;  /* 0x00000006040472a4 */ /* 0x000fe2000f8e023f */
[----:B--2---:R-:W-:Y:S02]  /*1030*/  @P0 R2UR UR48, R2 ;  /* 0x00000000023002ca */ /* 0x004fe400000e0000 */
        /* <DEDUP_REMOVED lines=15> */
.L_x_2003:
[----:B------:R-:W-:Y:S01]  /*1130*/  UMOV UR42, UR47 ;  /* 0x0000002f002a7c82 */ /* 0x000fe20008000000 */
[----:B------:R-:W-:Y:S05]  /*1140*/  @!P1 BRA `(.L_x_2004) ;  /* 0x00000000001c9947 */ /* 0x000fea0003800000 */
[----:B------:R-:W-:-:S04]  /*1150*/  ULEA UR4, UP0, UR36, UR8, 0x2 ;  /* 0x0000000824047291 */ /* 0x000fc8000f80103f */
[----:B------:R-:W-:Y:S02]  /*1160*/  ULEA.HI.X UR6, UR36, UR9, UR37, 0x2, UP0 ;  /* 0x0000000924067291 */ /* 0x000fe400080f1425 */
[----:B------:R-:W-:-:S04]  /*1170*/  IMAD.U32 R2, RZ, RZ, UR4 ;  /* 0x00000004ff027e24 */ /* 0x000fc8000f8e00ff */
[----:B------:R-:W-:-:S05]  /*1180*/  IMAD.U32 R3, RZ, RZ, UR6 ;  /* 0x00000006ff037e24 */ /* 0x000fca000f8e00ff */
[----:B------:R-:W2:Y:S02]  /*1190*/  LDG.E R2, desc[UR52][R2.64] ;  /* 0x0000003402027981 */ /* 0x000ea4000c1e1900 */
[----:B--2---:R-:W-:Y:S01]  /*11a0*/  R2UR UR4, R2 ;  /* 0x00000000020472ca */ /* 0x004fe200000e0000 */
[----:B------:R-:W-:-:S14]  /*11b0*/  BRA `(.L_x_2005) ;  /* 0x0000000000347947 */ /* 0x000fdc0003800000 */
.L_x_2004:
        /* <DEDUP_REMOVED lines=13> */
.L_x_2005:
[----:B------:R-:W-:Y:S01]  /*1290*/  UIADD3 UR48, -UR48, UR4, URZ ;  /* 0x0000000430307290 */ /* 0x000fe2000fffe13f */
[----:B------:R-:W-:Y:S01]  /*12a0*/  PLOP3.LUT P0, PT, PT, PT, PT, 0x80, 0x0 ;  /* 0x000000000000781c */ /* 0x000fe20003f0f070 */
[----:B------:R-:W-:Y:S01]  /*12b0*/  USHF.L.U32 UR39, UR5, 0x7, URZ ;  /* 0x0000000705277899 */ /* 0x000fe2000800063f */
[----:B------:R-:W-:Y:S01]  /*12c0*/  IMAD.MOV.U32 R0, RZ, RZ, RZ ;  /* 0x000000ffff007224 */ /* 0x000fe200078e00ff */
[----:B------:R-:W-:Y:S01]  /*12d0*/  ULDC UR4, c[0x0][0x448] ;  /* 0x0001120000047ab9 */ /* 0x000fe20000000800 */
[----:B------:R-:W-:Y:S01]  /*12e0*/  UIADD3 UR7, UR48, 0xe0, -UR49 ;  /* 0x000000e030077890 */ /* 0x000fe2000fffe831 */
[----:B------:R-:W-:Y:S01]  /*12f0*/  IMAD.MOV.U32 R2, RZ, RZ, RZ ;  /* 0x000000ffff027224 */ /* 0x000fe200078e00ff */
[----:B------:R-:W-:Y:S01]  /*1300*/  UISETP.NE.AND UP0, UPT, UR4, 0x1, UPT ;  /* 0x000000010400788c */ /* 0x000fe2000bf05270 */
[----:B------:R-:W-:Y:S01]  /*1310*/  CS2R R86, SRZ ;  /* 0x0000000000567805 */ /* 0x000fe2000001ff00 */
[----:B------:R-:W-:Y:S01]  /*1320*/  UIADD3 UR6, UR39, 0x7f, URZ ;  /* 0x0000007f27067890 */ /* 0x000fe2000fffe03f */
[----:B------:R-:W-:-:S02]  /*1330*/  CS2R R6, SRZ ;  /* 0x0000000000067805 */ /* 0x000fc4000001ff00 */
[----:B------:R-:W-:Y:S02]  /*1340*/  CS2R R84, SRZ ;  /* 0x0000000000547805 */ /* 0x000fe4000001ff00 */
[----:B------:R-:W-:Y:S02]  /*1350*/  CS2R R8, SRZ ;  /* 0x0000000000087805 */ /* 0x000fe4000001ff00 */
[----:B------:R-:W-:Y:S02]  /*1360*/  CS2R R78, SRZ ;  /* 0x00000000004e7805 */ /* 0x000fe4000001ff00 */
[----:B------:R-:W-:Y:S02]  /*1370*/  CS2R R10, SRZ ;  /* 0x00000000000a7805 */ /* 0x000fe4000001ff00 */
[----:B------:R-:W-:Y:S02]  /*1380*/  CS2R R76, SRZ ;  /* 0x00000000004c7805 */ /* 0x000fe4000001ff00 */
[----:B------:R-:W-:-:S02]  /*1390*/  CS2R R12, SRZ ;  /* 0x00000000000c7805 */ /* 0x000fc4000001ff00 */
[----:B------:R-:W-:Y:S01]  /*13a0*/  CS2R R70, SRZ ;  /* 0x0000000000467805 */ /* 0x000fe2000001ff00 */
[----:B------:R-:W-:Y:S01]  /*13b0*/  @UP0 ULDC UR4, c[0x0][0x44c] ;  /* 0x0001130000040ab9 */ /* 0x000fe20000000800 */
[----:B------:R-:W-:Y:S01]  /*13c0*/  @UP0 ULDC UR8, c[0x0][0x450] ;  /* 0x0001140000080ab9 */ /* 0x000fe20000000800 */
[----:B------:R-:W-:Y:S01]  /*13d0*/  UIMAD.WIDE.U32 UR4, UR6, UR4, URZ ;  /* 0x00000004060472a5 */ /* 0x000fe2000f8e003f */
[----:B------:R-:W-:Y:S02]  /*13e0*/  CS2R R14, SRZ ;  /* 0x00000000000e7805 */ /* 0x000fe4000001ff00 */
[----:B------:R-:W-:Y:S02]  /*13f0*/  CS2R R68, SRZ ;  /* 0x0000000000447805 */ /* 0x000fe4000001ff00 */
[----:B------:R-:W-:Y:S01]  /*1400*/  CS2R R20, SRZ ;  /* 0x0000000000147805 */ /* 0x000fe2000001ff00 */
[----:B------:R-:W-:Y:S01]  /*1410*/  @UP0 USHF.R.U32.HI UR6, URZ, UR8, UR5 ;  /* 0x000000083f060299 */ /* 0x000fe20008011605 */
[----:B------:R-:W-:Y:S01]  /*1420*/  CS2R R62, SRZ ;  /* 0x00000000003e7805 */ /* 0x000fe2000001ff00 */
[----:B------:R-:W-:Y:S01]  /*1430*/  UIADD3 UR5, UR48, 0xdf, URZ ;  /* 0x000000df30057890 */ /* 0x000fe2000fffe03f */
        /* <DEDUP_REMOVED lines=16> */
[----:B------:R-:W-:-:S02]  /*1540*/  CS2R R30, SRZ ;  /* 0x00000000001e7805 */ /* 0x000fc4000001ff00 */
[----:B------:R-:W-:Y:S02]  /*1550*/  CS2R R42, SRZ ;  /* 0x00000000002a7805 */ /* 0x000fe4000001ff00 */
[----:B------:R-:W-:Y:S01]  /*1560*/  CS2R R36, SRZ ;  /* 0x0000000000247805 */ /* 0x000fe2000001ff00 */
[----:B------:R-:W-:Y:S01]  /*1570*/  UISETP.LT.AND UP0, UPT, UR4, UR6, UPT ;  /* 0x000000060400728c */ /* 0x000fe2000bf01270 */
[----:B------:R-:W-:Y:S02]  /*1580*/  CS2R R40, SRZ ;  /* 0x0000000000287805 */ /* 0x000fe4000001ff00 */
[----:B------:R-:W-:Y:S01]  /*1590*/  CS2R R38, SRZ ;  /* 0x0000000000267805 */ /* 0x000fe2000001ff00 */
[----:B------:R-:W-:Y:S01]  /*15a0*/  IMAD.MOV.U32 R34, RZ, RZ, RZ ;  /* 0x000000ffff227224 */ /* 0x000fe200078e00ff */
[----:B------:R-:W-:Y:S01]  /*15b0*/  USEL UR51, UR4, UR6, UP0 ;  /* 0x0000000604337287 */ /* 0x000fe20008000000 */
[----:B------:R-:W-:Y:S02]  /*15c0*/  CS2R R88, SRZ ;  /* 0x0000000000587805 */ /* 0x000fe4000001ff00 */
[----:B------:R-:W-:-:S02]  /*15d0*/  CS2R R48, SRZ ;  /* 0x0000000000307805 */ /* 0x000fc4000001ff00 */
[----:B------:R-:W-:Y:S01]  /*15e0*/  CS2R R90, SRZ ;  /* 0x00000000005a7805 */ /* 0x000fe2000001ff00 */
[----:B------:R-:W-:Y:S01]  /*15f0*/  UISETP.GE.AND UP0, UPT, UR51, 0x1, UPT ;  /* 0x000000013300788c */ /* 0x000fe2000bf06270 */
[----:B------:R-:W-:Y:S02]  /*1600*/  CS2R R56, SRZ ;  /* 0x0000000000387805 */ /* 0x000fe4000001ff00 */
[----:B------:R-:W-:Y:S01]  /*1610*/  CS2R R92, SRZ ;  /* 0x00000000005c7805 */ /* 0x000fe2000001ff00 */
[----:B------:R-:W-:Y:S01]  /*1620*/  IMAD.MOV.U32 R65, RZ, RZ, RZ ;  /* 0x000000ffff417224 */ /* 0x000fe200078e00ff */
[----:B------:R-:W-:Y:S02]  /*1630*/  CS2R R94, SRZ ;  /* 0x00000000005e7805 */ /* 0x000fe4000001ff00 */
[----:B------:R-:W-:-:S13]  /*1640*/  PLOP3.LUT P1, PT, PT, PT, UP0, 0x80, 0x0 ;  /* 0x000000000000781c */ /* 0x000fda0003f2f008 */
[----:B------:R-:W-:Y:S05]  /*1650*/  @!P1 BRA `(.L_x_2006) ;  /* 0x000000f400709947 */ /* 0x000fea0003800000 */
        /* <DEDUP_REMOVED lines=31> */
.L_x_2007:
        /* <DEDUP_REMOVED lines=54> */
.L_x_2153:
[----:B------:R-:W-:Y:S05]  /*1bb0*/  @!P0 BRA `(.L_x_2009) ;  /* 0x0000000000048947 */ /* 0x000fea0003800000 */
[----:B------:R-:W-:Y:S01]  /*1bc0*/  BPT.TRAP 0x1 ;  /* 0x000000040000795c */ /* 0x000fe20000300000 */
.L_x_2009:
[----:B------:R-:W-:Y:S02]  /*1bd0*/  IMAD.U32 R2, RZ, RZ, UR50 ;  /* 0x00000032ff027e24 */ /* 0x000fe4000f8e00ff */
[----:B0-----:R-:W-:-:S03]  /*1be0*/  IMAD.U32 R3, RZ, RZ, UR44 ;  /* 0x0000002cff037e24 */ /* 0x001fc6000f8e00ff */
[----:B------:R-:W-:Y:S02]  /*1bf0*/  LEA R2, R2, UR41, 0x3 ;  /* 0x0000002902027c11 */ /* 0x000fe4000f8e18ff */
[----:B------:R-:W-:-:S04]  /*1c00*/  SHF.L.U32 R3, R3, 0x1f, RZ ;  /* 0x0000001f03037819 */ /* 0x000fc800000006ff */
[----:B------:R0:W1:Y:S01]  /*1c10*/  SYNCS.PHASECHK.TRANS64.TRYWAIT P1, [R2+URZ+0x2e830], R3 ;  /* 0x02e83003020075a7 */ /* 0x000062000802017f */
[----:B------:R-:W-:Y:S05]  /*1c20*/  @!P0 BRA `(.L_x_2010) ;  /* 0x0000000000048947 */ /* 0x000fea0003800000 */
[----:B------:R-:W-:Y:S01]  /*1c30*/  BPT.TRAP 0x1 ;  /* 0x000000040000795c */ /* 0x000fe20000300000 */
.L_x_2010:
[----:B-1----:R-:W-:Y:S05]  /*1c40*/  @P1 BRA `(.L_x_2011) ;  /* 0x0000000000081947 */ /* 0x002fea0003800000 */
[----:B------:R-:W1:Y:S02]  /*1c50*/  SYNCS.PHASECHK.TRANS64.TRYWAIT P1, [R2+URZ+0x2e830], R3 ;  /* 0x02e83003020075a7 */ /* 0x000e64000802017f */
[----:B-1----:R-:W-:Y:S05]  /*1c60*/  @!P1 BRA `(.L_x_2012) ;  /* 0x0000017000409947 */ /* 0x002fea0003800000 */
.L_x_2011:
        /* <DEDUP_REMOVED lines=147> */
[----:B------:R-:W-:Y:S02]  /*25a0*/  UMOV UR7, 0xffffff20 ;  /* 0xffffff2000077882 */ /* 0x000fe40000000000 */
[----:B------:R-:W-:Y:S01]  /*25b0*/  UIMAD UR7, UR51, UR7, 0xe1 ;  /* 0x000000e1330774a4 */ /* 0x000fe2000f8e0207 */
        /* <DEDUP_REMOVED lines=104> */
[----:B------:R-:W-:Y:S01]  /*2c40*/  FMUL.FTZ R73, R0, R74 ;  /* 0x0000004a00497220 */ /* 0x000fe20000410000 */
[----:B------:R-:W-:-:S02]  /*2c50*/  IMAD.U32 R82, RZ, RZ, UR7 ;  /* 0x00000007ff527e24 */ /* 0x000fc4000f8e00ff */
[C---:B------:R-:W-:Y:S01]  /*2c60*/  FMUL.FTZ R74, R0.reuse, R78 ;  /* 0x0000004e004a7220 */ /* 0x040fe20000410000 */
[C---:B------:R-:W-:Y:S01]  /*2c70*/  FMUL.FTZ R78, R0.reuse, R87 ;  /* 0x00000057004e7220 */ /* 0x040fe20000410000 */
[C---:B------:R-:W-:Y:S01]  /*2c80*/  FMUL.FTZ R117, R0.reuse, R81 ;  /* 0x0000005100757220 */ /* 0x040fe20000410000 */
[----:B------:R-:W-:Y:S01]  /*2c90*/  IMAD R82, R17, -0x2, R82 ;  /* 0xfffffffe11527824 */ /* 0x000fe200078e0252 */
        /* <DEDUP_REMOVED lines=23> */
[----:B------:R-:W-:Y:S01]  /*2e10*/  UIMAD UR6, UR51, -0xe0, UR48 ;  /* 0xffffff20330678a4 */ /* 0x000fe2000f8e0230 */
[C---:B------:R-:W-:Y:S01]  /*2e20*/  FMUL.FTZ R131, R0.reuse, R68 ;  /* 0x0000004400837220 */ /* 0x040fe20000410000 */
[----:B------:R-:W-:Y:S01]  /*2e30*/  WARPGROUP.ARRIVE ;  /* 0x00000000000079c5 */ /* 0x000fe20000000000 */
[----:B------:R-:W-:Y:S01]  /*2e40*/  IADD3 R82, -R57, UR48, R82 ;  /* 0x0000003039527c10 */ /* 0x000fe2000fffe152 */
[----:B------:R-:W0:Y:S01]  /*2e50*/  SHFL.IDX PT, R56, R80, RZ, 0x1c1f ;  /* 0x001c1fff50387589 */ /* 0x000e2200000e0000 */
[----:B------:R-:W-:Y:S01]  /*2e60*/  UIADD3 UR6, UR6, 0xe0, URZ ;  /* 0x000000e006067890 */ /* 0x000fe2000fffe03f */
[C---:B------:R-:W-:Y:S01]  /*2e70*/  FMUL.FTZ R57, R0.reuse, R59 ;  /* 0x0000003b00397220 */ /* 0x040fe20000410000 */
[C---:B------:R-:W-:Y:S01]  /*2e80*/  FMUL.FTZ R127, R0.reuse, R61 ;  /* 0x0000003d007f7220 */ /* 0x040fe20000410000 */
[----:B------:R-:W-:Y:S01]  /*2e90*/  QGMMA.64x32x32.F32.E4M3.E4M3 R40, gdesc[UR12], R40, gsb0 ;  /* 0x006000000c2879f3 */ /* 0x000fe20008000828 */
[----:B------:R-:W-:Y:S01]  /*2ea0*/  UIADD3 UR14, UR20, 0x606, URZ ;  /* 0x00000606140e7890 */ /* 0x000fe2000fffe03f */
[----:B------:R-:W5:Y:S01]  /*2eb0*/  MUFU.TANH R115, R115 ;  /* 0x0000007300737308 */ /* 0x000f620000002400 */
[----:B------:R-:W-:Y:S01]  /*2ec0*/  IMAD.U32 R60, RZ, RZ, UR6 ;  /* 0x00000006ff3c7e24 */ /* 0x000fe2000f8e00ff */
[----:B------:R-:W-:Y:S01]  /*2ed0*/  UMOV UR15, 0x40000040 ;  /* 0x40000040000f7882 */ /* 0x000fe20000000000 */
[C---:B------:R-:W-:Y:S01]  /*2ee0*/  FMUL.FTZ R64, R0.reuse, R64 ;  /* 0x0000004000407220 */ /* 0x040fe20000410000 */
[----:B------:R-:W-:Y:S01]  /*2ef0*/  FMUL.FTZ R65, R0, R65 ;  /* 0x0000004100417220 */ /* 0x000fe20000410000 */
[----:B------:R-:W-:-:S02]  /*2f00*/  IMAD R81, R17, -0x2, R60 ;  /* 0xfffffffe11517824 */ /* 0x000fc400078e023c */
[C---:B------:R-:W-:Y:S01]  /*2f10*/  FMUL.FTZ R69, R0.reuse, R69 ;  /* 0x0000004500457220 */ /* 0x040fe20000410000 */
[----:B------:R-:W-:Y:S01]  /*2f20*/  FMUL.FTZ R60, R0, R66 ;  /* 0x00000042003c7220 */ /* 0x000fe20000410000 */
[----:B------:R-:W5:Y:S01]  /*2f30*/  MUFU.TANH R117, R117 ;  /* 0x0000007500757308 */ /* 0x000f620000002400 */
[----:B------:R-:W5:Y:S01]  /*2f40*/  SHFL.IDX PT, R133, R80, 0x1, 0x1c1f ;  /* 0x003c1f0050857f89 */ /* 0x000f6200000e0000 */
[----:B------:R-:W-:Y:S02]  /*2f50*/  @UP0 ULDC UR6, c[0x0][0x44c] ;  /* 0x0001130000060ab9 */ /* 0x000fe40000000800 */
[----:B------:R-:W-:-:S04]  /*2f60*/  UIMAD.WIDE.U32 UR6, UR39, UR6, URZ ;  /* 0x00000006270672a5 */ /* 0x000fc8000f8e003f */
[----:B------:R-:W5:Y:S01]  /*2f70*/  MUFU.TANH R84, R84 ;  /* 0x0000005400547308 */ /* 0x000f620000002400 */
[----:B0-----:R-:W-:Y:S01]  /*2f80*/  VIADDMNMX R68, R56, R82, R81, PT ;  /* 0x0000005238447246 */ /* 0x001fe20003800151 */
[C---:B------:R-:W-:Y:S01]  /*2f90*/  FMUL.FTZ R56, R0.reuse, R58 ;  /* 0x0000003a00387220 */ /* 0x040fe20000410000 */
[C---:B------:R-:W-:Y:S01]  /*2fa0*/  FMUL.FTZ R58, R0.reuse, R62 ;  /* 0x0000003e003a7220 */ /* 0x040fe20000410000 */
[----:B------:R-:W-:Y:S01]  /*2fb0*/  FMUL.FTZ R62, R0, R70 ;  /* 0x00000046003e7220 */ /* 0x000fe20000410000 */
[C---:B------:R-:W-:Y:S01]  /*2fc0*/  ISETP.GT.AND P5, PT, R68.reuse, RZ, PT ;  /* 0x000000ff4400720c */ /* 0x040fe20003fa4270 */
[----:B------:R-:W-:Y:S01]  /*2fd0*/  UMOV UR6, URZ ;  /* 0x0000003f00067c82 */ /* 0x000fe20008000000 */
[C---:B------:R-:W-:Y:S01]  /*2fe0*/  ISETP.GT.AND P6, PT, R68.reuse, 0x1, PT ;  /* 0x000000014400780c */ /* 0x040fe20003fc4270 */
[----:B------:R-:W0:Y:S01]  /*2ff0*/  MUFU.TANH R85, R85 ;  /* 0x0000005500557308 */ /* 0x000e220000002400 */
[----:B------:R-:W-:Y:S02]  /*3000*/  ISETP.GT.AND P3, PT, R68, 0x8, PT ;  /* 0x000000084400780c */ /* 0x000fe40003f64270 */
[----:B------:R-:W-:-:S02]  /*3010*/  FSEL R120, R120, -INF , P5 ;  /* 0xff80000078787808 */ /* 0x000fc40002800000 */
[----:B-1----:R-:W-:Y:S02]  /*3020*/  FSEL R136, R136, -INF , P6 ;  /* 0xff80000088887808 */ /* 0x002fe40003000000 */
[----:B------:R-:W-:Y:S01]  /*3030*/  ISETP.GT.AND P4, PT, R68, 0x9, PT ;  /* 0x000000094400780c */ /* 0x000fe20003f84270 */
[----:B------:R-:W1:Y:S01]  /*3040*/  MUFU.TANH R83, R83 ;  /* 0x0000005300537308 */ /* 0x000e620000002400 */
[----:B--2---:R-:W-:Y:S02]  /*3050*/  FSEL R114, R121, -INF , P3 ;  /* 0xff80000079727808 */ /* 0x004fe40001800000 */
[----:B------:R-:W-:Y:S02]  /*3060*/  FMNMX.FTZ R59, R120, R136, !PT ;  /* 0x00000088783b7209 */ /* 0x000fe40007810000 */
[----:B------:R-:W-:Y:S02]  /*3070*/  ISETP.GT.AND P5, PT, R68, 0x10, PT ;  /* 0x000000104400780c */ /* 0x000fe40003fa4270 */
[----:B---3--:R-:W-:Y:S01]  /*3080*/  FSEL R124, R124, -INF , P4 ;  /* 0xff8000007c7c7808 */ /* 0x008fe20002000000 */
[----:B------:R-:W2:Y:S01]  /*3090*/  MUFU.TANH R87, R87 ;  /* 0x0000005700577308 */ /* 0x000ea20000002400 */
[----:B------:R-:W-:Y:S01]  /*30a0*/  FMNMX.FTZ R61, R114, R59, !PT ;  /* 0x0000003b723d7209 */ /* 0x000fe20007810000 */
[----:B------:R-:W-:Y:S01]  /*30b0*/  FMUL.FTZ R59, R0, R63 ;  /* 0x0000003f003b7220 */ /* 0x000fe20000410000 */
[----:B------:R-:W-:-:S02]  /*30c0*/  ISETP.GT.AND P6, PT, R68, 0x11, PT ;  /* 0x000000114400780c */ /* 0x000fc40003fc4270 */
[----:B----4-:R-:W-:Y:S02]  /*30d0*/  FSEL R118, R137, -INF , P5 ;  /* 0xff80000089767808 */ /* 0x010fe40002800000 */
[----:B------:R-:W-:Y:S01]  /*30e0*/  FMNMX.FTZ R63, R124, R61, !PT ;  /* 0x0000003d7c3f7209 */ /* 0x000fe20007810000 */
[----:B------:R-:W-:Y:S01]  /*30f0*/  FMUL.FTZ R61, R0, R67 ;  /* 0x00000043003d7220 */ /* 0x000fe20000410000 */
[----:B------:R-:W-:Y:S01]  /*3100*/  ISETP.GT.AND P3, PT, R68, 0x18, PT ;  /* 0x000000184400780c */ /* 0x000fe20003f64270 */
[----:B------:R-:W3:Y:S01]  /*3110*/  MUFU.TANH R119, R119 ;  /* 0x0000007700777308 */ /* 0x000ee20000002400 */
[----:B-----5:R-:W-:Y:S02]  /*3120*/  FSEL R130, R129, -INF , P6 ;  /* 0xff80000081827808 */ /* 0x020fe40003000000 */
[----:B------:R-:W-:Y:S01]  /*3130*/  FMNMX.FTZ R67, R118, R63, !PT ;  /* 0x0000003f76437209 */ /* 0x000fe20007810000 */
[----:B------:R-:W-:Y:S01]  /*3140*/  FMUL.FTZ R63, R0, R71 ;  /* 0x00000047003f7220 */ /* 0x000fe20000410000 */
[----:B------:R-:W-:-:S02]  /*3150*/  ISETP.GT.AND P4, PT, R68, 0x19, PT ;  /* 0x000000194400780c */ /* 0x000fc40003f84270 */
[----:B------:R-:W-:Y:S01]  /*3160*/  FSEL R70, R125, -INF , P3 ;  /* 0xff8000007d467808 */ /* 0x000fe20001800000 */
[----:B------:R-:W-:Y:S02]  /*3170*/  WARPGROUP.DEPBAR.LE gsb0, 0x0 ;  /* 0x00008000000079c5 */ /* 0x000fe40000010000 */
[----:B------:R-:W-:Y:S01]  /*3180*/  FMNMX.FTZ R67, R130, R67, !PT ;  /* 0x0000004382437209 */ /* 0x000fe20007810000 */
[----:B------:R-:W-:Y:S01]  /*3190*/  WARPGROUP.ARRIVE ;  /* 0x00000000000079c5 */ /* 0x000fe20000000000 */
[----:B------:R-:W-:Y:S01]  /*31a0*/  ISETP.GT.AND P3, PT, R68, 0x20, PT ;  /* 0x000000204400780c */ /* 0x000fe20003f64270 */
[----:B------:R-:W4:Y:S01]  /*31b0*/  MUFU.TANH R127, R127 ;  /* 0x0000007f007f7308 */ /* 0x000f220000002400 */
[----:B------:R-:W-:Y:S01]  /*31c0*/  FSEL R144, R128, -INF , P4 ;  /* 0xff80000080907808 */ /* 0x000fe20002000000 */
[----:B------:R-:W-:Y:S01]  /*31d0*/  FMUL.FTZ R41, R0, R41 ;  /* 0x0000002900297220 */ /* 0x000fe20000410000 */
[----:B------:R-:W-:Y:S01]  /*31e0*/  FMNMX.FTZ R67, R70, R67, !PT ;  /* 0x0000004346437209 */ /* 0x000fe20007810000 */
[----:B------:R-:W-:Y:S01]  /*31f0*/  QGMMA.64x32x32.F32.E4M3.E4M3 R24, gdesc[UR12], R24, gsb0 ;  /* 0x006000000c1879f3 */ /* 0x000fe20008000818 */
[----:B------:R-:W-:Y:S01]  /*3200*/  ISETP.GT.AND P4, PT, R68, 0x21, PT ;  /* 0x000000214400780c */ /* 0x000fe20003f84270 */
[----:B------:R-:W-:Y:S01]  /*3210*/  FMUL.FTZ R44, R0, R44 ;  /* 0x0000002c002c7220 */ /* 0x000fe20000410000 */
[----:B------:R-:W-:Y:S01]  /*3220*/  FSEL R146, R122, -INF , P3 ;  /* 0xff8000007a927808 */ /* 0x000fe20001800000 */
[----:B------:R-:W5:Y:S01]  /*3230*/  MUFU.TANH R64, R64 ;  /* 0x0000004000407308 */ /* 0x000f620000002400 */
[----:B------:R-:W-:Y:S01]  /*3240*/  FMNMX.FTZ R67, R144, R67, !PT ;  /* 0x0000004390437209 */ /* 0x000fe20007810000 */
[----:B------:R-:W-:Y:S01]  /*3250*/  FMUL.FTZ R40, R0, R40 ;  /* 0x0000002800287220 */ /* 0x000fe20000410000 */
[----:B------:R-:W-:Y:S01]  /*3260*/  ISETP.GT.AND P3, PT, R68, 0x28, PT ;  /* 0x000000284400780c */ /* 0x000fe20003f64270 */
[C---:B------:R-:W-:Y:S01]  /*3270*/  FMUL.FTZ R45, R0.reuse, R45 ;  /* 0x0000002d002d7220 */ /* 0x040fe20000410000 */
[----:B------:R-:W-:Y:S01]  /*3280*/  FSEL R152, R123, -INF , P4 ;  /* 0xff8000007b987808 */ /* 0x000fe20002000000 */
[----:B------:R-:W-:Y:S01]  /*3290*/  FMUL.FTZ R49, R0, R49 ;  /* 0x0000003100317220 */ /* 0x000fe20000410000 */
[----:B------:R-:W-:Y:S01]  /*32a0*/  FMNMX.FTZ R67, R146, R67, !PT ;  /* 0x0000004392437209 */ /* 0x000fe20007810000 */
[----:B------:R-:W5:Y:S01]  /*32b0*/  MUFU.TANH R65, R65 ;  /* 0x0000004100417308 */ /* 0x000f620000002400 */
[----:B------:R-:W-:Y:S01]  /*32c0*/  ISETP.GT.AND P4, PT, R68, 0x29, PT ;  /* 0x000000294400780c */ /* 0x000fe20003f84270 */
[----:B------:R-:W-:Y:S01]  /*32d0*/  FMUL.FTZ R53, R0, R53 ;  /* 0x0000003500357220 */ /* 0x000fe20000410000 */
        /* <DEDUP_REMOVED lines=9> */
[----:B------:R-:W-:Y:S01]  /*3370*/  @UP0 ULDC UR14, c[0x0][0x450] ;  /* 0x00011400000e0ab9 */ /* 0x000fe20000000800 */
[----:B------:R-:W-:Y:S01]  /*3380*/  ISETP.GT.AND P4, PT, R68, 0x31, PT ;  /* 0x000000314400780c */ /* 0x000fe20003f84270 */
[----:B------:R-:W-:Y:S01]  /*3390*/  @UP0 USHF.R.U32.HI UR11, URZ, UR14, UR7 ;  /* 0x0000000e3f0b0299 */ /* 0x000fe20008011607 */
[----:B------:R-:W-:Y:S01]  /*33a0*/  FSEL R158, R109, -INF , P3 ;  /* 0xff8000006d9e7808 */ /* 0x000fe20001800000 */
[----:B------:R0:W-:Y:S01]  /*33b0*/  MUFU.TANH R66, R40 ;  /* 0x0000002800427308 */ /* 0x0001e20000002400 */
[----:B------:R-:W-:Y:S01]  /*33c0*/  FMNMX.FTZ R67, R154, R67, !PT ;  /* 0x000000439a437209 */ /* 0x000fe20007810000 */
[----:B------:R-:W-:Y:S01]  /*33d0*/  UIADD3 UR7, UR11, UR48, -UR49 ;  /* 0x000000300b077290 */ /* 0x000fe2000fffe831 */
[----:B------:R-:W-:-:S02]  /*33e0*/  ISETP.GT.AND P3, PT, R68, 0x38, PT ;  /* 0x000000384400780c */ /* 0x000fc40003f64270 */
[----:B------:R-:W-:Y:S01]  /*33f0*/  FSEL R156, R112, -INF , P4 ;  /* 0xff800000709c7808 */ /* 0x000fe20002000000 */
[----:B------:R-:W-:Y:S01]  /*3400*/  UIMAD.WIDE UR6, UR7, -0x6db6db6d, UR6 ;  /* 0x92492493070678a5 */ /* 0x000fe2000f8e0206 */
[----:B------:R-:W-:Y:S01]  /*3410*/  FMNMX.FTZ R67, R158, R67, !PT ;  /* 0x000000439e437209 */ /* 0x000fe20007810000 */
[----:B------:R-:W5:Y:S01]  /*3420*/  MUFU.TANH R131, R131 ;  /* 0x0000008300837308 */ /* 0x000f620000002400 */
[----:B------:R-:W-:Y:S01]  /*3430*/  ISETP.GT.AND P6, PT, R68, 0x39, PT ;  /* 0x000000394400780c */ /* 0x000fe20003fc4270 */
[----:B0-----:R-:W-:Y:S01]  /*3440*/  FMUL.FTZ R40, R0, R42 ;  /* 0x0000002a00287220 */ /* 0x001fe20000410000 */
[----:B------:R-:W-:Y:S01]  /*3450*/  FSEL R148, R113, -INF , P3 ;  /* 0xff80000071947808 */ /* 0x000fe20001800000 */
[----:B------:R-:W-:Y:S01]  /*3460*/  USHF.R.U32.HI UR6, URZ, 0x1f, UR7 ;  /* 0x0000001f3f067899 */ /* 0x000fe20008011607 */
[----:B------:R-:W-:Y:S02]  /*3470*/  FMNMX.FTZ R67, R156, R67, !PT ;  /* 0x000000439c437209 */ /* 0x000fe40007810000 */
[----:B------:R-:W-:Y:S01]  /*3480*/  ISETP.GT.AND P4, PT, R68, 0x40, PT ;  /* 0x000000404400780c */ /* 0x000fe20003f84270 */
[----:B------:R-:W0:Y:S01]  /*3490*/  MUFU.TANH R69, R69 ;  /* 0x0000004500457308 */ /* 0x000e220000002400 */
[----:B------:R-:W-:Y:S01]  /*34a0*/  FSEL R142, R116, -INF , P6 ;  /* 0xff800000748e7808 */ /* 0x000fe20003000000 */
[----:B------:R-:W-:Y:S01]  /*34b0*/  ULEA.HI.SX32 UR6, UR7, UR6, 0x19 ;  /* 0x0000000607067291 */ /* 0x000fe2000f8fca3f */
[----:B------:R-:W-:-:S02]  /*34c0*/  FMNMX.FTZ R67, R148, R67, !PT ;  /* 0x0000004394437209 */ /* 0x000fc40007810000 */
[----:B------:R-:W-:Y:S01]  /*34d0*/  ISETP.GT.AND P5, PT, R68, 0x41, PT ;  /* 0x000000414400780c */ /* 0x000fe20003fa4270 */
[----:B------:R-:W-:Y:S01]  /*34e0*/  UISETP.LT.AND UP1, UPT, URZ, UR6, UPT ;  /* 0x000000063f00728c */ /* 0x000fe2000bf21270 */
[----:B------:R-:W-:Y:S01]  /*34f0*/  FSEL R140, R88, -INF , P4 ;  /* 0xff800000588c7808 */ /* 0x000fe20002000000 */
[----:B------:R-:W-:Y:S01]  /*3500*/  MUFU.TANH R3, R3 ;  /* 0x0000000300037308 */ /* 0x000fe20000002400 */
[----:B------:R-:W-:Y:S01]  /*3510*/  FMNMX.FTZ R67, R142, R67, !PT ;  /* 0x000000438e437209 */ /* 0x000fe20007810000 */
[----:B------:R-:W-:Y:S01]  /*3520*/  USEL UR51, URZ, UR6, !UP1 ;  /* 0x000000063f337287 */ /* 0x000fe2000c800000 */
[----:B------:R-:W-:Y:S02]  /*3530*/  ISETP.GT.AND P3, PT, R68, 0x48, PT ;  /* 0x000000484400780c */ /* 0x000fe40003f64270 */
[----:B------:R-:W-:Y:S01]  /*3540*/  FSEL R138, R106, -INF , P5 ;  /* 0xff8000006a8a7808 */ /* 0x000fe20002800000 */
[----:B------:R-:W-:Y:S01]  /*3550*/  UISETP.GE.AND UP1, UPT, UR54, UR51, UPT ;  /* 0x000000333600728c */ /* 0x000fe2000bf26270 */
[----:B------:R-:W-:Y:S01]  /*3560*/  FMNMX.FTZ R67, R140, R67, !PT ;  /* 0x000000438c437209 */ /* 0x000fe20007810000 */
[----:B------:R-:W0:Y:S01]  /*3570*/  MUFU.TANH R88, R44 ;  /* 0x0000002c00587308 */ /* 0x000e220000002400 */
[----:B------:R-:W-:Y:S01]  /*3580*/  ISETP.GT.AND P4, PT, R68, 0x49, PT ;  /* 0x000000494400780c */ /* 0x000fe20003f84270 */
[----:B------:R-:W-:-:S02]  /*3590*/  WARPGROUP.DEPBAR.LE gsb0, 0x0 ;  /* 0x00008000000079c5 */ /* 0x000fc40000010000 */
[----:B------:R-:W-:Y:S01]  /*35a0*/  FSEL R134, R107, -INF , P3 ;  /* 0xff8000006b867808 */ /* 0x000fe20001800000 */
[----:B------:R-:W-:Y:S01]  /*35b0*/  FMUL.FTZ R113, R0, R35 ;  /* 0x0000002300717220 */ /* 0x000fe20000410000 */
[----:B------:R-:W-:Y:S02]  /*35c0*/  FMNMX.FTZ R67, R138, R67, !PT ;  /* 0x000000438a437209 */ /* 0x000fe40007810000 */
[----:B------:R-:W-:Y:S01]  /*35d0*/  ISETP.GT.AND P5, PT, R68, 0x50, PT ;  /* 0x000000504400780c */ /* 0x000fe20003fa4270 */
[----:B------:R-:W-:Y:S01]  /*35e0*/  MUFU.TANH R107, R53 ;  /* 0x00000035006b7308 */ /* 0x000fe20000002400 */
[----:B------:R-:W-:Y:S02]  /*35f0*/  FSEL R132, R110, -INF , P4 ;  /* 0xff8000006e847808 */ /* 0x000fe40002000000 */
[----:B------:R-:W-:Y:S02]  /*3600*/  FMNMX.FTZ R67, R134, R67, !PT ;  /* 0x0000004386437209 */ /* 0x000fe40007810000 */
[----:B------:R-:W-:-:S02]  /*3610*/  ISETP.GT.AND P3, PT, R68, 0x51, PT ;  /* 0x000000514400780c */ /* 0x000fc40003f64270 */
[----:B------:R-:W-:Y:S01]  /*3620*/  FSEL R128, R111, -INF , P5 ;  /* 0xff8000006f807808 */ /* 0x000fe20002800000 */
[----:B------:R-:W-:Y:S01]  /*3630*/  MUFU.TANH R5, R5 ;  /* 0x0000000500057308 */ /* 0x000fe20000002400 */
[----:B------:R-:W-:Y:S01]  /*3640*/  FMNMX.FTZ R67, R132, R67, !PT ;  /* 0x0000004384437209 */ /* 0x000fe20007810000 */
[----:B------:R-:W-:Y:S01]  /*3650*/  FMUL.FTZ R111, R0, R31 ;  /* 0x0000001f006f7220 */ /* 0x000fe20000410000 */
        /* <DEDUP_REMOVED lines=13> */
[----:B------:R-:W0:Y:S01]  /*3730*/  MUFU.TANH R101, R48 ;  /* 0x0000003000657308 */ /* 0x000e220000002400 */
[----:B------:R-:W-:Y:S02]  /*3740*/  FMNMX.FTZ R67, R116, R67, !PT ;  /* 0x0000004374437209 */ /* 0x000fe40007810000 */
[----:B------:R-:W-:Y:S02]  /*3750*/  ISETP.GT.AND P4, PT, R68, 0x68, PT ;  /* 0x000000684400780c */ /* 0x000fe40003f84270 */
[----:B------:R-:W-:Y:S02]  /*3760*/  FSEL R110, R102, -INF , P3 ;  /* 0xff800000666e7808 */ /* 0x000fe40001800000 */
[----:B------:R-:W-:Y:S01]  /*3770*/  FMNMX.FTZ R67, R112, R67, !PT ;  /* 0x0000004370437209 */ /* 0x000fe20007810000 */
[----:B------:R-:W-:Y:S01]  /*3780*/  MUFU.TANH R7, R7 ;  /* 0x0000000700077308 */ /* 0x000fe20000002400 */
[----:B------:R-:W-:-:S02]  /*3790*/  ISETP.GT.AND P3, PT, R68, 0x69, PT ;  /* 0x000000694400780c */ /* 0x000fc40003f64270 */
[----:B------:R-:W-:Y:S02]  /*37a0*/  FSEL R108, R99, -INF , P4 ;  /* 0xff800000636c7808 */ /* 0x000fe40002000000 */
[----:B------:R-:W-:Y:S02]  /*37b0*/  FMNMX.FTZ R67, R110, R67, !PT ;  /* 0x000000436e437209 */ /* 0x000fe40007810000 */
[----:B------:R-:W-:Y:S01]  /*37c0*/  ISETP.GT.AND P4, PT, R68, 0x70, PT ;  /* 0x000000704400780c */ /* 0x000fe20003f84270 */
[----:B------:R1:W0:Y:S01]  /*37d0*/  MUFU.TANH R99, R49 ;  /* 0x0000003100637308 */ /* 0x0002220000002400 */
[----:B------:R-:W-:Y:S02]  /*37e0*/  FSEL R106, R103, -INF , P3 ;  /* 0xff800000676a7808 */ /* 0x000fe40001800000 */
[----:B------:R-:W-:Y:S02]  /*37f0*/  FMNMX.FTZ R67, R108, R67, !PT ;  /* 0x000000436c437209 */ /* 0x000fe40007810000 */
[----:B------:R-:W-:-:S02]  /*3800*/  ISETP.GT.AND P3, PT, R68, 0x71, PT ;  /* 0x000000714400780c */ /* 0x000fc40003f64270 */
[----:B------:R-:W-:Y:S01]  /*3810*/  FSEL R102, R115, -INF , P4 ;  /* 0xff80000073667808 */ /* 0x000fe20002000000 */
[----:B------:R2:W0:Y:S01]  /*3820*/  MUFU.TANH R103, R52 ;  /* 0x0000003400677308 */ /* 0x0004220000002400 */
[----:B------:R-:W-:Y:S01]  /*3830*/  FMNMX.FTZ R67, R106, R67, !PT ;  /* 0x000000436a437209 */ /* 0x000fe20007810000 */
[----:B-1----:R-:W-:Y:S01]  /*3840*/  FMUL.FTZ R49, R0, R24 ;  /* 0x0000001800317220 */ /* 0x002fe20000410000 */
[----:B------:R-:W-:Y:S01]  /*3850*/  ISETP.GT.AND P4, PT, R68, 0x78, PT ;  /* 0x000000784400780c */ /* 0x000fe20003f84270 */
[C---:B------:R-:W-:Y:S01]  /*3860*/  FMUL.FTZ R115, R0.reuse, R34 ;  /* 0x0000002200737220 */ /* 0x040fe20000410000 */
[----:B------:R-:W-:Y:S01]  /*3870*/  FSEL R100, R117, -INF , P3 ;  /* 0xff80000075647808 */ /* 0x000fe20001800000 */
[----:B------:R-:W-:Y:S01]  /*3880*/  FMUL.FTZ R117, R0, R39 ;  /* 0x0000002700757220 */ /* 0x000fe20000410000 */
[----:B------:R-:W-:Y:S01]  /*3890*/  FMNMX.FTZ R67, R102, R67, !PT ;  /* 0x0000004366437209 */ /* 0x000fe20007810000 */
[----:B------:R-:W-:Y:S01]  /*38a0*/  MUFU.TANH R8, R8 ;  /* 0x0000000800087308 */ /* 0x000fe20000002400 */
[----:B------:R-:W-:Y:S01]  /*38b0*/  ISETP.GT.AND P3, PT, R68, 0x79, PT ;  /* 0x000000794400780c */ /* 0x000fe20003f64270 */
[----:B--2---:R-:W-:Y:S01]  /*38c0*/  FMUL.FTZ R52, R0, R25 ;  /* 0x0000001900347220 */ /* 0x004fe20000410000 */
[----:B------:R-:W-:-:S02]  /*38d0*/  FSEL R98, R84, -INF , P4 ;  /* 0xff80000054627808 */ /* 0x000fc40002000000 */
[----:B------:R-:W-:Y:S02]  /*38e0*/  FMNMX.FTZ R67, R100, R67, !PT ;  /* 0x0000004364437209 */ /* 0x000fe40007810000 */
[----:B------:R-:W-:Y:S01]  /*38f0*/  ISETP.GT.AND P4, PT, R68, 0x80, PT ;  /* 0x000000804400780c */ /* 0x000fe20003f84270 */
[----:B------:R-:W-:Y:S01]  /*3900*/  MUFU.TANH R9, R9 ;  /* 0x0000000900097308 */ /* 0x000fe20000002400 */
[----:B------:R-:W-:Y:S02]  /*3910*/  FSEL R86, R85, -INF , P3 ;  /* 0xff80000055567808 */ /* 0x000fe40001800000 */
        /* <DEDUP_REMOVED lines=10> */
[----:B---3--:R-:W-:Y:S01]  /*39c0*/  FSEL R42, R119, -INF , P4 ;  /* 0xff800000772a7808 */ /* 0x008fe20002000000 */
[----:B------:R-:W-:Y:S01]  /*39d0*/  FMUL.FTZ R119, R0, R38 ;  /* 0x0000002600777220 */ /* 0x000fe20000410000 */
[----:B------:R-:W-:-:S02]  /*39e0*/  FMNMX.FTZ R45, R41, R44, !PT ;  /* 0x0000002c292d7209 */ /* 0x000fc40007810000 */
[----:B------:R-:W-:Y:S01]  /*39f0*/  ISETP.GT.AND P4, PT, R68, 0x90, PT ;  /* 0x000000904400780c */ /* 0x000fe20003f84270 */
[----:B------:R-:W-:Y:S01]  /*3a00*/  MUFU.TANH R10, R10 ;  /* 0x0000000a000a7308 */ /* 0x000fe20000002400 */
[----:B----4-:R-:W-:Y:S02]  /*3a10*/  FSEL R44, R127, -INF , P3 ;  /* 0xff8000007f2c7808 */ /* 0x010fe40001800000 */
[----:B------:R-:W-:Y:S02]  /*3a20*/  FMNMX.FTZ R45, R42, R45, !PT ;  /* 0x0000002d2a2d7209 */ /* 0x000fe40007810000 */
[----:B------:R-:W-:Y:S02]  /*3a30*/  ISETP.GT.AND P3, PT, R68, 0x91, PT ;  /* 0x000000914400780c */ /* 0x000fe40003f64270 */
[----:B-----5:R-:W-:Y:S01]  /*3a40*/  FSEL R24, R64, -INF , P4 ;  /* 0xff80000040187808 */ /* 0x020fe20002000000 */
[----:B------:R-:W-:Y:S01]  /*3a50*/  MUFU.TANH R11, R11 ;  /* 0x0000000b000b7308 */ /* 0x000fe20000002400 */
[----:B------:R-:W-:-:S02]  /*3a60*/  FMNMX.FTZ R53, R44, R45, !PT ;  /* 0x0000002d2c357209 */ /* 0x000fc40007810000 */
[----:B------:R-:W-:Y:S02]  /*3a70*/  ISETP.GT.AND P4, PT, R68, 0x98, PT ;  /* 0x000000984400780c */ /* 0x000fe40003f84270 */
[----:B------:R-:W-:Y:S02]  /*3a80*/  FSEL R45, R65, -INF , P3 ;  /* 0xff800000412d7808 */ /* 0x000fe40001800000 */
[----:B------:R-:W-:Y:S01]  /*3a90*/  FMNMX.FTZ R48, R24, R53, !PT ;  /* 0x0000003518307209 */ /* 0x000fe20007810000 */
[----:B------:R-:W-:Y:S01]  /*3aa0*/  FMUL.FTZ R53, R0, R28 ;  /* 0x0000001c00357220 */ /* 0x000fe20000410000 */
[----:B------:R-:W-:Y:S01]  /*3ab0*/  ISETP.GT.AND P3, PT, R68, 0x99, PT ;  /* 0x000000994400780c */ /* 0x000fe20003f64270 */
[----:B------:R-:W-:Y:S01]  /*3ac0*/  MUFU.TANH R12, R12 ;  /* 0x0000000c000c7308 */ /* 0x000fe20000002400 */
[----:B------:R-:W-:Y:S02]  /*3ad0*/  FSEL R25, R131, -INF , P4 ;  /* 0xff80000083197808 */ /* 0x000fe40002000000 */
[----:B------:R-:W-:-:S02]  /*3ae0*/  FMNMX.FTZ R64, R45, R48, !PT ;  /* 0x000000302d407209 */ /* 0x000fc40007810000 */
[----:B------:R-:W-:Y:S02]  /*3af0*/  ISETP.GT.AND P4, PT, R68, 0xa0, PT ;  /* 0x000000a04400780c */ /* 0x000fe40003f84270 */
[----:B0-----:R-:W-:Y:S01]  /*3b00*/  FSEL R48, R69, -INF , P3 ;  /* 0xff80000045307808 */ /* 0x001fe20001800000 */
[----:B------:R0:W3:Y:S01]  /*3b10*/  MUFU.TANH R87, R53 ;  /* 0x0000003500577308 */ /* 0x0000e20000002400 */
[----:B------:R-:W-:Y:S01]  /*3b20*/  FMNMX.FTZ R65, R25, R64, !PT ;  /* 0x0000004019417209 */ /* 0x000fe20007810000 */
[----:B------:R-:W-:Y:S01]  /*3b30*/  FMUL.FTZ R64, R0, R29 ;  /* 0x0000001d00407220 */ /* 0x000fe20000410000 */
[----:B------:R-:W-:Y:S01]  /*3b40*/  ISETP.GT.AND P3, PT, R68, 0xa1, PT ;  /* 0x000000a14400780c */ /* 0x000fe20003f64270 */
[----:B------:R-:W-:Y:S01]  /*3b50*/  FMUL.FTZ R69, R0, R36 ;  /* 0x0000002400457220 */ /* 0x000fe20000410000 */
[----:B------:R-:W-:Y:S02]  /*3b60*/  FSEL R28, R66, -INF , P4 ;  /* 0xff800000421c7808 */ /* 0x000fe40002000000 */
[----:B------:R-:W-:Y:S01]  /*3b70*/  FMNMX.FTZ R65, R48, R65, !PT ;  /* 0x0000004130417209 */ /* 0x000fe20007810000 */
[----:B------:R4:W5:Y:S01]  /*3b80*/  MUFU.TANH R109, R64 ;  /* 0x00000040006d7308 */ /* 0x0009620000002400 */
[----:B------:R-:W-:-:S02]  /*3b90*/  ISETP.GT.AND P4, PT, R68, 0xa8, PT ;  /* 0x000000a84400780c */ /* 0x000fc40003f84270 */
[----:B-1----:R-:W-:Y:S01]  /*3ba0*/  FSEL R49, R71, -INF , P3 ;  /* 0xff80000047317808 */ /* 0x002fe20001800000 */
[----:B------:R-:W-:Y:S01]  /*3bb0*/  FMUL.FTZ R71, R0, R37 ;  /* 0x0000002500477220 */ /* 0x000fe20000410000 */
[----:B------:R-:W-:Y:S01]  /*3bc0*/  FMNMX.FTZ R66, R28, R65, !PT ;  /* 0x000000411c427209 */ /* 0x000fe20007810000 */
[----:B------:R-:W-:Y:S01]  /*3bd0*/  FMUL.FTZ R65, R0, R32 ;  /* 0x0000002000417220 */ /* 0x000fe20000410000 */
[----:B------:R-:W-:Y:S01]  /*3be0*/  ISETP.GT.AND P3, PT, R68, 0xa9, PT ;  /* 0x000000a94400780c */ /* 0x000fe20003f64270 */
[----:B------:R-:W-:Y:S01]  /*3bf0*/  MUFU.TANH R13, R13 ;  /* 0x0000000d000d7308 */ /* 0x000fe20000002400 */
[----:B------:R-:W-:Y:S02]  /*3c00*/  FSEL R29, R88, -INF , P4 ;  /* 0xff800000581d7808 */ /* 0x000fe40002000000 */
[----:B------:R-:W-:Y:S02]  /*3c10*/  FMNMX.FTZ R66, R49, R66, !PT ;  /* 0x0000004231427209 */ /* 0x000fe40007810000 */
[----:B------:R-:W-:-:S02]  /*3c20*/  ISETP.GT.AND P4, PT, R68, 0xb0, PT ;  /* 0x000000b04400780c */ /* 0x000fc40003f84270 */
[----:B------:R-:W-:Y:S01]  /*3c30*/  FSEL R52, R97, -INF , P3 ;  /* 0xff80000061347808 */ /* 0x000fe20001800000 */
[----:B------:R-:W-:Y:S01]  /*3c40*/  MUFU.TANH R71, R71 ;  /* 0x0000004700477308 */ /* 0x000fe20000002400 */
[----:B------:R-:W-:Y:S02]  /*3c50*/  FMNMX.FTZ R67, R29, R66, !PT ;  /* 0x000000421d437209 */ /* 0x000fe40007810000 */
[----:B------:R-:W-:Y:S02]  /*3c60*/  ISETP.GT.AND P3, PT, R68, 0xb1, PT ;  /* 0x000000b14400780c */ /* 0x000fe40003f64270 */
[----:B0-----:R-:W-:Y:S02]  /*3c70*/  FSEL R53, R101, -INF , P4 ;  /* 0xff80000065357808 */ /* 0x001fe40002000000 */
[----:B------:R-:W-:Y:S01]  /*3c80*/  FMNMX.FTZ R66, R52, R67, !PT ;  /* 0x0000004334427209 */ /* 0x000fe20007810000 */
[----:B------:R2:W0:Y:S01]  /*3c90*/  MUFU.TANH R97, R65 ;  /* 0x0000004100617308 */ /* 0x0004220000002400 */
[----:B------:R-:W-:-:S02]  /*3ca0*/  ISETP.GT.AND P4, PT, R68, 0xb8, PT ;  /* 0x000000b84400780c */ /* 0x000fc40003f84270 */
[----:B------:R-:W-:Y:S02]  /*3cb0*/  FSEL R32, R99, -INF , P3 ;  /* 0xff80000063207808 */ /* 0x000fe40001800000 */
[----:B------:R-:W-:Y:S01]  /*3cc0*/  FMNMX.FTZ R67, R53, R66, !PT ;  /* 0x0000004235437209 */ /* 0x000fe20007810000 */
[----:B------:R-:W-:Y:S01]  /*3cd0*/  FMUL.FTZ R66, R0, R33 ;  /* 0x0000002100427220 */ /* 0x000fe20000410000 */
[----:B------:R-:W-:Y:S01]  /*3ce0*/  ISETP.GT.AND P3, PT, R68, 0xb9, PT ;  /* 0x000000b94400780c */ /* 0x000fe20003f64270 */
[----:B------:R-:W-:Y:S01]  /*3cf0*/  MUFU.TANH R101, R69 ;  /* 0x0000004500657308 */ /* 0x000fe20000002400 */
[----:B----4-:R-:W-:Y:S01]  /*3d00*/  FSEL R64, R103, -INF , P4 ;  /* 0xff80000067407808 */ /* 0x010fe20002000000 */
[----:B------:R-:W-:Y:S01]  /*3d10*/  FMUL.FTZ R103, R0, R27 ;  /* 0x0000001b00677220 */ /* 0x000fe20000410000 */
[----:B------:R-:W-:Y:S02]  /*3d20*/  FMNMX.FTZ R67, R32, R67, !PT ;  /* 0x0000004320437209 */ /* 0x000fe40007810000 */
[----:B------:R-:W-:-:S02]  /*3d30*/  ISETP.GT.AND P4, PT, R68, 0xc0, PT ;  /* 0x000000c04400780c */ /* 0x000fc40003f84270 */
[----:B------:R-:W-:Y:S01]  /*3d40*/  FSEL R33, R107, -INF , P3 ;  /* 0xff8000006b217808 */ /* 0x000fe20001800000 */
[----:B------:R5:W1:Y:S01]  /*3d50*/  MUFU.TANH R99, R66 ;  /* 0x0000004200637308 */ /* 0x000a620000002400 */
[----:B------:R-:W-:Y:S01]  /*3d60*/  FMNMX.FTZ R88, R64, R67, !PT ;  /* 0x0000004340587209 */ /* 0x000fe20007810000 */
[----:B------:R-:W-:Y:S01]  /*3d70*/  FMUL.FTZ R107, R0, R26 ;  /* 0x0000001a006b7220 */ /* 0x000fe20000410000 */
[C---:B------:R-:W-:Y:S02]  /*3d80*/  ISETP.GT.AND P3, PT, R68.reuse, 0xc1, PT ;  /* 0x000000c14400780c */ /* 0x040fe40003f64270 */
[----:B--2---:R-:W-:Y:S02]  /*3d90*/  FSEL R65, R83, -INF , P4 ;  /* 0xff80000053417808 */ /* 0x004fe40002000000 */
[----:B------:R-:W-:Y:S01]  /*3da0*/  FMNMX.FTZ R88, R33, R88, !PT ;  /* 0x0000005821587209 */ /* 0x000fe20007810000 */
[----:B------:R-:W2:Y:S01]  /*3db0*/  MUFU.TANH R14, R14 ;  /* 0x0000000e000e7308 */ /* 0x000ea20000002400 */
        /* <DEDUP_REMOVED lines=16> */
[----:B0-----:R-:W-:Y:S01]  /*3ec0*/  FSEL R46, R97, -INF , P4 ;  /* 0xff800000612e7808 */ /* 0x001fe20002000000 */
[----:B------:R-:W-:Y:S01]  /*3ed0*/  FMUL.FTZ R97, R0, R50 ;  /* 0x0000003200617220 */ /* 0x000fe20000410000 */
[----:B------:R-:W-:Y:S02]  /*3ee0*/  FMNMX.FTZ R69, R66, R37, !PT ;  /* 0x0000002542457209 */ /* 0x000fe40007810000 */
[----:B------:R-:W-:Y:S01]  /*3ef0*/  ISETP.GT.AND P4, PT, R68, 0xd8, PT ;  /* 0x000000d84400780c */ /* 0x000fe20003f84270 */
[----:B------:R-:W0:Y:S01]  /*3f00*/  MUFU.TANH R21, R21 ;  /* 0x0000001500157308 */ /* 0x000e220000002400 */
[----:B-1----:R-:W-:Y:S01]  /*3f10*/  FSEL R37, R99, -INF , P3 ;  /* 0xff80000063257808 */ /* 0x002fe20001800000 */
[----:B------:R-:W-:Y:S01]  /*3f20*/  FMUL.FTZ R99, R0, R55 ;  /* 0x0000003700637220 */ /* 0x000fe20000410000 */
[----:B------:R-:W-:-:S02]  /*3f30*/  FMNMX.FTZ R88, R46, R69, !PT ;  /* 0x000000452e587209 */ /* 0x000fc40007810000 */
[----:B------:R-:W-:Y:S02]  /*3f40*/  ISETP.GT.AND P3, PT, R68, 0xd9, PT ;  /* 0x000000d94400780c */ /* 0x000fe40003f64270 */
[----:B------:R-:W-:Y:S01]  /*3f50*/  FSEL R47, R101, -INF , P4 ;  /* 0xff800000652f7808 */ /* 0x000fe20002000000 */
[----:B------:R-:W1:Y:S01]  /*3f60*/  MUFU.TANH R104, R104 ;  /* 0x0000006800687308 */ /* 0x000e620000002400 */
[----:B------:R-:W-:Y:S01]  /*3f70*/  FMNMX.FTZ R88, R37, R88, !PT ;  /* 0x0000005825587209 */ /* 0x000fe20007810000 */
[----:B------:R-:W-:Y:S01]  /*3f80*/  FMUL.FTZ R101, R0, R54 ;  /* 0x0000003600657220 */ /* 0x000fe20000410000 */
[----:B------:R-:W-:Y:S02]  /*3f90*/  FSEL R68, R71, -INF , P3 ;  /* 0xff80000047447808 */ /* 0x000fe40001800000 */
[----:B------:R-:W-:Y:S02]  /*3fa0*/  FMNMX.FTZ R69, R47, R88, !PT ;  /* 0x000000582f457209 */ /* 0x000fe40007810000 */
[----:B------:R-:W-:Y:S01]  /*3fb0*/  VIADDMNMX R133, R133, R82, R81, PT ;  /* 0x0000005285857246 */ /* 0x000fe20003800151 */
[----:B------:R-:W5:Y:S01]  /*3fc0*/  MUFU.TANH R105, R105 ;  /* 0x0000006900697308 */ /* 0x000f620000002400 */
[----:B------:R-:W-:-:S02]  /*3fd0*/  FMNMX.FTZ R69, R68, R69, !PT ;  /* 0x0000004544457209 */ /* 0x000fc40007810000 */
[C---:B------:R-:W-:Y:S02]  /*3fe0*/  ISETP.GT.AND P4, PT, R133.reuse, 0x1, PT ;  /* 0x000000018500780c */ /* 0x040fe40003f84270 */
[----:B------:R-:W-:Y:S01]  /*3ff0*/  ISETP.GT.AND P5, PT, R133, 0x8, PT ;  /* 0x000000088500780c */ /* 0x000fe20003fa4270 */
[----:B------:R-:W2:Y:S01]  /*4000*/  SHFL.BFLY PT, R50, R69, 0x2, 0x1f ;  /* 0x0c401f0045327f89 */ /* 0x000ea200000e0000 */
[----:B------:R-:W-:Y:S01]  /*4010*/  FSEL R121, R5, -INF , P4 ;  /* 0xff80000005797808 */ /* 0x000fe20002000000 */
[----:B------:R-:W5:Y:S01]  /*4020*/  MUFU.TANH R89, R89 ;  /* 0x0000005900597308 */ /* 0x000f620000002400 */
[----:B------:R-:W-:Y:S02]  /*4030*/  FSEL R82, R6, -INF , P5 ;  /* 0xff80000006527808 */ /* 0x000fe40002800000 */
[----:B------:R-:W-:-:S05]  /*4040*/  ISETP.GT.AND P4, PT, R133, 0x10, PT ;  /* 0x000000108500780c */ /* 0x000fca0003f84270 */
[----:B------:R-:W5:Y:S08]  /*4050*/  MUFU.TANH R90, R90 ;  /* 0x0000005a005a7308 */ /* 0x000f700000002400 */
[----:B------:R-:W5:Y:S01]  /*4060*/  MUFU.TANH R91, R91 ;  /* 0x0000005b005b7308 */ /* 0x000f620000002400 */
[----:B--2---:R-:W-:-:S07]  /*4070*/  FMNMX.FTZ R50, R69, R50, !PT ;  /* 0x0000003245327209 */ /* 0x004fce0007810000 */
[----:B------:R-:W2:Y:S01]  /*4080*/  MUFU.TANH R92, R92 ;  /* 0x0000005c005c7308 */ /* 0x000ea20000002400 */
[----:B------:R-:W4:Y:S07]  /*4090*/  SHFL.BFLY PT, R27, R50, 0x1, 0x1f ;  /* 0x0c201f00321b7f89 */ /* 0x000f2e00000e0000 */
[----:B------:R-:W2:Y:S08]  /*40a0*/  MUFU.TANH R94, R94 ;  /* 0x0000005e005e7308 */ /* 0x000eb00000002400 */
[----:B------:R-:W2:Y:S08]  /*40b0*/  MUFU.TANH R93, R93 ;  /* 0x0000005d005d7308 */ /* 0x000eb00000002400 */
[----:B------:R-:W2:Y:S01]  /*40c0*/  MUFU.TANH R95, R95 ;  /* 0x0000005f005f7308 */ /* 0x000ea20000002400 */
        /* <DEDUP_REMOVED lines=69> */
[----:B---3--:R-:W-:Y:S01]  /*4520*/  FSEL R130, R20, -INF , P4 ;  /* 0xff80000014827808 */ /* 0x008fe20002000000 */
[--C-:B------:R-:W-:Y:S01]  /*4530*/  FFMA.FTZ R41, R41, UR10, -R27.reuse ;  /* 0x0000000a29297c23 */ /* 0x100fe2000801081b */
[----:B------:R-:W-:Y:S01]  /*4540*/  FMNMX.FTZ R9, R129, R12, !PT ;  /* 0x0000000c81097209 */ /* 0x000fe20007810000 */
[--C-:B------:R-:W-:Y:S01]  /*4550*/  FFMA.FTZ R24, R24, UR10, -R27.reuse ;  /* 0x0000000a18187c23 */ /* 0x100fe2000801081b */
[----:B------:R-:W-:Y:S01]  /*4560*/  ISETP.GT.AND P4, PT, R133, 0x38, PT ;  /* 0x000000388500780c */ /* 0x000fe20003f84270 */
[----:B------:R-:W3:Y:S01]  /*4570*/  MUFU.TANH R56, R56 ;  /* 0x0000003800387308 */ /* 0x000ee20000002400 */
[----:B0-----:R-:W-:Y:S01]  /*4580*/  FSEL R131, R21, -INF , P3 ;  /* 0xff80000015837808 */ /* 0x001fe20001800000 */
[--C-:B------:R-:W-:Y:S01]  /*4590*/  FFMA.FTZ R21, R112, UR10, -R27.reuse ;  /* 0x0000000a70157c23 */ /* 0x100fe2000801081b */
[----:B------:R-:W-:Y:S01]  /*45a0*/  FMNMX.FTZ R12, R130, R9, !PT ;  /* 0x00000009820c7209 */ /* 0x000fe20007810000 */
[--C-:B------:R-:W-:Y:S01]  /*45b0*/  FFMA.FTZ R45, R45, UR10, -R27.reuse ;  /* 0x0000000a2d2d7c23 */ /* 0x100fe2000801081b */
[----:B------:R-:W-:Y:S01]  /*45c0*/  ISETP.GT.AND P3, PT, R133, 0x39, PT ;  /* 0x000000398500780c */ /* 0x000fe20003f64270 */
[--C-:B------:R-:W-:Y:S01]  /*45d0*/  FFMA.FTZ R25, R25, UR10, -R27.reuse ;  /* 0x0000000a19197c23 */ /* 0x100fe2000801081b */
[----:B-1----:R-:W-:Y:S01]  /*45e0*/  FSEL R104, R104, -INF , P4 ;  /* 0xff80000068687808 */ /* 0x002fe20002000000 */
[----:B------:R-:W0:Y:S01]  /*45f0*/  MUFU.TANH R57, R57 ;  /* 0x0000003900397308 */ /* 0x000e220000002400 */
[----:B------:R-:W-:Y:S01]  /*4600*/  FMNMX.FTZ R11, R131, R12, !PT ;  /* 0x0000000c830b7209 */ /* 0x000fe20007810000 */
[--C-:B------:R-:W-:Y:S01]  /*4610*/  FFMA.FTZ R12, R126, UR10, -R27.reuse ;  /* 0x0000000a7e0c7c23 */ /* 0x100fe2000801081b */
[----:B------:R-:W-:Y:S01]  /*4620*/  ISETP.GT.AND P4, PT, R133, 0x40, PT ;  /* 0x000000408500780c */ /* 0x000fe20003f84270 */
[--C-:B------:R-:W-:Y:S01]  /*4630*/  FFMA.FTZ R28, R28, UR10, -R27.reuse ;  /* 0x0000000a1c1c7c23 */ /* 0x100fe2000801081b */
[----:B-----5:R-:W-:Y:S01]  /*4640*/  FSEL R105, R105, -INF , P3 ;  /* 0xff80000069697808 */ /* 0x020fe20001800000 */
[--C-:B------:R-:W-:Y:S01]  /*4650*/  FFMA.FTZ R49, R49, UR10, -R27.reuse ;  /* 0x0000000a31317c23 */ /* 0x100fe2000801081b */
[----:B------:R-:W-:Y:S01]  /*4660*/  FMNMX.FTZ R14, R104, R11, !PT ;  /* 0x0000000b680e7209 */ /* 0x000fe20007810000 */
[----:B------:R-:W1:Y:S01]  /*4670*/  MUFU.TANH R58, R58 ;  /* 0x0000003a003a7308 */ /* 0x000e620000002400 */
[----:B------:R-:W-:Y:S01]  /*4680*/  ISETP.GT.AND P3, PT, R133, 0x41, PT ;  /* 0x000000418500780c */ /* 0x000fe20003f64270 */
[--C-:B------:R-:W-:Y:S01]  /*4690*/  FFMA.FTZ R29, R29, UR10, -R27.reuse ;  /* 0x0000000a1d1d7c23 */ /* 0x100fe2000801081b */
[----:B------:R-:W-:Y:S01]  /*46a0*/  FSEL R126, R89, -INF , P4 ;  /* 0xff800000597e7808 */ /* 0x000fe20002000000 */
[--C-:B------:R-:W-:Y:S01]  /*46b0*/  FFMA.FTZ R89, R110, UR10, -R27.reuse ;  /* 0x0000000a6e597c23 */ /* 0x100fe2000801081b */
[----:B------:R-:W-:Y:S01]  /*46c0*/  FMNMX.FTZ R11, R105, R14, !PT ;  /* 0x0000000e690b7209 */ /* 0x000fe20007810000 */
[--C-:B------:R-:W-:Y:S01]  /*46d0*/  FFMA.FTZ R33, R33, UR10, -R27.reuse ;  /* 0x0000000a21217c23 */ /* 0x100fe2000801081b */
[----:B------:R-:W-:Y:S01]  /*46e0*/  ISETP.GT.AND P4, PT, R133, 0x48, PT ;  /* 0x000000488500780c */ /* 0x000fe20003f84270 */
[----:B------:R-:W5:Y:S01]  /*46f0*/  MUFU.TANH R59, R59 ;  /* 0x0000003b003b7308 */ /* 0x000f620000002400 */
[----:B------:R-:W-:Y:S01]  /*4700*/  FSEL R90, R90, -INF , P3 ;  /* 0xff8000005a5a7808 */ /* 0x000fe20001800000 */
[--C-:B------:R-:W-:Y:S01]  /*4710*/  FFMA.FTZ R46, R46, UR10, -R27.reuse ;  /* 0x0000000a2e2e7c23 */ /* 0x100fe2000801081b */
[----:B------:R-:W-:Y:S01]  /*4720*/  FMNMX.FTZ R13, R126, R11, !PT ;  /* 0x0000000b7e0d7209 */ /* 0x000fe20007810000 */
[--C-:B------:R-:W-:Y:S01]  /*4730*/  FFMA.FTZ R37, R37, UR10, -R27.reuse ;  /* 0x0000000a25257c23 */ /* 0x100fe2000801081b */
[----:B------:R-:W-:Y:S01]  /*4740*/  ISETP.GT.AND P3, PT, R133, 0x49, PT ;  /* 0x000000498500780c */ /* 0x000fe20003f64270 */
[----:B------:R-:W-:Y:S01]  /*4750*/  FFMA.FTZ R47, R47, UR10, -R27 ;  /* 0x0000000a2f2f7c23 */ /* 0x000fe2000801081b */
[----:B------:R-:W-:Y:S01]  /*4760*/  FSEL R91, R91, -INF , P4 ;  /* 0xff8000005b5b7808 */ /* 0x000fe20002000000 */
[----:B------:R-:W5:Y:S01]  /*4770*/  MUFU.TANH R60, R60 ;  /* 0x0000003c003c7308 */ /* 0x000f620000002400 */
[----:B------:R-:W-:-:S02]  /*4780*/  FMNMX.FTZ R14, R90, R13, !PT ;  /* 0x0000000d5a0e7209 */ /* 0x000fc40007810000 */
[----:B------:R-:W-:Y:S02]  /*4790*/  ISETP.GT.AND P4, PT, R133, 0x50, PT ;  /* 0x000000508500780c */ /* 0x000fe40003f84270 */
[----:B--2---:R-:W-:Y:S02]  /*47a0*/  FSEL R92, R92, -INF , P3 ;  /* 0xff8000005c5c7808 */ /* 0x004fe40001800000 */
[----:B------:R-:W-:Y:S01]  /*47b0*/  FMNMX.FTZ R13, R91, R14, !PT ;  /* 0x0000000e5b0d7209 */ /* 0x000fe20007810000 */
[----:B------:R-:W2:Y:S01]  /*47c0*/  MUFU.TANH R61, R61 ;  /* 0x0000003d003d7308 */ /* 0x000ea20000002400 */
[----:B------:R-:W-:Y:S02]  /*47d0*/  ISETP.GT.AND P3, PT, R133, 0x51, PT ;  /* 0x000000518500780c */ /* 0x000fe40003f64270 */
[----:B------:R-:W-:Y:S02]  /*47e0*/  FSEL R94, R94, -INF , P4 ;  /* 0xff8000005e5e7808 */ /* 0x000fe40002000000 */
[----:B------:R-:W-:-:S02]  /*47f0*/  FMNMX.FTZ R13, R92, R13, !PT ;  /* 0x0000000d5c0d7209 */ /* 0x000fc40007810000 */
[----:B------:R-:W-:Y:S01]  /*4800*/  ISETP.GT.AND P4, PT, R133, 0x58, PT ;  /* 0x000000588500780c */ /* 0x000fe20003f84270 */
[----:B------:R-:W2:Y:S01]  /*4810*/  MUFU.TANH R62, R62 ;  /* 0x0000003e003e7308 */ /* 0x000ea20000002400 */
[----:B------:R-:W-:Y:S02]  /*4820*/  FSEL R93, R93, -INF , P3 ;  /* 0xff8000005d5d7808 */ /* 0x000fe40001800000 */
[----:B------:R-:W-:Y:S02]  /*4830*/  FMNMX.FTZ R20, R94, R13, !PT ;  /* 0x0000000d5e147209 */ /* 0x000fe40007810000 */
[----:B------:R-:W-:Y:S02]  /*4840*/  ISETP.GT.AND P3, PT, R133, 0x59, PT ;  /* 0x000000598500780c */ /* 0x000fe40003f64270 */
[----:B------:R-:W-:Y:S01]  /*4850*/  FSEL R95, R95, -INF , P4 ;  /* 0xff8000005f5f7808 */ /* 0x000fe20002000000 */
[----:B------:R3:W-:Y:S01]  /*4860*/  MUFU.EX2 R13, R21 ;  /* 0x00000015000d7308 */ /* 0x0007e20000000800 */
[----:B------:R-:W-:-:S02]  /*4870*/  FMNMX.FTZ R20, R93, R20, !PT ;  /* 0x000000145d147209 */ /* 0x000fc40007810000 */
[----:B------:R-:W-:Y:S02]  /*4880*/  ISETP.GT.AND P4, PT, R133, 0x60, PT ;  /* 0x000000608500780c */ /* 0x000fe40003f84270 */
[----:B----4-:R-:W-:Y:S02]  /*4890*/  FSEL R96, R96, -INF , P3 ;  /* 0xff80000060607808 */ /* 0x010fe40001800000 */
[----:B------:R-:W-:Y:S01]  /*48a0*/  FMNMX.FTZ R15, R95, R20, !PT ;  /* 0x000000145f0f7209 */ /* 0x000fe20007810000 */
[----:B------:R-:W4:Y:S01]  /*48b0*/  MUFU.TANH R63, R63 ;  /* 0x0000003f003f7308 */ /* 0x000f220000002400 */
[----:B------:R-:W-:Y:S01]  /*48c0*/  ISETP.GT.AND P3, PT, R133, 0x61, PT ;  /* 0x000000618500780c */ /* 0x000fe20003f64270 */
[--C-:B---3--:R-:W-:Y:S01]  /*48d0*/  FFMA.FTZ R21, R108, UR10, -R27.reuse ;  /* 0x0000000a6c157c23 */ /* 0x108fe2000801081b */
        /* <DEDUP_REMOVED lines=10> */
[----:B------:R-:W4:Y:S01]  /*4980*/  MUFU.TANH R40, R40 ;  /* 0x0000002800287308 */ /* 0x000f220000002400 */
[----:B------:R-:W-:-:S02]  /*4990*/  FMNMX.FTZ R15, R110, R15, !PT ;  /* 0x0000000f6e0f7209 */ /* 0x000fc40007810000 */
[----:B------:R-:W-:Y:S02]  /*49a0*/  ISETP.GT.AND P4, PT, R133, 0x70, PT ;  /* 0x000000708500780c */ /* 0x000fe40003f84270 */
[----:B------:R-:W-:Y:S02]  /*49b0*/  FSEL R75, R75, -INF , P3 ;  /* 0xff8000004b4b7808 */ /* 0x000fe40001800000 */
[----:B------:R-:W-:Y:S01]  /*49c0*/  FMNMX.FTZ R106, R74, R15, !PT ;  /* 0x0000000f4a6a7209 */ /* 0x000fe20007810000 */
[----:B------:R-:W4:Y:S01]  /*49d0*/  MUFU.TANH R43, R43 ;  /* 0x0000002b002b7308 */ /* 0x000f220000002400 */
[----:B------:R-:W-:Y:S02]  /*49e0*/  ISETP.GT.AND P3, PT, R133, 0x71, PT ;  /* 0x000000718500780c */ /* 0x000fe40003f64270 */
[----:B------:R-:W-:Y:S02]  /*49f0*/  FSEL R76, R76, -INF , P4 ;  /* 0xff8000004c4c7808 */ /* 0x000fe40002000000 */
[----:B------:R-:W-:Y:S01]  /*4a00*/  FMNMX.FTZ R15, R75, R106, !PT ;  /* 0x0000006a4b0f7209 */ /* 0x000fe20007810000 */
[----:B------:R-:W-:Y:S01]  /*4a10*/  FFMA.FTZ R106, R102, UR10, -R27 ;  /* 0x0000000a666a7c23 */ /* 0x000fe2000801081b */
[----:B------:R-:W-:Y:S01]  /*4a20*/  ISETP.GT.AND P4, PT, R133, 0x78, PT ;  /* 0x000000788500780c */ /* 0x000fe20003f84270 */
[----:B------:R-:W4:Y:S01]  /*4a30*/  MUFU.TANH R83, R83 ;  /* 0x0000005300537308 */ /* 0x000f220000002400 */
        /* <DEDUP_REMOVED lines=8> */
[----:B---3--:R-:W-:Y:S01]  /*4ac0*/  FMNMX.FTZ R89, R79, R102, !PT ;  /* 0x000000664f597209 */ /* 0x008fe20007810000 */
[----:B------:R-:W3:Y:S01]  /*4ad0*/  MUFU.TANH R85, R85 ;  /* 0x0000005500557308 */ /* 0x000ee20000002400 */
[C---:B------:R-:W-:Y:S01]  /*4ae0*/  ISETP.GT.AND P3, PT, R133.reuse, 0x81, PT ;  /* 0x000000818500780c */ /* 0x040fe20003f64270 */
[--C-:B0-----:R-:W-:Y:S01]  /*4af0*/  FFMA.FTZ R106, R86, UR10, -R27.reuse ;  /* 0x0000000a566a7c23 */ /* 0x101fe2000801081b */
[----:B------:R-:W-:Y:S02]  /*4b00*/  FSEL R100, R56, -INF , P4 ;  /* 0xff80000038647808 */ /* 0x000fe40002000000 */
[----:B------:R-:W-:Y:S02]  /*4b10*/  FMNMX.FTZ R89, R78, R89, !PT ;  /* 0x000000594e597209 */ /* 0x000fe40007810000 */
[----:B------:R-:W-:Y:S01]  /*4b20*/  ISETP.GT.AND P4, PT, R133, 0x88, PT ;  /* 0x000000888500780c */ /* 0x000fe20003f84270 */
[----:B------:R-:W0:Y:S01]  /*4b30*/  MUFU.TANH R97, R97 ;  /* 0x0000006100617308 */ /* 0x000e220000002400 */
[----:B------:R-:W-:Y:S01]  /*4b40*/  FSEL R102, R57, -INF , P3 ;  /* 0xff80000039667808 */ /* 0x000fe20001800000 */
[----:B------:R-:W-:Y:S01]  /*4b50*/  FFMA.FTZ R57, R98, UR10, -R27 ;  /* 0x0000000a62397c23 */ /* 0x000fe2000801081b */
[----:B------:R-:W-:-:S02]  /*4b60*/  FMNMX.FTZ R89, R100, R89, !PT ;  /* 0x0000005964597209 */ /* 0x000fc40007810000 */
[C---:B------:R-:W-:Y:S02]  /*4b70*/  ISETP.GT.AND P3, PT, R133.reuse, 0x89, PT ;  /* 0x000000898500780c */ /* 0x040fe40003f64270 */
[----:B-1----:R-:W-:Y:S01]  /*4b80*/  FSEL R98, R58, -INF , P4 ;  /* 0xff8000003a627808 */ /* 0x002fe20002000000 */
[----:B------:R-:W1:Y:S01]  /*4b90*/  MUFU.TANH R87, R87 ;  /* 0x0000005700577308 */ /* 0x000e620000002400 */
[----:B------:R-:W-:Y:S02]  /*4ba0*/  FMNMX.FTZ R89, R102, R89, !PT ;  /* 0x0000005966597209 */ /* 0x000fe40007810000 */
[----:B------:R-:W-:Y:S02]  /*4bb0*/  ISETP.GT.AND P4, PT, R133, 0x90, PT ;  /* 0x000000908500780c */ /* 0x000fe40003f84270 */
[----:B-----5:R-:W-:Y:S02]  /*4bc0*/  FSEL R59, R59, -INF , P3 ;  /* 0xff8000003b3b7808 */ /* 0x020fe40001800000 */
[----:B------:R-:W-:Y:S01]  /*4bd0*/  FMNMX.FTZ R58, R98, R89, !PT ;  /* 0x00000059623a7209 */ /* 0x000fe20007810000 */
[----:B------:R-:W5:Y:S01]  /*4be0*/  MUFU.TANH R101, R101 ;  /* 0x0000006500657308 */ /* 0x000f620000002400 */
[----:B------:R-:W-:-:S02]  /*4bf0*/  ISETP.GT.AND P3, PT, R133, 0x91, PT ;  /* 0x000000918500780c */ /* 0x000fc40003f64270 */
[----:B------:R-:W-:Y:S02]  /*4c00*/  FSEL R86, R60, -INF , P4 ;  /* 0xff8000003c567808 */ /* 0x000fe40002000000 */
[----:B------:R-:W-:Y:S01]  /*4c10*/  FMNMX.FTZ R89, R59, R58, !PT ;  /* 0x0000003a3b597209 */ /* 0x000fe20007810000 */
[----:B------:R-:W-:Y:S01]  /*4c20*/  FFMA.FTZ R58, R84, UR10, -R27 ;  /* 0x0000000a543a7c23 */ /* 0x000fe2000801081b */
[----:B------:R-:W-:Y:S01]  /*4c30*/  ISETP.GT.AND P4, PT, R133, 0x98, PT ;  /* 0x000000988500780c */ /* 0x000fe20003f84270 */
[----:B------:R3:W-:Y:S01]  /*4c40*/  MUFU.EX2 R60, R106 ;  /* 0x0000006a003c7308 */ /* 0x0007e20000000800 */
[----:B--2---:R-:W-:Y:S02]  /*4c50*/  FSEL R61, R61, -INF , P3 ;  /* 0xff8000003d3d7808 */ /* 0x004fe40001800000 */
[----:B------:R-:W-:Y:S02]  /*4c60*/  FMNMX.FTZ R84, R86, R89, !PT ;  /* 0x0000005956547209 */ /* 0x000fe40007810000 */
[----:B------:R-:W-:-:S02]  /*4c70*/  ISETP.GT.AND P3, PT, R133, 0x99, PT ;  /* 0x000000998500780c */ /* 0x000fc40003f64270 */
[----:B------:R-:W-:Y:S01]  /*4c80*/  FSEL R62, R62, -INF , P4 ;  /* 0xff8000003e3e7808 */ /* 0x000fe20002000000 */
[----:B------:R-:W2:Y:S01]  /*4c90*/  MUFU.TANH R99, R99 ;  /* 0x0000006300637308 */ /* 0x000ea20000002400 */
[----:B------:R-:W-:Y:S02]  /*4ca0*/  FMNMX.FTZ R89, R61, R84, !PT ;  /* 0x000000543d597209 */ /* 0x000fe40007810000 */
[----:B------:R-:W-:Y:S02]  /*4cb0*/  ISETP.GT.AND P4, PT, R133, 0xa0, PT ;  /* 0x000000a08500780c */ /* 0x000fe40003f84270 */
[----:B----4-:R-:W-:Y:S02]  /*4cc0*/  FSEL R63, R63, -INF , P3 ;  /* 0xff8000003f3f7808 */ /* 0x010fe40001800000 */
[----:B---3--:R-:W-:Y:S01]  /*4cd0*/  FMNMX.FTZ R106, R62, R89, !PT ;  /* 0x000000593e6a7209 */ /* 0x008fe20007810000 */
[----:B------:R-:W3:Y:S01]  /*4ce0*/  MUFU.TANH R107, R107 ;  /* 0x0000006b006b7308 */ /* 0x000ee20000002400 */
[----:B------:R-:W-:-:S02]  /*4cf0*/  ISETP.GT.AND P3, PT, R133, 0xa1, PT ;  /* 0x000000a18500780c */ /* 0x000fc40003f64270 */
[----:B------:R-:W-:Y:S01]  /*4d00*/  FSEL R84, R40, -INF , P4 ;  /* 0xff80000028547808 */ /* 0x000fe20002000000 */
[----:B------:R-:W-:-:S01]  /*4d10*/  FFMA.FTZ R40, R42, UR10, -R27 ;  /* 0x0000000a2a287c23 */ /* 0x000fc2000801081b */
[----:B------:R-:W-:Y:S02]  /*4d20*/  FMNMX.FTZ R89, R63, R106, !PT ;  /* 0x0000006a3f597209 */ /* 0x000fe40007810000 */
[----:B------:R-:W-:Y:S01]  /*4d30*/  ISETP.GT.AND P4, PT, R133, 0xa8, PT ;  /* 0x000000a88500780c */ /* 0x000fe20003f84270 */
[----:B------:R-:W4:Y:S01]  /*4d40*/  MUFU.TANH R103, R103 ;  /* 0x0000006700677308 */ /* 0x000f220000002400 */
[----:B------:R-:W-:Y:S01]  /*4d50*/  FSEL R106, R43, -INF , P3 ;  /* 0xff8000002b6a7808 */ /* 0x000fe20001800000 */
[----:B------:R-:W-:Y:S01]  /*4d60*/  FFMA.FTZ R43, R44, UR10, -R27 ;  /* 0x0000000a2c2b7c23 */ /* 0x000fe2000801081b */
[----:B------:R-:W-:Y:S02]  /*4d70*/  FMNMX.FTZ R89, R84, R89, !PT ;  /* 0x0000005954597209 */ /* 0x000fe40007810000 */
[----:B------:R-:W-:-:S02]  /*4d80*/  ISETP.GT.AND P3, PT, R133, 0xa9, PT ;  /* 0x000000a98500780c */ /* 0x000fc40003f64270 */
[----:B------:R-:W-:Y:S01]  /*4d90*/  FSEL R83, R83, -INF , P4 ;  /* 0xff80000053537808 */ /* 0x000fe20002000000 */
[----:B------:R-:W4:Y:S01]  /*4da0*/  MUFU.TANH R109, R109 ;  /* 0x0000006d006d7308 */ /* 0x000f220000002400 */
[----:B------:R-:W-:Y:S02]  /*4db0*/  FMNMX.FTZ R42, R106, R89, !PT ;  /* 0x000000596a2a7209 */ /* 0x000fe40007810000 */
[----:B------:R-:W-:Y:S02]  /*4dc0*/  ISETP.GT.AND P4, PT, R133, 0xb0, PT ;  /* 0x000000b08500780c */ /* 0x000fe40003f84270 */
[----:B------:R-:W-:Y:S02]  /*4dd0*/  FSEL R85, R85, -INF , P3 ;  /* 0xff80000055557808 */ /* 0x000fe40001800000 */
[----:B------:R-:W-:Y:S01]  /*4de0*/  FMNMX.FTZ R42, R83, R42, !PT ;  /* 0x0000002a532a7209 */ /* 0x000fe20007810000 */
[----:B------:R-:W4:Y:S01]  /*4df0*/  MUFU.TANH R111, R111 ;  /* 0x0000006f006f7308 */ /* 0x000f220000002400 */
[----:B------:R-:W-:-:S02]  /*4e00*/  ISETP.GT.AND P3, PT, R133, 0xb1, PT ;  /* 0x000000b18500780c */ /* 0x000fc40003f64270 */
[----:B0-----:R-:W-:Y:S02]  /*4e10*/  FSEL R97, R97, -INF , P4 ;  /* 0xff80000061617808 */ /* 0x001fe40002000000 */
[----:B------:R-:W-:Y:S02]  /*4e20*/  FMNMX.FTZ R42, R85, R42, !PT ;  /* 0x0000002a552a7209 */ /* 0x000fe40007810000 */
[----:B------:R-:W-:Y:S01]  /*4e30*/  ISETP.GT.AND P4, PT, R133, 0xb8, PT ;  /* 0x000000b88500780c */ /* 0x000fe20003f84270 */
[----:B------:R-:W0:Y:S01]  /*4e40*/  MUFU.TANH R115, R115 ;  /* 0x0000007300737308 */ /* 0x000e220000002400 */
[----:B-1----:R-:W-:Y:S02]  /*4e50*/  FSEL R87, R87, -INF , P3 ;  /* 0xff80000057577808 */ /* 0x002fe40001800000 */
[----:B------:R-:W-:Y:S02]  /*4e60*/  FMNMX.FTZ R42, R97, R42, !PT ;  /* 0x0000002a612a7209 */ /* 0x000fe40007810000 */
[----:B------:R-:W-:-:S02]  /*4e70*/  ISETP.GT.AND P3, PT, R133, 0xb9, PT ;  /* 0x000000b98500780c */ /* 0x000fc40003f64270 */
[----:B-----5:R-:W-:Y:S01]  /*4e80*/  FSEL R101, R101, -INF , P4 ;  /* 0xff80000065657808 */ /* 0x020fe20002000000 */
        /* <DEDUP_REMOVED lines=8> */
[----:B------:R-:W-:Y:S02]  /*4f10*/  FMNMX.FTZ R42, R99, R42, !PT ;  /* 0x0000002a632a7209 */ /* 0x000fe40007810000 */
[----:B------:R-:W-:Y:S01]  /*4f20*/  ISETP.GT.AND P4, PT, R133, 0xc8, PT ;  /* 0x000000c88500780c */ /* 0x000fe20003f84270 */
[----:B------:R-:W3:Y:S01]  /*4f30*/  MUFU.TANH R117, R117 ;  /* 0x0000007500757308 */ /* 0x000ee20000002400 */
[----:B----4-:R-:W-:Y:S02]  /*4f40*/  FSEL R103, R103, -INF , P3 ;  /* 0xff80000067677808 */ /* 0x010fe40001800000 */
[----:B------:R-:W-:Y:S02]  /*4f50*/  FMNMX.FTZ R42, R107, R42, !PT ;  /* 0x0000002a6b2a7209 */ /* 0x000fe40007810000 */
[----:B------:R-:W-:-:S02]  /*4f60*/  ISETP.GT.AND P3, PT, R133, 0xc9, PT ;  /* 0x000000c98500780c */ /* 0x000fc40003f64270 */
[----:B------:R-:W-:Y:S01]  /*4f70*/  FSEL R109, R109, -INF , P4 ;  /* 0xff8000006d6d7808 */ /* 0x000fe20002000000 */
[----:B------:R-:W-:Y:S01]  /*4f80*/  MUFU.EX2 R56, R108 ;  /* 0x0000006c00387308 */ /* 0x000fe20000000800 */
[----:B------:R-:W-:Y:S02]  /*4f90*/  FMNMX.FTZ R42, R103, R42, !PT ;  /* 0x0000002a672a7209 */ /* 0x000fe40007810000 */
[----:B------:R-:W-:Y:S02]  /*4fa0*/  ISETP.GT.AND P4, PT, R133, 0xd0, PT ;  /* 0x000000d08500780c */ /* 0x000fe40003f84270 */
[----:B------:R-:W-:Y:S02]  /*4fb0*/  FSEL R111, R111, -INF , P3 ;  /* 0xff8000006f6f7808 */ /* 0x000fe40001800000 */
[----:B------:R-:W-:Y:S01]  /*4fc0*/  FMNMX.FTZ R44, R109, R42, !PT ;  /* 0x0000002a6d2c7209 */ /* 0x000fe20007810000 */
[----:B------:R-:W-:Y:S01]  /*4fd0*/  MUFU.EX2 R26, R26 ;  /* 0x0000001a001a7308 */ /* 0x000fe20000000800 */
[----:B------:R-:W-:-:S02]  /*4fe0*/  ISETP.GT.AND P3, PT, R133, 0xd1, PT ;  /* 0x000000d18500780c */ /* 0x000fc40003f64270 */
[----:B0-----:R-:W-:Y:S02]  /*4ff0*/  FSEL R115, R115, -INF , P4 ;  /* 0xff80000073737808 */ /* 0x001fe40002000000 */
[----:B------:R-:W-:Y:S02]  /*5000*/  FMNMX.FTZ R44, R111, R44, !PT ;  /* 0x0000002c6f2c7209 */ /* 0x000fe40007810000 */
[----:B------:R-:W-:Y:S01]  /*5010*/  ISETP.GT.AND P4, PT, R133, 0xd8, PT ;  /* 0x000000d88500780c */ /* 0x000fe20003f84270 */
[----:B------:R0:W-:Y:S01]  /*5020*/  MUFU.EX2 R42, R48 ;  /* 0x00000030002a7308 */ /* 0x0001e20000000800 */
[----:B-1----:R-:W-:Y:S02]  /*5030*/  FSEL R113, R113, -INF , P3 ;  /* 0xff80000071717808 */ /* 0x002fe40001800000 */
[----:B------:R-:W-:Y:S02]  /*5040*/  FMNMX.FTZ R44, R115, R44, !PT ;  /* 0x0000002c732c7209 */ /* 0x000fe40007810000 */
[----:B------:R-:W-:-:S02]  /*5050*/  ISETP.GT.AND P3, PT, R133, 0xd9, PT ;  /* 0x000000d98500780c */ /* 0x000fc40003f64270 */
[----:B--2---:R-:W-:Y:S01]  /*5060*/  FSEL R119, R119, -INF , P4 ;  /* 0xff80000077777808 */ /* 0x004fe20002000000 */
[----:B------:R-:W-:Y:S01]  /*5070*/  MUFU.EX2 R31, R31 ;  /* 0x0000001f001f7308 */ /* 0x000fe20000000800 */
[----:B------:R-:W-:Y:S01]  /*5080*/  FMNMX.FTZ R44, R113, R44, !PT ;  /* 0x0000002c712c7209 */ /* 0x000fe20007810000 */
[--C-:B0-----:R-:W-:Y:S01]  /*5090*/  FFMA.FTZ R48, R53, UR10, -R27.reuse ;  /* 0x0000000a35307c23 */ /* 0x101fe2000801081b */
[----:B---3--:R-:W-:Y:S01]  /*50a0*/  FSEL R117, R117, -INF , P3 ;  /* 0xff80000075757808 */ /* 0x008fe20001800000 */
        /* <DEDUP_REMOVED lines=9> */
[----:B------:R-:W-:-:S01]  /*5140*/  FFMA.FTZ R36, R67, UR10, -R27 ;  /* 0x0000000a43247c23 */ /* 0x000fc2000801081b */
[----:B------:R-:W0:Y:S01]  /*5150*/  SHFL.BFLY PT, R108, R89, 0x2, 0x1f ;  /* 0x0c401f00596c7f89 */ /* 0x000e2200000e0000 */
[----:B------:R-:W-:-:S01]  /*5160*/  FFMA.FTZ R67, R66, UR10, -R27 ;  /* 0x0000000a42437c23 */ /* 0x000fc2000801081b */
[----:B------:R-:W-:Y:S01]  /*5170*/  IMAD.U32 R66, RZ, RZ, UR10 ;  /* 0x0000000aff427e24 */ /* 0x000fe2000f8e00ff */
[----:B------:R-:W1:Y:S08]  /*5180*/  MUFU.EX2 R35, R35 ;  /* 0x0000002300237308 */ /* 0x000e700000000800 */
[----:B------:R-:W-:Y:S08]  /*5190*/  MUFU.EX2 R14, R116 ;  /* 0x00000074000e7308 */ /* 0x000ff00000000800 */
[----:B------:R-:W-:Y:S01]  /*51a0*/  MUFU.EX2 R34, R34 ;  /* 0x0000002200227308 */ /* 0x000fe20000000800 */
[----:B-1----:R-:W-:-:S02]  /*51b0*/  F2FP.SATFINITE.E4M3.F32.PACK_AB_MERGE_C R224, R35, R30, RZ ;  /* 0x0000001e23e0723e */ /* 0x002fc400048070ff */
[----:B0-----:R-:W-:Y:S02]  /*51c0*/  FMNMX.FTZ R108, R89, R108, !PT ;  /* 0x0000006c596c7209 */ /* 0x001fe40007810000 */
[----:B------:R-:W-:-:S03]  /*51d0*/  F2FP.SATFINITE.E4M3.F32.PACK_AB_MERGE_C R224, R31, R26, R224 ;  /* 0x0000001a1fe0723e */ /* 0x000fc600048070e0 */
[----:B------:R-:W-:Y:S01]  /*51e0*/  MUFU.EX2 R39, R39 ;  /* 0x0000002700277308 */ /* 0x000fe20000000800 */
[----:B------:R-:W0:Y:S07]  /*51f0*/  SHFL.BFLY PT, R89, R108, 0x1, 0x1f ;  /* 0x0c201f006c597f89 */ /* 0x000e2e00000e0000 */
[----:B------:R-:W-:Y:S08]  /*5200*/  MUFU.EX2 R38, R38 ;  /* 0x0000002600267308 */ /* 0x000ff00000000800 */
[----:B------:R-:W1:Y:S08]  /*5210*/  MUFU.EX2 R51, R51 ;  /* 0x0000003300337308 */ /* 0x000e700000000800 */
[----:B------:R-:W-:Y:S01]  /*5220*/  MUFU.EX2 R50, R50 ;  /* 0x0000003200327308 */ /* 0x000fe20000000800 */
[----:B0-----:R-:W-:-:S04]  /*5230*/  FMNMX.FTZ R89, R108, R89, !PT ;  /* 0x000000596c597209 */ /* 0x001fc80007810000 */
[C---:B------:R-:W-:Y:S01]  /*5240*/  FSETP.NEU.FTZ.AND P3, PT, R89.reuse, -INF , PT ;  /* 0xff8000005900780b */ /* 0x040fe20003f7d000 */
[----:B------:R-:W-:-:S02]  /*5250*/  FFMA.FTZ R66, R89, R66, -8 ;  /* 0xc100000059427423 */ /* 0x000fc40000010042 */
[----:B------:R-:W-:Y:S01]  /*5260*/  MUFU.EX2 R55, R55 ;  /* 0x0000003700377308 */ /* 0x000fe20000000800 */
[----:B-1----:R-:W-:Y:S02]  /*5270*/  F2FP.SATFINITE.E4M3.F32.PACK_AB_MERGE_C R226, R51, R38, RZ ;  /* 0x0000002633e2723e */ /* 0x002fe400048070ff */
        /* <DEDUP_REMOVED lines=84> */
[----:B0-----:R-:W-:Y:S02]  /*57c0*/  F2FP.SATFINITE.E4M3.F32.PACK_AB_MERGE_C R227, R135, R114, RZ ;  /* 0x0000007287e3723e */ /* 0x001fe400048070ff */
[----:B------:R-:W-:Y:S02]  /*57d0*/  F2FP.SATFINITE.E4M3.F32.PACK_AB_MERGE_C R225, R66, R27, R225 ;  /* 0x0000001b42e1723e */ /* 0x000fe400048070e1 */
[----:B------:R-:W-:Y:S01]  /*57e0*/  F2FP.SATFINITE.E4M3.F32.PACK_AB_MERGE_C R226, R39, R34, R226 ;  /* 0x0000002227e2723e */ /* 0x000fe200048070e2 */
[----:B------:R-:W-:Y:S01]  /*57f0*/  MUFU.EX2 R116, R116 ;  /* 0x0000007400747308 */ /* 0x000fe20000000800 */
[----:B------:R-:W-:Y:S02]  /*5800*/  F2FP.SATFINITE.E4M3.F32.PACK_AB_MERGE_C R227, R81, R80, R227 ;  /* 0x0000005051e3723e */ /* 0x000fe400048070e3 */
[----:B------:R-:W-:-:S05]  /*5810*/  CS2R R80, SRZ ;  /* 0x0000000000507805 */ /* 0x000fca000001ff00 */
        /* <DEDUP_REMOVED lines=10> */
[----:B------:R-:W1:Y:S01]  /*58c0*/  MUFU.EX2 R70, R70 ;  /* 0x0000004600467308 */ /* 0x000e620000000800 */
[C---:B---3--:R-:W-:Y:S01]  /*58d0*/  F2FP.SATFINITE.E4M3.F32.PACK_AB_MERGE_C R220, R69.reuse, R54, RZ ;  /* 0x0000003645dc723e */ /* 0x048fe200048070ff */
[----:B------:R-:W-:-:S03]  /*58e0*/  FADD.FTZ R83, R69, R62 ;  /* 0x0000003e45537221 */ /* 0x000fc60000010000 */
[----:B------:R-:W-:-:S03]  /*58f0*/  F2FP.SATFINITE.E4M3.F32.PACK_AB_MERGE_C R220, R55, R50, R220 ;  /* 0x0000003237dc723e */ /* 0x000fc600048070dc */
[----:B------:R-:W-:Y:S01]  /*5900*/  MUFU.EX2 R112, R112 ;  /* 0x0000007000707308 */ /* 0x000fe20000000800 */
[----:B0-----:R-:W-:-:S04]  /*5910*/  F2FP.SATFINITE.E4M3.F32.PACK_AB_MERGE_C R221, R125, R116, RZ ;  /* 0x000000747ddd723e */ /* 0x001fc800048070ff */
[----:B------:R-:W-:-:S03]  /*5920*/  F2FP.SATFINITE.E4M3.F32.PACK_AB_MERGE_C R221, R121, R108, R221 ;  /* 0x0000006c79dd723e */ /* 0x000fc600048070dd */
[----:B------:R-:W0:Y:S01]  /*5930*/  MUFU.EX2 R71, R71 ;  /* 0x0000004700477308 */ /* 0x000e220000000800 */
[----:B-1----:R-:W-:-:S07]  /*5940*/  FADD.FTZ R62, R70, R83 ;  /* 0x00000053463e7221 */ /* 0x002fce0000010000 */
[----:B------:R-:W-:Y:S08]  /*5950*/  MUFU.EX2 R123, R123 ;  /* 0x0000007b007b7308 */ /* 0x000ff00000000800 */
[----:B------:R-:W1:Y:S01]  /*5960*/  MUFU.EX2 R3, R3 ;  /* 0x0000000300037308 */ /* 0x000e620000000800 */
[----:B0-----:R-:W-:-:S07]  /*5970*/  FADD.FTZ R110, R71, R62 ;  /* 0x0000003e476e7221 */ /* 0x001fce0000010000 */
[----:B------:R-:W0:Y:S08]  /*5980*/  MUFU.EX2 R118, R118 ;  /* 0x0000007600767308 */ /* 0x000e300000000800 */
[----:B------:R2:W-:Y:S08]  /*5990*/  MUFU.EX2 R61, R98 ;  /* 0x00000062003d7308 */ /* 0x0005f00000000800 */
[----:B------:R-:W3:Y:S01]  /*59a0*/  MUFU.EX2 R6, R6 ;  /* 0x0000000600067308 */ /* 0x000ee20000000800 */
[----:B--2---:R-:W-:-:S04]  /*59b0*/  FADD.FTZ R98, R116, R137 ;  /* 0x0000008974627221 */ /* 0x004fc80000010000 */
[----:B------:R-:W-:-:S03]  /*59c0*/  FADD.FTZ R131, R125, R98 ;  /* 0x000000627d837221 */ /* 0x000fc60000010000 */
[----:B------:R-:W2:Y:S01]  /*59d0*/  MUFU.EX2 R127, R127 ;  /* 0x0000007f007f7308 */ /* 0x000ea20000000800 */
[----:B------:R-:W-:-:S01]  /*59e0*/  FADD.FTZ R98, R112, R131 ;  /* 0x0000008370627221 */ /* 0x000fc20000010000 */
[----:B-1----:R-:W-:-:S03]  /*59f0*/  FADD.FTZ R131, R3, R110 ;  /* 0x0000006e03837221 */ /* 0x002fc60000010000 */
[----:B------:R-:W-:-:S03]  /*5a00*/  FADD.FTZ R83, R123, R98 ;  /* 0x000000627b537221 */ /* 0x000fc60000010000 */
[----:B------:R-:W1:Y:S01]  /*5a10*/  MUFU.EX2 R5, R140 ;  /* 0x0000008c00057308 */ /* 0x000e620000000800 */
[----:B0-----:R-:W-:-:S01]  /*5a20*/  FADD.FTZ R98, R118, R83 ;  /* 0x0000005376627221 */ /* 0x001fc20000010000 */
        /* <DEDUP_REMOVED lines=8> */
[----:B------:R-:W0:Y:S01]  /*5ab0*/  MUFU.EX2 R8, R8 ;  /* 0x0000000800087308 */ /* 0x000e220000000800 */
[----:B-1----:R-:W-:-:S07]  /*5ac0*/  FADD.FTZ R131, R5, R110 ;  /* 0x0000006e05837221 */ /* 0x002fce0000010000 */
[----:B------:R-:W-:Y:S08]  /*5ad0*/  MUFU.EX2 R105, R105 ;  /* 0x0000006900697308 */ /* 0x000ff00000000800 */
[----:B------:R-:W1:Y:S01]  /*5ae0*/  MUFU.EX2 R7, R134 ;  /* 0x0000008600077308 */ /* 0x000e620000000800 */
[----:B0-----:R-:W-:-:S07]  /*5af0*/  FADD.FTZ R98, R8, R131 ;  /* 0x0000008308627221 */ /* 0x001fce0000010000 */
[----:B------:R-:W-:Y:S08]  /*5b00*/  MUFU.EX2 R120, R120 ;  /* 0x0000007800787308 */ /* 0x000ff00000000800 */
[----:B------:R-:W0:Y:S01]  /*5b10*/  MUFU.EX2 R10, R132 ;  /* 0x00000084000a7308 */ /* 0x000e220000000800 */
[----:B-1----:R-:W-:-:S07]  /*5b20*/  FADD.FTZ R137, R7, R98 ;  /* 0x0000006207897221 */ /* 0x002fce0000010000 */
[----:B------:R-:W-:Y:S08]  /*5b30*/  MUFU.EX2 R129, R129 ;  /* 0x0000008100817308 */ /* 0x000ff00000000800 */
[----:B------:R-:W1:Y:S01]  /*5b40*/  MUFU.EX2 R9, R128 ;  /* 0x0000008000097308 */ /* 0x000e620000000800 */
[----:B0-----:R-:W-:-:S01]  /*5b50*/  FADD.FTZ R98, R10, R137 ;  /* 0x000000890a627221 */ /* 0x001fc20000010000 */
[----:B------:R-:W-:-:S04]  /*5b60*/  F2FP.SATFINITE.E4M3.F32.PACK_AB_MERGE_C R216, R10, R7, RZ ;  /* 0x000000070ad8723e */ /* 0x000fc800048070ff */
[----:B------:R-:W-:Y:S02]  /*5b70*/  F2FP.SATFINITE.E4M3.F32.PACK_AB_MERGE_C R216, R8, R5, R216 ;  /* 0x0000000508d8723e */ /* 0x000fe400048070d8 */
[----:B------:R-:W0:Y:S08]  /*5b80*/  MUFU.EX2 R90, R90 ;  /* 0x0000005a005a7308 */ /* 0x000e300000000800 */
[----:B------:R2:W-:Y:S08]  /*5b90*/  MUFU.EX2 R62, R86 ;  /* 0x00000056003e7308 */ /* 0x0005f00000000800 */
[----:B------:R-:W3:Y:S01]  /*5ba0*/  MUFU.EX2 R12, R12 ;  /* 0x0000000c000c7308 */ /* 0x000ee20000000800 */
[----:B--2---:R-:W-:-:S04]  /*5bb0*/  FADD.FTZ R86, R104, R83 ;  /* 0x0000005368567221 */ /* 0x004fc80000010000 */
[----:B------:R-:W-:-:S03]  /*5bc0*/  FADD.FTZ R131, R105, R86 ;  /* 0x0000005669837221 */ /* 0x000fc60000010000 */
[----:B------:R-:W2:Y:S01]  /*5bd0*/  MUFU.EX2 R91, R91 ;  /* 0x0000005b005b7308 */ /* 0x000ea20000000800 */
[----:B------:R-:W-:-:S01]  /*5be0*/  FADD.FTZ R86, R120, R131 ;  /* 0x0000008378567221 */ /* 0x000fc20000010000 */
[----:B-1----:R-:W-:Y:S01]  /*5bf0*/  FADD.FTZ R131, R9, R98 ;  /* 0x0000006209837221 */ /* 0x002fe20000010000 */
[C---:B------:R-:W-:Y:S02]  /*5c00*/  F2FP.SATFINITE.E4M3.F32.PACK_AB_MERGE_C R120, R129.reuse, R120, RZ ;  /* 0x000000788178723e */ /* 0x040fe400048070ff */
[----:B------:R-:W-:Y:S02]  /*5c10*/  FADD.FTZ R117, R129, R86 ;  /* 0x0000005681757221 */ /* 0x000fe40000010000 */
[----:B------:R-:W-:Y:S01]  /*5c20*/  F2FP.SATFINITE.E4M3.F32.PACK_AB_MERGE_C R217, R105, R104, R120 ;  /* 0x0000006869d9723e */ /* 0x000fe20004807078 */
[----:B------:R-:W1:Y:S01]  /*5c30*/  MUFU.EX2 R11, R122 ;  /* 0x0000007a000b7308 */ /* 0x000e620000000800 */
[----:B0-----:R-:W-:-:S01]  /*5c40*/  FADD.FTZ R30, R90, R117 ;  /* 0x000000755a1e7221 */ /* 0x001fc20000010000 */
[----:B---3--:R-:W-:-:S06]  /*5c50*/  FADD.FTZ R82, R12, R131 ;  /* 0x000000830c527221 */ /* 0x008fcc0000010000 */
[----:B------:R-:W0:Y:S01]  /*5c60*/  MUFU.EX2 R93, R93 ;  /* 0x0000005d005d7308 */ /* 0x000e220000000800 */
[----:B--2---:R-:W-:-:S07]  /*5c70*/  FADD.FTZ R38, R91, R30 ;  /* 0x0000001e5b267221 */ /* 0x004fce0000010000 */
[----:B------:R-:W2:Y:S01]  /*5c80*/  MUFU.EX2 R94, R94 ;  /* 0x0000005e005e7308 */ /* 0x000ea20000000800 */
[----:B-1----:R-:W-:-:S01]  /*5c90*/  FADD.FTZ R35, R11, R82 ;  /* 0x000000520b237221 */ /* 0x002fc20000010000 */
[----:B------:R-:W-:-:S04]  /*5ca0*/  F2FP.SATFINITE.E4M3.F32.PACK_AB_MERGE_C R11, R14, R11, RZ ;  /* 0x0000000b0e0b723e */ /* 0x000fc800048070ff */
[----:B------:R-:W-:Y:S02]  /*5cb0*/  F2FP.SATFINITE.E4M3.F32.PACK_AB_MERGE_C R218, R12, R9, R11 ;  /* 0x000000090cda723e */ /* 0x000fe4000480700b */
[----:B------:R-:W1:Y:S01]  /*5cc0*/  MUFU.EX2 R73, R73 ;  /* 0x0000004900497308 */ /* 0x000e620000000800 */
[----:B0-----:R-:W-:-:S01]  /*5cd0*/  FADD.FTZ R51, R93, R38 ;  /* 0x000000265d337221 */ /* 0x001fc20000010000 */
[----:B------:R-:W-:-:S04]  /*5ce0*/  FADD.FTZ R38, R14, R35 ;  /* 0x000000230e267221 */ /* 0x000fc80000010000 */
[----:B------:R-:W-:Y:S01]  /*5cf0*/  FADD.FTZ R35, R13, R38 ;  /* 0x000000260d237221 */ /* 0x000fe20000010000 */
[----:B------:R-:W-:Y:S01]  /*5d00*/  CS2R R38, SRZ ;  /* 0x0000000000267805 */ /* 0x000fe2000001ff00 */
[----:B------:R-:W0:Y:S01]  /*5d10*/  MUFU.EX2 R92, R92 ;  /* 0x0000005c005c7308 */ /* 0x000e220000000800 */
[----:B--2---:R-:W-:-:S01]  /*5d20*/  FADD.FTZ R54, R94, R51 ;  /* 0x000000335e367221 */ /* 0x004fc20000010000 */
[----:B------:R-:W-:Y:S01]  /*5d30*/  FADD.FTZ R6, R20, R35 ;  /* 0x0000002314067221 */ /* 0x000fe20000010000 */
[----:B------:R-:W-:Y:S02]  /*5d40*/  F2FP.SATFINITE.E4M3.F32.PACK_AB_MERGE_C R93, R94, R93, RZ ;  /* 0x0000005d5e5d723e */ /* 0x000fe400048070ff */
[----:B------:R-:W-:Y:S02]  /*5d50*/  CS2R R50, SRZ ;  /* 0x0000000000327805 */ /* 0x000fe4000001ff00 */
[----:B------:R-:W-:Y:S02]  /*5d60*/  CS2R R34, SRZ ;  /* 0x0000000000227805 */ /* 0x000fe4000001ff00 */
[----:B------:R-:W-:Y:S01]  /*5d70*/  F2FP.SATFINITE.E4M3.F32.PACK_AB_MERGE_C R219, R91, R90, R93 ;  /* 0x0000005a5bdb723e */ /* 0x000fe2000480705d */
[----:B------:R-:W2:Y:S01]  /*5d80*/  MUFU.EX2 R21, R21 ;  /* 0x0000001500157308 */ /* 0x000ea20000000800 */
[----:B-1----:R-:W-:-:S01]  /*5d90*/  FADD.FTZ R3, R73, R54 ;  /* 0x0000003649037221 */ /* 0x002fc20000010000 */
[----:B------:R-:W-:-:S06]  /*5da0*/  CS2R R54, SRZ ;  /* 0x0000000000367805 */ /* 0x000fcc000001ff00 */
        /* <DEDUP_REMOVED lines=8> */
[----:B------:R-:W-:-:S03]  /*5e30*/  F2FP.SATFINITE.E4M3.F32.PACK_AB_MERGE_C R21, R72, R21, RZ ;  /* 0x000000154815723e */ /* 0x000fc600048070ff */
[----:B------:R-:W-:Y:S01]  /*5e40*/  FADD.FTZ R3, R15, R6 ;  /* 0x000000060f037221 */ /* 0x000fe20000010000 */
[----:B------:R-:W-:Y:S02]  /*5e50*/  F2FP.SATFINITE.E4M3.F32.PACK_AB_MERGE_C R212, R20, R13, R21 ;  /* 0x0000000d14d4723e */ /* 0x000fe40004807015 */
[----:B------:R-:W0:Y:S01]  /*5e60*/  MUFU.EX2 R75, R75 ;  /* 0x0000004b004b7308 */ /* 0x000e220000000800 */
[----:B--2---:R-:W-:-:S01]  /*5e70*/  FADD.FTZ R7, R96, R7 ;  /* 0x0000000760077221 */ /* 0x004fc20000010000 */
[----:B------:R-:W-:Y:S01]  /*5e80*/  FADD.FTZ R10, R56, R3 ;  /* 0x00000003380a7221 */ /* 0x000fe20000010000 */
[----:B------:R-:W-:-:S04]  /*5e90*/  F2FP.SATFINITE.E4M3.F32.PACK_AB_MERGE_C R95, R96, R95, RZ ;  /* 0x0000005f605f723e */ /* 0x000fc800048070ff */
[----:B------:R-:W-:Y:S01]  /*5ea0*/  F2FP.SATFINITE.E4M3.F32.PACK_AB_MERGE_C R213, R92, R73, R95 ;  /* 0x000000495cd5723e */ /* 0x000fe2000480705f */
[----:B------:R-:W2:Y:S01]  /*5eb0*/  MUFU.EX2 R57, R57 ;  /* 0x0000003900397308 */ /* 0x000ea20000000800 */
[----:B-1----:R-:W-:-:S01]  /*5ec0*/  FADD.FTZ R6, R74, R7 ;  /* 0x000000074a067221 */ /* 0x002fc20000010000 */
[----:B------:R-:W-:-:S06]  /*5ed0*/  CS2R R72, SRZ ;  /* 0x0000000000487805 */ /* 0x000fcc000001ff00 */
[----:B------:R-:W1:Y:S01]  /*5ee0*/  MUFU.EX2 R76, R76 ;  /* 0x0000004c004c7308 */ /* 0x000e620000000800 */
[----:B0-----:R-:W-:-:S07]  /*5ef0*/  FADD.FTZ R3, R75, R6 ;  /* 0x000000064b037221 */ /* 0x001fce0000010000 */
[----:B------:R-:W0:Y:S01]  /*5f00*/  MUFU.EX2 R79, R79 ;  /* 0x0000004f004f7308 */ /* 0x000e220000000800 */
[----:B--2---:R-:W-:-:S01]  /*5f10*/  FADD.FTZ R7, R57, R10 ;  /* 0x0000000a39077221 */ /* 0x004fc20000010000 */
[----:B------:R-:W-:-:S03]  /*5f20*/  F2FP.SATFINITE.E4M3.F32.PACK_AB_MERGE_C R57, R60, R57, RZ ;  /* 0x000000393c39723e */ /* 0x000fc600048070ff */
[----:B------:R-:W-:Y:S01]  /*5f30*/  FADD.FTZ R7, R60, R7 ;  /* 0x000000073c077221 */ /* 0x000fe20000010000 */
[----:B------:R-:W-:Y:S02]  /*5f40*/  F2FP.SATFINITE.E4M3.F32.PACK_AB_MERGE_C R214, R56, R15, R57 ;  /* 0x0000000f38d6723e */ /* 0x000fe40004807039 */
[----:B------:R-:W-:Y:S01]  /*5f50*/  CS2R R56, SRZ ;  /* 0x0000000000387805 */ /* 0x000fe2000001ff00 */
[----:B------:R-:W2:Y:S01]  /*5f60*/  MUFU.EX2 R58, R58 ;  /* 0x0000003a003a7308 */ /* 0x000ea20000000800 */
[----:B-1----:R-:W-:-:S07]  /*5f70*/  FADD.FTZ R10, R76, R3 ;  /* 0x000000034c0a7221 */ /* 0x002fce0000010000 */
[----:B------:R-:W1:Y:S01]  /*5f80*/  MUFU.EX2 R41, R41 ;  /* 0x0000002900297308 */ /* 0x000e620000000800 */
[C---:B0-----:R-:W-:Y:S01]  /*5f90*/  F2FP.SATFINITE.E4M3.F32.PACK_AB_MERGE_C R76, R79.reuse, R76, RZ ;  /* 0x0000004c4f4c723e */ /* 0x041fe200048070ff */
[----:B------:R-:W-:-:S03]  /*5fa0*/  FADD.FTZ R79, R79, R10 ;  /* 0x0000000a4f4f7221 */ /* 0x000fc60000010000 */
[----:B------:R-:W-:Y:S01]  /*5fb0*/  F2FP.SATFINITE.E4M3.F32.PACK_AB_MERGE_C R215, R75, R74, R76 ;  /* 0x0000004a4bd7723e */ /* 0x000fe2000480704c */
[----:B------:R-:W-:-:S01]  /*5fc0*/  FADD.FTZ R14, R2, R79 ;  /* 0x0000004f020e7221 */ /* 0x000fc20000010000 */
[----:B------:R-:W-:Y:S01]  /*5fd0*/  CS2R R74, SRZ ;  /* 0x00000000004a7805 */ /* 0x000fe2000001ff00 */
        /* <DEDUP_REMOVED lines=8> */
[----:B------:R-:W-:-:S06]  /*6060*/  FADD.FTZ R3, R61, R14 ;  /* 0x0000000e3d037221 */ /* 0x000fcc0000010000 */
[----:B------:R-:W2:Y:S01]  /*6070*/  MUFU.EX2 R24, R24 ;  /* 0x0000001800187308 */ /* 0x000ea20000000800 */
[C---:B-1----:R-:W-:Y:S01]  /*6080*/  F2FP.SATFINITE.E4M3.F32.PACK_AB_MERGE_C R40, R43.reuse, R40, RZ ;  /* 0x000000282b28723e */ /* 0x042fe200048070ff */
[----:B------:R-:W-:-:S03]  /*6090*/  FADD.FTZ R43, R43, R26 ;  /* 0x0000001a2b2b7221 */ /* 0x000fc60000010000 */
[----:B------:R-:W-:Y:S02]  /*60a0*/  F2FP.SATFINITE.E4M3.F32.PACK_AB_MERGE_C R208, R41, R58, R40 ;  /* 0x0000003a29d0723e */ /* 0x000fe40004807028 */
[----:B------:R-:W-:Y:S01]  /*60b0*/  CS2R R40, SRZ ;  /* 0x0000000000287805 */ /* 0x000fe2000001ff00 */
[----:B------:R-:W1:Y:S01]  /*60c0*/  MUFU.EX2 R59, R59 ;  /* 0x0000003b003b7308 */ /* 0x000e620000000800 */
[C---:B0-----:R-:W-:Y:S01]  /*60d0*/  F2FP.SATFINITE.E4M3.F32.PACK_AB_MERGE_C R61, R78.reuse, R61, RZ ;  /* 0x0000003d4e3d723e */ /* 0x041fe200048070ff */
[----:B------:R-:W-:-:S03]  /*60e0*/  FADD.FTZ R78, R78, R3 ;  /* 0x000000034e4e7221 */ /* 0x000fc60000010000 */
[----:B------:R-:W-:Y:S02]  /*60f0*/  F2FP.SATFINITE.E4M3.F32.PACK_AB_MERGE_C R209, R77, R2, R61 ;  /* 0x000000024dd1723e */ /* 0x000fe4000480703d */
[----:B------:R-:W-:Y:S02]  /*6100*/  CS2R R76, SRZ ;  /* 0x00000000004c7805 */ /* 0x000fe4000001ff00 */
[----:B------:R-:W-:Y:S01]  /*6110*/  CS2R R60, SRZ ;  /* 0x00000000003c7805 */ /* 0x000fe2000001ff00 */
[----:B------:R-:W0:Y:S01]  /*6120*/  MUFU.EX2 R45, R45 ;  /* 0x0000002d002d7308 */ /* 0x000e220000000800 */
[----:B--2---:R-:W-:-:S07]  /*6130*/  FADD.FTZ R14, R24, R43 ;  /* 0x0000002b180e7221 */ /* 0x004fce0000010000 */
[----:B------:R-:W2:Y:S01]  /*6140*/  MUFU.EX2 R25, R25 ;  /* 0x0000001900197308 */ /* 0x000ea20000000800 */
[----:B-1----:R-:W-:-:S01]  /*6150*/  FADD.FTZ R3, R59, R78 ;  /* 0x0000004e3b037221 */ /* 0x002fc20000010000 */
[----:B------:R-:W-:-:S03]  /*6160*/  CS2R R78, SRZ ;  /* 0x00000000004e7805 */ /* 0x000fc6000001ff00 */
[----:B------:R-:W-:-:S03]  /*6170*/  FADD.FTZ R3, R62, R3 ;  /* 0x000000033e037221 */ /* 0x000fc60000010000 */
        /* <DEDUP_REMOVED lines=9> */
[----:B-1----:R-:W-:-:S01]  /*6210*/  FADD.FTZ R14, R100, R3 ;  /* 0x00000003640e7221 */ /* 0x002fc20000010000 */
[----:B------:R-:W-:-:S06]  /*6220*/  CS2R R24, SRZ ;  /* 0x0000000000187805 */ /* 0x000fcc000001ff00 */
[----:B------:R-:W1:Y:S01]  /*6230*/  MUFU.EX2 R63, R63 ;  /* 0x0000003f003f7308 */ /* 0x000e620000000800 */
[----:B0-----:R-:W-:-:S01]  /*6240*/  FADD.FTZ R14, R83, R14 ;  /* 0x0000000e530e7221 */ /* 0x001fc20000010000 */
[----:B------:R-:W-:Y:S02]  /*6250*/  F2FP.SATFINITE.E4M3.F32.PACK_AB_MERGE_C R100, R83, R100, RZ ;  /* 0x000000645364723e */ /* 0x000fe400048070ff */
[----:B------:R-:W-:Y:S02]  /*6260*/  CS2R R82, SRZ ;  /* 0x0000000000527805 */ /* 0x000fe4000001ff00 */
[----:B------:R-:W-:Y:S02]  /*6270*/  F2FP.SATFINITE.E4M3.F32.PACK_AB_MERGE_C R211, R62, R59, R100 ;  /* 0x0000003b3ed3723e */ /* 0x000fe40004807064 */
        /* <DEDUP_REMOVED lines=15> */
[----:B------:R-:W-:Y:S02]  /*6370*/  F2FP.SATFINITE.E4M3.F32.PACK_AB_MERGE_C R29, R44, R29, RZ ;  /* 0x0000001d2c1d723e */ /* 0x000fe400048070ff */
[----:B------:R-:W-:Y:S02]  /*6380*/  CS2R R44, SRZ ;  /* 0x00000000002c7805 */ /* 0x000fe4000001ff00 */
[----:B------:R-:W-:Y:S02]  /*6390*/  F2FP.SATFINITE.E4M3.F32.PACK_AB_MERGE_C R204, R49, R28, R29 ;  /* 0x0000001c31cc723e */ /* 0x000fe4000480701d */
[----:B------:R-:W-:Y:S01]  /*63a0*/  CS2R R28, SRZ ;  /* 0x00000000001c7805 */ /* 0x000fe2000001ff00 */
[----:B------:R-:W2:Y:S01]  /*63b0*/  MUFU.EX2 R97, R97 ;  /* 0x0000006100617308 */ /* 0x000ea20000000800 */
[----:B-1----:R-:W-:-:S01]  /*63c0*/  FADD.FTZ R14, R85, R14 ;  /* 0x0000000e550e7221 */ /* 0x002fc20000010000 */
[----:B------:R-:W-:-:S04]  /*63d0*/  F2FP.SATFINITE.E4M3.F32.PACK_AB_MERGE_C R84, R85, R84, RZ ;  /* 0x000000545554723e */ /* 0x000fc800048070ff */
[----:B------:R-:W-:Y:S02]  /*63e0*/  F2FP.SATFINITE.E4M3.F32.PACK_AB_MERGE_C R205, R30, R63, R84 ;  /* 0x0000003f1ecd723e */ /* 0x000fe40004807054 */
[----:B------:R-:W-:Y:S01]  /*63f0*/  CS2R R84, SRZ ;  /* 0x0000000000547805 */ /* 0x000fe2000001ff00 */
[----:B------:R-:W1:Y:S01]  /*6400*/  MUFU.EX2 R53, R53 ;  /* 0x0000003500357308 */ /* 0x000e620000000800 */
[----:B0-----:R-:W-:-:S01]  /*6410*/  FADD.FTZ R20, R48, R5 ;  /* 0x0000000530147221 */ /* 0x001fc20000010000 */
[----:B------:R-:W-:Y:S02]  /*6420*/  CS2R R62, SRZ ;  /* 0x00000000003e7805 */ /* 0x000fe4000001ff00 */
[----:B------:R-:W-:-:S04]  /*6430*/  CS2R R30, SRZ ;  /* 0x00000000001e7805 */ /* 0x000fc8000001ff00 */
[----:B------:R0:W3:Y:S01]  /*6440*/  MUFU.EX2 R6, R87 ;  /* 0x0000005700067308 */ /* 0x0000e20000000800 */
[----:B--2---:R-:W-:-:S07]  /*6450*/  FADD.FTZ R3, R97, R14 ;  /* 0x0000000e61037221 */ /* 0x004fce0000010000 */
[----:B------:R-:W2:Y:S01]  /*6460*/  MUFU.EX2 R32, R32 ;  /* 0x0000002000207308 */ /* 0x000ea20000000800 */
[----:B-1----:R-:W-:-:S01]  /*6470*/  FADD.FTZ R5, R53, R20 ;  /* 0x0000001435057221 */ /* 0x002fc20000010000 */
[----:B0-----:R-:W-:-:S06]  /*6480*/  CS2R R86, SRZ ;  /* 0x0000000000567805 */ /* 0x001fcc000001ff00 */
        /* <DEDUP_REMOVED lines=67> */
[----:B------:R-:W-:-:S06]  /*68c0*/  ULDC UR50, c[0x0][0x988] ;  /* 0x0002620000327ab9 */ /* 0x000fcc0000000800 */
.L_x_2023:
[----:B------:R-:W-:Y:S01]  /*68d0*/  ISETP.NE.AND P4, PT, RZ, UR43, PT ;  /* 0x0000002bff007c0c */ /* 0x000fe2000bf85270 */
[----:B------:R-:W-:-:S04]  /*68e0*/  UISETP.NE.AND UP1, UPT, UR56, 0x1, UPT ;  /* 0x000000013800788c */ /* 0x000fc8000bf25270 */
[----:B------:R-:W-:-:S04]  /*68f0*/  USEL UR44, URZ, 0x1, UP1 ;  /* 0x000000013f2c7887 */ /* 0x000fc80008800000 */
[----:B------:R-:W-:-:S04]  /*6900*/  ULOP3.LUT UR44, UR57, UR44, URZ, 0x3c, !UPT ;  /* 0x0000002c392c7292 */ /* 0x000fc8000f8e3c3f */
[----:B------:R-:W-:Y:S08]  /*6910*/  @P4 BRA `(.L_x_2014) ;  /* 0x0000000000384947 */ /* 0x000ff00003800000 */
[----:B------:R-:W-:Y:S05]  /*6920*/  @!P0 BRA `(.L_x_2015) ;  /* 0x0000000000048947 */ /* 0x000fea0003800000 */
[----:B------:R-:W-:Y:S01]  /*6930*/  BPT.TRAP 0x1 ;  /* 0x000000040000795c */ /* 0x000fe20000300000 */
.L_x_2015:
        /* <DEDUP_REMOVED lines=9> */
.L_x_2016:
[----:B-1----:R-:W-:Y:S05]  /*69d0*/  @P3 BRA `(.L_x_2014) ;  /* 0x0000000000083947 */ /* 0x002fea0003800000 */
[----:B------:R-:W1:Y:S02]  /*69e0*/  SYNCS.PHASECHK.TRANS64.TRYWAIT P3, [UR6+0x2e830], R7 ;  /* 0x02e83007ff0075a7 */ /* 0x000e640008060146 */
[----:B-1----:R-:W-:Y:S05]  /*69f0*/  @!P3 BRA `(.L_x_2017) ;  /* 0x0000012000f0b947 */ /* 0x002fea0003800000 */
.L_x_2014:
        /* <DEDUP_REMOVED lines=188> */
.L_x_2019:
[----:B------:R-:W-:Y:S01]  /*75c0*/  ULEA UR6, UR56, UR41, 0x3 ;  /* 0x0000002938067291 */ /* 0x000fe2000f8e183f */
[----:B------:R-:W-:-:S05]  /*75d0*/  IMAD.U32 R7, RZ, RZ, UR57 ;  /* 0x00000039ff077e24 */ /* 0x000fca000f8e00ff */
[----:B------:R-:W-:-:S04]  /*75e0*/  SHF.L.U32 R7, R7, 0x1f, RZ ;  /* 0x0000001f07077819 */ /* 0x000fc800000006ff */
[----:B------:R0:W1:Y:S01]  /*75f0*/  SYNCS.PHASECHK.TRANS64.TRYWAIT P3, [UR6+0x2e850], R7 ;  /* 0x02e85007ff0075a7 */ /* 0x0000620008060146 */
[----:B------:R-:W-:Y:S05]  /*7600*/  @!P0 BRA `(.L_x_2020) ;  /* 0x0000000000048947 */ /* 0x000fea0003800000 */
[----:B------:R-:W-:Y:S01]  /*7610*/  BPT.TRAP 0x1 ;  /* 0x000000040000795c */ /* 0x000fe20000300000 */
.L_x_2020:
[----:B-1----:R-:W-:Y:S05]  /*7620*/  @P3 BRA `(.L_x_2018) ;  /* 0x0000000000083947 */ /* 0x002fea0003800000 */
[----:B------:R-:W1:Y:S02]  /*7630*/  SYNCS.PHASECHK.TRANS64.TRYWAIT P3, [UR6+0x2e850], R7 ;  /* 0x02e85007ff0075a7 */ /* 0x000e640008060146 */
[----:B-1----:R-:W-:Y:S05]  /*7640*/  @!P3 BRA `(.L_x_2021) ;  /* 0x0000011400f4b947 */ /* 0x002fea0003800000 */
.L_x_2018:
        /* <DEDUP_REMOVED lines=9> */
[----:B------:R-:W-:Y:S01]  /*76e0*/  FMUL.FTZ R189, R0, R116 ;  /* 0x0000007400bd7220 */ /* 0x000fe20000410000 */
[----:B------:R-:W-:-:S02]  /*76f0*/  IMAD.MOV.U32 R116, RZ, RZ, R190 ;  /* 0x000000ffff747224 */ /* 0x000fc400078e00be */
[C---:B01----:R-:W-:Y:S01]  /*7700*/  FMUL.FTZ R7, R0.reuse, R184 ;  /* 0x000000b800077220 */ /* 0x043fe20000410000 */
[----:B------:R-:W-:Y:S01]  /*7710*/  ULOP3.LUT UR6, UR6, 0x10000, URZ, 0xfc, !UPT ;  /* 0x0001000006067892 */ /* 0x000fe2000f8efc3f */
[C---:B------:R-:W-:Y:S01]  /*7720*/  FMUL.FTZ R184, R0.reuse, R195 ;  /* 0x000000c300b87220 */ /* 0x040fe20000410000 */
[C---:B------:R-:W-:Y:S01]  /*7730*/  FMUL.FTZ R15, R0.reuse, R192 ;  /* 0x000000c0000f7220 */ /* 0x040fe20000410000 */
[----:B------:R-:W-:Y:S01]  /*7740*/  IMAD.U32 R192, RZ, RZ, UR49 ;  /* 0x00000031ffc07e24 */ /* 0x000fe2000f8e00ff */
[----:B------:R-:W-:Y:S01]  /*7750*/  UIMAD UR11, UR56, 0x700, UR6 ;  /* 0x00000700380b78a4 */ /* 0x000fe2000f8e0206 */
[----:B------:R-:W0:Y:S01]  /*7760*/  MUFU.TANH R7, R7 ;  /* 0x0000000700077308 */ /* 0x000e220000002400 */
[C---:B------:R-:W-:Y:S01]  /*7770*/  FMUL.FTZ R168, R0.reuse, R168 ;  /* 0x000000a800a87220 */ /* 0x040fe20000410000 */
[C---:B------:R-:W-:Y:S01]  /*7780*/  FMUL.FTZ R20, R0.reuse, R193 ;  /* 0x000000c100147220 */ /* 0x040fe20000410000 */
[C---:B------:R-:W-:Y:S01]  /*7790*/  FMUL.FTZ R193, R0.reuse, R93 ;  /* 0x0000005d00c17220 */ /* 0x040fe20000410000 */
[C---:B------:R-:W-:Y:S01]  /*77a0*/  FMUL.FTZ R176, R0.reuse, R176 ;  /* 0x000000b000b07220 */ /* 0x040fe20000410000 */
[C---:B------:R-:W-:Y:S01]  /*77b0*/  FMUL.FTZ R152, R0.reuse, R152 ;  /* 0x0000009800987220 */ /* 0x040fe20000410000 */
[----:B------:R-:W-:Y:S01]  /*77c0*/  UMOV UR6, UR11 ;  /* 0x0000000b00067c82 */ /* 0x000fe20008000000 */
[C---:B------:R-:W-:Y:S01]  /*77d0*/  FMUL.FTZ R160, R0.reuse, R160 ;  /* 0x000000a000a07220 */ /* 0x040fe20000410000 */
[----:B------:R-:W-:Y:S01]  /*77e0*/  QGMMA.64x128x32.F32.E4M3.E4M3 R24, R224, gdesc[UR4], R24, gsb0 ;  /* 0x01e00004e0187df3 */ /* 0x000fe20008000818 */
[----:B------:R-:W-:Y:S01]  /*77f0*/  UIADD3 UR6, UR11, 0x100, URZ ;  /* 0x000001000b067890 */ /* 0x000fe2000fffe03f */
[----:B------:R-:W1:Y:S01]  /*7800*/  MUFU.TANH R15, R15 ;  /* 0x0000000f000f7308 */ /* 0x000e620000002400 */
[----:B------:R-:W-:Y:S01]  /*7810*/  UMOV UR7, 0xc0000010 ;  /* 0xc000001000077882 */ /* 0x000fe20000000000 */
[C---:B------:R-:W-:Y:S01]  /*7820*/  FMUL.FTZ R8, R0.reuse, R185 ;  /* 0x000000b900087220 */ /* 0x040fe20000410000 */
[C---:B------:R-:W-:Y:S01]  /*7830*/  FMUL.FTZ R11, R0.reuse, R188 ;  /* 0x000000bc000b7220 */ /* 0x040fe20000410000 */
[C---:B------:R-:W-:Y:S01]  /*7840*/  FMUL.FTZ R136, R0.reuse, R136 ;  /* 0x0000008800887220 */ /* 0x040fe20000410000 */
[C---:B------:R-:W-:Y:S01]  /*7850*/  FMUL.FTZ R9, R0.reuse, R186 ;  /* 0x000000ba00097220 */ /* 0x040fe20000410000 */
[C---:B------:R-:W-:Y:S01]  /*7860*/  FMUL.FTZ R185, R0.reuse, R196 ;  /* 0x000000c400b97220 */ /* 0x040fe20000410000 */
[C---:B------:R-:W-:Y:S01]  /*7870*/  FMUL.FTZ R186, R0.reuse, R197 ;  /* 0x000000c500ba7220 */ /* 0x040fe20000410000 */
[----:B------:R-:W2:Y:S01]  /*7880*/  MUFU.TANH R168, R168 ;  /* 0x000000a800a87308 */ /* 0x000ea20000002400 */
        /* <DEDUP_REMOVED lines=44> */
[----:B------:R-:W-:Y:S01]  /*7b50*/  UMOV UR10, UR50 ;  /* 0x00000032000a7c82 */ /* 0x000fe20008000000 */
        /* <DEDUP_REMOVED lines=47> */
[----:B------:R-:W-:Y:S01]  /*7e50*/  FMUL.FTZ R102, R0, R102 ;  /* 0x0000006600667220 */ /* 0x000fe20000410000 */
[----:B------:R-:W0:Y:S01]  /*7e60*/  S2R R235, SR_TID.X ;  /* 0x0000000000eb7919 */ /* 0x000e220000002100 */
[----:B------:R-:W-:Y:S01]  /*7e70*/  IMAD.U32 R196, RZ, RZ, UR55 ;  /* 0x00000037ffc47e24 */ /* 0x000fe2000f8e00ff */
[----:B------:R-:W5:Y:S04]  /*7e80*/  MUFU.TANH R169, R169 ;  /* 0x000000a900a97308 */ /* 0x000f680000002400 */
[----:B------:R-:W-:-:S04]  /*7e90*/  @!P1 LEA R196, R196, UR41, 0x3 ;  /* 0x00000029c4c49c11 */ /* 0x000fc8000f8e18ff */
        /* <DEDUP_REMOVED lines=13> */
[----:B------:R-:W0:Y:S01]  /*7f70*/  MUFU.TANH R181, R181 ;  /* 0x000000b500b57308 */ /* 0x000e220000002400 */
[----:B------:R-:W-:Y:S01]  /*7f80*/  IMAD.MOV.U32 R190, RZ, RZ, -0x2 ;  /* 0xfffffffeffbe7424 */ /* 0x000fe200078e00ff */
[----:B------:R-:W-:Y:S01]  /*7f90*/  @P2 SHF.R.U32.HI R116, RZ, UR6, R191 ;  /* 0x00000006ff742c19 */ /* 0x000fe200080116bf */
[----:B------:R-:W-:Y:S02]  /*7fa0*/  UMOV UR6, 0x1 ;  /* 0x0000000100067882 */ /* 0x000fe40000000000 */
[----:B------:R-:W-:Y:S02]  /*7fb0*/  UIMAD UR6, UR54, -0xe0, UR6 ;  /* 0xffffff20360678a4 */ /* 0x000fe4000f8e0206 */
[----:B------:R-:W1:Y:S01]  /*7fc0*/  SHFL.IDX PT, R195, R116, RZ, 0x1c1f ;  /* 0x001c1fff74c37589 */ /* 0x000e6200000e0000 */
[----:B------:R-:W0:Y:S03]  /*7fd0*/  MUFU.TANH R128, R128 ;  /* 0x0000008000807308 */ /* 0x000e260000002400 */
[----:B------:R-:W-:-:S02]  /*7fe0*/  IMAD R191, R17, R190, UR6 ;  /* 0x0000000611bf7e24 */ /* 0x000fc4000f8e02be */
[----:B------:R-:W-:Y:S01]  /*7ff0*/  FMUL.FTZ R190, R0, R92 ;  /* 0x0000005c00be7220 */ /* 0x000fe20000410000 */
[----:B------:R-:W-:Y:S02]  /*8000*/  UIADD3 UR6, UR11, 0x200, URZ ;  /* 0x000002000b067890 */ /* 0x000fe4000fffe03f */
[----:B------:R-:W-:Y:S01]  /*8010*/  IADD3 R92, -R192, UR48, R191 ;  /* 0x00000030c05c7c10 */ /* 0x000fe2000fffe1bf */
[----:B------:R-:W0:Y:S01]  /*8020*/  MUFU.TANH R153, R153 ;  /* 0x0000009900997308 */ /* 0x000e220000002400 */
[----:B------:R-:W-:-:S07]  /*8030*/  FMUL.FTZ R191, R0, R159 ;  /* 0x0000009f00bf7220 */ /* 0x000fce0000410000 */
[----:B------:R-:W0:Y:S01]  /*8040*/  MUFU.TANH R156, R156 ;  /* 0x0000009c009c7308 */ /* 0x000e220000002400 */
[----:B-1----:R-:W-:-:S07]  /*8050*/  IMAD.IADD R93, R92, 0x1, R195 ;  /* 0x000000015c5d7824 */ /* 0x002fce00078e02c3 */
[----:B------:R-:W1:Y:S01]  /*8060*/  MUFU.TANH R157, R157 ;  /* 0x0000009d009d7308 */ /* 0x000e620000002400 */
[C---:B------:R-:W-:Y:S02]  /*8070*/  ISETP.GT.AND P5, PT, R93.reuse, RZ, PT ;  /* 0x000000ff5d00720c */ /* 0x040fe40003fa4270 */
[----:B------:R-:W-:Y:S02]  /*8080*/  ISETP.GT.AND P6, PT, R93, 0x1, PT ;  /* 0x000000015d00780c */ /* 0x000fe40003fc4270 */
[----:B------:R-:W-:-:S03]  /*8090*/  FSEL R192, R7, -INF , P5 ;  /* 0xff80000007c07808 */ /* 0x000fc60002800000 */
[----:B------:R-:W1:Y:S01]  /*80a0*/  MUFU.TANH R104, R104 ;  /* 0x0000006800687308 */ /* 0x000e620000002400 */
[C---:B------:R-:W-:Y:S02]  /*80b0*/  ISETP.GT.AND P5, PT, R93.reuse, 0x10, PT ;  /* 0x000000105d00780c */ /* 0x040fe40003fa4270 */
[----:B------:R-:W-:Y:S02]  /*80c0*/  ISETP.GT.AND P3, PT, R93, 0x8, PT ;  /* 0x000000085d00780c */ /* 0x000fe40003f64270 */
[----:B------:R-:W-:Y:S02]  /*80d0*/  FSEL R15, R15, -INF , P5 ;  /* 0xff8000000f0f7808 */ /* 0x000fe40002800000 */
[C---:B------:R-:W-:Y:S01]  /*80e0*/  ISETP.GT.AND P5, PT, R93.reuse, 0x20, PT ;  /* 0x000000205d00780c */ /* 0x040fe20003fa4270 */
[----:B------:R-:W1:Y:S01]  /*80f0*/  MUFU.TANH R161, R161 ;  /* 0x000000a100a17308 */ /* 0x000e620000002400 */
[----:B------:R-:W-:Y:S02]  /*8100*/  ISETP.GT.AND P4, PT, R93, 0x9, PT ;  /* 0x000000095d00780c */ /* 0x000fe40003f84270 */
[----:B--2---:R-:W-:-:S02]  /*8110*/  FSEL R168, R168, -INF , P5 ;  /* 0xff800000a8a87808 */ /* 0x004fc40002800000 */
[C---:B------:R-:W-:Y:S02]  /*8120*/  ISETP.GT.AND P5, PT, R93.reuse, 0x30, PT ;  /* 0x000000305d00780c */ /* 0x040fe40003fa4270 */
[----:B---3--:R-:W-:Y:S01]  /*8130*/  FSEL R8, R8, -INF , P6 ;  /* 0xff80000008087808 */ /* 0x008fe20003000000 */
[----:B------:R-:W2:Y:S01]  /*8140*/  MUFU.TANH R164, R164 ;  /* 0x000000a400a47308 */ /* 0x000ea20000002400 */
[----:B------:R-:W-:Y:S02]  /*8150*/  FSEL R176, R176, -INF , P5 ;  /* 0xff800000b0b07808 */ /* 0x000fe40002800000 */
[----:B------:R-:W-:Y:S02]  /*8160*/  ISETP.GT.AND P5, PT, R93, 0x40, PT ;  /* 0x000000405d00780c */ /* 0x000fe40003fa4270 */
        /* <DEDUP_REMOVED lines=8> */
[C---:B------:R-:W-:Y:S02]  /*81f0*/  ISETP.GT.AND P6, PT, R93.reuse, 0x11, PT ;  /* 0x000000115d00780c */ /* 0x040fe40003fc4270 */
[C---:B------:R-:W-:Y:S02]  /*8200*/  ISETP.GT.AND P3, PT, R93.reuse, 0x18, PT ;  /* 0x000000185d00780c */ /* 0x040fe40003f64270 */
[----:B------:R-:W-:-:S02]  /*8210*/  ISETP.GT.AND P4, PT, R93, 0x19, PT ;  /* 0x000000195d00780c */ /* 0x000fc40003f84270 */
[----:B------:R-:W-:Y:S01]  /*8220*/  FSEL R136, R136, -INF , P5 ;  /* 0xff80000088887808 */ /* 0x000fe20002800000 */
[----:B------:R-:W5:Y:S01]  /*8230*/  MUFU.TANH R137, R137 ;  /* 0x0000008900897308 */ /* 0x000f620000002400 */
[----:B------:R-:W-:Y:S02]  /*8240*/  ISETP.GT.AND P5, PT, R93, 0x70, PT ;  /* 0x000000705d00780c */ /* 0x000fe40003fa4270 */
[----:B------:R-:W-:Y:S02]  /*8250*/  FSEL R20, R20, -INF , P6 ;  /* 0xff80000014147808 */ /* 0x000fe40003000000 */
[----:B------:R-:W-:Y:S02]  /*8260*/  FSEL R185, R185, -INF , P3 ;  /* 0xff800000b9b97808 */ /* 0x000fe40001800000 */
[----:B------:R-:W-:Y:S01]  /*8270*/  FSEL R186, R186, -INF , P4 ;  /* 0xff800000baba7808 */ /* 0x000fe20002000000 */
[----:B------:R-:W5:Y:S01]  /*8280*/  MUFU.TANH R140, R140 ;  /* 0x0000008c008c7308 */ /* 0x000f620000002400 */
[----:B------:R-:W-:-:S02]  /*8290*/  ISETP.GT.AND P6, PT, R93, 0x21, PT ;  /* 0x000000215d00780c */ /* 0x000fc40003fc4270 */
[C---:B------:R-:W-:Y:S02]  /*82a0*/  ISETP.GT.AND P3, PT, R93.reuse, 0x28, PT ;  /* 0x000000285d00780c */ /* 0x040fe40003f64270 */
[C---:B------:R-:W-:Y:S02]  /*82b0*/  ISETP.GT.AND P4, PT, R93.reuse, 0x29, PT ;  /* 0x000000295d00780c */ /* 0x040fe40003f84270 */
[----:B------:R-:W-:Y:S01]  /*82c0*/  FSEL R144, R144, -INF , P5 ;  /* 0xff80000090907808 */ /* 0x000fe20002800000 */
[----:B------:R-:W5:Y:S01]  /*82d0*/  MUFU.TANH R141, R141 ;  /* 0x0000008d008d7308 */ /* 0x000f620000002400 */
[----:B------:R-:W-:Y:S02]  /*82e0*/  ISETP.GT.AND P5, PT, R93, 0x80, PT ;  /* 0x000000805d00780c */ /* 0x000fe40003fa4270 */
[----:B------:R-:W-:Y:S02]  /*82f0*/  FSEL R169, R169, -INF , P6 ;  /* 0xff800000a9a97808 */ /* 0x000fe40003000000 */
[----:B------:R-:W-:-:S02]  /*8300*/  FSEL R172, R172, -INF , P3 ;  /* 0xff800000acac7808 */ /* 0x000fc40001800000 */
[----:B------:R-:W-:Y:S01]  /*8310*/  FSEL R173, R173, -INF , P4 ;  /* 0xff800000adad7808 */ /* 0x000fe20002000000 */
[----:B------:R-:W5:Y:S01]  /*8320*/  MUFU.TANH R88, R88 ;  /* 0x0000005800587308 */ /* 0x000f620000002400 */
[C---:B------:R-:W-:Y:S02]  /*8330*/  ISETP.GT.AND P6, PT, R93.reuse, 0x31, PT ;  /* 0x000000315d00780c */ /* 0x040fe40003fc4270 */
[C---:B------:R-:W-:Y:S02]  /*8340*/  ISETP.GT.AND P3, PT, R93.reuse, 0x38, PT ;  /* 0x000000385d00780c */ /* 0x040fe40003f64270 */
[C---:B------:R-:W-:Y:S02]  /*8350*/  ISETP.GT.AND P4, PT, R93.reuse, 0x39, PT ;  /* 0x000000395d00780c */ /* 0x040fe40003f84270 */
[----:B------:R-:W-:Y:S01]  /*8360*/  FSEL R120, R120, -INF , P5 ;  /* 0xff80000078787808 */ /* 0x000fe20002800000 */
[----:B------:R-:W5:Y:S01]  /*8370*/  MUFU.TANH R145, R145 ;  /* 0x0000009100917308 */ /* 0x000f620000002400 */
[----:B------:R-:W-:-:S02]  /*8380*/  ISETP.GT.AND P5, PT, R93, 0x90, PT ;  /* 0x000000905d00780c */ /* 0x000fc40003fa4270 */
[----:B0-----:R-:W-:Y:S02]  /*8390*/  FSEL R177, R177, -INF , P6 ;  /* 0xff800000b1b17808 */ /* 0x001fe40003000000 */
[----:B------:R-:W-:Y:S02]  /*83a0*/  FSEL R180, R180, -INF , P3 ;  /* 0xff800000b4b47808 */ /* 0x000fe40001800000 */
[----:B------:R-:W-:Y:S01]  /*83b0*/  FSEL R181, R181, -INF , P4 ;  /* 0xff800000b5b57808 */ /* 0x000fe20002000000 */
[----:B------:R-:W0:Y:S01]  /*83c0*/  MUFU.TANH R148, R148 ;  /* 0x0000009400947308 */ /* 0x000e220000002400 */
[C---:B------:R-:W-:Y:S02]  /*83d0*/  ISETP.GT.AND P6, PT, R93.reuse, 0x41, PT ;  /* 0x000000415d00780c */ /* 0x040fe40003fc4270 */
[C---:B------:R-:W-:Y:S02]  /*83e0*/  ISETP.GT.AND P3, PT, R93.reuse, 0x48, PT ;  /* 0x000000485d00780c */ /* 0x040fe40003f64270 */
[----:B------:R-:W-:-:S02]  /*83f0*/  ISETP.GT.AND P4, PT, R93, 0x49, PT ;  /* 0x000000495d00780c */ /* 0x000fc40003f84270 */
[----:B------:R-:W-:Y:S01]  /*8400*/  FSEL R128, R128, -INF , P5 ;  /* 0xff80000080807808 */ /* 0x000fe20002800000 */
[----:B------:R-:W0:Y:S01]  /*8410*/  MUFU.TANH R149, R149 ;  /* 0x0000009500957308 */ /* 0x000e220000002400 */
[----:B------:R-:W-:Y:S02]  /*8420*/  ISETP.GT.AND P5, PT, R93, 0xa0, PT ;  /* 0x000000a05d00780c */ /* 0x000fe40003fa4270 */
[----:B------:R-:W-:Y:S02]  /*8430*/  FSEL R153, R153, -INF , P6 ;  /* 0xff80000099997808 */ /* 0x000fe40003000000 */
[----:B------:R-:W-:Y:S02]  /*8440*/  FSEL R156, R156, -INF , P3 ;  /* 0xff8000009c9c7808 */ /* 0x000fe40001800000 */
[----:B-1----:R-:W-:Y:S01]  /*8450*/  FSEL R157, R157, -INF , P4 ;  /* 0xff8000009d9d7808 */ /* 0x002fe20002000000 */
[----:B------:R-:W1:Y:S01]  /*8460*/  MUFU.TANH R121, R121 ;  /* 0x0000007900797308 */ /* 0x000e620000002400 */
[----:B------:R-:W-:Y:S01]  /*8470*/  ISETP.GT.AND P6, PT, R93, 0x51, PT ;  /* 0x000000515d00780c */ /* 0x000fe20003fc4270 */
[----:B------:R-:W-:-:S02]  /*8480*/  WARPGROUP.DEPBAR.LE gsb0, 0x0 ;  /* 0x00008000000079c5 */ /* 0x000fc40000010000 */
[C---:B------:R-:W-:Y:S01]  /*8490*/  ISETP.GT.AND P3, PT, R93.reuse, 0x58, PT ;  /* 0x000000585d00780c */ /* 0x040fe20003f64270 */
[----:B------:R-:W-:Y:S01]  /*84a0*/  WARPGROUP.ARRIVE ;  /* 0x00000000000079c5 */ /* 0x000fe20000000000 */
[C---:B------:R-:W-:Y:S02]  /*84b0*/  ISETP.GT.AND P4, PT, R93.reuse, 0x59, PT ;  /* 0x000000595d00780c */ /* 0x040fe40003f84270 */
[----:B------:R-:W1:Y:S01]  /*84c0*/  MUFU.TANH R124, R124 ;  /* 0x0000007c007c7308 */ /* 0x000e620000002400 */
[----:B------:R-:W-:Y:S02]  /*84d0*/  FSEL R104, R104, -INF , P5 ;  /* 0xff80000068687808 */ /* 0x000fe40002800000 */
[----:B------:R-:W-:Y:S01]  /*84e0*/  ISETP.GT.AND P5, PT, R93, 0xb0, PT ;  /* 0x000000b05d00780c */ /* 0x000fe20003fa4270 */
[----:B------:R-:W-:Y:S01]  /*84f0*/  QGMMA.64x128x32.F32.E4M3.E4M3 R24, R216, gdesc[UR4], R24, gsb0 ;  /* 0x01e00004d8187df3 */ /* 0x000fe20008000818 */
[----:B------:R-:W-:Y:S01]  /*8500*/  FSEL R161, R161, -INF , P6 ;  /* 0xff800000a1a17808 */ /* 0x000fe20003000000 */
[----:B------:R-:W-:Y:S01]  /*8510*/  UIADD3 UR6, UR11, 0x300, URZ ;  /* 0x000003000b067890 */ /* 0x000fe2000fffe03f */
[----:B--2---:R-:W-:Y:S01]  /*8520*/  FSEL R164, R164, -INF , P3 ;  /* 0xff800000a4a47808 */ /* 0x004fe20001800000 */
[----:B------:R-:W2:Y:S01]  /*8530*/  MUFU.TANH R125, R125 ;  /* 0x0000007d007d7308 */ /* 0x000ea20000002400 */
[----:B---3--:R-:W-:Y:S01]  /*8540*/  FSEL R165, R165, -INF , P4 ;  /* 0xff800000a5a57808 */ /* 0x008fe20002000000 */
[----:B------:R-:W-:Y:S01]  /*8550*/  UMOV UR7, 0xc0000010 ;  /* 0xc000001000077882 */ /* 0x000fe20000000000 */
[----:B------:R-:W-:-:S02]  /*8560*/  ISETP.GT.AND P6, PT, R93, 0x61, PT ;  /* 0x000000615d00780c */ /* 0x000fc40003fc4270 */
[C---:B------:R-:W-:Y:S02]  /*8570*/  ISETP.GT.AND P3, PT, R93.reuse, 0x68, PT ;  /* 0x000000685d00780c */ /* 0x040fe40003f64270 */
[C---:B------:R-:W-:Y:S01]  /*8580*/  ISETP.GT.AND P4, PT, R93.reuse, 0x69, PT ;  /* 0x000000695d00780c */ /* 0x040fe20003f84270 */
[----:B------:R-:W3:Y:S01]  /*8590*/  MUFU.TANH R129, R129 ;  /* 0x0000008100817308 */ /* 0x000ee20000002400 */
[----:B----4-:R-:W-:Y:S02]  /*85a0*/  FSEL R112, R112, -INF , P5 ;  /* 0xff80000070707808 */ /* 0x010fe40002800000 */
[----:B------:R-:W-:Y:S02]  /*85b0*/  ISETP.GT.AND P5, PT, R93, 0xc0, PT ;  /* 0x000000c05d00780c */ /* 0x000fe40003fa4270 */
[----:B-----5:R-:W-:Y:S02]  /*85c0*/  FSEL R137, R137, -INF , P6 ;  /* 0xff80000089897808 */ /* 0x020fe40003000000 */
[----:B------:R-:W-:Y:S01]  /*85d0*/  FSEL R140, R140, -INF , P3 ;  /* 0xff8000008c8c7808 */ /* 0x000fe20001800000 */
[----:B------:R-:W4:Y:S01]  /*85e0*/  MUFU.TANH R132, R132 ;  /* 0x0000008400847308 */ /* 0x000f220000002400 */
[----:B------:R-:W-:-:S02]  /*85f0*/  FSEL R141, R141, -INF , P4 ;  /* 0xff8000008d8d7808 */ /* 0x000fc40002000000 */
[C---:B------:R-:W-:Y:S02]  /*8600*/  ISETP.GT.AND P6, PT, R93.reuse, 0x71, PT ;  /* 0x000000715d00780c */ /* 0x040fe40003fc4270 */
[C---:B------:R-:W-:Y:S02]  /*8610*/  ISETP.GT.AND P3, PT, R93.reuse, 0x78, PT ;  /* 0x000000785d00780c */ /* 0x040fe40003f64270 */
[----:B------:R-:W-:Y:S01]  /*8620*/  ISETP.GT.AND P4, PT, R93, 0x79, PT ;  /* 0x000000795d00780c */ /* 0x000fe20003f84270 */
[----:B------:R-:W5:Y:S01]  /*8630*/  MUFU.TANH R133, R133 ;  /* 0x0000008500857308 */ /* 0x000f620000002400 */
[----:B------:R-:W-:Y:S02]  /*8640*/  FSEL R7, R88, -INF , P5 ;  /* 0xff80000058077808 */ /* 0x000fe40002800000 */
[----:B------:R-:W-:Y:S02]  /*8650*/  FSEL R145, R145, -INF , P6 ;  /* 0xff80000091917808 */ /* 0x000fe40003000000 */
[----:B0-----:R-:W-:-:S02]  /*8660*/  FSEL R148, R148, -INF , P3 ;  /* 0xff80000094947808 */ /* 0x001fc40001800000 */
[----:B------:R-:W-:Y:S01]  /*8670*/  FSEL R149, R149, -INF , P4 ;  /* 0xff80000095957808 */ /* 0x000fe20002000000 */
[----:B------:R0:W-:Y:S01]  /*8680*/  MUFU.TANH R159, R193 ;  /* 0x000000c1009f7308 */ /* 0x0001e20000002400 */
[C---:B------:R-:W-:Y:S02]  /*8690*/  ISETP.GT.AND P6, PT, R93.reuse, 0x81, PT ;  /* 0x000000815d00780c */ /* 0x040fe40003fc4270 */
[C---:B------:R-:W-:Y:S02]  /*86a0*/  ISETP.GT.AND P3, PT, R93.reuse, 0x88, PT ;  /* 0x000000885d00780c */ /* 0x040fe40003f64270 */
[----:B------:R-:W-:Y:S02]  /*86b0*/  ISETP.GT.AND P4, PT, R93, 0x89, PT ;  /* 0x000000895d00780c */ /* 0x000fe40003f84270 */
[----:B-1----:R-:W-:Y:S01]  /*86c0*/  FSEL R121, R121, -INF , P6 ;  /* 0xff80000079797808 */ /* 0x002fe20003000000 */
[----:B------:R-:W1:Y:S01]  /*86d0*/  MUFU.TANH R105, R105 ;  /* 0x0000006900697308 */ /* 0x000e620000002400 */
[----:B0-----:R-:W-:-:S02]  /*86e0*/  FMNMX.FTZ R193, R192, R5, !PT ;  /* 0x00000005c0c17209 */ /* 0x001fc40007810000 */
[----:B------:R-:W-:Y:S02]  /*86f0*/  FSEL R124, R124, -INF , P3 ;  /* 0xff8000007c7c7808 */ /* 0x000fe40001800000 */
[----:B------:R-:W-:Y:S02]  /*8700*/  FMNMX.FTZ R88, R8, R193, !PT ;  /* 0x000000c108587209 */ /* 0x000fe40007810000 */
[----:B--2---:R-:W-:Y:S01]  /*8710*/  FSEL R125, R125, -INF , P4 ;  /* 0xff8000007d7d7808 */ /* 0x004fe20002000000 */
[----:B------:R-:W0:Y:S01]  /*8720*/  MUFU.TANH R108, R108 ;  /* 0x0000006c006c7308 */ /* 0x000e220000002400 */
[----:B------:R-:W-:Y:S02]  /*8730*/  FMNMX.FTZ R193, R11, R88, !PT ;  /* 0x000000580bc17209 */ /* 0x000fe40007810000 */
[C---:B------:R-:W-:Y:S02]  /*8740*/  ISETP.GT.AND P6, PT, R93.reuse, 0x91, PT ;  /* 0x000000915d00780c */ /* 0x040fe40003fc4270 */
[----:B------:R-:W-:-:S02]  /*8750*/  ISETP.GT.AND P3, PT, R93, 0x98, PT ;  /* 0x000000985d00780c */ /* 0x000fc40003f64270 */
[----:B------:R-:W-:Y:S01]  /*8760*/  ISETP.GT.AND P4, PT, R93, 0x99, PT ;  /* 0x000000995d00780c */ /* 0x000fe20003f84270 */
[----:B------:R-:W2:Y:S01]  /*8770*/  MUFU.TANH R109, R109 ;  /* 0x0000006d006d7308 */ /* 0x000ea20000002400 */
[----:B------:R-:W-:Y:S02]  /*8780*/  FMNMX.FTZ R88, R12, R193, !PT ;  /* 0x000000c10c587209 */ /* 0x000fe40007810000 */
[----:B---3--:R-:W-:Y:S02]  /*8790*/  FSEL R129, R129, -INF , P6 ;  /* 0xff80000081817808 */ /* 0x008fe40003000000 */
[----:B----4-:R-:W-:Y:S02]  /*87a0*/  FSEL R132, R132, -INF , P3 ;  /* 0xff80000084847808 */ /* 0x010fe40001800000 */
[----:B-----5:R-:W-:Y:S01]  /*87b0*/  FSEL R133, R133, -INF , P4 ;  /* 0xff80000085857808 */ /* 0x020fe20002000000 */
[----:B------:R-:W3:Y:S01]  /*87c0*/  MUFU.TANH R113, R113 ;  /* 0x0000007100717308 */ /* 0x000ee20000002400 */
[----:B------:R-:W-:-:S02]  /*87d0*/  ISETP.GT.AND P6, PT, R93, 0xa1, PT ;  /* 0x000000a15d00780c */ /* 0x000fc40003fc4270 */
[C---:B------:R-:W-:Y:S02]  /*87e0*/  ISETP.GT.AND P3, PT, R93.reuse, 0xa8, PT ;  /* 0x000000a85d00780c */ /* 0x040fe40003f64270 */
[----:B------:R-:W-:Y:S02]  /*87f0*/  ISETP.GT.AND P4, PT, R93, 0xa9, PT ;  /* 0x000000a95d00780c */ /* 0x000fe40003f84270 */
[----:B------:R-:W-:Y:S01]  /*8800*/  FMNMX.FTZ R193, R15, R88, !PT ;  /* 0x000000580fc17209 */ /* 0x000fe20007810000 */
[----:B------:R-:W4:Y:S01]  /*8810*/  MUFU.TANH R189, R189 ;  /* 0x000000bd00bd7308 */ /* 0x000f220000002400 */
[----:B-1----:R-:W-:Y:S02]  /*8820*/  FSEL R105, R105, -INF , P6 ;  /* 0xff80000069697808 */ /* 0x002fe40003000000 */
[----:B0-----:R-:W-:Y:S02]  /*8830*/  FSEL R108, R108, -INF , P3 ;  /* 0xff8000006c6c7808 */ /* 0x001fe40001800000 */
[----:B--2---:R-:W-:-:S02]  /*8840*/  FSEL R109, R109, -INF , P4 ;  /* 0xff8000006d6d7808 */ /* 0x004fc40002000000 */
[----:B------:R-:W-:Y:S01]  /*8850*/  FMNMX.FTZ R88, R20, R193, !PT ;  /* 0x000000c114587209 */ /* 0x000fe20007810000 */
[----:B------:R-:W0:Y:S01]  /*8860*/  MUFU.TANH R117, R117 ;  /* 0x0000007500757308 */ /* 0x000e220000002400 */
[C---:B------:R-:W-:Y:S02]  /*8870*/  ISETP.GT.AND P6, PT, R93.reuse, 0xb1, PT ;  /* 0x000000b15d00780c */ /* 0x040fe40003fc4270 */
[C---:B------:R-:W-:Y:S02]  /*8880*/  ISETP.GT.AND P3, PT, R93.reuse, 0xb8, PT ;  /* 0x000000b85d00780c */ /* 0x040fe40003f64270 */
[----:B------:R-:W-:Y:S02]  /*8890*/  ISETP.GT.AND P4, PT, R93, 0xb9, PT ;  /* 0x000000b95d00780c */ /* 0x000fe40003f84270 */
[----:B------:R-:W-:Y:S01]  /*88a0*/  FMNMX.FTZ R193, R185, R88, !PT ;  /* 0x00000058b9c17209 */ /* 0x000fe20007810000 */
[----:B------:R-:W1:Y:S01]  /*88b0*/  MUFU.TANH R89, R89 ;  /* 0x0000005900597308 */ /* 0x000e620000002400 */
[----:B---3--:R-:W-:-:S02]  /*88c0*/  FSEL R113, R113, -INF , P6 ;  /* 0xff80000071717808 */ /* 0x008fc40003000000 */
[----:B----4-:R-:W-:Y:S02]  /*88d0*/  FSEL R189, R189, -INF , P3 ;  /* 0xff800000bdbd7808 */ /* 0x010fe40001800000 */
[C---:B------:R-:W-:Y:S02]  /*88e0*/  ISETP.GT.AND P6, PT, R93.reuse, 0xc1, PT ;  /* 0x000000c15d00780c */ /* 0x040fe40003fc4270 */
[----:B------:R-:W-:Y:S01]  /*88f0*/  ISETP.GT.AND P3, PT, R93, 0xc8, PT ;  /* 0x000000c85d00780c */ /* 0x000fe20003f64270 */
[----:B------:R-:W2:Y:S01]  /*8900*/  MUFU.TANH R190, R190 ;  /* 0x000000be00be7308 */ /* 0x000ea20000002400 */
[----:B0-----:R-:W-:Y:S02]  /*8910*/  FSEL R117, R117, -INF , P4 ;  /* 0xff80000075757808 */ /* 0x001fe40002000000 */
[----:B------:R-:W-:Y:S02]  /*8920*/  ISETP.GT.AND P4, PT, R93, 0xc9, PT ;  /* 0x000000c95d00780c */ /* 0x000fe40003f84270 */
[----:B------:R-:W-:-:S02]  /*8930*/  FMNMX.FTZ R193, R186, R193, !PT ;  /* 0x000000c1bac17209 */ /* 0x000fc40007810000 */
[----:B------:R-:W-:Y:S01]  /*8940*/  FSEL R159, R159, -INF , P4 ;  /* 0xff8000009f9f7808 */ /* 0x000fe20002000000 */
[----:B------:R-:W0:Y:S01]  /*8950*/  MUFU.TANH R96, R96 ;  /* 0x0000006000607308 */ /* 0x000e220000002400 */
[----:B-1----:R-:W-:Y:S02]  /*8960*/  FSEL R89, R89, -INF , P6 ;  /* 0xff80000059597808 */ /* 0x002fe40003000000 */
[C---:B------:R-:W-:Y:S02]  /*8970*/  ISETP.GT.AND P5, PT, R93.reuse, 0xd0, PT ;  /* 0x000000d05d00780c */ /* 0x040fe40003fa4270 */
[C---:B------:R-:W-:Y:S02]  /*8980*/  ISETP.GT.AND P6, PT, R93.reuse, 0xd1, PT ;  /* 0x000000d15d00780c */ /* 0x040fe40003fc4270 */
[----:B------:R-:W-:Y:S01]  /*8990*/  ISETP.GT.AND P4, PT, R93, 0xd9, PT ;  /* 0x000000d95d00780c */ /* 0x000fe20003f84270 */
[----:B------:R-:W-:Y:S01]  /*89a0*/  MUFU.TANH R9, R9 ;  /* 0x0000000900097308 */ /* 0x000fe20000002400 */
[----:B--2---:R-:W-:-:S02]  /*89b0*/  FSEL R190, R190, -INF , P3 ;  /* 0xff800000bebe7808 */ /* 0x004fc40001800000 */
[----:B------:R-:W-:Y:S01]  /*89c0*/  ISETP.GT.AND P3, PT, R93, 0xd8, PT ;  /* 0x000000d85d00780c */ /* 0x000fe20003f64270 */
[----:B------:R-:W-:Y:S01]  /*89d0*/  FMUL.FTZ R93, R0, R162 ;  /* 0x000000a2005d7220 */ /* 0x000fe20000410000 */
[----:B------:R-:W-:Y:S01]  /*89e0*/  FMNMX.FTZ R88, R168, R193, !PT ;  /* 0x000000c1a8587209 */ /* 0x000fe20007810000 */
[C---:B------:R-:W-:Y:S01]  /*89f0*/  FMUL.FTZ R162, R0.reuse, R163 ;  /* 0x000000a300a27220 */ /* 0x040fe20000410000 */
[C---:B------:R-:W-:Y:S01]  /*8a00*/  FMUL.FTZ R163, R0.reuse, R166 ;  /* 0x000000a600a37220 */ /* 0x040fe20000410000 */
[C---:B------:R-:W-:Y:S01]  /*8a10*/  FMUL.FTZ R166, R0.reuse, R167 ;  /* 0x000000a700a67220 */ /* 0x040fe20000410000 */
[----:B------:R-:W-:Y:S01]  /*8a20*/  FMNMX.FTZ R167, R169, R88, !PT ;  /* 0x00000058a9a77209 */ /* 0x000fe20007810000 */
[----:B------:R-:W-:Y:S01]  /*8a30*/  FMUL.FTZ R193, R0, R101 ;  /* 0x0000006500c17220 */ /* 0x000fe20000410000 */
[----:B0-----:R-:W-:Y:S01]  /*8a40*/  FSEL R96, R96, -INF , P5 ;  /* 0xff80000060607808 */ /* 0x001fe20002800000 */
[----:B------:R-:W-:Y:S01]  /*8a50*/  MUFU.TANH R10, R10 ;  /* 0x0000000a000a7308 */ /* 0x000fe20000002400 */
[----:B------:R-:W-:-:S04]  /*8a60*/  FMNMX.FTZ R88, R172, R167, !PT ;  /* 0x000000a7ac587209 */ /* 0x000fc80007810000 */
[----:B------:R-:W-:-:S03]  /*8a70*/  FMNMX.FTZ R167, R173, R88, !PT ;  /* 0x00000058ada77209 */ /* 0x000fc60007810000 */
[----:B------:R-:W0:Y:S01]  /*8a80*/  MUFU.TANH R193, R193 ;  /* 0x000000c100c17308 */ /* 0x000e220000002400 */
[----:B------:R-:W-:-:S04]  /*8a90*/  FMNMX.FTZ R88, R176, R167, !PT ;  /* 0x000000a7b0587209 */ /* 0x000fc80007810000 */
[----:B------:R-:W-:Y:S01]  /*8aa0*/  FMNMX.FTZ R167, R177, R88, !PT ;  /* 0x00000058b1a77209 */ /* 0x000fe20007810000 */
[----:B------:R-:W-:Y:S02]  /*8ab0*/  WARPGROUP.DEPBAR.LE gsb0, 0x0 ;  /* 0x00008000000079c5 */ /* 0x000fe40000010000 */
[----:B------:R-:W-:Y:S01]  /*8ac0*/  MUFU.TANH R13, R13 ;  /* 0x0000000d000d7308 */ /* 0x000fe20000002400 */
[----:B------:R-:W-:Y:S01]  /*8ad0*/  FMNMX.FTZ R88, R180, R167, !PT ;  /* 0x000000a7b4587209 */ /* 0x000fe20007810000 */
[----:B------:R-:W-:-:S03]  /*8ae0*/  WARPGROUP.ARRIVE ;  /* 0x00000000000079c5 */ /* 0x000fc60000000000 */
[----:B------:R-:W-:-:S03]  /*8af0*/  FMNMX.FTZ R167, R181, R88, !PT ;  /* 0x00000058b5a77209 */ /* 0x000fc60007810000 */
[----:B------:R-:W-:Y:S01]  /*8b00*/  MUFU.TANH R14, R14 ;  /* 0x0000000e000e7308 */ /* 0x000fe20000002400 */
[----:B------:R-:W-:Y:S01]  /*8b10*/  FMNMX.FTZ R88, R152, R167, !PT ;  /* 0x000000a798587209 */ /* 0x000fe20007810000 */
[----:B------:R-:W-:Y:S01]  /*8b20*/  QGMMA.64x128x32.F32.E4M3.E4M3 R24, R212, gdesc[UR4], R24, gsb0 ;  /* 0x01e00004d4187df3 */ /* 0x000fe20008000818 */
[----:B------:R-:W-:Y:S02]  /*8b30*/  UIADD3 UR6, UR11, 0x400, URZ ;  /* 0x000004000b067890 */ /* 0x000fe4000fffe03f */
[----:B------:R-:W-:Y:S01]  /*8b40*/  FMNMX.FTZ R167, R153, R88, !PT ;  /* 0x0000005899a77209 */ /* 0x000fe20007810000 */
[----:B------:R-:W-:Y:S02]  /*8b50*/  UMOV UR7, 0xc0000010 ;  /* 0xc000001000077882 */ /* 0x000fe40000000000 */
[----:B------:R-:W-:Y:S01]  /*8b60*/  MUFU.TANH R21, R21 ;  /* 0x0000001500157308 */ /* 0x000fe20000002400 */
[----:B------:R-:W-:-:S04]  /*8b70*/  FMNMX.FTZ R88, R156, R167, !PT ;  /* 0x000000a79c587209 */ /* 0x000fc80007810000 */
[----:B------:R-:W-:-:S03]  /*8b80*/  FMNMX.FTZ R167, R157, R88, !PT ;  /* 0x000000589da77209 */ /* 0x000fc60007810000 */
        /* <DEDUP_REMOVED lines=35> */
[----:B------:R-:W-:Y:S01]  /*8dc0*/  FMNMX.FTZ R167, R109, R88, !PT ;  /* 0x000000586da77209 */ /* 0x000fe20007810000 */
[----:B------:R-:W-:Y:S02]  /*8dd0*/  FMUL.FTZ R88, R0, R97 ;  /* 0x0000006100587220 */ /* 0x000fe40000410000 */
[----:B------:R-:W-:Y:S01]  /*8de0*/  MUFU.TANH R155, R155 ;  /* 0x0000009b009b7308 */ /* 0x000fe20000002400 */
[----:B------:R-:W-:Y:S01]  /*8df0*/  FMNMX.FTZ R194, R112, R167, !PT ;  /* 0x000000a770c27209 */ /* 0x000fe20007810000 */
[----:B------:R-:W-:-:S03]  /*8e00*/  FMUL.FTZ R167, R0, R100 ;  /* 0x0000006400a77220 */ /* 0x000fc60000410000 */
[----:B------:R-:W-:-:S03]  /*8e10*/  FMNMX.FTZ R194, R113, R194, !PT ;  /* 0x000000c271c27209 */ /* 0x000fc60007810000 */
[----:B------:R-:W1:Y:S01]  /*8e20*/  MUFU.TANH R88, R88 ;  /* 0x0000005800587308 */ /* 0x000e620000002400 */
[----:B------:R-:W-:-:S04]  /*8e30*/  FMNMX.FTZ R194, R189, R194, !PT ;  /* 0x000000c2bdc27209 */ /* 0x000fc80007810000 */
[----:B------:R-:W-:-:S03]  /*8e40*/  FMNMX.FTZ R194, R117, R194, !PT ;  /* 0x000000c275c27209 */ /* 0x000fc60007810000 */
[----:B------:R2:W3:Y:S01]  /*8e50*/  MUFU.TANH R195, R167 ;  /* 0x000000a700c37308 */ /* 0x0004e20000002400 */
[----:B------:R-:W-:-:S04]  /*8e60*/  FMNMX.FTZ R194, R7, R194, !PT ;  /* 0x000000c207c27209 */ /* 0x000fc80007810000 */
[----:B------:R-:W-:-:S03]  /*8e70*/  FMNMX.FTZ R97, R89, R194, !PT ;  /* 0x000000c259617209 */ /* 0x000fc60007810000 */
[----:B------:R-:W4:Y:S01]  /*8e80*/  MUFU.TANH R158, R158 ;  /* 0x0000009e009e7308 */ /* 0x000f220000002400 */
[----:B------:R-:W-:Y:S01]  /*8e90*/  FMNMX.FTZ R100, R190, R97, !PT ;  /* 0x00000061be647209 */ /* 0x000fe20007810000 */
[C---:B------:R-:W-:Y:S01]  /*8ea0*/  FMUL.FTZ R97, R0.reuse, R107 ;  /* 0x0000006b00617220 */ /* 0x040fe20000410000 */
[----:B------:R-:W-:Y:S01]  /*8eb0*/  FMUL.FTZ R107, R0, R110 ;  /* 0x0000006e006b7220 */ /* 0x000fe20000410000 */
[----:B0-----:R-:W-:Y:S02]  /*8ec0*/  FSEL R110, R193, -INF , P4 ;  /* 0xff800000c16e7808 */ /* 0x001fe40002000000 */
[----:B------:R-:W-:Y:S02]  /*8ed0*/  FMNMX.FTZ R101, R159, R100, !PT ;  /* 0x000000649f657209 */ /* 0x000fe40007810000 */
[----:B-1----:R-:W-:Y:S01]  /*8ee0*/  FSEL R100, R88, -INF , P6 ;  /* 0xff80000058647808 */ /* 0x002fe20003000000 */
[----:B------:R-:W0:Y:S01]  /*8ef0*/  MUFU.TANH R191, R191 ;  /* 0x000000bf00bf7308 */ /* 0x000e220000002400 */
[----:B--2---:R-:W-:Y:S01]  /*8f00*/  FMNMX.FTZ R167, R96, R101, !PT ;  /* 0x0000006560a77209 */ /* 0x004fe20007810000 */
[----:B------:R-:W-:-:S02]  /*8f10*/  WARPGROUP.DEPBAR.LE gsb0, 0x0 ;  /* 0x00008000000079c5 */ /* 0x000fc40000010000 */
[----:B---3--:R-:W-:Y:S01]  /*8f20*/  FSEL R101, R195, -INF , P3 ;  /* 0xff800000c3657808 */ /* 0x008fe20001800000 */
[----:B------:R-:W-:Y:S01]  /*8f30*/  WARPGROUP.ARRIVE ;  /* 0x00000000000079c5 */ /* 0x000fe20000000000 */
[----:B------:R-:W-:Y:S01]  /*8f40*/  FMNMX.FTZ R88, R100, R167, !PT ;  /* 0x000000a764587209 */ /* 0x000fe20007810000 */
[----:B------:R-:W1:Y:S01]  /*8f50*/  SHFL.IDX PT, R195, R116, 0x1, 0x1c1f ;  /* 0x003c1f0074c37f89 */ /* 0x000e6200000e0000 */
[----:B------:R-:W2:Y:S02]  /*8f60*/  MUFU.TANH R93, R93 ;  /* 0x0000005d005d7308 */ /* 0x000ea40000002400 */
[----:B------:R-:W-:Y:S01]  /*8f70*/  FMNMX.FTZ R167, R101, R88, !PT ;  /* 0x0000005865a77209 */ /* 0x000fe20007810000 */
[----:B------:R-:W-:Y:S01]  /*8f80*/  QGMMA.64x128x32.F32.E4M3.E4M3 R24, R208, gdesc[UR4], R24, gsb0 ;  /* 0x01e00004d0187df3 */ /* 0x000fe20008000818 */
[----:B------:R-:W-:Y:S02]  /*8f90*/  UIADD3 UR6, UR11, 0x500, URZ ;  /* 0x000005000b067890 */ /* 0x000fe4000fffe03f */
[----:B------:R-:W-:Y:S01]  /*8fa0*/  FMNMX.FTZ R167, R110, R167, !PT ;  /* 0x000000a76ea77209 */ /* 0x000fe20007810000 */
[----:B------:R-:W-:Y:S01]  /*8fb0*/  UMOV UR7, 0xc0000010 ;  /* 0xc000001000077882 */ /* 0x000fe20000000000 */
[----:B------:R-:W3:Y:S03]  /*8fc0*/  MUFU.TANH R162, R162 ;  /* 0x000000a200a27308 */ /* 0x000ee60000002400 */
[----:B------:R-:W5:Y:S05]  /*8fd0*/  SHFL.BFLY PT, R88, R167, 0x2, 0x1f ;  /* 0x0c401f00a7587f89 */ /* 0x000f6a00000e0000 */
[----:B------:R-:W3:Y:S01]  /*8fe0*/  MUFU.TANH R163, R163 ;  /* 0x000000a300a37308 */ /* 0x000ee20000002400 */
[----:B-1----:R-:W-:-:S07]  /*8ff0*/  IMAD.IADD R92, R92, 0x1, R195 ;  /* 0x000000015c5c7824 */ /* 0x002fce00078e02c3 */
[----:B------:R-:W1:Y:S01]  /*9000*/  MUFU.TANH R166, R166 ;  /* 0x000000a600a67308 */ /* 0x000e620000002400 */
[C---:B------:R-:W-:Y:S02]  /*9010*/  ISETP.GT.AND P4, PT, R92.reuse, RZ, PT ;  /* 0x000000ff5c00720c */ /* 0x040fe40003f84270 */
[----:B------:R-:W-:Y:S02]  /*9020*/  ISETP.GT.AND P5, PT, R92, 0x1, PT ;  /* 0x000000015c00780c */ /* 0x000fe40003fa4270 */
[----:B------:R-:W-:-:S03]  /*9030*/  FSEL R9, R9, -INF , P4 ;  /* 0xff80000009097808 */ /* 0x000fc60002000000 */
[----:B------:R-:W1:Y:S01]  /*9040*/  MUFU.TANH R138, R138 ;  /* 0x0000008a008a7308 */ /* 0x000e620000002400 */
[----:B------:R-:W-:Y:S02]  /*9050*/  ISETP.GT.AND P4, PT, R92, 0x8, PT ;  /* 0x000000085c00780c */ /* 0x000fe40003f84270 */
[----:B-----5:R-:W-:Y:S01]  /*9060*/  FMNMX.FTZ R193, R167, R88, !PT ;  /* 0x00000058a7c17209 */ /* 0x020fe20007810000 */
[----:B------:R-:W-:Y:S01]  /*9070*/  FMUL.FTZ R167, R0, R103 ;  /* 0x0000006700a77220 */ /* 0x000fe20000410000 */
[----:B------:R-:W-:Y:S02]  /*9080*/  FSEL R10, R10, -INF , P5 ;  /* 0xff8000000a0a7808 */ /* 0x000fe40002800000 */
[----:B------:R-:W-:Y:S01]  /*9090*/  FMNMX.FTZ R195, R9, R6, !PT ;  /* 0x0000000609c37209 */ /* 0x000fe20007810000 */
[----:B------:R-:W5:Y:S01]  /*90a0*/  SHFL.BFLY PT, R88, R193, 0x1, 0x1f ;  /* 0x0c201f00c1587f89 */ /* 0x000f6200000e0000 */
[----:B------:R-:W-:Y:S01]  /*90b0*/  ISETP.GT.AND P5, PT, R92, 0x9, PT ;  /* 0x000000095c00780c */ /* 0x000fe20003fa4270 */
[----:B------:R-:W1:Y:S01]  /*90c0*/  MUFU.TANH R139, R139 ;  /* 0x0000008b008b7308 */ /* 0x000e620000002400 */
[----:B------:R-:W-:-:S02]  /*90d0*/  FSEL R13, R13, -INF , P4 ;  /* 0xff8000000d0d7808 */ /* 0x000fc40002000000 */
[----:B------:R-:W-:Y:S02]  /*90e0*/  ISETP.GT.AND P4, PT, R92, 0x10, PT ;  /* 0x000000105c00780c */ /* 0x000fe40003f84270 */
[----:B------:R-:W-:Y:S02]  /*90f0*/  FSEL R14, R14, -INF , P5 ;  /* 0xff8000000e0e7808 */ /* 0x000fe40002800000 */
[C---:B------:R-:W-:Y:S01]  /*9100*/  ISETP.GT.AND P5, PT, R92.reuse, 0x11, PT ;  /* 0x000000115c00780c */ /* 0x040fe20003fa4270 */
[----:B------:R-:W1:Y:S01]  /*9110*/  MUFU.TANH R142, R142 ;  /* 0x0000008e008e7308 */ /* 0x000e620000002400 */
[----:B------:R-:W-:Y:S02]  /*9120*/  FSEL R21, R21, -INF , P4 ;  /* 0xff80000015157808 */ /* 0x000fe40002000000 */
[----:B------:R-:W-:Y:S02]  /*9130*/  ISETP.GT.AND P4, PT, R92, 0x18, PT ;  /* 0x000000185c00780c */ /* 0x000fe40003f84270 */
[----:B------:R-:W-:-:S02]  /*9140*/  FSEL R184, R184, -INF , P5 ;  /* 0xff800000b8b87808 */ /* 0x000fc40002800000 */
[C---:B------:R-:W-:Y:S01]  /*9150*/  ISETP.GT.AND P5, PT, R92.reuse, 0x19, PT ;  /* 0x000000195c00780c */ /* 0x040fe20003fa4270 */
[----:B------:R-:W1:Y:S01]  /*9160*/  MUFU.TANH R143, R143 ;  /* 0x0000008f008f7308 */ /* 0x000e620000002400 */
[----:B------:R-:W-:Y:S02]  /*9170*/  FSEL R187, R187, -INF , P4 ;  /* 0xff800000bbbb7808 */ /* 0x000fe40002000000 */
[----:B------:R-:W-:Y:S02]  /*9180*/  ISETP.GT.AND P4, PT, R92, 0x20, PT ;  /* 0x000000205c00780c */ /* 0x000fe40003f84270 */
[----:B------:R-:W-:Y:S02]  /*9190*/  FSEL R188, R188, -INF , P5 ;  /* 0xff800000bcbc7808 */ /* 0x000fe40002800000 */
[----:B-----5:R-:W-:Y:S01]  /*91a0*/  FMNMX.FTZ R88, R193, R88, !PT ;  /* 0x00000058c1587209 */ /* 0x020fe20007810000 */
[----:B------:R-:W-:Y:S01]  /*91b0*/  IMAD.U32 R193, RZ, RZ, UR10 ;  /* 0x0000000affc17e24 */ /* 0x000fe2000f8e00ff */
[----:B------:R-:W-:Y:S01]  /*91c0*/  ISETP.GT.AND P5, PT, R92, 0x21, PT ;  /* 0x000000215c00780c */ /* 0x000fe20003fa4270 */
[----:B------:R-:W5:Y:S01]  /*91d0*/  MUFU.TANH R146, R146 ;  /* 0x0000009200927308 */ /* 0x000f620000002400 */
[C---:B------:R-:W-:Y:S01]  /*91e0*/  FSETP.NEU.FTZ.AND P3, PT, R88.reuse, -INF , PT ;  /* 0xff8000005800780b */ /* 0x040fe20003f7d000 */
[----:B------:R-:W-:-:S01]  /*91f0*/  FFMA.FTZ R193, R88, R193, -8 ;  /* 0xc100000058c17423 */ /* 0x000fc200000100c1 */
[----:B------:R-:W-:-:S02]  /*9200*/  FSEL R170, R170, -INF , P4 ;  /* 0xff800000aaaa7808 */ /* 0x000fc40002000000 */
[C---:B------:R-:W-:Y:S02]  /*9210*/  ISETP.GT.AND P4, PT, R92.reuse, 0x28, PT ;  /* 0x000000285c00780c */ /* 0x040fe40003f84270 */
[----:B------:R-:W-:Y:S01]  /*9220*/  FSEL R103, R193, RZ, P3 ;  /* 0x000000ffc1677208 */ /* 0x000fe20001800000 */
[----:B------:R-:W5:Y:S01]  /*9230*/  MUFU.TANH R147, R147 ;  /* 0x0000009300937308 */ /* 0x000f620000002400 */
[----:B------:R-:W-:Y:S02]  /*9240*/  FSEL R171, R171, -INF , P5 ;  /* 0xff800000abab7808 */ /* 0x000fe40002800000 */
[----:B------:R-:W-:Y:S01]  /*9250*/  ISETP.GT.AND P5, PT, R92, 0x29, PT ;  /* 0x000000295c00780c */ /* 0x000fe20003fa4270 */
[----:B------:R-:W-:-:S01]  /*9260*/  FFMA.FTZ R116, R180, UR10, -R103 ;  /* 0x0000000ab4747c23 */ /* 0x000fc20008010867 */
[----:B------:R-:W-:Y:S01]  /*9270*/  FMNMX.FTZ R180, R10, R195, !PT ;  /* 0x000000c30ab47209 */ /* 0x000fe20007810000 */
[----:B------:R-:W-:-:S01]  /*9280*/  FFMA.FTZ R193, R8, UR10, -R103 ;  /* 0x0000000a08c17c23 */ /* 0x000fc20008010867 */
[----:B------:R-:W-:Y:S01]  /*9290*/  FSEL R174, R174, -INF , P4 ;  /* 0xff800000aeae7808 */ /* 0x000fe20002000000 */
[----:B------:R-:W-:-:S01]  /*92a0*/  FFMA.FTZ R8, R11, UR10, -R103 ;  /* 0x0000000a0b087c23 */ /* 0x000fc20008010867 */
[----:B------:R-:W-:Y:S01]  /*92b0*/  FMNMX.FTZ R195, R13, R180, !PT ;  /* 0x000000b40dc37209 */ /* 0x000fe20007810000 */
        /* <DEDUP_REMOVED lines=14> */
[----:B------:R-:W5:Y:S01]  /*93a0*/  MUFU.TANH R150, R150 ;  /* 0x0000009600967308 */ /* 0x000f620000002400 */
[----:B------:R-:W-:Y:S01]  /*93b0*/  FMNMX.FTZ R195, R187, R180, !PT ;  /* 0x000000b4bbc37209 */ /* 0x000fe20007810000 */
[--C-:B------:R-:W-:Y:S01]  /*93c0*/  FFMA.FTZ R192, R192, UR10, -R103.reuse ;  /* 0x0000000ac0c07c23 */ /* 0x100fe20008010867 */
[----:B------:R-:W-:Y:S01]  /*93d0*/  ISETP.GT.AND P4, PT, R92, 0x38, PT ;  /* 0x000000385c00780c */ /* 0x000fe20003f84270 */
[--C-:B------:R-:W-:Y:S01]  /*93e0*/  FFMA.FTZ R168, R168, UR10, -R103.reuse ;  /* 0x0000000aa8a87c23 */ /* 0x100fe20008010867 */
[----:B------:R-:W-:Y:S01]  /*93f0*/  FMNMX.FTZ R195, R188, R195, !PT ;  /* 0x000000c3bcc37209 */ /* 0x000fe20007810000 */
[--C-:B------:R-:W-:Y:S01]  /*9400*/  FFMA.FTZ R169, R169, UR10, -R103.reuse ;  /* 0x0000000aa9a97c23 */ /* 0x100fe20008010867 */
        /* <DEDUP_REMOVED lines=33> */
[----:B------:R1:W-:Y:S01]  /*9620*/  MUFU.EX2 R154, R186 ;  /* 0x000000ba009a7308 */ /* 0x0003e20000000800 */
[----:B------:R-:W-:Y:S01]  /*9630*/  FMNMX.FTZ R180, R164, R195, !PT ;  /* 0x000000c3a4b47209 */ /* 0x000fe20007810000 */
[--C-:B------:R-:W-:Y:S01]  /*9640*/  FFMA.FTZ R120, R120, UR10, -R103.reuse ;  /* 0x0000000a78787c23 */ /* 0x100fe20008010867 */
[----:B------:R-:W-:Y:S01]  /*9650*/  ISETP.GT.AND P5, PT, R92, 0x49, PT ;  /* 0x000000495c00780c */ /* 0x000fe20003fa4270 */
[--C-:B------:R-:W-:Y:S01]  /*9660*/  FFMA.FTZ R121, R121, UR10, -R103.reuse ;  /* 0x0000000a79797c23 */ /* 0x100fe20008010867 */
[----:B----4-:R-:W-:Y:S01]  /*9670*/  FSEL R158, R158, -INF , P4 ;  /* 0xff8000009e9e7808 */ /* 0x010fe20002000000 */
[--C-:B------:R-:W-:Y:S01]  /*9680*/  FFMA.FTZ R124, R124, UR10, -R103.reuse ;  /* 0x0000000a7c7c7c23 */ /* 0x100fe20008010867 */
[----:B------:R-:W-:Y:S01]  /*9690*/  FMNMX.FTZ R195, R155, R180, !PT ;  /* 0x000000b49bc37209 */ /* 0x000fe20007810000 */
[----:B------:R-:W4:Y:S01]  /*96a0*/  MUFU.TANH R127, R127 ;  /* 0x0000007f007f7308 */ /* 0x000f220000002400 */
[----:B------:R-:W-:Y:S01]  /*96b0*/  ISETP.GT.AND P4, PT, R92, 0x50, PT ;  /* 0x000000505c00780c */ /* 0x000fe20003f84270 */
[--C-:B------:R-:W-:Y:S01]  /*96c0*/  FFMA.FTZ R129, R129, UR10, -R103.reuse ;  /* 0x0000000a81817c23 */ /* 0x100fe20008010867 */
[----:B0-----:R-:W-:Y:S01]  /*96d0*/  FSEL R191, R191, -INF , P5 ;  /* 0xff800000bfbf7808 */ /* 0x001fe20002800000 */
[--C-:B------:R-:W-:Y:S01]  /*96e0*/  FFMA.FTZ R133, R133, UR10, -R103.reuse ;  /* 0x0000000a85857c23 */ /* 0x100fe20008010867 */
[----:B------:R-:W-:Y:S01]  /*96f0*/  FMNMX.FTZ R180, R158, R195, !PT ;  /* 0x000000c39eb47209 */ /* 0x000fe20007810000 */
[--C-:B------:R-:W-:Y:S01]  /*9700*/  FFMA.FTZ R105, R105, UR10, -R103.reuse ;  /* 0x0000000a69697c23 */ /* 0x100fe20008010867 */
[C---:B------:R-:W-:Y:S01]  /*9710*/  ISETP.GT.AND P5, PT, R92.reuse, 0x51, PT ;  /* 0x000000515c00780c */ /* 0x040fe20003fa4270 */
[----:B------:R-:W0:Y:S01]  /*9720*/  MUFU.TANH R130, R130 ;  /* 0x0000008200827308 */ /* 0x000e220000002400 */
[----:B--2---:R-:W-:Y:S01]  /*9730*/  FSEL R136, R93, -INF , P4 ;  /* 0xff8000005d887808 */ /* 0x004fe20002000000 */
[--C-:B------:R-:W-:Y:S01]  /*9740*/  FFMA.FTZ R109, R109, UR10, -R103.reuse ;  /* 0x0000000a6d6d7c23 */ /* 0x100fe20008010867 */
[----:B------:R-:W-:Y:S01]  /*9750*/  FMNMX.FTZ R195, R191, R180, !PT ;  /* 0x000000b4bfc37209 */ /* 0x000fe20007810000 */
[--C-:B------:R-:W-:Y:S01]  /*9760*/  FFMA.FTZ R180, R137, UR10, -R103.reuse ;  /* 0x0000000a89b47c23 */ /* 0x100fe20008010867 */
[----:B------:R-:W-:Y:S01]  /*9770*/  ISETP.GT.AND P4, PT, R92, 0x58, PT ;  /* 0x000000585c00780c */ /* 0x000fe20003f84270 */
[--C-:B------:R-:W-:Y:S01]  /*9780*/  FFMA.FTZ R137, R140, UR10, -R103.reuse ;  /* 0x0000000a8c897c23 */ /* 0x100fe20008010867 */
[----:B---3--:R-:W-:Y:S01]  /*9790*/  FSEL R162, R162, -INF , P5 ;  /* 0xff800000a2a27808 */ /* 0x008fe20002800000 */
[--C-:B------:R-:W-:Y:S01]  /*97a0*/  FFMA.FTZ R140, R141, UR10, -R103.reuse ;  /* 0x0000000a8d8c7c23 */ /* 0x100fe20008010867 */
[----:B------:R-:W-:Y:S01]  /*97b0*/  FMNMX.FTZ R195, R136, R195, !PT ;  /* 0x000000c388c37209 */ /* 0x000fe20007810000 */
[----:B------:R2:W-:Y:S01]  /*97c0*/  MUFU.EX2 R93, R194 ;  /* 0x000000c2005d7308 */ /* 0x0005e20000000800 */
[----:B------:R-:W-:Y:S01]  /*97d0*/  ISETP.GT.AND P5, PT, R92, 0x59, PT ;  /* 0x000000595c00780c */ /* 0x000fe20003fa4270 */
[--C-:B------:R-:W-:Y:S01]  /*97e0*/  FFMA.FTZ R113, R113, UR10, -R103.reuse ;  /* 0x0000000a71717c23 */ /* 0x100fe20008010867 */
[----:B------:R-:W-:Y:S01]  /*97f0*/  FSEL R163, R163, -INF , P4 ;  /* 0xff800000a3a37808 */ /* 0x000fe20002000000 */
[--C-:B------:R-:W-:Y:S01]  /*9800*/  FFMA.FTZ R117, R117, UR10, -R103.reuse ;  /* 0x0000000a75757c23 */ /* 0x100fe20008010867 */
[----:B-1----:R-:W-:Y:S01]  /*9810*/  FMNMX.FTZ R186, R162, R195, !PT ;  /* 0x000000c3a2ba7209 */ /* 0x002fe20007810000 */
[--C-:B------:R-:W-:Y:S01]  /*9820*/  FFMA.FTZ R7, R7, UR10, -R103.reuse ;  /* 0x0000000a07077c23 */ /* 0x100fe20008010867 */
[----:B------:R-:W-:Y:S01]  /*9830*/  ISETP.GT.AND P4, PT, R92, 0x60, PT ;  /* 0x000000605c00780c */ /* 0x000fe20003f84270 */
[----:B------:R-:W1:Y:S01]  /*9840*/  MUFU.TANH R131, R131 ;  /* 0x0000008300837308 */ /* 0x000e620000002400 */
[----:B------:R-:W-:Y:S01]  /*9850*/  FSEL R166, R166, -INF , P5 ;  /* 0xff800000a6a67808 */ /* 0x000fe20002800000 */
[--C-:B--2---:R-:W-:Y:S01]  /*9860*/  FFMA.FTZ R194, R144, UR10, -R103.reuse ;  /* 0x0000000a90c27c23 */ /* 0x104fe20008010867 */
[----:B------:R-:W-:Y:S01]  /*9870*/  FMNMX.FTZ R195, R163, R186, !PT ;  /* 0x000000baa3c37209 */ /* 0x000fe20007810000 */
[----:B------:R-:W-:Y:S01]  /*9880*/  FFMA.FTZ R96, R96, UR10, -R103 ;  /* 0x0000000a60607c23 */ /* 0x000fe20008010867 */
[----:B------:R-:W-:Y:S01]  /*9890*/  ISETP.GT.AND P5, PT, R92, 0x61, PT ;  /* 0x000000615c00780c */ /* 0x000fe20003fa4270 */
[----:B------:R-:W-:-:S02]  /*98a0*/  WARPGROUP.DEPBAR.LE gsb0, 0x0 ;  /* 0x00008000000079c5 */ /* 0x000fc40000010000 */
[----:B------:R-:W-:Y:S01]  /*98b0*/  FSEL R138, R138, -INF , P4 ;  /* 0xff8000008a8a7808 */ /* 0x000fe20002000000 */
[----:B------:R-:W2:Y:S01]  /*98c0*/  MUFU.TANH R134, R134 ;  /* 0x0000008600867308 */ /* 0x000ea20000002400 */
[----:B------:R-:W-:Y:S01]  /*98d0*/  FMNMX.FTZ R195, R166, R195, !PT ;  /* 0x000000c3a6c37209 */ /* 0x000fe20007810000 */
[----:B------:R-:W-:Y:S01]  /*98e0*/  WARPGROUP.ARRIVE ;  /* 0x00000000000079c5 */ /* 0x000fe20000000000 */
[----:B------:R-:W-:Y:S02]  /*98f0*/  ISETP.GT.AND P4, PT, R92, 0x68, PT ;  /* 0x000000685c00780c */ /* 0x000fe40003f84270 */
[----:B------:R-:W-:Y:S02]  /*9900*/  FSEL R139, R139, -INF , P5 ;  /* 0xff8000008b8b7808 */ /* 0x000fe40002800000 */
[----:B------:R-:W-:Y:S01]  /*9910*/  FMNMX.FTZ R186, R138, R195, !PT ;  /* 0x000000c38aba7209 */ /* 0x000fe20007810000 */
[----:B------:R-:W3:Y:S01]  /*9920*/  MUFU.TANH R135, R135 ;  /* 0x0000008700877308 */ /* 0x000ee20000002400 */
[----:B------:R-:W-:Y:S01]  /*9930*/  ISETP.GT.AND P5, PT, R92, 0x69, PT ;  /* 0x000000695c00780c */ /* 0x000fe20003fa4270 */
[----:B------:R-:W-:Y:S01]  /*9940*/  QGMMA.64x128x32.F32.E4M3.E4M3 R24, R204, gdesc[UR4], R24, gsb0 ;  /* 0x01e00004cc187df3 */ /* 0x000fe20008000818 */
[----:B------:R-:W-:Y:S01]  /*9950*/  FSEL R142, R142, -INF , P4 ;  /* 0xff8000008e8e7808 */ /* 0x000fe20002000000 */
[----:B------:R-:W-:Y:S01]  /*9960*/  UIADD3 UR6, UR11, 0x600, URZ ;  /* 0x000006000b067890 */ /* 0x000fe2000fffe03f */
[----:B------:R-:W-:Y:S01]  /*9970*/  FMNMX.FTZ R141, R139, R186, !PT ;  /* 0x000000ba8b8d7209 */ /* 0x000fe20007810000 */
[----:B------:R-:W-:Y:S01]  /*9980*/  UMOV UR7, 0xc0000010 ;  /* 0xc000001000077882 */ /* 0x000fe20000000000 */
[----:B------:R-:W-:Y:S01]  /*9990*/  ISETP.GT.AND P4, PT, R92, 0x70, PT ;  /* 0x000000705c00780c */ /* 0x000fe20003f84270 */
[----:B------:R-:W3:Y:S01]  /*99a0*/  MUFU.TANH R106, R106 ;  /* 0x0000006a006a7308 */ /* 0x000ee20000002400 */
[----:B------:R-:W-:-:S02]  /*99b0*/  FSEL R143, R143, -INF , P5 ;  /* 0xff8000008f8f7808 */ /* 0x000fc40002800000 */
[----:B------:R-:W-:Y:S02]  /*99c0*/  FMNMX.FTZ R144, R142, R141, !PT ;  /* 0x0000008d8e907209 */ /* 0x000fe40007810000 */
[----:B------:R-:W-:Y:S02]  /*99d0*/  ISETP.GT.AND P5, PT, R92, 0x71, PT ;  /* 0x000000715c00780c */ /* 0x000fe40003fa4270 */
[----:B-----5:R-:W-:Y:S01]  /*99e0*/  FSEL R146, R146, -INF , P4 ;  /* 0xff80000092927808 */ /* 0x020fe20002000000 */
[----:B------:R5:W-:Y:S01]  /*99f0*/  MUFU.EX2 R141, R194 ;  /* 0x000000c2008d7308 */ /* 0x000be20000000800 */
[----:B------:R-:W-:Y:S01]  /*9a00*/  FMNMX.FTZ R195, R143, R144, !PT ;  /* 0x000000908fc37209 */ /* 0x000fe20007810000 */
[----:B------:R-:W-:Y:S01]  /*9a10*/  FFMA.FTZ R144, R145, UR10, -R103 ;  /* 0x0000000a91907c23 */ /* 0x000fe20008010867 */
[----:B------:R-:W-:Y:S02]  /*9a20*/  ISETP.GT.AND P4, PT, R92, 0x78, PT ;  /* 0x000000785c00780c */ /* 0x000fe40003f84270 */
[----:B------:R-:W-:-:S02]  /*9a30*/  FSEL R147, R147, -INF , P5 ;  /* 0xff80000093937808 */ /* 0x000fc40002800000 */
[----:B------:R-:W-:Y:S01]  /*9a40*/  FMNMX.FTZ R186, R146, R195, !PT ;  /* 0x000000c392ba7209 */ /* 0x000fe20007810000 */
[----:B------:R-:W3:Y:S01]  /*9a50*/  MUFU.TANH R97, R97 ;  /* 0x0000006100617308 */ /* 0x000ee20000002400 */
[----:B------:R-:W-:Y:S01]  /*9a60*/  ISETP.GT.AND P5, PT, R92, 0x79, PT ;  /* 0x000000795c00780c */ /* 0x000fe20003fa4270 */
[----:B-----5:R-:W-:Y:S01]  /*9a70*/  FFMA.FTZ R194, R148, UR10, -R103 ;  /* 0x0000000a94c27c23 */ /* 0x020fe20008010867 */
[----:B------:R-:W-:Y:S02]  /*9a80*/  FSEL R150, R150, -INF , P4 ;  /* 0xff80000096967808 */ /* 0x000fe40002000000 */
[----:B------:R-:W-:Y:S02]  /*9a90*/  FMNMX.FTZ R145, R147, R186, !PT ;  /* 0x000000ba93917209 */ /* 0x000fe40007810000 */
[----:B------:R-:W-:Y:S01]  /*9aa0*/  ISETP.GT.AND P4, PT, R92, 0x80, PT ;  /* 0x000000805c00780c */ /* 0x000fe20003f84270 */
[----:B------:R-:W5:Y:S01]  /*9ab0*/  MUFU.TANH R107, R107 ;  /* 0x0000006b006b7308 */ /* 0x000f620000002400 */
[----:B------:R-:W-:-:S02]  /*9ac0*/  FSEL R151, R151, -INF , P5 ;  /* 0xff80000097977808 */ /* 0x000fc40002800000 */
[----:B------:R-:W-:Y:S02]  /*9ad0*/  FMNMX.FTZ R148, R150, R145, !PT ;  /* 0x0000009196947209 */ /* 0x000fe40007810000 */
[----:B------:R-:W-:Y:S02]  /*9ae0*/  ISETP.GT.AND P5, PT, R92, 0x81, PT ;  /* 0x000000815c00780c */ /* 0x000fe40003fa4270 */
[----:B------:R-:W-:Y:S01]  /*9af0*/  FSEL R122, R122, -INF , P4 ;  /* 0xff8000007a7a7808 */ /* 0x000fe20002000000 */
[----:B------:R-:W5:Y:S01]  /*9b00*/  MUFU.TANH R111, R111 ;  /* 0x0000006f006f7308 */ /* 0x000f620000002400 */
[----:B------:R-:W-:Y:S01]  /*9b10*/  FMNMX.FTZ R195, R151, R148, !PT ;  /* 0x0000009497c37209 */ /* 0x000fe20007810000 */
[----:B------:R-:W-:Y:S01]  /*9b20*/  FFMA.FTZ R148, R149, UR10, -R103 ;  /* 0x0000000a95947c23 */ /* 0x000fe20008010867 */
[----:B------:R-:W-:Y:S02]  /*9b30*/  ISETP.GT.AND P4, PT, R92, 0x88, PT ;  /* 0x000000885c00780c */ /* 0x000fe40003f84270 */
[----:B------:R-:W-:-:S02]  /*9b40*/  FSEL R123, R123, -INF , P5 ;  /* 0xff8000007b7b7808 */ /* 0x000fc40002800000 */
[----:B------:R-:W-:Y:S01]  /*9b50*/  FMNMX.FTZ R186, R122, R195, !PT ;  /* 0x000000c37aba7209 */ /* 0x000fe20007810000 */
[----:B------:R-:W5:Y:S01]  /*9b60*/  MUFU.TANH R114, R114 ;  /* 0x0000007200727308 */ /* 0x000f620000002400 */
[----:B------:R-:W-:Y:S01]  /*9b70*/  ISETP.GT.AND P5, PT, R92, 0x89, PT ;  /* 0x000000895c00780c */ /* 0x000fe20003fa4270 */
[----:B------:R-:W-:Y:S01]  /*9b80*/  FFMA.FTZ R195, R128, UR10, -R103 ;  /* 0x0000000a80c37c23 */ /* 0x000fe20008010867 */
[----:B------:R-:W-:Y:S02]  /*9b90*/  FSEL R126, R126, -INF , P4 ;  /* 0xff8000007e7e7808 */ /* 0x000fe40002000000 */
[----:B------:R-:W-:Y:S02]  /*9ba0*/  FMNMX.FTZ R149, R123, R186, !PT ;  /* 0x000000ba7b957209 */ /* 0x000fe40007810000 */
[----:B------:R-:W-:Y:S01]  /*9bb0*/  ISETP.GT.AND P4, PT, R92, 0x90, PT ;  /* 0x000000905c00780c */ /* 0x000fe20003f84270 */
[----:B------:R-:W5:Y:S01]  /*9bc0*/  MUFU.TANH R115, R115 ;  /* 0x0000007300737308 */ /* 0x000f620000002400 */
[----:B----4-:R-:W-:-:S02]  /*9bd0*/  FSEL R127, R127, -INF , P5 ;  /* 0xff8000007f7f7808 */ /* 0x010fc40002800000 */
[----:B------:R-:W-:Y:S02]  /*9be0*/  FMNMX.FTZ R186, R126, R149, !PT ;  /* 0x000000957eba7209 */ /* 0x000fe40007810000 */
[----:B------:R-:W-:Y:S02]  /*9bf0*/  ISETP.GT.AND P5, PT, R92, 0x91, PT ;  /* 0x000000915c00780c */ /* 0x000fe40003fa4270 */
[----:B0-----:R-:W-:Y:S01]  /*9c00*/  FSEL R130, R130, -INF , P4 ;  /* 0xff80000082827808 */ /* 0x001fe20002000000 */
[----:B------:R0:W-:Y:S01]  /*9c10*/  MUFU.EX2 R145, R194 ;  /* 0x000000c200917308 */ /* 0x0001e20000000800 */
[----:B------:R-:W-:Y:S02]  /*9c20*/  FMNMX.FTZ R149, R127, R186, !PT ;  /* 0x000000ba7f957209 */ /* 0x000fe40007810000 */
[----:B------:R-:W-:Y:S02]  /*9c30*/  ISETP.GT.AND P4, PT, R92, 0x98, PT ;  /* 0x000000985c00780c */ /* 0x000fe40003f84270 */
[----:B-1----:R-:W-:-:S02]  /*9c40*/  FSEL R131, R131, -INF , P5 ;  /* 0xff80000083837808 */ /* 0x002fc40002800000 */
[----:B------:R-:W-:Y:S01]  /*9c50*/  FMNMX.FTZ R186, R130, R149, !PT ;  /* 0x0000009582ba7209 */ /* 0x000fe20007810000 */
[----:B------:R-:W1:Y:S01]  /*9c60*/  MUFU.TANH R118, R118 ;  /* 0x0000007600767308 */ /* 0x000e620000002400 */
[----:B------:R-:W-:Y:S01]  /*9c70*/  ISETP.GT.AND P5, PT, R92, 0x99, PT ;  /* 0x000000995c00780c */ /* 0x000fe20003fa4270 */
[----:B0-----:R-:W-:Y:S01]  /*9c80*/  FFMA.FTZ R194, R125, UR10, -R103 ;  /* 0x0000000a7dc27c23 */ /* 0x001fe20008010867 */
[----:B--2---:R-:W-:Y:S02]  /*9c90*/  FSEL R134, R134, -INF , P4 ;  /* 0xff80000086867808 */ /* 0x004fe40002000000 */
[----:B------:R-:W-:Y:S02]  /*9ca0*/  FMNMX.FTZ R149, R131, R186, !PT ;  /* 0x000000ba83957209 */ /* 0x000fe40007810000 */
[----:B------:R-:W-:Y:S01]  /*9cb0*/  ISETP.GT.AND P4, PT, R92, 0xa0, PT ;  /* 0x000000a05c00780c */ /* 0x000fe20003f84270 */
[----:B------:R-:W0:Y:S01]  /*9cc0*/  MUFU.TANH R119, R119 ;  /* 0x0000007700777308 */ /* 0x000e220000002400 */
[----:B---3--:R-:W-:-:S02]  /*9cd0*/  FSEL R135, R135, -INF , P5 ;  /* 0xff80000087877808 */ /* 0x008fc40002800000 */
[----:B------:R-:W-:Y:S02]  /*9ce0*/  FMNMX.FTZ R186, R134, R149, !PT ;  /* 0x0000009586ba7209 */ /* 0x000fe40007810000 */
[----:B------:R-:W-:Y:S02]  /*9cf0*/  ISETP.GT.AND P5, PT, R92, 0xa1, PT ;  /* 0x000000a15c00780c */ /* 0x000fe40003fa4270 */
[----:B------:R-:W-:Y:S01]  /*9d00*/  FSEL R106, R106, -INF , P4 ;  /* 0xff8000006a6a7808 */ /* 0x000fe20002000000 */
[----:B------:R-:W2:Y:S01]  /*9d10*/  MUFU.TANH R90, R90 ;  /* 0x0000005a005a7308 */ /* 0x000ea20000002400 */
[----:B------:R-:W-:Y:S02]  /*9d20*/  FMNMX.FTZ R149, R135, R186, !PT ;  /* 0x000000ba87957209 */ /* 0x000fe40007810000 */
[----:B------:R-:W-:Y:S02]  /*9d30*/  ISETP.GT.AND P4, PT, R92, 0xa8, PT ;  /* 0x000000a85c00780c */ /* 0x000fe40003f84270 */
[----:B------:R-:W-:-:S02]  /*9d40*/  FSEL R97, R97, -INF , P5 ;  /* 0xff80000061617808 */ /* 0x000fc40002800000 */
[----:B------:R-:W-:Y:S01]  /*9d50*/  FMNMX.FTZ R186, R106, R149, !PT ;  /* 0x000000956aba7209 */ /* 0x000fe20007810000 */
[----:B------:R-:W3:Y:S01]  /*9d60*/  MUFU.TANH R91, R91 ;  /* 0x0000005b005b7308 */ /* 0x000ee20000002400 */
[C---:B------:R-:W-:Y:S02]  /*9d70*/  ISETP.GT.AND P5, PT, R92.reuse, 0xa9, PT ;  /* 0x000000a95c00780c */ /* 0x040fe40003fa4270 */
[----:B-----5:R-:W-:Y:S02]  /*9d80*/  FSEL R125, R107, -INF , P4 ;  /* 0xff8000006b7d7808 */ /* 0x020fe40002000000 */
[----:B------:R-:W-:Y:S02]  /*9d90*/  FMNMX.FTZ R186, R97, R186, !PT ;  /* 0x000000ba61ba7209 */ /* 0x000fe40007810000 */
[----:B------:R-:W-:Y:S01]  /*9da0*/  ISETP.GT.AND P4, PT, R92, 0xb0, PT ;  /* 0x000000b05c00780c */ /* 0x000fe20003f84270 */
[----:B------:R-:W4:Y:S01]  /*9db0*/  MUFU.TANH R94, R94 ;  /* 0x0000005e005e7308 */ /* 0x000f220000002400 */
[----:B------:R-:W-:-:S02]  /*9dc0*/  FSEL R111, R111, -INF , P5 ;  /* 0xff8000006f6f7808 */ /* 0x000fc40002800000 */
[----:B------:R-:W-:Y:S02]  /*9dd0*/  FMNMX.FTZ R186, R125, R186, !PT ;  /* 0x000000ba7dba7209 */ /* 0x000fe40007810000 */
[----:B------:R-:W-:Y:S02]  /*9de0*/  ISETP.GT.AND P5, PT, R92, 0xb1, PT ;  /* 0x000000b15c00780c */ /* 0x000fe40003fa4270 */
[----:B------:R-:W-:Y:S01]  /*9df0*/  FSEL R128, R114, -INF , P4 ;  /* 0xff80000072807808 */ /* 0x000fe20002000000 */
[----:B------:R-:W5:Y:S01]  /*9e00*/  MUFU.TANH R95, R95 ;  /* 0x0000005f005f7308 */ /* 0x000f620000002400 */
[----:B------:R-:W-:Y:S02]  /*9e10*/  FMNMX.FTZ R149, R111, R186, !PT ;  /* 0x000000ba6f957209 */ /* 0x000fe40007810000 */
[----:B------:R-:W-:Y:S02]  /*9e20*/  ISETP.GT.AND P4, PT, R92, 0xb8, PT ;  /* 0x000000b85c00780c */ /* 0x000fe40003f84270 */
[----:B------:R-:W-:-:S02]  /*9e30*/  FSEL R115, R115, -INF , P5 ;  /* 0xff80000073737808 */ /* 0x000fc40002800000 */
[----:B------:R-:W-:Y:S01]  /*9e40*/  FMNMX.FTZ R186, R128, R149, !PT ;  /* 0x0000009580ba7209 */ /* 0x000fe20007810000 */
[----:B------:R2:W-:Y:S01]  /*9e50*/  MUFU.EX2 R107, R194 ;  /* 0x000000c2006b7308 */ /* 0x0005e20000000800 */
[----:B------:R-:W-:Y:S02]  /*9e60*/  ISETP.GT.AND P5, PT, R92, 0xb9, PT ;  /* 0x000000b95c00780c */ /* 0x000fe40003fa4270 */
[----:B-1----:R-:W-:Y:S02]  /*9e70*/  FSEL R118, R118, -INF , P4 ;  /* 0xff80000076767808 */ /* 0x002fe40002000000 */
[----:B------:R-:W-:Y:S02]  /*9e80*/  FMNMX.FTZ R149, R115, R186, !PT ;  /* 0x000000ba73957209 */ /* 0x000fe40007810000 */
[----:B------:R-:W-:Y:S01]  /*9e90*/  ISETP.GT.AND P4, PT, R92, 0xc0, PT ;  /* 0x000000c05c00780c */ /* 0x000fe20003f84270 */
[----:B------:R-:W-:Y:S01]  /*9ea0*/  MUFU.TANH R98, R98 ;  /* 0x0000006200627308 */ /* 0x000fe20000002400 */
[----:B0-----:R-:W-:Y:S01]  /*9eb0*/  FSEL R119, R119, -INF , P5 ;  /* 0xff80000077777808 */ /* 0x001fe20002800000 */
[----:B--2---:R-:W-:Y:S01]  /*9ec0*/  FFMA.FTZ R194, R132, UR10, -R103 ;  /* 0x0000000a84c27c23 */ /* 0x004fe20008010867 */
[----:B------:R-:W-:-:S02]  /*9ed0*/  FMNMX.FTZ R186, R118, R149, !PT ;  /* 0x0000009576ba7209 */ /* 0x000fc40007810000 */
[----:B------:R-:W-:Y:S02]  /*9ee0*/  ISETP.GT.AND P5, PT, R92, 0xc1, PT ;  /* 0x000000c15c00780c */ /* 0x000fe40003fa4270 */
[----:B------:R-:W-:Y:S01]  /*9ef0*/  FSEL R132, R90, -INF , P4 ;  /* 0xff8000005a847808 */ /* 0x000fe20002000000 */
[----:B------:R-:W0:Y:S01]  /*9f00*/  MUFU.TANH R99, R99 ;  /* 0x0000006300637308 */ /* 0x000e220000002400 */
[----:B------:R-:W-:Y:S02]  /*9f10*/  FMNMX.FTZ R149, R119, R186, !PT ;  /* 0x000000ba77957209 */ /* 0x000fe40007810000 */
[----:B------:R-:W-:Y:S02]  /*9f20*/  ISETP.GT.AND P4, PT, R92, 0xc8, PT ;  /* 0x000000c85c00780c */ /* 0x000fe40003f84270 */
[----:B---3--:R-:W-:Y:S02]  /*9f30*/  FSEL R91, R91, -INF , P5 ;  /* 0xff8000005b5b7808 */ /* 0x008fe40002800000 */
[----:B------:R-:W-:Y:S01]  /*9f40*/  FMNMX.FTZ R186, R132, R149, !PT ;  /* 0x0000009584ba7209 */ /* 0x000fe20007810000 */
[----:B------:R-:W1:Y:S01]  /*9f50*/  MUFU.TANH R102, R102 ;  /* 0x0000006600667308 */ /* 0x000e620000002400 */
[----:B------:R-:W-:Y:S01]  /*9f60*/  ISETP.GT.AND P5, PT, R92, 0xc9, PT ;  /* 0x000000c95c00780c */ /* 0x000fe20003fa4270 */
[----:B------:R-:W-:-:S02]  /*9f70*/  WARPGROUP.DEPBAR.LE gsb0, 0x0 ;  /* 0x00008000000079c5 */ /* 0x000fc40000010000 */
[----:B----4-:R-:W-:Y:S01]  /*9f80*/  FSEL R94, R94, -INF , P4 ;  /* 0xff8000005e5e7808 */ /* 0x010fe20002000000 */
[----:B------:R-:W-:Y:S01]  /*9f90*/  WARPGROUP.ARRIVE ;  /* 0x00000000000079c5 */ /* 0x000fe20000000000 */
[----:B------:R-:W-:Y:S02]  /*9fa0*/  FMNMX.FTZ R149, R91, R186, !PT ;  /* 0x000000ba5b957209 */ /* 0x000fe40007810000 */
[----:B------:R-:W2:Y:S01]  /*9fb0*/  MUFU.TANH R167, R167 ;  /* 0x000000a700a77308 */ /* 0x000ea20000002400 */
[----:B------:R-:W-:Y:S02]  /*9fc0*/  ISETP.GT.AND P4, PT, R92, 0xd0, PT ;  /* 0x000000d05c00780c */ /* 0x000fe40003f84270 */
[----:B-----5:R-:W-:Y:S01]  /*9fd0*/  FSEL R95, R95, -INF , P5 ;  /* 0xff8000005f5f7808 */ /* 0x020fe20002800000 */
[----:B------:R-:W-:Y:S01]  /*9fe0*/  QGMMA.64x128x32.F32.E4M3.E4M3 R24, R200, gdesc[UR4], R24, gsb0 ;  /* 0x01e00004c8187df3 */ /* 0x000fe20008000818 */
[----:B------:R-:W-:Y:S02]  /*9ff0*/  FMNMX.FTZ R186, R94, R149, !PT ;  /* 0x000000955eba7209 */ /* 0x000fe40007810000 */
[----:B------:R-:W-:Y:S01]  /*a000*/  ISETP.GT.AND P5, PT, R92, 0xd1, PT ;  /* 0x000000d15c00780c */ /* 0x000fe20003fa4270 */
[----:B------:R3:W-:Y:S01]  /*a010*/  MUFU.EX2 R90, R194 ;  /* 0x000000c2005a7308 */ /* 0x0007e20000000800 */
[----:B------:R-:W-:-:S02]  /*a020*/  FMNMX.FTZ R149, R95, R186, !PT ;  /* 0x000000ba5f957209 */ /* 0x000fc40007810000 */
[----:B0-----:R-:W-:Y:S02]  /*a030*/  FSEL R99, R99, -INF , P5 ;  /* 0xff80000063637808 */ /* 0x001fe40002800000 */
[----:B------:R-:W-:-:S03]  /*a040*/  ISETP.GT.AND P5, PT, R92, 0xd9, PT ;  /* 0x000000d95c00780c */ /* 0x000fc60003fa4270 */
[----:B------:R-:W-:Y:S01]  /*a050*/  MUFU.EX2 R114, R195 ;  /* 0x000000c300727308 */ /* 0x000fe20000000800 */
[----:B---3--:R-:W-:-:S01]  /*a060*/  FFMA.FTZ R194, R104, UR10, -R103 ;  /* 0x0000000a68c27c23 */ /* 0x008fc20008010867 */
[----:B------:R-:W-:Y:S02]  /*a070*/  FSEL R104, R98, -INF , P4 ;  /* 0xff80000062687808 */ /* 0x000fe40002000000 */
[----:B------:R-:W-:Y:S01]  /*a080*/  ISETP.GT.AND P4, PT, R92, 0xd8, PT ;  /* 0x000000d85c00780c */ /* 0x000fe20003f84270 */
[----:B------:R-:W-:Y:S01]  /*a090*/  FFMA.FTZ R92, R108, UR10, -R103 ;  /* 0x0000000a6c5c7c23 */ /* 0x000fe20008010867 */
[----:B------:R-:W-:Y:S02]  /*a0a0*/  FMNMX.FTZ R186, R104, R149, !PT ;  /* 0x0000009568ba7209 */ /* 0x000fe40007810000 */
[----:B-1----:R-:W-:Y:S01]  /*a0b0*/  FSEL R102, R102, -INF , P4 ;  /* 0xff80000066667808 */ /* 0x002fe20002000000 */
[----:B------:R0:W-:Y:S01]  /*a0c0*/  MUFU.EX2 R98, R194 ;  /* 0x000000c200627308 */ /* 0x0001e20000000800 */
[----:B------:R-:W-:-:S02]  /*a0d0*/  FMNMX.FTZ R149, R99, R186, !PT ;  /* 0x000000ba63957209 */ /* 0x000fc40007810000 */
[----:B--2---:R-:W-:Y:S02]  /*a0e0*/  FSEL R167, R167, -INF , P5 ;  /* 0xff800000a7a77808 */ /* 0x004fe40002800000 */
[----:B------:R-:W-:-:S03]  /*a0f0*/  FMNMX.FTZ R108, R102, R149, !PT ;  /* 0x00000095666c7209 */ /* 0x000fc60007810000 */
[----:B------:R-:W-:Y:S01]  /*a100*/  MUFU.EX2 R192, R192 ;  /* 0x000000c000c07308 */ /* 0x000fe20000000800 */
[----:B------:R-:W-:Y:S01]  /*a110*/  FMNMX.FTZ R149, R167, R108, !PT ;  /* 0x0000006ca7957209 */ /* 0x000fe20007810000 */
[--C-:B------:R-:W-:Y:S01]  /*a120*/  FFMA.FTZ R108, R112, UR10, -R103.reuse ;  /* 0x0000000a706c7c23 */ /* 0x100fe20008010867 */
[----:B------:R-:W-:-:S03]  /*a130*/  FFMA.FTZ R112, R189, UR10, -R103 ;  /* 0x0000000abd707c23 */ /* 0x000fc60008010867 */
[----:B------:R-:W1:Y:S02]  /*a140*/  SHFL.BFLY PT, R186, R149, 0x2, 0x1f ;  /* 0x0c401f0095ba7f89 */ /* 0x000e6400000e0000 */
[----:B------:R-:W-:Y:S08]  /*a150*/  MUFU.EX2 R193, R193 ;  /* 0x000000c100c17308 */ /* 0x000ff00000000800 */
[----:B------:R-:W-:Y:S08]  /*a160*/  MUFU.EX2 R8, R8 ;  /* 0x0000000800087308 */ /* 0x000ff00000000800 */
[----:B------:R-:W-:Y:S01]  /*a170*/  MUFU.EX2 R11, R11 ;  /* 0x0000000b000b7308 */ /* 0x000fe20000000800 */
[----:B-1----:R-:W-:Y:S01]  /*a180*/  FMNMX.FTZ R189, R149, R186, !PT ;  /* 0x000000ba95bd7209 */ /* 0x002fe20007810000 */
[--C-:B------:R-:W-:Y:S01]  /*a190*/  FFMA.FTZ R186, R89, UR10, -R103.reuse ;  /* 0x0000000a59ba7c23 */ /* 0x100fe20008010867 */
[----:B------:R-:W-:-:S01]  /*a1a0*/  FFMA.FTZ R149, R190, UR10, -R103 ;  /* 0x0000000abe957c23 */ /* 0x000fc20008010867 */
[--C-:B------:R-:W-:Y:S01]  /*a1b0*/  FFMA.FTZ R190, R159, UR10, -R103.reuse ;  /* 0x0000000a9fbe7c23 */ /* 0x100fe20008010867 */
[----:B------:R-:W-:-:S01]  /*a1c0*/  FFMA.FTZ R159, R100, UR10, -R103 ;  /* 0x0000000a649f7c23 */ /* 0x000fc20008010867 */
[----:B0-----:R-:W0:Y:S01]  /*a1d0*/  SHFL.BFLY PT, R194, R189, 0x1, 0x1f ;  /* 0x0c201f00bdc27f89 */ /* 0x001e2200000e0000 */
[----:B------:R-:W-:-:S01]  /*a1e0*/  FFMA.FTZ R100, R101, UR10, -R103 ;  /* 0x0000000a65647c23 */ /* 0x000fc20008010867 */
[----:B------:R-:W-:Y:S01]  /*a1f0*/  FFMA.FTZ R101, R110, UR10, -R103 ;  /* 0x0000000a6e657c23 */ /* 0x000fe20008010867 */
[----:B------:R-:W-:Y:S08]  /*a200*/  MUFU.EX2 R12, R12 ;  /* 0x0000000c000c7308 */ /* 0x000ff00000000800 */
[----:B------:R-:W-:Y:S08]  /*a210*/  MUFU.EX2 R15, R15 ;  /* 0x0000000f000f7308 */ /* 0x000ff00000000800 */
[----:B------:R-:W-:Y:S01]  /*a220*/  MUFU.EX2 R20, R20 ;  /* 0x0000001400147308 */ /* 0x000fe20000000800 */
[----:B0-----:R-:W-:Y:S01]  /*a230*/  FMNMX.FTZ R89, R189, R194, !PT ;  /* 0x000000c2bd597209 */ /* 0x001fe20007810000 */
[----:B------:R-:W-:-:S06]  /*a240*/  IMAD.U32 R194, RZ, RZ, UR10 ;  /* 0x0000000affc27e24 */ /* 0x000fcc000f8e00ff */
[----:B------:R-:W-:Y:S01]  /*a250*/  MUFU.EX2 R185, R185 ;  /* 0x000000b900b97308 */ /* 0x000fe20000000800 */
[C---:B------:R-:W-:Y:S01]  /*a260*/  FSETP.NEU.FTZ.AND P4, PT, R89.reuse, -INF , PT ;  /* 0xff8000005900780b */ /* 0x040fe20003f9d000 */
[----:B------:R-:W-:-:S03]  /*a270*/  FFMA.FTZ R189, R89, R194, -8 ;  /* 0xc100000059bd7423 */ /* 0x000fc600000100c2 */
[----:B------:R-:W-:Y:S02]  /*a280*/  FSEL R195, R89, RZ, P4 ;  /* 0x000000ff59c37208 */ /* 0x000fe40002000000 */
[----:B------:R-:W-:Y:S01]  /*a290*/  FSEL R103, R189, RZ, P4 ;  /* 0x000000ffbd677208 */ /* 0x000fe20002000000 */
[----:B------:R-:W-:Y:S02]  /*a2a0*/  MUFU.EX2 R168, R168 ;  /* 0x000000a800a87308 */ /* 0x000fe40000000800 */
[----:B------:R-:W-:-:S02]  /*a2b0*/  FADD.FTZ R6, -R195, R6 ;  /* 0x00000006c3067221 */ /* 0x000fc40000010100 */
[--C-:B------:R-:W-:Y:S01]  /*a2c0*/  FFMA.FTZ R189, R191, UR10, -R103.reuse ;  /* 0x0000000abfbd7c23 */ /* 0x100fe20008010867 */
[----:B------:R-:W-:-:S01]  /*a2d0*/  FFMA.FTZ R191, R162, UR10, -R103 ;  /* 0x0000000aa2bf7c23 */ /* 0x000fc20008010867 */
[--C-:B------:R-:W-:Y:S01]  /*a2e0*/  FFMA.FTZ R162, R163, UR10, -R103.reuse ;  /* 0x0000000aa3a27c23 */ /* 0x100fe20008010867 */
[----:B------:R-:W-:-:S01]  /*a2f0*/  FFMA.FTZ R163, R166, UR10, -R103 ;  /* 0x0000000aa6a37c23 */ /* 0x000fc20008010867 */
[----:B------:R-:W-:Y:S01]  /*a300*/  FSEL R166, R88, RZ, P3 ;  /* 0x000000ff58a67208 */ /* 0x000fe20001800000 */
[----:B------:R-:W-:-:S01]  /*a310*/  FFMA.FTZ R9, R9, UR10, -R103 ;  /* 0x0000000a09097c23 */ /* 0x000fc20008010867 */
[----:B------:R-:W-:Y:S01]  /*a320*/  FMUL.FTZ R6, R6, UR10 ;  /* 0x0000000a06067c20 */ /* 0x000fe20008410000 */
[----:B------:R-:W-:-:S01]  /*a330*/  FFMA.FTZ R10, R10, UR10, -R103 ;  /* 0x0000000a0a0a7c23 */ /* 0x000fc20008010867 */
[----:B------:R-:W-:Y:S01]  /*a340*/  FFMA.FTZ R13, R13, UR10, -R103 ;  /* 0x0000000a0d0d7c23 */ /* 0x000fe20008010867 */
[----:B------:R-:W-:-:S01]  /*a350*/  FADD.FTZ R166, -R166, R5 ;  /* 0x00000005a6a67221 */ /* 0x000fc20000010100 */
[--C-:B------:R-:W-:Y:S01]  /*a360*/  FFMA.FTZ R14, R14, UR10, -R103.reuse ;  /* 0x0000000a0e0e7c23 */ /* 0x100fe20008010867 */
        /* <DEDUP_REMOVED lines=218> */
[--C-:B------:R-:W-:Y:S01]  /*b110*/  FFMA.FTZ R104, R99, UR10, -R103.reuse ;  /* 0x0000000a63687c23 */ /* 0x100fe20008010867 */
[----:B------:R-:W-:-:S01]  /*b120*/  FFMA.FTZ R99, R102, UR10, -R103 ;  /* 0x0000000a66637c23 */ /* 0x000fc20008010867 */
[----:B0-----:R-:W-:Y:S01]  /*b130*/  FADD.FTZ R188, R128, R3 ;  /* 0x0000000380bc7221 */ /* 0x001fe20000010000 */
[----:B-1----:R-:W-:-:S02]  /*b140*/  @!P1 VIADD R2, R196, 0x2e840 ;  /* 0x0002e840c4029836 */ /* 0x002fc40000000000 */
[----:B------:R-:W-:Y:S01]  /*b150*/  FFMA.FTZ R103, R167, UR10, -R103 ;  /* 0x0000000aa7677c23 */ /* 0x000fe20008010867 */
[----:B------:R-:W0:Y:S02]  /*b160*/  MUFU.EX2 R115, R115 ;  /* 0x0000007300737308 */ /* 0x000e240000000800 */
[----:B------:R-:W-:-:S04]  /*b170*/  @!P1 PRMT R2, RZ, 0x654, R2 ;  /* 0x00000654ff029816 */ /* 0x000fc80000000002 */
[----:B------:R1:W-:Y:S02]  /*b180*/  @!P1 SYNCS.ARRIVE.TRANS64.RED.A1T0 RZ, [R2+URZ], RZ ;  /* 0x000000ff02ff99a7 */ /* 0x0003e4000810043f */
        /* <DEDUP_REMOVED lines=40> */
.L_x_2022:
        /* <DEDUP_REMOVED lines=135> */
.L_x_2013:
[----:B------:R-:W-:-:S13]  /*bc80*/  ISETP.LE.AND P2, PT, RZ, UR54, PT ;  /* 0x00000036ff007c0c */ /* 0x000fda000bf43270 */
[----:B------:R-:W-:Y:S05]  /*bc90*/  @!P2 BRA `(.L_x_2024) ;  /* 0x00000044000ca947 */ /* 0x000fea0003800000 */
[----:B------:R-:W-:Y:S01]  /*bca0*/  IMAD.MOV.U32 R6, RZ, RZ, R89 ;  /* 0x000000ffff067224 */ /* 0x000fe200078e0059 */
[----:B------:R-:W-:Y:S01]  /*bcb0*/  UMOV UR51, UR44 ;  /* 0x0000002c00337c82 */ /* 0x000fe20008000000 */
[----:B------:R-:W-:Y:S01]  /*bcc0*/  IMAD.MOV.U32 R5, RZ, RZ, R88 ;  /* 0x000000ffff057224 */ /* 0x000fe200078e0058 */
[----:B------:R-:W-:Y:S01]  /*bcd0*/  UMOV UR49, UR50 ;  /* 0x0000003200317c82 */ /* 0x000fe20008000000 */
[----:B------:R-:W-:-:S05]  /*bce0*/  ULDC UR48, c[0x0][0x988] ;  /* 0x0002620000307ab9 */ /* 0x000fca0000000800 */
.L_x_2034:
        /* <DEDUP_REMOVED lines=9> */
.L_x_2026:
[----:B------:R-:W-:Y:S01]  /*bd80*/  ULEA UR6, UR50, UR41, 0x3 ;  /* 0x0000002932067291 */ /* 0x000fe2000f8e183f */
[----:B------:R-:W-:-:S05]  /*bd90*/  IMAD.U32 R7, RZ, RZ, UR44 ;  /* 0x0000002cff077e24 */ /* 0x000fca000f8e00ff */
[----:B------:R-:W-:-:S04]  /*bda0*/  SHF.L.U32 R7, R7, 0x1f, RZ ;  /* 0x0000001f07077819 */ /* 0x000fc800000006ff */
[----:B------:R0:W1:Y:S01]  /*bdb0*/  SYNCS.PHASECHK.TRANS64.TRYWAIT P2, [UR6+0x2e830], R7 ;  /* 0x02e83007ff0075a7 */ /* 0x0000620008040146 */
[----:B------:R-:W-:Y:S05]  /*bdc0*/  @!P0 BRA `(.L_x_2027) ;  /* 0x0000000000048947 */ /* 0x000fea0003800000 */
[----:B------:R-:W-:Y:S01]  /*bdd0*/  BPT.TRAP 0x1 ;  /* 0x000000040000795c */ /* 0x000fe20000300000 */
.L_x_2027:
[----:B-1----:R-:W-:Y:S05]  /*bde0*/  @P2 BRA `(.L_x_2025) ;  /* 0x0000000000082947 */ /* 0x002fea0003800000 */
[----:B------:R-:W1:Y:S02]  /*bdf0*/  SYNCS.PHASECHK.TRANS64.TRYWAIT P2, [UR6+0x2e830], R7 ;  /* 0x02e83007ff0075a7 */ /* 0x000e640008040146 */
[----:B-1----:R-:W-:Y:S05]  /*be00*/  @!P2 BRA `(.L_x_2028) ;  /* 0x000000d0001ca947 */ /* 0x002fea0003800000 */
.L_x_2025:
        /* <DEDUP_REMOVED lines=185> */
.L_x_2030:
[----:B------:R-:W-:Y:S01]  /*c9a0*/  ULEA UR6, UR49, UR41, 0x3 ;  /* 0x0000002931067291 */ /* 0x000fe2000f8e183f */
[----:B------:R-:W-:-:S05]  /*c9b0*/  IMAD.U32 R7, RZ, RZ, UR51 ;  /* 0x00000033ff077e24 */ /* 0x000fca000f8e00ff */
[----:B------:R-:W-:-:S04]  /*c9c0*/  SHF.L.U32 R7, R7, 0x1f, RZ ;  /* 0x0000001f07077819 */ /* 0x000fc800000006ff */
[----:B------:R0:W1:Y:S01]  /*c9d0*/  SYNCS.PHASECHK.TRANS64.TRYWAIT P2, [UR6+0x2e850], R7 ;  /* 0x02e85007ff0075a7 */ /* 0x0000620008040146 */
[----:B------:R-:W-:Y:S05]  /*c9e0*/  @!P0 BRA `(.L_x_2031) ;  /* 0x0000000000048947 */ /* 0x000fea0003800000 */
[----:B------:R-:W-:Y:S01]  /*c9f0*/  BPT.TRAP 0x1 ;  /* 0x000000040000795c */ /* 0x000fe20000300000 */
.L_x_2031:
[----:B-1----:R-:W-:Y:S05]  /*ca00*/  @P2 BRA `(.L_x_2029) ;  /* 0x0000000000082947 */ /* 0x002fea0003800000 */
[----:B------:R-:W1:Y:S02]  /*ca10*/  SYNCS.PHASECHK.TRANS64.TRYWAIT P2, [UR6+0x2e850], R7 ;  /* 0x02e85007ff0075a7 */ /* 0x000e640008040146 */
[----:B-1----:R-:W-:Y:S05]  /*ca20*/  @!P2 BRA `(.L_x_2032) ;  /* 0x000000c4002ca947 */ /* 0x002fea0003800000 */
.L_x_2029:
        /* <DEDUP_REMOVED lines=742> */
.L_x_2033:
        /* <DEDUP_REMOVED lines=132> */
.L_x_2024:
[----:B------:R-:W-:Y:S06]  /*100d0*/  BAR.ARV 0x8, 0x180 ;  /* 0x0206000000007b1d */ /* 0x000fec0000002000 */
[----:B------:R-:W-:Y:S05]  /*100e0*/  @!P0 BRA `(.L_x_2035) ;  /* 0x0000000000048947 */ /* 0x000fea0003800000 */
[----:B------:R-:W-:Y:S01]  /*100f0*/  BPT.TRAP 0x1 ;  /* 0x000000040000795c */ /* 0x000fe20000300000 */
.L_x_2035:
[----:B------:R-:W-:Y:S01]  /*10100*/  ULEA UR4, UR50, UR41, 0x3 ;  /* 0x0000002932047291 */ /* 0x000fe2000f8e183f */
[----:B------:R-:W-:-:S05]  /*10110*/  IMAD.U32 R0, RZ, RZ, UR44 ;  /* 0x0000002cff007e24 */ /* 0x000fca000f8e00ff */
[----:B------:R-:W-:-:S04]  /*10120*/  SHF.L.U32 R0, R0, 0x1f, RZ ;  /* 0x0000001f00007819 */ /* 0x000fc800000006ff */
[----:B------:R0:W1:Y:S01]  /*10130*/  SYNCS.PHASECHK.TRANS64.TRYWAIT P1, [UR4+0x2e850], R0 ;  /* 0x02e85000ff0075a7 */ /* 0x0000620008020144 */
[----:B------:R-:W-:Y:S05]  /*10140*/  @!P0 BRA `(.L_x_2036) ;  /* 0x0000000000048947 */ /* 0x000fea0003800000 */
[----:B------:R-:W-:Y:S01]  /*10150*/  BPT.TRAP 0x1 ;  /* 0x000000040000795c */ /* 0x000fe20000300000 */
.L_x_2036:
[----:B-1----:R-:W-:Y:S05]  /*10160*/  @P1 BRA `(.L_x_2037) ;  /* 0x0000000000081947 */ /* 0x002fea0003800000 */
[----:B------:R-:W1:Y:S02]  /*10170*/  SYNCS.PHASECHK.TRANS64.TRYWAIT P1, [UR4+0x2e850], R0 ;  /* 0x02e85000ff0075a7 */ /* 0x000e640008020144 */
[----:B-1----:R-:W-:Y:S05]  /*10180*/  @!P1 BRA `(.L_x_2038) ;  /* 0x0000008c006c9947 */ /* 0x002fea0003800000 */
.L_x_2037:
        /* <DEDUP_REMOVED lines=12> */
[----:B------:R-:W-:Y:S01]  /*10250*/  @UP0 ULDC.64 UR14, c[0x0][0x9c8] ;  /* 0x00027200000e0ab9 */ /* 0x000fe20000000a00 */
[----:B------:R-:W-:Y:S01]  /*10260*/  @UP0 USHF.R.S32.HI UR9, URZ, 0x1f, UR47 ;  /* 0x0000001f3f090899 */ /* 0x000fe2000801142f */
[----:B------:R-:W-:Y:S01]  /*10270*/  UMOV UR6, UR5 ;  /* 0x0000000500067c82 */ /* 0x000fe20008000000 */
[----:B------:R-:W-:Y:S01]  /*10280*/  @UP0 UIMAD UR8, UR37, UR14, URZ ;  /* 0x0000000e250802a4 */ /* 0x000fe2000f8e023f */
[----:B------:R-:W-:Y:S01]  /*10290*/  QGMMA.64x128x32.F32.E4M3.E4M3 R24, R224, gdesc[UR4], R24, gsb0 ;  /* 0x01e00004e0187df3 */ /* 0x000fe20008000818 */
[----:B------:R-:W-:Y:S01]  /*102a0*/  UIADD3 UR6, UR5, 0x100, URZ ;  /* 0x0000010005067890 */ /* 0x000fe2000fffe03f */
[----:B------:R-:W-:Y:S01]  /*102b0*/  UMOV UR7, 0xc0000010 ;  /* 0xc000001000077882 */ /* 0x000fe20000000000 */
        /* <DEDUP_REMOVED lines=26> */
[----:B-1----:R-:W-:-:S05]  /*10460*/  IMAD.U32 R5, RZ, RZ, UR9 ;  /* 0x00000009ff057e24 */ /* 0x002fca000f8e00ff */
        /* <DEDUP_REMOVED lines=49> */
.L_x_2039:
        /* <DEDUP_REMOVED lines=74> */
.L_x_2006:
        /* <DEDUP_REMOVED lines=16> */
[----:B------:R-:W-:Y:S01]  /*10d20*/  F2FP.BF16.F32.PACK_AB R33, R52, R33 ;  /* 0x000000213421723e */ /* 0x000fe200000010ff */
[----:B------:R-:W-:-:S03]  /*10d30*/  ULDC.64 UR6, c[0x0][0xc00] ;  /* 0x0003000000067ab9 */ /* 0x000fc60000000a00 */
[----:B------:R0:W2:Y:S01]  /*10d40*/  LDG.E.CONSTANT R35, desc[UR52][R4.64] ;  /* 0x0000003404237981 */ /* 0x0000a2000c1e9900 */
[----:B------:R-:W-:Y:S01]  /*10d50*/  F2FP.BF16.F32.PACK_AB R86, R86, R7 ;  /* 0x000000075656723e */ /* 0x000fe200000010ff */
[----:B------:R-:W-:Y:S01]  /*10d60*/  UISETP.NE.U32.AND UP0, UPT, UR6, URZ, UPT ;  /* 0x0000003f0600728c */ /* 0x000fe2000bf05070 */
[----:B------:R-:W-:Y:S01]  /*10d70*/  F2FP.BF16.F32.PACK_AB R87, R87, R6 ;  /* 0x000000065757723e */ /* 0x000fe200000010ff */
[----:B------:R-:W1:Y:S01]  /*10d80*/  S2R R52, SR_SWINHI ;  /* 0x0000000000347919 */ /* 0x000e620000002f00 */
[----:B------:R-:W-:Y:S01]  /*10d90*/  F2FP.BF16.F32.PACK_AB R28, R61, R28 ;  /* 0x0000001c3d1c723e */ /* 0x000fe200000010ff */
[----:B------:R-:W-:Y:S01]  /*10da0*/  UISETP.NE.AND.EX UP0, UPT, UR7, URZ, UPT, UP0 ;  /* 0x0000003f0700728c */ /* 0x000fe2000bf05300 */
[----:B------:R-:W-:Y:S02]  /*10db0*/  F2FP.BF16.F32.PACK_AB R11, R78, R11 ;  /* 0x0000000b4e0b723e */ /* 0x000fe400000010ff */
[----:B------:R-:W-:Y:S01]  /*10dc0*/  F2FP.BF16.F32.PACK_AB R10, R79, R10 ;  /* 0x0000000a4f0a723e */ /* 0x000fe200000010ff */
[----:B------:R-:W-:Y:S01]  /*10dd0*/  ULDC.64 UR6, c[0x0][0xc00] ;  /* 0x0003000000067ab9 */ /* 0x000fe20000000a00 */
[----:B0-----:R-:W-:Y:S01]  /*10de0*/  LOP3.LUT P0, R4, R50, 0x3, RZ, 0xc0, !PT ;  /* 0x0000000332047812 */ /* 0x001fe2000780c0ff */
[----:B------:R-:W-:Y:S01]  /*10df0*/  UIMAD.WIDE UR6, UR36, 0x4, UR6 ;  /* 0x00000004240678a5 */ /* 0x000fe2000f8e0206 */
[----:B------:R-:W-:-:S02]  /*10e00*/  F2FP.BF16.F32.PACK_AB R26, R55, R26 ;  /* 0x0000001a371a723e */ /* 0x000fc400000010ff */
[----:B------:R-:W-:Y:S02]  /*10e10*/  ISETP.EQ.OR P0, PT, R4, 0x3, !P0 ;  /* 0x000000030400780c */ /* 0x000fe40004702670 */
[----:B------:R-:W-:Y:S02]  /*10e20*/  F2FP.BF16.F32.PACK_AB R9, R84, R9 ;  /* 0x000000095409723e */ /* 0x000fe400000010ff */
[----:B------:R-:W-:Y:S02]  /*10e30*/  SEL R58, R11, R10, P0 ;  /* 0x0000000a0b3a7207 */ /* 0x000fe40000000000 */
[----:B------:R-:W-:Y:S02]  /*10e40*/  SEL R55, R10, R11, P0 ;  /* 0x0000000b0a377207 */ /* 0x000fe40000000000 */
[----:B------:R-:W-:Y:S02]  /*10e50*/  F2FP.BF16.F32.PACK_AB R8, R85, R8 ;  /* 0x000000085508723e */ /* 0x000fe400000010ff */
[----:B------:R-:W-:-:S02]  /*10e60*/  F2FP.BF16.F32.PACK_AB R38, R38, R49 ;  /* 0x000000312626723e */ /* 0x000fc400000010ff */
[----:B------:R-:W-:Y:S02]  /*10e70*/  F2FP.BF16.F32.PACK_AB R39, R39, R34 ;  /* 0x000000222727723e */ /* 0x000fe400000010ff */
[----:B------:R-:W-:Y:S02]  /*10e80*/  F2FP.BF16.F32.PACK_AB R25, R62, R25 ;  /* 0x000000193e19723e */ /* 0x000fe400000010ff */
[----:B------:R-:W-:Y:S02]  /*10e90*/  F2FP.BF16.F32.PACK_AB R24, R63, R24 ;  /* 0x000000183f18723e */ /* 0x000fe400000010ff */
[----:B------:R-:W-:Y:S02]  /*10ea0*/  F2FP.BF16.F32.PACK_AB R13, R76, R13 ;  /* 0x0000000d4c0d723e */ /* 0x000fe400000010ff */
[----:B------:R-:W-:Y:S02]  /*10eb0*/  F2FP.BF16.F32.PACK_AB R12, R77, R12 ;  /* 0x0000000c4d0c723e */ /* 0x000fe400000010ff */
[----:B------:R-:W-:-:S02]  /*10ec0*/  MOV R4, R3 ;  /* 0x0000000300047202 */ /* 0x000fc40000000f00 */
[----:B-1----:R-:W-:Y:S02]  /*10ed0*/  MOV R5, R52 ;  /* 0x0000003400057202 */ /* 0x002fe40000000f00 */
[----:B------:R-:W-:Y:S02]  /*10ee0*/  F2FP.BF16.F32.PACK_AB R37, R37, R40 ;  /* 0x000000282525723e */ /* 0x000fe400000010ff */
[----:B------:R-:W-:Y:S01]  /*10ef0*/  F2FP.BF16.F32.PACK_AB R31, R31, R42 ;  /* 0x0000002a1f1f723e */ /* 0x000fe200000010ff */
[----:B------:R-:W-:Y:S01]  /*10f00*/  IMAD.WIDE R6, R231, 0x2, R4 ;  /* 0x00000002e7067825 */ /* 0x000fe200078e0204 */
[----:B------:R-:W-:Y:S02]  /*10f10*/  F2FP.BF16.F32.PACK_AB R36, R36, R41 ;  /* 0x000000292424723e */ /* 0x000fe400000010ff */
[----:B------:R-:W-:Y:S02]  /*10f20*/  F2FP.BF16.F32.PACK_AB R30, R30, R43 ;  /* 0x0000002b1e1e723e */ /* 0x000fe400000010ff */
[----:B------:R-:W-:-:S02]  /*10f30*/  IADD3 R61, P1, R6, 0x40, RZ ;  /* 0x00000040063d7810 */ /* 0x000fc40007f3e0ff */
[----:B------:R-:W-:Y:S02]  /*10f40*/  IADD3 R63, P2, R6, 0x60, RZ ;  /* 0x00000060063f7810 */ /* 0x000fe40007f5e0ff */
[----:B------:R-:W-:Y:S02]  /*10f50*/  LOP3.LUT R10, R61, 0x380, RZ, 0xc0, !PT ;  /* 0x000003803d0a7812 */ /* 0x000fe400078ec0ff */
[----:B------:R-:W-:Y:S02]  /*10f60*/  SEL R46, R9, R8, P0 ;  /* 0x00000008092e7207 */ /* 0x000fe40000000000 */
[----:B------:R-:W-:Y:S02]  /*10f70*/  SHF.R.U64 R10, R10, 0x3, RZ ;  /* 0x000000030a0a7819 */ /* 0x000fe400000012ff */
[----:B------:R-:W-:Y:S02]  /*10f80*/  SEL R45, R8, R9, P0 ;  /* 0x00000009082d7207 */ /* 0x000fe40000000000 */
[----:B------:R-:W-:-:S02]  /*10f90*/  IADD3 R67, P4, R6, 0x4020, RZ ;  /* 0x0000402006437810 */ /* 0x000fc40007f9e0ff */
[----:B------:R-:W-:Y:S02]  /*10fa0*/  F2FP.BF16.F32.PACK_AB R27, R54, R27 ;  /* 0x0000001b361b723e */ /* 0x000fe400000010ff */
[----:B------:R-:W-:Y:S02]  /*10fb0*/  LOP3.LUT R9, R6, 0x380, RZ, 0xc0, !PT ;  /* 0x0000038006097812 */ /* 0x000fe400078ec0ff */
[----:B------:R-:W-:Y:S02]  /*10fc0*/  F2FP.BF16.F32.PACK_AB R32, R53, R32 ;  /* 0x000000203520723e */ /* 0x000fe400000010ff */
[----:B------:R-:W-:Y:S02]  /*10fd0*/  SEL R44, R13, R12, P0 ;  /* 0x0000000c0d2c7207 */ /* 0x000fe40000000000 */
[----:B------:R-:W-:Y:S01]  /*10fe0*/  SEL R43, R12, R13, P0 ;  /* 0x0000000d0c2b7207 */ /* 0x000fe20000000000 */
[----:B------:R-:W-:Y:S01]  /*10ff0*/  IMAD.X R13, RZ, RZ, R7, P4 ;  /* 0x000000ffff0d7224 */ /* 0x000fe200020e0607 */
[----:B------:R-:W-:-:S02]  /*11000*/  SEL R50, R38, R39, P0 ;  /* 0x0000002726327207 */ /* 0x000fc40000000000 */
[----:B------:R-:W-:Y:S02]  /*11010*/  SEL R54, R25, R24, P0 ;  /* 0x0000001819367207 */ /* 0x000fe40000000000 */
[----:B------:R-:W-:Y:S01]  /*11020*/  SEL R51, R24, R25, P0 ;  /* 0x0000001918337207 */ /* 0x000fe20000000000 */
[----:B------:R-:W-:Y:S01]  /*11030*/  IMAD.X R25, RZ, RZ, R7, P1 ;  /* 0x000000ffff197224 */ /* 0x000fe200008e0607 */
[----:B------:R-:W-:Y:S02]  /*11040*/  IADD3 R59, P6, R6, 0x20, RZ ;  /* 0x00000020063b7810 */ /* 0x000fe40007fde0ff */
[----:B------:R-:W-:Y:S02]  /*11050*/  SEL R39, R39, R38, P0 ;  /* 0x0000002627277207 */ /* 0x000fe40000000000 */
[----:B------:R-:W-:Y:S02]  /*11060*/  LOP3.LUT R12, R63, 0x380, RZ, 0xc0, !PT ;  /* 0x000003803f0c7812 */ /* 0x000fe400078ec0ff */
[----:B------:R-:W-:-:S02]  /*11070*/  LOP3.LUT R24, R10, R61, RZ, 0x3c, !PT ;  /* 0x0000003d0a187212 */ /* 0x000fc400078e3cff */
[----:B------:R-:W-:Y:S02]  /*11080*/  F2FP.BF16.F32.PACK_AB R29, R60, R29 ;  /* 0x0000001d3c1d723e */ /* 0x000fe400000010ff */
[----:B------:R-:W-:Y:S02]  /*11090*/  SEL R42, R37, R36, P0 ;  /* 0x00000024252a7207 */ /* 0x000fe40000000000 */
[----:B------:R-:W-:Y:S02]  /*110a0*/  SEL R38, R31, R30, P0 ;  /* 0x0000001e1f267207 */ /* 0x000fe40000000000 */
[----:B------:R-:W-:Y:S02]  /*110b0*/  LOP3.LUT R10, R67, 0x380, RZ, 0xc0, !PT ;  /* 0x00000380430a7812 */ /* 0x000fe400078ec0ff */
[----:B------:R-:W-:Y:S02]  /*110c0*/  SEL R37, R36, R37, P0 ;  /* 0x0000002524257207 */ /* 0x000fe40000000000 */
[----:B------:R-:W-:-:S02]  /*110d0*/  SEL R31, R30, R31, P0 ;  /* 0x0000001f1e1f7207 */ /* 0x000fc40000000000 */
[----:B------:R-:W-:Y:S02]  /*110e0*/  SHF.R.U64 R9, R9, 0x3, RZ ;  /* 0x0000000309097819 */ /* 0x000fe400000012ff */
[----:B------:R-:W-:Y:S02]  /*110f0*/  F2FP.BF16.F32.PACK_AB R21, R68, R21 ;  /* 0x000000154415723e */ /* 0x000fe400000010ff */
[----:B------:R-:W-:Y:S02]  /*11100*/  F2FP.BF16.F32.PACK_AB R20, R69, R20 ;  /* 0x000000144514723e */ /* 0x000fe400000010ff */
[----:B------:R-:W-:Y:S02]  /*11110*/  SEL R36, R33, R32, P0 ;  /* 0x0000002021247207 */ /* 0x000fe40000000000 */
[----:B------:R-:W-:Y:S02]  /*11120*/  SEL R30, R27, R26, P0 ;  /* 0x0000001a1b1e7207 */ /* 0x000fe40000000000 */
[----:B------:R-:W-:Y:S01]  /*11130*/  SEL R49, R26, R27, P0 ;  /* 0x0000001b1a317207 */ /* 0x000fe20000000000 */
[----:B------:R-:W-:Y:S01]  /*11140*/  IMAD.X R27, RZ, RZ, R7, P6 ;  /* 0x000000ffff1b7224 */ /* 0x000fe200030e0607 */
[----:B------:R-:W-:-:S02]  /*11150*/  F2FP.BF16.F32.PACK_AB R56, R56, R65 ;  /* 0x000000413838723e */ /* 0x000fc400000010ff */
[----:B------:R-:W-:Y:S02]  /*11160*/  SEL R33, R32, R33, P0 ;  /* 0x0000002120217207 */ /* 0x000fe40000000000 */
[----:B------:R-:W-:Y:S02]  /*11170*/  SHF.R.U64 R12, R12, 0x3, RZ ;  /* 0x000000030c0c7819 */ /* 0x000fe400000012ff */
[----:B------:R-:W-:Y:S02]  /*11180*/  F2FP.BF16.F32.PACK_AB R94, R94, R95 ;  /* 0x0000005f5e5e723e */ /* 0x000fe400000010ff */
[----:B------:R-:W-:Y:S02]  /*11190*/  F2FP.BF16.F32.PACK_AB R93, R92, R93 ;  /* 0x0000005d5c5d723e */ /* 0x000fe400000010ff */
[----:B------:R-:W-:Y:S02]  /*111a0*/  F2FP.BF16.F32.PACK_AB R57, R48, R57 ;  /* 0x000000393039723e */ /* 0x000fe400000010ff */
[----:B------:R-:W-:-:S02]  /*111b0*/  SEL R32, R29, R28, P0 ;  /* 0x0000001c1d207207 */ /* 0x000fc40000000000 */
[C---:B------:R-:W-:Y:S02]  /*111c0*/  IADD3 R65, P3, R6.reuse, 0x4000, RZ ;  /* 0x0000400006417810 */ /* 0x040fe40007f7e0ff */
[C---:B------:R-:W-:Y:S02]  /*111d0*/  IADD3 R69, P5, R6.reuse, 0x4040, RZ ;  /* 0x0000404006457810 */ /* 0x040fe40007fbe0ff */
[----:B------:R-:W-:Y:S02]  /*111e0*/  IADD3 R62, P6, R6, 0x4060, RZ ;  /* 0x00004060063e7810 */ /* 0x000fe40007fde0ff */
[----:B------:R-:W-:Y:S01]  /*111f0*/  SHF.R.U64 R10, R10, 0x3, RZ ;  /* 0x000000030a0a7819 */ /* 0x000fe200000012ff */
[----:B------:R-:W-:Y:S01]  /*11200*/  IMAD.X R11, RZ, RZ, R7, P5 ;  /* 0x000000ffff0b7224 */ /* 0x000fe200028e0607 */
[----:B------:R-:W-:Y:S02]  /*11210*/  F2FP.BF16.F32.PACK_AB R90, R90, R91 ;  /* 0x0000005b5a5a723e */ /* 0x000fe400000010ff */
[----:B------:R-:W-:-:S02]  /*11220*/  F2FP.BF16.F32.PACK_AB R89, R88, R89 ;  /* 0x000000595859723e */ /* 0x000fc400000010ff */
[----:B------:R-:W-:Y:S02]  /*11230*/  SEL R29, R28, R29, P0 ;  /* 0x0000001d1c1d7207 */ /* 0x000fe40000000000 */
[----:B------:R-:W-:Y:S01]  /*11240*/  LOP3.LUT R6, R9, R6, RZ, 0x3c, !PT ;  /* 0x0000000609067212 */ /* 0x000fe200078e3cff */
[--C-:B------:R-:W-:Y:S01]  /*11250*/  IMAD.X R9, RZ, RZ, R7.reuse, P6 ;  /* 0x000000ffff097224 */ /* 0x100fe200030e0607 */
[----:B------:R-:W-:Y:S02]  /*11260*/  SEL R28, R21, R20, P0 ;  /* 0x00000014151c7207 */ /* 0x000fe40000000000 */
[----:B------:R-:W-:Y:S01]  /*11270*/  SEL R41, R20, R21, P0 ;  /* 0x0000001514297207 */ /* 0x000fe20000000000 */
[----:B------:R-:W-:Y:S01]  /*11280*/  IMAD.X R21, RZ, RZ, R7, P2 ;  /* 0x000000ffff157224 */ /* 0x000fe200010e0607 */
[----:B------:R-:W-:Y:S02]  /*11290*/  LOP3.LUT R20, R12, R63, RZ, 0x3c, !PT ;  /* 0x0000003f0c147212 */ /* 0x000fe400078e3cff */
[----:B------:R-:W-:-:S02]  /*112a0*/  SEL R34, R94, R93, P0 ;  /* 0x0000005d5e227207 */ /* 0x000fc40000000000 */
[----:B------:R-:W-:Y:S02]  /*112b0*/  SEL R48, R56, R57, P0 ;  /* 0x0000003938307207 */ /* 0x000fe40000000000 */
[----:B------:R-:W-:Y:S02]  /*112c0*/  LOP3.LUT R52, R69, 0x380, RZ, 0xc0, !PT ;  /* 0x0000038045347812 */ /* 0x000fe400078ec0ff */
[----:B------:R-:W-:Y:S02]  /*112d0*/  LOP3.LUT R12, R10, R67, RZ, 0x3c, !PT ;  /* 0x000000430a0c7212 */ /* 0x000fe400078e3cff */
[----:B------:R-:W-:Y:S02]  /*112e0*/  SEL R93, R93, R94, P0 ;  /* 0x0000005e5d5d7207 */ /* 0x000fe40000000000 */
[----:B------:R-:W-:Y:S02]  /*112f0*/  SEL R40, R90, R89, P0 ;  /* 0x000000595a287207 */ /* 0x000fe40000000000 */
[----:B------:R-:W-:-:S02]  /*11300*/  SEL R57, R57, R56, P0 ;  /* 0x0000003839397207 */ /* 0x000fc40000000000 */
[----:B------:R-:W-:Y:S02]  /*11310*/  MOV R67, R6 ;  /* 0x0000000600437202 */ /* 0x000fe40000000f00 */
[----:B------:R-:W-:Y:S02]  /*11320*/  F2FP.BF16.F32.PACK_AB R15, R70, R15 ;  /* 0x0000000f460f723e */ /* 0x000fe400000010ff */
[----:B------:R-:W-:Y:S02]  /*11330*/  F2FP.BF16.F32.PACK_AB R14, R71, R14 ;  /* 0x0000000e470e723e */ /* 0x000fe400000010ff */
[----:B------:R-:W-:Y:S02]  /*11340*/  SEL R89, R89, R90, P0 ;  /* 0x0000005a59597207 */ /* 0x000fe40000000000 */
[----:B------:R-:W-:Y:S02]  /*11350*/  SHF.R.U64 R52, R52, 0x3, RZ ;  /* 0x0000000334347819 */ /* 0x000fe400000012ff */
[----:B------:R-:W-:-:S02]  /*11360*/  SEL R56, R15, R14, P0 ;  /* 0x0000000e0f387207 */ /* 0x000fc40000000000 */
[----:B------:R-:W-:Y:S01]  /*11370*/  SEL R53, R14, R15, P0 ;  /* 0x0000000f0e357207 */ /* 0x000fe20000000000 */
[----:B------:R-:W-:Y:S01]  /*11380*/  IMAD.X R15, RZ, RZ, R7, P3 ;  /* 0x000000ffff0f7224 */ /* 0x000fe200018e0607 */
[----:B------:R-:W-:Y:S02]  /*11390*/  SEL R60, R86, R87, P0 ;  /* 0x00000057563c7207 */ /* 0x000fe40000000000 */
[----:B------:R-:W-:Y:S02]  /*113a0*/  SEL R87, R87, R86, P0 ;  /* 0x0000005657577207 */ /* 0x000fe40000000000 */
[----:B------:R-:W-:Y:S02]  /*113b0*/  LOP3.LUT R8, R59, 0x380, RZ, 0xc0, !PT ;  /* 0x000003803b087812 */ /* 0x000fe400078ec0ff */
[----:B------:R-:W-:Y:S02]  /*113c0*/  LOP3.LUT R10, R52, R69, RZ, 0x3c, !PT ;  /* 0x00000045340a7212 */ /* 0x000fe400078e3cff */
[----:B------:R-:W-:-:S02]  /*113d0*/  MOV R64, R20 ;  /* 0x0000001400407202 */ /* 0x000fc40000000f00 */
[----:B------:R-:W-:Y:S02]  /*113e0*/  SHF.R.U64 R8, R8, 0x3, RZ ;  /* 0x0000000308087819 */ /* 0x000fe400000012ff */
[----:B------:R-:W-:Y:S02]  /*113f0*/  MOV R61, R10 ;  /* 0x0000000a003d7202 */ /* 0x000fe40000000f00 */
[----:B------:R-:W-:Y:S02]  /*11400*/  LOP3.LUT R26, R8, R59, RZ, 0x3c, !PT ;  /* 0x0000003b081a7212 */ /* 0x000fe400078e3cff */
[----:B------:R-:W-:Y:S02]  /*11410*/  LOP3.LUT R8, R65, 0x380, RZ, 0xc0, !PT ;  /* 0x0000038041087812 */ /* 0x000fe400078ec0ff */
[----:B------:R-:W-:Y:S02]  /*11420*/  LOP3.LUT R59, R62, 0x380, RZ, 0xc0, !PT ;  /* 0x000003803e3b7812 */ /* 0x000fe400078ec0ff */
[----:B------:R-:W-:-:S02]  /*11430*/  SHF.R.U64 R8, R8, 0x3, RZ ;  /* 0x0000000308087819 */ /* 0x000fc400000012ff */
[----:B------:R-:W-:Y:S02]  /*11440*/  SHF.R.U64 R59, R59, 0x3, RZ ;  /* 0x000000033b3b7819 */ /* 0x000fe400000012ff */
[----:B------:R-:W-:Y:S02]  /*11450*/  LOP3.LUT R14, R8, R65, RZ, 0x3c, !PT ;  /* 0x00000041080e7212 */ /* 0x000fe400078e3cff */
[----:B------:R-:W-:Y:S02]  /*11460*/  LOP3.LUT R8, R59, R62, RZ, 0x3c, !PT ;  /* 0x0000003e3b087212 */ /* 0x000fe400078e3cff */
[----:B------:R-:W-:Y:S02]  /*11470*/  MOV R63, R14 ;  /* 0x0000000e003f7202 */ /* 0x000fe40000000f00 */
[----:B------:R-:W-:Y:S02]  /*11480*/  MOV R59, R8 ;  /* 0x00000008003b7202 */ /* 0x000fe40000000f00 */
[----:B------:R-:W-:-:S02]  /*11490*/  MOV R62, R12 ;  /* 0x0000000c003e7202 */ /* 0x000fc40000000f00 */
[----:B------:R-:W-:Y:S02]  /*114a0*/  MOV R66, R26 ;  /* 0x0000001a00427202 */ /* 0x000fe40000000f00 */
[----:B------:R-:W-:Y:S02]  /*114b0*/  MOV R65, R24 ;  /* 0x0000001800417202 */ /* 0x000fe40000000f00 */
[----:B------:R-:W-:Y:S01]  /*114c0*/  PLOP3.LUT P2, PT, PT, PT, UP0, 0x80, 0x0 ;  /* 0x000000000000781c */ /* 0x000fe20003f4f008 */
[----:B------:R-:W-:Y:S01]  /*114d0*/  ULDC UR8, c[0x0][0xa88] ;  /* 0x0002a20000087ab9 */ /* 0x000fe20000000800 */
[----:B--2---:R-:W-:Y:S01]  /*114e0*/  LOP3.LUT R6, R35, 0x2, RZ, 0x3c, !PT ;  /* 0x0000000223067812 */ /* 0x004fe200078e3cff */
[----:B------:R-:W-:Y:S04]  /*114f0*/  SHFL.IDX PT, R34, R34, R35, 0x1c1f ;  /* 0x001c1f2322227589 */ /* 0x000fe800000e0000 */
[----:B------:R-:W0:Y:S04]  /*11500*/  SHFL.IDX PT, R93, R93, R6, 0x1c1f ;  /* 0x001c1f065d5d7589 */ /* 0x000e2800000e0000 */
[----:B------:R-:W-:Y:S04]  /*11510*/  SHFL.IDX PT, R48, R48, R35, 0x1c1f ;  /* 0x001c1f2330307589 */ /* 0x000fe800000e0000 */
[----:B------:R-:W1:Y:S04]  /*11520*/  SHFL.IDX PT, R57, R57, R6, 0x1c1f ;  /* 0x001c1f0639397589 */ /* 0x000e6800000e0000 */
[----:B------:R-:W-:Y:S04]  /*11530*/  SHFL.IDX PT, R40, R40, R35, 0x1c1f ;  /* 0x001c1f2328287589 */ /* 0x000fe800000e0000 */
[----:B------:R-:W2:Y:S04]  /*11540*/  SHFL.IDX PT, R89, R89, R6, 0x1c1f ;  /* 0x001c1f0659597589 */ /* 0x000ea800000e0000 */
[----:B------:R-:W-:Y:S04]  /*11550*/  SHFL.IDX PT, R50, R50, R35, 0x1c1f ;  /* 0x001c1f2332327589 */ /* 0x000fe800000e0000 */
[----:B------:R-:W3:Y:S01]  /*11560*/  SHFL.IDX PT, R39, R39, R6, 0x1c1f ;  /* 0x001c1f0627277589 */ /* 0x000ee200000e0000 */
[----:B0-----:R-:W-:-:S02]  /*11570*/  SEL R8, R34, R93, P0 ;  /* 0x0000005d22087207 */ /* 0x001fc40000000000 */
[----:B------:R-:W-:Y:S01]  /*11580*/  SEL R10, R93, R34, P0 ;  /* 0x000000225d0a7207 */ /* 0x000fe20000000000 */
[----:B------:R-:W-:Y:S04]  /*11590*/  SHFL.IDX PT, R42, R42, R35, 0x1c1f ;  /* 0x001c1f232a2a7589 */ /* 0x000fe800000e0000 */
[----:B------:R-:W0:Y:S01]  /*115a0*/  SHFL.IDX PT, R37, R37, R6, 0x1c1f ;  /* 0x001c1f0625257589 */ /* 0x000e2200000e0000 */
[----:B-1----:R-:W-:Y:S02]  /*115b0*/  SEL R9, R48, R57, P0 ;  /* 0x0000003930097207 */ /* 0x002fe40000000000 */
[----:B------:R-:W-:Y:S01]  /*115c0*/  SEL R11, R57, R48, P0 ;  /* 0x00000030390b7207 */ /* 0x000fe20000000000 */
[----:B------:R-:W-:Y:S04]  /*115d0*/  SHFL.IDX PT, R38, R38, R35, 0x1c1f ;  /* 0x001c1f2326267589 */ /* 0x000fe800000e0000 */
[----:B------:R-:W1:Y:S01]  /*115e0*/  SHFL.IDX PT, R31, R31, R6, 0x1c1f ;  /* 0x001c1f061f1f7589 */ /* 0x000e6200000e0000 */
[----:B--2---:R-:W-:-:S02]  /*115f0*/  SEL R12, R40, R89, P0 ;  /* 0x00000059280c7207 */ /* 0x004fc40000000000 */
[----:B------:R-:W-:Y:S01]  /*11600*/  SEL R14, R89, R40, P0 ;  /* 0x00000028590e7207 */ /* 0x000fe20000000000 */
[----:B------:R-:W-:Y:S04]  /*11610*/  SHFL.IDX PT, R36, R36, R35, 0x1c1f ;  /* 0x001c1f2324247589 */ /* 0x000fe800000e0000 */
[----:B------:R-:W2:Y:S01]  /*11620*/  SHFL.IDX PT, R33, R33, R6, 0x1c1f ;  /* 0x001c1f0621217589 */ /* 0x000ea200000e0000 */
[----:B---3--:R-:W-:Y:S02]  /*11630*/  SEL R13, R50, R39, P0 ;  /* 0x00000027320d7207 */ /* 0x008fe40000000000 */
[----:B------:R-:W-:Y:S01]  /*11640*/  SEL R15, R39, R50, P0 ;  /* 0x00000032270f7207 */ /* 0x000fe20000000000 */
[----:B------:R2:W-:Y:S04]  /*11650*/  SHFL.IDX PT, R21, R30, R35, 0x1c1f ;  /* 0x001c1f231e157589 */ /* 0x0005e800000e0000 */
[----:B------:R-:W3:Y:S01]  /*11660*/  SHFL.IDX PT, R52, R49, R6, 0x1c1f ;  /* 0x001c1f0631347589 */ /* 0x000ee200000e0000 */
[----:B0-----:R-:W-:-:S02]  /*11670*/  SEL R24, R42, R37, P0 ;  /* 0x000000252a187207 */ /* 0x001fc40000000000 */
[----:B------:R-:W-:Y:S01]  /*11680*/  SEL R26, R37, R42, P0 ;  /* 0x0000002a251a7207 */ /* 0x000fe20000000000 */
[----:B------:R-:W-:Y:S04]  /*11690*/  SHFL.IDX PT, R32, R32, R35, 0x1c1f ;  /* 0x001c1f2320207589 */ /* 0x000fe800000e0000 */
[----:B------:R-:W-:Y:S01]  /*116a0*/  SHFL.IDX PT, R54, R54, R35, 0x1c1f ;  /* 0x001c1f2336367589 */ /* 0x000fe200000e0000 */
[----:B-1----:R-:W-:Y:S02]  /*116b0*/  SEL R25, R38, R31, P0 ;  /* 0x0000001f26197207 */ /* 0x002fe40000000000 */
[----:B------:R-:W-:Y:S01]  /*116c0*/  SEL R27, R31, R38, P0 ;  /* 0x000000261f1b7207 */ /* 0x000fe20000000000 */
[----:B------:R3:W0:Y:S04]  /*116d0*/  SHFL.IDX PT, R7, R29, R6, 0x1c1f ;  /* 0x001c1f061d077589 */ /* 0x00062800000e0000 */
[----:B------:R-:W1:Y:S01]  /*116e0*/  SHFL.IDX PT, R51, R51, R6, 0x1c1f ;  /* 0x001c1f0633337589 */ /* 0x000e6200000e0000 */
[----:B--2---:R-:W-:-:S03]  /*116f0*/  SEL R30, R33, R36, P0 ;  /* 0x00000024211e7207 */ /* 0x004fc60000000000 */
[----:B------:R2:W-:Y:S04]  /*11700*/  SHFL.IDX PT, R20, R28, R35, 0x1c1f ;  /* 0x001c1f231c147589 */ /* 0x0005e800000e0000 */
[----:B------:R-:W-:Y:S01]  /*11710*/  SHFL.IDX PT, R44, R44, R35, 0x1c1f ;  /* 0x001c1f232c2c7589 */ /* 0x000fe200000e0000 */
[----:B---3--:R-:W-:Y:S02]  /*11720*/  SEL R29, R21, R52, P0 ;  /* 0x00000034151d7207 */ /* 0x008fe40000000000 */
[----:B------:R-:W-:Y:S01]  /*11730*/  SEL R31, R52, R21, P0 ;  /* 0x00000015341f7207 */ /* 0x000fe20000000000 */
[----:B------:R-:W-:Y:S01]  /*11740*/  SHFL.IDX PT, R56, R56, R35, 0x1c1f ;  /* 0x001c1f2338387589 */ /* 0x000fe200000e0000 */
[----:B--2---:R-:W-:-:S03]  /*11750*/  SEL R28, R36, R33, P0 ;  /* 0x00000021241c7207 */ /* 0x004fc60000000000 */
[----:B------:R-:W2:Y:S04]  /*11760*/  SHFL.IDX PT, R41, R41, R6, 0x1c1f ;  /* 0x001c1f0629297589 */ /* 0x000ea800000e0000 */
[----:B------:R-:W3:Y:S01]  /*11770*/  SHFL.IDX PT, R43, R43, R6, 0x1c1f ;  /* 0x001c1f062b2b7589 */ /* 0x000ee200000e0000 */
[----:B0-----:R-:W-:Y:S02]  /*11780*/  SEL R36, R32, R7, P0 ;  /* 0x0000000720247207 */ /* 0x001fe40000000000 */
[----:B------:R-:W-:Y:S01]  /*11790*/  SEL R38, R7, R32, P0 ;  /* 0x0000002007267207 */ /* 0x000fe20000000000 */
[----:B------:R-:W0:Y:S01]  /*117a0*/  SHFL.IDX PT, R53, R53, R6, 0x1c1f ;  /* 0x001c1f0635357589 */ /* 0x000e2200000e0000 */
[----:B-1----:R-:W-:Y:S01]  /*117b0*/  SEL R37, R54, R51, P0 ;  /* 0x0000003336257207 */ /* 0x002fe20000000000 */
[----:B------:R-:W-:Y:S01]  /*117c0*/  IMAD.U32 R7, RZ, RZ, UR7 ;  /* 0x00000007ff077e24 */ /* 0x000fe2000f8e00ff */
[----:B------:R-:W-:Y:S01]  /*117d0*/  SEL R39, R51, R54, P0 ;  /* 0x0000003633277207 */ /* 0x000fe20000000000 */
[----:B------:R-:W-:Y:S06]  /*117e0*/  BAR.SYNC.DEFER_BLOCKING 0x1, 0x100 ;  /* 0x0044000000007b1d */ /* 0x000fec0000010000 */
[----:B------:R-:W-:Y:S04]  /*117f0*/  SHFL.IDX PT, R58, R58, R35, 0x1c1f ;  /* 0x001c1f233a3a7589 */ /* 0x000fe800000e0000 */
[----:B------:R-:W1:Y:S01]  /*11800*/  SHFL.IDX PT, R55, R55, R6, 0x1c1f ;  /* 0x001c1f0637377589 */ /* 0x000e6200000e0000 */
[----:B--2---:R-:W-:-:S02]  /*11810*/  SEL R32, R20, R41, P0 ;  /* 0x0000002914207207 */ /* 0x004fc40000000000 */
[----:B------:R-:W-:Y:S01]  /*11820*/  SEL R34, R41, R20, P0 ;  /* 0x0000001429227207 */ /* 0x000fe20000000000 */
[----:B------:R-:W-:Y:S01]  /*11830*/  SHFL.IDX PT, R46, R46, R35, 0x1c1f ;  /* 0x001c1f232e2e7589 */ /* 0x000fe200000e0000 */
[----:B---3--:R-:W-:Y:S02]  /*11840*/  SEL R40, R44, R43, P0 ;  /* 0x0000002b2c287207 */ /* 0x008fe40000000000 */
[----:B------:R-:W-:Y:S01]  /*11850*/  SEL R42, R43, R44, P0 ;  /* 0x0000002c2b2a7207 */ /* 0x000fe20000000000 */
[----:B------:R2:W-:Y:S01]  /*11860*/  SHFL.IDX PT, R60, R60, R35, 0x1c1f ;  /* 0x001c1f233c3c7589 */ /* 0x0005e200000e0000 */
[----:B0-----:R-:W-:-:S03]  /*11870*/  SEL R33, R56, R53, P0 ;  /* 0x0000003538217207 */ /* 0x001fc60000000000 */
[----:B------:R-:W0:Y:S04]  /*11880*/  SHFL.IDX PT, R45, R45, R6, 0x1c1f ;  /* 0x001c1f062d2d7589 */ /* 0x000e2800000e0000 */
[----:B------:R3:W4:Y:S01]  /*11890*/  SHFL.IDX PT, R87, R87, R6, 0x1c1f ;  /* 0x001c1f0657577589 */ /* 0x00072200000e0000 */
[----:B--2---:R-:W-:-:S03]  /*118a0*/  SEL R35, R53, R56, P0 ;  /* 0x0000003835237207 */ /* 0x004fc60000000000 */
[----:B------:R0:W-:Y:S04]  /*118b0*/  STSM.16.M88.4 [R67], R8 ;  /* 0x0000000843007844 */ /* 0x0001e80000000200 */
[----:B------:R-:W-:Y:S01]  /*118c0*/  STSM.16.M88.4 [R66], R12 ;  /* 0x0000000c42007844 */ /* 0x000fe20000000200 */
[----:B-1----:R-:W-:Y:S01]  /*118d0*/  SEL R41, R58, R55, P0 ;  /* 0x000000373a297207 */ /* 0x002fe20000000000 */
[----:B---3--:R-:W-:Y:S01]  /*118e0*/  IMAD.U32 R6, RZ, RZ, UR6 ;  /* 0x00000006ff067e24 */ /* 0x008fe2000f8e00ff */
[----:B------:R-:W-:Y:S01]  /*118f0*/  SEL R43, R55, R58, P0 ;  /* 0x0000003a372b7207 */ /* 0x000fe20000000000 */
[----:B------:R-:W-:Y:S01]  /*11900*/  STSM.16.M88.4 [R65], R24 ;  /* 0x0000001841007844 */ /* 0x000fe20000000200 */
[----:B------:R-:W-:-:S03]  /*11910*/  ULDC.64 UR6, c[0x0][0xc08] ;  /* 0x0003020000067ab9 */ /* 0x000fc60000000a00 */
[----:B------:R-:W-:Y:S01]  /*11920*/  STSM.16.M88.4 [R64], R28 ;  /* 0x0000001c40007844 */ /* 0x000fe20000000200 */
[----:B0-----:R-:W-:-:S03]  /*11930*/  SEL R8, R46, R45, P0 ;  /* 0x0000002d2e087207 */ /* 0x001fc60000000000 */
[----:B------:R-:W-:Y:S01]  /*11940*/  STSM.16.M88.4 [R63], R36 ;  /* 0x000000243f007844 */ /* 0x000fe20000000200 */
[----:B------:R-:W-:Y:S02]  /*11950*/  SEL R10, R45, R46, P0 ;  /* 0x0000002e2d0a7207 */ /* 0x000fe40000000000 */
[----:B----4-:R-:W-:Y:S01]  /*11960*/  SEL R9, R60, R87, P0 ;  /* 0x000000573c097207 */ /* 0x010fe20000000000 */
[----:B------:R-:W-:Y:S01]  /*11970*/  STSM.16.M88.4 [R62], R32 ;  /* 0x000000203e007844 */ /* 0x000fe20000000200 */
[----:B------:R-:W-:Y:S01]  /*11980*/  SEL R11, R87, R60, P0 ;  /* 0x0000003c570b7207 */ /* 0x000fe20000000000 */
[----:B------:R-:W-:Y:S01]  /*11990*/  UISETP.NE.U32.AND UP1, UPT, UR6, URZ, UPT ;  /* 0x0000003f0600728c */ /* 0x000fe2000bf25070 */
[----:B------:R-:W0:Y:S01]  /*119a0*/  LDC R46, c[0x0][0xbe8] ;  /* 0x0002fa00ff2e7b82 */ /* 0x000e220000000800 */
[----:B------:R-:W-:Y:S04]  /*119b0*/  STSM.16.M88.4 [R61], R40 ;  /* 0x000000283d007844 */ /* 0x000fe80000000200 */
[----:B------:R1:W-:Y:S03]  /*119c0*/  STSM.16.M88.4 [R59], R8 ;  /* 0x000000083b007844 */ /* 0x0003e60000000200 */
[----:B------:R-:W-:Y:S01]  /*119d0*/  BAR.SYNC.DEFER_BLOCKING 0x1, 0x100 ;  /* 0x0044000000007b1d */ /* 0x000fe20000010000 */
[----:B------:R-:W-:-:S06]  /*119e0*/  UISETP.NE.AND.EX UP1, UPT, UR7, URZ, UPT, UP1 ;  /* 0x0000003f0700728c */ /* 0x000fcc000bf25310 */
[----:B------:R-:W-:-:S05]  /*119f0*/  PLOP3.LUT P0, PT, PT, PT, UP1, 0x80, 0x0 ;  /* 0x000000000000781c */ /* 0x000fca0003f0f018 */
[----:B------:R-:W-:-:S04]  /*11a00*/  @UP1 ULEA UR6, UP2, UR36, UR6, 0x2 ;  /* 0x0000000624061291 */ /* 0x000fc8000f84103f */
[----:B------:R-:W-:Y:S01]  /*11a10*/  @UP1 ULEA.HI.X UR7, UR36, UR7, UR37, 0x2, UP2 ;  /* 0x0000000724071291 */ /* 0x000fe200090f1425 */
[----:B-1----:R-:W-:Y:S02]  /*11a20*/  IMAD.U32 R9, RZ, RZ, UR8 ;  /* 0x00000008ff097e24 */ /* 0x002fe4000f8e00ff */
[----:B------:R-:W-:-:S03]  /*11a30*/  IMAD.U32 R10, RZ, RZ, UR6 ;  /* 0x00000006ff0a7e24 */ /* 0x000fc6000f8e00ff */
[----:B------:R-:W-:Y:S01]  /*11a40*/  IMAD.U32 R11, RZ, RZ, UR7 ;  /* 0x00000007ff0b7e24 */ /* 0x000fe2000f8e00ff */
[----:B------:R-:W2:Y:S01]  /*11a50*/  @P2 LDG.E R12, desc[UR52][R6.64] ;  /* 0x00000034060c2981 */ /* 0x000ea2000c1e1900 */
[----:B0-----:R-:W-:Y:S01]  /*11a60*/  ISETP.NE.AND P1, PT, R46, 0x1, PT ;  /* 0x000000012e00780c */ /* 0x001fe20003f25270 */
[----:B------:R-:W-:Y:S02]  /*11a70*/  UMOV UR4, URZ ;  /* 0x0000003f00047c82 */ /* 0x000fe40008000000 */
[----:B------:R0:W5:Y:S10]  /*11a80*/  @P0 LDG.E R9, desc[UR52][R10.64] ;  /* 0x000000340a090981 */ /* 0x000174000c1e1900 */
[----:B------:R-:W1:Y:S08]  /*11a90*/  @P1 LDC R13, c[0x0][0xbec] ;  /* 0x0002fb00ff0d1b82 */ /* 0x000e700000000800 */
[----:B------:R-:W3:Y:S01]  /*11aa0*/  @P1 LDC R14, c[0x0][0xbf0] ;  /* 0x0002fc00ff0e1b82 */ /* 0x000ee20000000800 */
[----:B--2---:R-:W-:Y:S01]  /*11ab0*/  @P2 R2UR UR4, R12 ;  /* 0x000000000c0422ca */ /* 0x004fe200000e0000 */
[----:B01-3--:R-:W-:-:S14]  /*11ac0*/  @P0 BRA `(.L_x_2042) ;  /* 0x0000000000100947 */ /* 0x00bfdc0003800000 */
[----:B------:R-:W-:Y:S05]  /*11ad0*/  @!P2 BRA `(.L_x_2042) ;  /* 0x00000000000ca947 */ /* 0x000fea0003800000 */
[----:B------:R-:W2:Y:S04]  /*11ae0*/  LDG.E R8, desc[UR52][R6.64] ;  /* 0x0000003406087981 */ /* 0x000ea8000c1e1900 */
[----:B-----5:R-:W2:Y:S02]  /*11af0*/  LDG.E R9, desc[UR52][R6.64+0x4] ;  /* 0x0000043406097981 */ /* 0x020ea4000c1e1900 */
[----:B--2---:R-:W-:-:S07]  /*11b00*/  IMAD.IADD R9, R9, 0x1, -R8 ;  /* 0x0000000109097824 */ /* 0x004fce00078e0a08 */
.L_x_2042:
[----:B------:R-:W-:Y:S01]  /*11b10*/  USHF.R.S32.HI UR14, URZ, 0x1f, UR42 ;  /* 0x0000001f3f0e7899 */ /* 0x000fe2000801142a */
[----:B------:R-:W-:Y:S01]  /*11b20*/  VIADD R8, R18, UR39 ;  /* 0x0000002712087c36 */ /* 0x000fe20008000000 */
[----:B------:R-:W-:Y:S01]  /*11b30*/  ULDC.64 UR12, c[0x0][0xb90] ;  /* 0x0002e400000c7ab9 */ /* 0x000fe20000000a00 */
[----:B------:R-:W-:Y:S01]  /*11b40*/  USHF.R.S32.HI UR9, URZ, 0x1f, UR4 ;  /* 0x0000001f3f097899 */ /* 0x000fe20008011404 */
[----:B------:R-:W-:Y:S01]  /*11b50*/  VIADD R24, R230, UR39 ;  /* 0x00000027e6187c36 */ /* 0x000fe20008000000 */
        /* <DEDUP_REMOVED lines=21> */
[----:B-----5:R-:W-:Y:S01]  /*11cb0*/  IMAD R53, R9, R46, RZ ;  /* 0x0000002e09357224 */ /* 0x020fe200078e02ff */
[----:B------:R-:W-:Y:S01]  /*11cc0*/  IADD3 R6, P2, R6, UR6, RZ ;  /* 0x0000000606067c10 */ /* 0x000fe2000ff5e0ff */
[----:B------:R-:W-:Y:S01]  /*11cd0*/  ULDC.64 UR10, c[0x0][0xaa0] ;  /* 0x0002a800000a7ab9 */ /* 0x000fe20000000a00 */
[----:B------:R-:W-:Y:S01]  /*11ce0*/  IMAD.U32 R10, RZ, RZ, UR8 ;  /* 0x00000008ff0a7e24 */ /* 0x000fe2000f8e00ff */
[----:B------:R-:W-:Y:S01]  /*11cf0*/  SHF.R.S32.HI R8, RZ, 0x1f, R11 ;  /* 0x0000001fff087819 */ /* 0x000fe2000001140b */
[----:B------:R-:W-:Y:S01]  /*11d00*/  IMAD.X R9, RZ, RZ, R5, P3 ;  /* 0x000000ffff097224 */ /* 0x000fe200018e0605 */
[----:B------:R-:W-:-:S02]  /*11d10*/  IADD3 R15, P0, R4, 0x1000, RZ ;  /* 0x00001000040f7810 */ /* 0x000fc40007f1e0ff */
[----:B------:R-:W-:Y:S01]  /*11d20*/  IADD3.X R7, R7, UR7, R10, P2, !PT ;  /* 0x0000000707077c10 */ /* 0x000fe200097fe40a */
[----:B------:R-:W-:Y:S01]  /*11d30*/  ULDC.64 UR6, c[0x0][0xb88] ;  /* 0x0002e20000067ab9 */ /* 0x000fe20000000a00 */
[----:B------:R-:W-:Y:S01]  /*11d40*/  LOP3.LUT R10, R13, 0x380, RZ, 0xc0, !PT ;  /* 0x000003800d0a7812 */ /* 0x000fe200078ec0ff */
[----:B------:R-:W-:Y:S01]  /*11d50*/  IMAD R14, R8, UR6, RZ ;  /* 0x00000006080e7c24 */ /* 0x000fe2000f8e02ff */
[----:B------:R-:W-:Y:S01]  /*11d60*/  LOP3.LUT R12, R15, 0x380, RZ, 0xc0, !PT ;  /* 0x000003800f0c7812 */ /* 0x000fe200078ec0ff */
[C---:B------:R-:W-:Y:S01]  /*11d70*/  IMAD.WIDE.U32 R6, R11.reuse, UR6, R6 ;  /* 0x000000060b067c25 */ /* 0x040fe2000f8e0006 */
[----:B------:R-:W-:Y:S02]  /*11d80*/  SHF.R.U64 R8, R10, 0x3, RZ ;  /* 0x000000030a087819 */ /* 0x000fe400000012ff */
[----:B------:R-:W-:Y:S01]  /*11d90*/  SHF.R.U64 R12, R12, 0x3, RZ ;  /* 0x000000030c0c7819 */ /* 0x000fe200000012ff */
[----:B------:R-:W-:Y:S01]  /*11da0*/  IMAD R21, R11, UR7, R14 ;  /* 0x000000070b157c24 */ /* 0x000fe2000f8e020e */
[----:B------:R-:W-:Y:S01]  /*11db0*/  LOP3.LUT R8, R8, R13, RZ, 0x3c, !PT ;  /* 0x0000000d08087212 */ /* 0x000fe200078e3cff */
[----:B------:R-:W-:Y:S01]  /*11dc0*/  ULDC.64 UR6, c[0x0][0xb50] ;  /* 0x0002d40000067ab9 */ /* 0x000fe20000000a00 */
[----:B------:R-:W-:Y:S01]  /*11dd0*/  LOP3.LUT R12, R12, R15, RZ, 0x3c, !PT ;  /* 0x0000000f0c0c7212 */ /* 0x000fe200078e3cff */
[----:B------:R-:W-:Y:S01]  /*11de0*/  IMAD.IADD R13, R7, 0x1, R21 ;  /* 0x00000001070d7824 */ /* 0x000fe200078e0215 */
[----:B------:R-:W-:Y:S01]  /*11df0*/  LEA R14, P4, R6, UR6, 0x2 ;  /* 0x00000006060e7c11 */ /* 0x000fe2000f8810ff */
[----:B------:R-:W-:Y:S01]  /*11e00*/  VIADD R10, R24, 0x8 ;  /* 0x00000008180a7836 */ /* 0x000fe20000000000 */
[----:B------:R-:W-:-:S02]  /*11e10*/  IADD3 R11, P2, R4, 0x3000, RZ ;  /* 0x00003000040b7810 */ /* 0x000fc40007f5e0ff */
[----:B------:R-:W-:Y:S01]  /*11e20*/  LEA.HI.X R15, R6, UR7, R13, 0x2, P4 ;  /* 0x00000007060f7c11 */ /* 0x000fe2000a0f140d */
[----:B------:R-:W-:Y:S01]  /*11e30*/  SHFL.IDX PT, R20, R14, RZ, 0x1c1f ;  /* 0x001c1fff0e147589 */ /* 0x000fe200000e0000 */
[----:B------:R-:W-:Y:S01]  /*11e40*/  LOP3.LUT R7, R11, 0x380, RZ, 0xc0, !PT ;  /* 0x000003800b077812 */ /* 0x000fe200078ec0ff */
[--C-:B------:R-:W-:Y:S01]  /*11e50*/  IMAD.X R13, RZ, RZ, R5.reuse, P0 ;  /* 0x000000ffff0d7224 */ /* 0x100fe200000e0605 */
[----:B------:R-:W-:Y:S01]  /*11e60*/  LOP3.LUT P0, RZ, R228, 0x3, RZ, 0xc0, !PT ;  /* 0x00000003e4ff7812 */ /* 0x000fe2000780c0ff */
[----:B------:R-:W1:Y:S01]  /*11e70*/  SHFL.IDX PT, R21, R15, RZ, 0x1c1f ;  /* 0x001c1fff0f157589 */ /* 0x000e6200000e0000 */
[----:B------:R-:W-:Y:S01]  /*11e80*/  SHF.R.U64 R6, R7, 0x3, RZ ;  /* 0x0000000307067819 */ /* 0x000fe200000012ff */
[----:B------:R-:W-:Y:S01]  /*11e90*/  IMAD.X R7, RZ, RZ, R5, P2 ;  /* 0x000000ffff077224 */ /* 0x000fe200010e0605 */
[-C--:B------:R-:W-:Y:S01]  /*11ea0*/  ISETP.GE.OR P2, PT, R24, R53.reuse, P0 ;  /* 0x000000351800720c */ /* 0x080fe20000746670 */
[----:B------:R-:W-:Y:S01]  /*11eb0*/  SHFL.IDX PT, R44, R14, 0x1, 0x1c1f ;  /* 0x003c1f000e2c7f89 */ /* 0x000fe200000e0000 */
[----:B------:R-:W-:Y:S01]  /*11ec0*/  ISETP.GE.OR P0, PT, R10, R53, P0 ;  /* 0x000000350a00720c */ /* 0x000fe20000706670 */
[----:B------:R-:W-:Y:S01]  /*11ed0*/  UIMAD UR8, UR9, UR10, URZ ;  /* 0x0000000a090872a4 */ /* 0x000fe2000f8e023f */
[C---:B------:R-:W-:Y:S01]  /*11ee0*/  IADD3 R41, P6, R4.reuse, 0x4000, RZ ;  /* 0x0000400004297810 */ /* 0x040fe20007fde0ff */
[----:B------:R-:W2:Y:S01]  /*11ef0*/  SHFL.IDX PT, R45, R15, 0x1, 0x1c1f ;  /* 0x003c1f000f2d7f89 */ /* 0x000ea200000e0000 */
[----:B------:R-:W-:Y:S01]  /*11f00*/  UIMAD.WIDE.U32 UR6, UR4, UR10, URZ ;  /* 0x0000000a040672a5 */ /* 0x000fe2000f8e003f */
[----:B------:R-:W-:-:S02]  /*11f10*/  IADD3 R37, P5, R4, 0x5000, RZ ;  /* 0x0000500004257810 */ /* 0x000fc40007fbe0ff */
[----:B------:R-:W-:Y:S02]  /*11f20*/  IADD3 R33, P4, R4, 0x6000, RZ ;  /* 0x0000600004217810 */ /* 0x000fe40007f9e0ff */
[----:B------:R-:W-:Y:S02]  /*11f30*/  LOP3.LUT R6, R6, R11, RZ, 0x3c, !PT ;  /* 0x0000000b06067212 */ /* 0x000fe400078e3cff */
[C---:B------:R-:W-:Y:S01]  /*11f40*/  LOP3.LUT R29, R4.reuse, 0x380, RZ, 0xc0, !PT ;  /* 0x00000380041d7812 */ /* 0x040fe200078ec0ff */
[----:B-1----:R1:W-:Y:S01]  /*11f50*/  @!P2 ST.E desc[UR52][R20.64], R2 ;  /* 0x000000021400a985 */ /* 0x0023e2000c101934 */
[----:B------:R-:W-:Y:S01]  /*11f60*/  UIMAD UR8, UR4, UR11, UR8 ;  /* 0x0000000b040872a4 */ /* 0x000fe2000f8e0208 */
[----:B------:R-:W-:Y:S02]  /*11f70*/  IADD3 R11, P3, R4, 0x7000, RZ ;  /* 0x00007000040b7810 */ /* 0x000fe40007f7e0ff */
[----:B------:R-:W-:Y:S01]  /*11f80*/  ULDC.64 UR10, c[0x0][0xae8] ;  /* 0x0002ba00000a7ab9 */ /* 0x000fe20000000a00 */
[----:B------:R-:W-:-:S02]  /*11f90*/  LOP3.LUT R40, R41, 0x380, RZ, 0xc0, !PT ;  /* 0x0000038029287812 */ /* 0x000fc400078ec0ff */
[----:B------:R-:W-:Y:S01]  /*11fa0*/  LOP3.LUT R36, R37, 0x380, RZ, 0xc0, !PT ;  /* 0x0000038025247812 */ /* 0x000fe200078ec0ff */
[----:B--2---:R2:W-:Y:S01]  /*11fb0*/  @!P0 ST.E desc[UR52][R44.64], R0 ;  /* 0x000000002c008985 */ /* 0x0045e2000c101934 */
[----:B------:R-:W-:Y:S02]  /*11fc0*/  LOP3.LUT R32, R33, 0x380, RZ, 0xc0, !PT ;  /* 0x0000038021207812 */ /* 0x000fe400078ec0ff */
[----:B------:R-:W-:Y:S01]  /*11fd0*/  SHF.R.U64 R29, R29, 0x3, RZ ;  /* 0x000000031d1d7819 */ /* 0x000fe200000012ff */
[----:B-1----:R-:W1:Y:S01]  /*11fe0*/  @P1 LDC R21, c[0x0][0xbec] ;  /* 0x0002fb00ff151b82 */ /* 0x002e620000000800 */
[----:B------:R-:W-:Y:S01]  /*11ff0*/  UIADD3 UR7, UR7, UR8, URZ ;  /* 0x0000000807077290 */ /* 0x000fe2000fffe03f */
[----:B------:R-:W-:Y:S01]  /*12000*/  LOP3.LUT R10, R11, 0x380, RZ, 0xc0, !PT ;  /* 0x000003800b0a7812 */ /* 0x000fe200078ec0ff */
[----:B------:R-:W-:Y:S01]  /*12010*/  UIMAD UR4, UR14, UR10, URZ ;  /* 0x0000000a0e0472a4 */ /* 0x000fe2000f8e023f */
[----:B------:R-:W-:Y:S01]  /*12020*/  SHF.R.U64 R40, R40, 0x3, RZ ;  /* 0x0000000328287819 */ /* 0x000fe200000012ff */
[----:B------:R-:W-:Y:S01]  /*12030*/  IMAD.X R25, RZ, RZ, R5, P3 ;  /* 0x000000ffff197224 */ /* 0x000fe200018e0605 */
[----:B------:R-:W-:Y:S01]  /*12040*/  SHF.R.U64 R36, R36, 0x3, RZ ;  /* 0x0000000324247819 */ /* 0x000fe200000012ff */
[----:B--2---:R-:W-:Y:S01]  /*12050*/  IMAD R0, R22, 0x20, R23 ;  /* 0x0000002016007824 */ /* 0x004fe200078e0217 */
        /* <DEDUP_REMOVED lines=9> */
[----:B------:R-:W-:Y:S01]  /*120f0*/  SHF.R.U64 R4, R10, 0x3, RZ ;  /* 0x000000030a047819 */ /* 0x000fe200000012ff */
[----:B------:R-:W5:Y:S01]  /*12100*/  LD.E.128 R12, desc[UR52][R12.64] ;  /* 0x000000340c0c7980 */ /* 0x000f62000c101d00 */
[----:B------:R-:W-:-:S02]  /*12110*/  LOP3.LUT R40, R40, R41, RZ, 0x3c, !PT ;  /* 0x0000002928287212 */ /* 0x000fc400078e3cff */
[----:B------:R-:W-:Y:S01]  /*12120*/  LOP3.LUT R36, R36, R37, RZ, 0x3c, !PT ;  /* 0x0000002524247212 */ /* 0x000fe200078e3cff */
[----:B-1----:R-:W-:Y:S01]  /*12130*/  @P1 IMAD.HI.U32 R0, R2, R21, RZ ;  /* 0x0000001502001227 */ /* 0x002fe200078e00ff */
[----:B------:R-:W-:Y:S01]  /*12140*/  UIMAD UR4, UR36, UR9, UR4 ;  /* 0x00000009240472a4 */ /* 0x000fe2000f8e0204 */
[----:B------:R-:W-:Y:S01]  /*12150*/  LOP3.LUT R32, R32, R33, RZ, 0x3c, !PT ;  /* 0x0000002120207212 */ /* 0x000fe200078e3cff */
[----:B------:R-:W-:Y:S01]  /*12160*/  UIMAD.WIDE.U32 UR6, UR36, UR8, UR6 ;  /* 0x00000008240672a5 */ /* 0x000fe2000f8e0006 */
[--C-:B------:R-:W-:Y:S01]  /*12170*/  IMAD.X R41, RZ, RZ, R5.reuse, P6 ;  /* 0x000000ffff297224 */ /* 0x100fe200030e0605 */
[----:B0-----:R-:W-:Y:S01]  /*12180*/  @P1 SHF.R.U32.HI R45, RZ, R49, R0 ;  /* 0x00000031ff2d1219 */ /* 0x001fe20000011600 */
[--C-:B------:R-:W-:Y:S01]  /*12190*/  IMAD.X R37, RZ, RZ, R5.reuse, P5 ;  /* 0x000000ffff257224 */ /* 0x100fe200028e0605 */
[----:B------:R-:W-:Y:S01]  /*121a0*/  UIADD3 UR4, UR7, UR4, URZ ;  /* 0x0000000407047290 */ /* 0x000fe2000fffe03f */
[----:B------:R-:W-:Y:S01]  /*121b0*/  IMAD.X R33, RZ, RZ, R5, P4 ;  /* 0x000000ffff217224 */ /* 0x000fe200020e0605 */
[--C-:B------:R-:W-:Y:S01]  /*121c0*/  SHF.R.S32.HI R0, RZ, 0x1f, R45.reuse ;  /* 0x0000001fff007819 */ /* 0x100fe2000001142d */
[----:B------:R-:W-:Y:S01]  /*121d0*/  IMAD.MOV R49, RZ, RZ, -R45 ;  /* 0x000000ffff317224 */ /* 0x000fe200078e0a2d */
[----:B------:R-:W-:Y:S01]  /*121e0*/  LOP3.LUT R24, R4, R11, RZ, 0x3c, !PT ;  /* 0x0000000b04187212 */ /* 0x000fe200078e3cff */
[----:B------:R-:W-:Y:S01]  /*121f0*/  IMAD.MOV.U32 R29, RZ, RZ, R5 ;  /* 0x000000ffff1d7224 */ /* 0x000fe200078e0005 */
[----:B------:R-:W-:Y:S01]  /*12200*/  ULDC.64 UR8, c[0x0][0xae0] ;  /* 0x0002b80000087ab9 */ /* 0x000fe20000000a00 */
[----:B------:R-:W-:Y:S01]  /*12210*/  IMAD R49, R46, R49, R2 ;  /* 0x000000312e317224 */ /* 0x000fe200078e0202 */
[----:B------:R-:W5:Y:S01]  /*12220*/  LD.E.128 R8, desc[UR52][R8.64] ;  /* 0x0000003408087980 */ /* 0x000f62000c101d00 */
[----:B------:R-:W-:-:S02]  /*12230*/  IMAD R0, R0, UR8, RZ ;  /* 0x0000000800007c24 */ /* 0x000fc4000f8e02ff */
[----:B------:R-:W-:Y:S01]  /*12240*/  IMAD.U32 R21, RZ, RZ, UR7 ;  /* 0x00000007ff157e24 */ /* 0x000fe2000f8e00ff */
[----:B------:R-:W5:Y:S01]  /*12250*/  LD.E.128 R28, desc[UR52][R28.64] ;  /* 0x000000341c1c7980 */ /* 0x000f62000c101d00 */
[----:B------:R-:W-:Y:S01]  /*12260*/  IMAD.U32 R20, RZ, RZ, UR6 ;  /* 0x00000006ff147e24 */ /* 0x000fe2000f8e00ff */
[----:B------:R-:W-:Y:S01]  /*12270*/  ULDC.64 UR6, c[0x0][0xad8] ;  /* 0x0002b60000067ab9 */ /* 0x000fe20000000a00 */
[----:B------:R-:W-:Y:S01]  /*12280*/  IMAD.U32 R21, RZ, RZ, UR4 ;  /* 0x00000004ff157e24 */ /* 0x000fe2000f8e00ff */
[----:B------:R-:W5:Y:S01]  /*12290*/  LD.E.128 R4, desc[UR52][R6.64] ;  /* 0x0000003406047980 */ /* 0x000f62000c101d00 */
[C---:B------:R-:W-:Y:S01]  /*122a0*/  IMAD R51, R45.reuse, UR9, R0 ;  /* 0x000000092d337c24 */ /* 0x040fe2000f8e0200 */
[----:B------:R-:W-:Y:S02]  /*122b0*/  SHF.R.S32.HI R0, RZ, 0x1f, R49 ;  /* 0x0000001fff007819 */ /* 0x000fe40000011431 */
[----:B------:R-:W5:Y:S01]  /*122c0*/  LD.E.128 R40, desc[UR52][R40.64] ;  /* 0x0000003428287980 */ /* 0x000f62000c101d00 */
[----:B------:R-:W-:-:S03]  /*122d0*/  IMAD.WIDE.U32 R20, R45, UR8, R20 ;  /* 0x000000082d147c25 */ /* 0x000fc6000f8e0014 */
[----:B------:R-:W5:Y:S04]  /*122e0*/  LD.E.128 R36, desc[UR52][R36.64] ;  /* 0x0000003424247980 */ /* 0x000f68000c101d00 */
[----:B------:R-:W5:Y:S04]  /*122f0*/  LD.E.128 R32, desc[UR52][R32.64] ;  /* 0x0000003420207980 */ /* 0x000f68000c101d00 */
[----:B------:R-:W5:Y:S01]  /*12300*/  LD.E.128 R24, desc[UR52][R24.64] ;  /* 0x0000003418187980 */ /* 0x000f62000c101d00 */
        /* <DEDUP_REMOVED lines=36> */
.L_x_2044:
[----:B------:R-:W-:Y:S05]  /*12550*/  BSYNC B1 ;  /* 0x0000000000017941 */ /* 0x000fea0003800000 */
.L_x_2043:
        /* <DEDUP_REMOVED lines=13> */
.L_x_2046:
[----:B------:R-:W-:Y:S05]  /*12630*/  BSYNC B1 ;  /* 0x0000000000017941 */ /* 0x000fea0003800000 */
.L_x_2045:
        /* <DEDUP_REMOVED lines=13> */
.L_x_2048:
[----:B------:R-:W-:Y:S05]  /*12710*/  BSYNC B1 ;  /* 0x0000000000017941 */ /* 0x000fea0003800000 */
.L_x_2047:
        /* <DEDUP_REMOVED lines=16> */
.L_x_2041:
        /* <DEDUP_REMOVED lines=33> */
.L_x_2050:
[----:B------:R-:W-:Y:S01]  /*12a30*/  USEL UR36, UR36, URZ, !UP0 ;  /* 0x0000003f24247287 */ /* 0x000fe2000c000000 */
[----:B------:R-:W-:Y:S01]  /*12a40*/  BSSY B1, `(.L_x_2051) ;  /* 0x000002c000017945 */ /* 0x000fe20003800000 */
[----:B------:R-:W-:-:S03]  /*12a50*/  USEL UR37, UR37, URZ, !UP0 ;  /* 0x0000003f25257287 */ /* 0x000fc6000c000000 */
[----:B------:R-:W-:Y:S09]  /*12a60*/  @P1 BRA `(.L_x_2052) ;  /* 0x0000000000a41947 */ /* 0x000ff20003800000 */
        /* <DEDUP_REMOVED lines=41> */
.L_x_2052:
[----:B------:R-:W-:Y:S05]  /*12d00*/  BSYNC B1 ;  /* 0x0000000000017941 */ /* 0x000fea0003800000 */
.L_x_2051:
[----:B0-----:R-:W0:Y:S01]  /*12d10*/  @P0 LDC R3, c[0x0][0xbf0] ;  /* 0x0002fc00ff030b82 */ /* 0x001e220000000800 */
[----:B------:R-:W-:Y:S01]  /*12d20*/  ULDC.64 UR12, c[0x0][0xaa0] ;  /* 0x0002a800000c7ab9 */ /* 0x000fe20000000a00 */
[----:B------:R-:W-:Y:S01]  /*12d30*/  IMAD R2, R22, 0x20, R23 ;  /* 0x0000002016027824 */ /* 0x000fe200078e0217 */
        /* <DEDUP_REMOVED lines=58> */
.L_x_2054:
[----:B------:R-:W-:Y:S05]  /*130e0*/  BSYNC B1 ;  /* 0x0000000000017941 */ /* 0x000fea0003800000 */
.L_x_2053:
        /* <DEDUP_REMOVED lines=13> */
.L_x_2056:
[----:B------:R-:W-:Y:S05]  /*131c0*/  BSYNC B1 ;  /* 0x0000000000017941 */ /* 0x000fea0003800000 */
.L_x_2055:
        /* <DEDUP_REMOVED lines=13> */
.L_x_2058:
[----:B------:R-:W-:Y:S05]  /*132a0*/  BSYNC B1 ;  /* 0x0000000000017941 */ /* 0x000fea0003800000 */
.L_x_2057:
        /* <DEDUP_REMOVED lines=14> */
.L_x_2049:
[----:B------:R-:W-:Y:S05]  /*13390*/  BSYNC B0 ;  /* 0x0000000000007941 */ /* 0x000fea0003800000 */
.L_x_2040:
[----:B------:R-:W-:Y:S02]  /*133a0*/  ULDC UR4, c[0x0][0xc3c] ;  /* 0x00030f0000047ab9 */ /* 0x000fe40000000800 */
[----:B------:R-:W-:-:S13]  /*133b0*/  ISETP.GE.AND P0, PT, R47, UR4, PT ;  /* 0x000000042f007c0c */ /* 0x000fda000bf06270 */
[----:B------:R-:W-:Y:S05]  /*133c0*/  @!P0 BRA `(.L_x_2059) ;  /* 0xfffffed8008c8947 */ /* 0x000fea000383ffff */
[----:B------:R-:W-:Y:S05]  /*133d0*/  EXIT ;  /* 0x000000000000794d */ /* 0x000fea0003800000 */
.L_x_2001:
[----:B------:R-:W-:-:S08]  /*133e0*/  NOP ;  /* 0x0000000000007918 */ /* 0x000fd00000000000 */
[----:B------:R-:W0:-:S00]  /*133f0*/  USETMAXREG.DEALLOC.CTAPOOL 0x18 ;  /* 0x00000018000079c8 */ /* 0x000e0000080e0500 */
[----:B0-----:R-:W-:Y:S01]  /*13400*/  LOP3.LUT R0, R0, 0x3, RZ, 0xc0, !PT ;  /* 0x0000000300007812 */ /* 0x001fe200078ec0ff */
[----:B------:R-:W-:-:S05]  /*13410*/  IMAD.MOV.U32 R6, RZ, RZ, RZ ;  /* 0x000000ffff067224 */ /* 0x000fca00078e00ff */
[----:B------:R-:W0:Y:S02]  /*13420*/  SHFL.IDX PT, R0, R0, RZ, 0x1f ;  /* 0x00001fff00007589 */ /* 0x000e2400000e0000 */
[----:B0-----:R-:W-:-:S04]  /*13430*/  ISETP.NE.AND P0, PT, R0, RZ, PT ;  /* 0x000000ff0000720c */ /* 0x001fc80003f05270 */
[----:B------:R-:W-:-:S05]  /*13440*/  P2R R0, PR, RZ, 0x1 ;  /* 0x00000001ff007803 */ /* 0x000fca0000000000 */
[----:B------:R0:W-:Y:S04]  /*13450*/  STL [R1+0x30], R0 ;  /* 0x0000300001007387 */ /* 0x0001e80000100800 */
        /* <DEDUP_REMOVED lines=12> */
.L_x_2060:
[----:B0-----:R-:W0:Y:S01]  /*13520*/  S2R R0, SR_TID.X ;  /* 0x0000000000007919 */ /* 0x001e220000002100 */
        /* <DEDUP_REMOVED lines=40> */
.L_x_2066:
        /* <DEDUP_REMOVED lines=14> */
.L_x_2065:
[----:B------:R-:W-:Y:S05]  /*13890*/  BSYNC B0 ;  /* 0x0000000000007941 */ /* 0x000fea0003800000 */
.L_x_2064:
        /* <DEDUP_REMOVED lines=22> */
.L_x_2062:
        /* <DEDUP_REMOVED lines=25> */
.L_x_2067:
        /* <DEDUP_REMOVED lines=58> */
.L_x_2063:
[----:B------:R0:W-:Y:S01]  /*13f30*/  STL [R1+0x10], R0 ;  /* 0x0000100001007387 */ /* 0x0001e20000100800 */
[----:B------:R-:W-:-:S03]  /*13f40*/  UMOV UR36, URZ ;  /* 0x0000003f00247c82 */ /* 0x000fc60008000000 */
[----:B------:R0:W-:Y:S02]  /*13f50*/  STL [R1+0x14], RZ ;  /* 0x000014ff01007387 */ /* 0x0001e40000100800 */
.L_x_2068:
        /* <DEDUP_REMOVED lines=11> */
.L_x_2061:
[----:B0-2---:R-:W-:Y:S01]  /*14010*/  IMAD.MOV.U32 R0, RZ, RZ, 0x1 ;  /* 0x00000001ff007424 */ /* 0x005fe200078e00ff */
[----:B------:R-:W-:Y:S01]  /*14020*/  ULDC UR4, c[0x0][0xc3c] ;  /* 0x00030f0000047ab9 */ /* 0x000fe20000000800 */
[----:B------:R0:W-:Y:S01]  /*14030*/  STL [R1+0x2c], RZ ;  /* 0x00002cff01007387 */ /* 0x0001e20000100800 */
[----:B------:R-:W-:-:S03]  /*14040*/  UISETP.GE.AND UP0, UPT, UR42, UR4, UPT ;  /* 0x000000042a00728c */ /* 0x000fc6000bf06270 */
[----:B------:R0:W-:Y:S03]  /*14050*/  STL [R1+0x4], R0 ;  /* 0x0000040001007387 */ /* 0x0001e60000100800 */
[----:B------:R-:W-:Y:S01]  /*14060*/  PLOP3.LUT P0, PT, PT, PT, UP0, 0x80, 0x0 ;  /* 0x000000000000781c */ /* 0x000fe20003f0f008 */
[----:B------:R0:W-:-:S12]  /*14070*/  STL [R1], RZ ;  /* 0x000000ff01007387 */ /* 0x0001d80000100800 */
[----:B0-----:R-:W-:Y:S05]  /*14080*/  @P0 BRA `(.L_x_2069) ;  /* 0x0000004800100947 */ /* 0x001fea0003800000 */
[----:B------:R-:W1:Y:S01]  /*14090*/  S2R R6, SR_TID.X ;  /* 0x0000000000067919 */ /* 0x000e620000002100 */
[----:B------:R-:W0:Y:S01]  /*140a0*/  S2UR UR5, SR_CgaCtaId ;  /* 0x00000000000579c3 */ /* 0x000e220000008800 */
[----:B------:R-:W-:Y:S01]  /*140b0*/  UMOV UR4, 0x400 ;  /* 0x0000040000047882 */ /* 0x000fe20000000000 */
[----:B------:R-:W-:Y:S01]  /*140c0*/  ULDC UR40, c[0x0][0xc] ;  /* 0x0000030000287ab9 */ /* 0x000fe20000000800 */
[----:B------:R-:W-:Y:S02]  /*140d0*/  ULOP3.LUT UR39, UR38, 0x1, URZ, 0xfc, !UPT ;  /* 0x0000000126277892 */ /* 0x000fe4000f8efc3f */
[----:B------:R-:W-:Y:S01]  /*140e0*/  ULOP3.LUT UR41, UR38, 0x2, URZ, 0xfc, !UPT ;  /* 0x0000000226297892 */ /* 0x000fe2000f8efc3f */
[----:B------:R-:W-:Y:S01]  /*140f0*/  ULDC.64 UR44, c[0x0][0x198] ;  /* 0x00006600002c7ab9 */ /* 0x000fe20000000a00 */
[----:B0-----:R-:W-:-:S06]  /*14100*/  ULEA UR4, UR5, UR4, 0x18 ;  /* 0x0000000405047291 */ /* 0x001fcc000f8ec03f */
[----:B------:R-:W-:Y:S01]  /*14110*/  IMAD.U32 R18, RZ, RZ, UR4 ;  /* 0x00000004ff127e24 */ /* 0x000fe2000f8e00ff */
[C---:B-1----:R-:W-:Y:S01]  /*14120*/  LOP3.LUT R4, R6.reuse, 0x7f, RZ, 0xc0, !PT ;  /* 0x0000007f06047812 */ /* 0x042fe200078ec0ff */
[C---:B------:R-:W-:Y:S01]  /*14130*/  IMAD.SHL.U32 R0, R6.reuse, 0x20, RZ ;  /* 0x0000002006007824 */ /* 0x040fe200078e00ff */
        /* <DEDUP_REMOVED lines=33> */
.L_x_2136:
[----:B------:R-:W-:Y:S01]  /*14350*/  ULDC.64 UR4, c[0x0][0xc88] ;  /* 0x0003220000047ab9 */ /* 0x000fe20000000a00 */
[----:B0-----:R-:W-:Y:S01]  /*14360*/  IMAD.MOV.U32 R0, RZ, RZ, RZ ;  /* 0x000000ffff007224 */ /* 0x001fe200078e00ff */
[----:B------:R-:W-:Y:S01]  /*14370*/  UIMAD.WIDE UR4, UR42, 0x4, UR4 ;  /* 0x000000042a0478a5 */ /* 0x000fe2000f8e0204 */
[----:B------:R-:W-:Y:S01]  /*14380*/  ULDC.64 UR8, c[0x0][0xa18] ;  /* 0x0002860000087ab9 */ /* 0x000fe20000000a00 */
[----:B------:R-:W-:-:S04]  /*14390*/  ULDC.64 UR6, c[0x0][0xa08] ;  /* 0x0002820000067ab9 */ /* 0x000fc80000000a00 */
[----:B------:R-:W-:Y:S02]  /*143a0*/  IMAD.U32 R2, RZ, RZ, UR4 ;  /* 0x00000004ff027e24 */ /* 0x000fe4000f8e00ff */
[----:B------:R-:W-:Y:S01]  /*143b0*/  IMAD.U32 R3, RZ, RZ, UR5 ;  /* 0x00000005ff037e24 */ /* 0x000fe2000f8e00ff */
[----:B------:R-:W-:-:S04]  /*143c0*/  ULDC.64 UR4, c[0x0][0xa28] ;  /* 0x00028a0000047ab9 */ /* 0x000fc80000000a00 */
[----:B------:R-:W2:Y:S01]  /*143d0*/  LDG.E R2, desc[UR52][R2.64] ;  /* 0x0000003402027981 */ /* 0x000ea2000c1e1900 */
[----:B------:R-:W-:-:S04]  /*143e0*/  UISETP.NE.U32.AND UP0, UPT, UR4, URZ, UPT ;  /* 0x0000003f0400728c */ /* 0x000fc8000bf05070 */
[----:B------:R-:W-:-:S06]  /*143f0*/  UISETP.NE.AND.EX UP0, UPT, UR5, URZ, UPT, UP0 ;  /* 0x0000003f0500728c */ /* 0x000fcc000bf05300 */
[----:B------:R-:W-:Y:S02]  /*14400*/  PLOP3.LUT P0, PT, PT, PT, UP0, 0x80, 0x0 ;  /* 0x000000000000781c */ /* 0x000fe40003f0f008 */
[----:B------:R-:W-:-:S04]  /*14410*/  ISETP.NE.U32.AND P1, PT, RZ, UR6, PT ;  /* 0x00000006ff007c0c */ /* 0x000fc8000bf25070 */
[----:B------:R-:W-:Y:S01]  /*14420*/  ISETP.NE.AND.EX P1, PT, RZ, UR7, PT, P1 ;  /* 0x00000007ff007c0c */ /* 0x000fe2000bf25310 */
[----:B------:R-:W-:Y:S01]  /*14430*/  IMAD.MOV.U32 R8, RZ, RZ, RZ ;  /* 0x000000ffff087224 */ /* 0x000fe200078e00ff */
[----:B--2---:R-:W-:-:S13]  /*14440*/  R2UR UR46, R2 ;  /* 0x00000000022e72ca */ /* 0x004fda00000e0000 */
[----:B------:R-:W-:Y:S02]  /*14450*/  USHF.R.S32.HI UR43, URZ, 0x1f, UR46 ;  /* 0x0000001f3f2b7899 */ /* 0x000fe4000801142e */
[----:B------:R-:W-:-:S04]  /*14460*/  @UP0 ULEA UR4, UP1, UR46, UR4, 0x2 ;  /* 0x000000042e040291 */ /* 0x000fc8000f82103f */
[----:B------:R-:W-:Y:S02]  /*14470*/  @UP0 ULEA.HI.X UR5, UR46, UR5, UR43, 0x2, UP1 ;  /* 0x000000052e050291 */ /* 0x000fe400088f142b */
[----:B------:R-:W-:Y:S01]  /*14480*/  IMAD.U32 R2, RZ, RZ, UR4 ;  /* 0x00000004ff027e24 */ /* 0x000fe2000f8e00ff */
[----:B------:R-:W-:-:S03]  /*14490*/  USHF.L.U32 UR48, UR46, 0x2, URZ ;  /* 0x000000022e307899 */ /* 0x000fc6000800063f */
[----:B------:R-:W-:Y:S01]  /*144a0*/  IMAD.U32 R3, RZ, RZ, UR5 ;  /* 0x00000005ff037e24 */ /* 0x000fe2000f8e00ff */
[----:B------:R-:W-:Y:S01]  /*144b0*/  ULDC.64 UR4, c[0x0][0xa00] ;  /* 0x0002800000047ab9 */ /* 0x000fe20000000a00 */
[----:B------:R-:W-:-:S03]  /*144c0*/  USHF.L.U64.HI UR49, UR46, 0x2, UR43 ;  /* 0x000000022e317899 */ /* 0x000fc6000801022b */
[----:B------:R0:W5:Y:S01]  /*144d0*/  @P0 LDG.E R0, desc[UR52][R2.64] ;  /* 0x0000003402000981 */ /* 0x000162000c1e1900 */
[----:B------:R-:W-:Y:S01]  /*144e0*/  ISETP.NE.U32.AND P0, PT, RZ, UR4, PT ;  /* 0x00000004ff007c0c */ /* 0x000fe2000bf05070 */
[----:B------:R-:W-:Y:S02]  /*144f0*/  UIADD3 UR4, UP0, UR48, UR4, URZ ;  /* 0x0000000430047290 */ /* 0x000fe4000ff1e03f */
[----:B------:R-:W-:Y:S01]  /*14500*/  UIADD3 UR6, UP1, UR48, UR6, URZ ;  /* 0x0000000630067290 */ /* 0x000fe2000ff3e03f */
[----:B------:R-:W-:Y:S01]  /*14510*/  ISETP.NE.AND.EX P0, PT, RZ, UR5, PT, P0 ;  /* 0x00000005ff007c0c */ /* 0x000fe2000bf05300 */
[----:B------:R-:W-:Y:S02]  /*14520*/  UIADD3.X UR5, UR49, UR5, URZ, UP0, !UPT ;  /* 0x0000000531057290 */ /* 0x000fe400087fe43f */
[----:B------:R-:W-:Y:S02]  /*14530*/  UISETP.NE.U32.AND UP0, UPT, UR8, URZ, UPT ;  /* 0x0000003f0800728c */ /* 0x000fe4000bf05070 */
[----:B------:R-:W-:Y:S01]  /*14540*/  UIADD3.X UR7, UR49, UR7, URZ, UP1, !UPT ;  /* 0x0000000731077290 */ /* 0x000fe20008ffe43f */
[----:B0-----:R-:W-:Y:S01]  /*14550*/  IMAD.U32 R2, RZ, RZ, UR4 ;  /* 0x00000004ff027e24 */ /* 0x001fe2000f8e00ff */
[----:B------:R-:W-:Y:S01]  /*14560*/  UISETP.NE.AND.EX UP0, UPT, UR9, URZ, UPT, UP0 ;  /* 0x0000003f0900728c */ /* 0x000fe2000bf05300 */
[----:B------:R-:W-:-:S02]  /*14570*/  IMAD.U32 R3, RZ, RZ, UR5 ;  /* 0x00000005ff037e24 */ /* 0x000fc4000f8e00ff */
[----:B-1----:R-:W-:Y:S02]  /*14580*/  IMAD.U32 R4, RZ, RZ, UR6 ;  /* 0x00000006ff047e24 */ /* 0x002fe4000f8e00ff */
[----:B------:R-:W-:Y:S01]  /*14590*/  IMAD.U32 R5, RZ, RZ, UR7 ;  /* 0x00000007ff057e24 */ /* 0x000fe2000f8e00ff */
[----:B------:R-:W-:-:S05]  /*145a0*/  PLOP3.LUT P2, PT, PT, PT, UP0, 0x80, 0x0 ;  /* 0x000000000000781c */ /* 0x000fca0003f4f008 */
[----:B------:R-:W-:Y:S01]  /*145b0*/  @UP0 UIADD3 UR4, UP1, UR48, UR8, URZ ;  /* 0x0000000830040290 */ /* 0x000fe2000ff3e03f */
[----:B------:R0:W5:Y:S03]  /*145c0*/  @P1 LDG.E R8, desc[UR52][R4.64] ;  /* 0x0000003404081981 */ /* 0x000166000c1e1900 */
[----:B------:R-:W-:Y:S01]  /*145d0*/  @UP0 UIADD3.X UR5, UR49, UR9, URZ, UP1, !UPT ;  /* 0x0000000931050290 */ /* 0x000fe20008ffe43f */
[----:B------:R0:W5:Y:S01]  /*145e0*/  @P0 LDG.E R9, desc[UR52][R2.64] ;  /* 0x0000003402090981 */ /* 0x000162000c1e1900 */
[----:B------:R-:W-:Y:S01]  /*145f0*/  ULDC UR6, c[0x0][0x288] ;  /* 0x0000a20000067ab9 */ /* 0x000fe20000000800 */
[----:B------:R-:W-:Y:S02]  /*14600*/  IMAD.U32 R6, RZ, RZ, UR4 ;  /* 0x00000004ff067e24 */ /* 0x000fe4000f8e00ff */
[----:B------:R-:W-:Y:S02]  /*14610*/  IMAD.U32 R19, RZ, RZ, UR6 ;  /* 0x00000006ff137e24 */ /* 0x000fe4000f8e00ff */
[----:B------:R-:W-:-:S05]  /*14620*/  IMAD.U32 R7, RZ, RZ, UR5 ;  /* 0x00000005ff077e24 */ /* 0x000fca000f8e00ff */
[----:B------:R0:W5:Y:S01]  /*14630*/  @P2 LDG.E R19, desc[UR52][R6.64] ;  /* 0x0000003406132981 */ /* 0x000162000c1e1900 */
[----:B------:R-:W-:Y:S05]  /*14640*/  @P2 BRA `(.L_x_2070) ;  /* 0x0000000000102947 */ /* 0x000fea0003800000 */
[----:B------:R-:W-:Y:S05]  /*14650*/  @!P0 BRA `(.L_x_2070) ;  /* 0x00000000000c8947 */ /* 0x000fea0003800000 */
[----:B-----5:R-:W2:Y:S04]  /*14660*/  LDG.E R19, desc[UR52][R2.64] ;  /* 0x0000003402137981 */ /* 0x020ea8000c1e1900 */
[----:B0-----:R-:W2:Y:S02]  /*14670*/  LDG.E R2, desc[UR52][R2.64+0x4] ;  /* 0x0000043402027981 */ /* 0x001ea4000c1e1900 */
[----:B--2---:R-:W-:-:S07]  /*14680*/  IMAD.IADD R19, R2, 0x1, -R19 ;  /* 0x0000000102137824 */ /* 0x004fce00078e0a13 */
.L_x_2070:
[----:B0----5:R-:W-:Y:S01]  /*14690*/  IMAD.IADD R6, R8, 0x1, R0 ;  /* 0x0000000108067824 */ /* 0x021fe200078e0200 */
[----:B------:R-:W-:Y:S01]  /*146a0*/  ULDC.64 UR4, c[0x0][0x418] ;  /* 0x0001060000047ab9 */ /* 0x000fe20000000a00 */
[----:B------:R-:W-:Y:S01]  /*146b0*/  IMAD.U32 R3, RZ, RZ, UR46 ;  /* 0x0000002eff037e24 */ /* 0x000fe2000f8e00ff */
[----:B------:R-:W-:Y:S01]  /*146c0*/  UISETP.NE.U32.AND UP0, UPT, UR4, URZ, UPT ;  /* 0x0000003f0400728c */ /* 0x000fe2000bf05070 */
[----:B------:R-:W-:Y:S01]  /*146d0*/  UMOV UR47, URZ ;  /* 0x0000003f002f7c82 */ /* 0x000fe20008000000 */
[----:B------:R-:W-:Y:S01]  /*146e0*/  ULDC.64 UR6, c[0x0][0xa20] ;  /* 0x0002880000067ab9 */ /* 0x000fe20000000a00 */
[----:B------:R0:W-:Y:S01]  /*146f0*/  STL [R1+0x1c], R6 ;  /* 0x00001c0601007387 */ /* 0x0001e20000100800 */
[----:B------:R-:W-:Y:S01]  /*14700*/  @P0 R2UR UR47, R9 ;  /* 0x00000000092f02ca */ /* 0x000fe200000e0000 */
[----:B------:R-:W-:Y:S01]  /*14710*/  UISETP.NE.AND.EX UP0, UPT, UR5, URZ, UPT, UP0 ;  /* 0x0000003f0500728c */ /* 0x000fe2000bf05300 */
[----:B------:R-:W-:Y:S01]  /*14720*/  ISETP.NE.U32.AND P0, PT, RZ, UR6, PT ;  /* 0x00000006ff007c0c */ /* 0x000fe2000bf05070 */
[----:B------:R0:W-:Y:S01]  /*14730*/  STL [R1+0x8], R3 ;  /* 0x0000080301007387 */ /* 0x0001e20000100800 */
[----:B------:R-:W-:Y:S01]  /*14740*/  ULDC UR4, c[0x0][0x424] ;  /* 0x0001090000047ab9 */ /* 0x000fe20000000800 */
[----:B------:R-:W-:Y:S01]  /*14750*/  ULDC UR5, c[0x0][0x2f0] ;  /* 0x0000bc0000057ab9 */ /* 0x000fe20000000800 */
[----:B------:R-:W-:Y:S01]  /*14760*/  ISETP.NE.AND.EX P0, PT, RZ, UR7, PT, P0 ;  /* 0x00000007ff007c0c */ /* 0x000fe2000bf05300 */
[----:B------:R-:W-:-:S04]  /*14770*/  USEL UR4, UR4, 0x1, UP0 ;  /* 0x0000000104047887 */ /* 0x000fc80008000000 */
[----:B------:R-:W-:-:S06]  /*14780*/  UIMAD UR4, UR4, UR5, URZ ;  /* 0x00000005040472a4 */ /* 0x000fcc000f8e023f */
[----:B------:R-:W-:Y:S02]  /*14790*/  IMAD.U32 R2, RZ, RZ, UR4 ;  /* 0x00000004ff027e24 */ /* 0x000fe4000f8e00ff */
[----:B0-----:R-:W-:Y:S05]  /*147a0*/  @!P0 BRA `(.L_x_2071) ;  /* 0x0000000000188947 */ /* 0x001fea0003800000 */
[----:B------:R-:W-:-:S04]  /*147b0*/  UIADD3 UR4, UP0, UR48, UR6, URZ ;  /* 0x0000000630047290 */ /* 0x000fc8000ff1e03f */
[----:B------:R-:W-:Y:S02]  /*147c0*/  UIADD3.X UR5, UR49, UR7, URZ, UP0, !UPT ;  /* 0x0000000731057290 */ /* 0x000fe400087fe43f */
[----:B------:R-:W-:-:S04]  /*147d0*/  IMAD.U32 R2, RZ, RZ, UR4 ;  /* 0x00000004ff027e24 */ /* 0x000fc8000f8e00ff */
[----:B------:R-:W-:-:S05]  /*147e0*/  IMAD.U32 R3, RZ, RZ, UR5 ;  /* 0x00000005ff037e24 */ /* 0x000fca000f8e00ff */
[----:B------:R0:W5:Y:S01]  /*147f0*/  LDG.E R2, desc[UR52][R2.64] ;  /* 0x0000003402027981 */ /* 0x000162000c1e1900 */
[----:B------:R-:W-:Y:S05]  /*14800*/  BRA `(.L_x_2072) ;  /* 0x0000000000107947 */ /* 0x000fea0003800000 */
.L_x_2071:
[----:B------:R-:W-:Y:S05]  /*14810*/  @!P1 BRA `(.L_x_2072) ;  /* 0x00000000000c9947 */ /* 0x000fea0003800000 */
[----:B------:R-:W2:Y:S04]  /*14820*/  LDG.E R2, desc[UR52][R4.64] ;  /* 0x0000003404027981 */ /* 0x000ea8000c1e1900 */
[----:B------:R-:W2:Y:S02]  /*14830*/  LDG.E R4, desc[UR52][R4.64+0x4] ;  /* 0x0000043404047981 */ /* 0x000ea4000c1e1900 */
[----:B--2---:R-:W-:-:S07]  /*14840*/  IMAD.IADD R2, R4, 0x1, -R2 ;  /* 0x0000000104027824 */ /* 0x004fce00078e0a02 */
.L_x_2072:
[----:B------:R-:W2:Y:S01]  /*14850*/  LDL R5, [R1+0x14] ;  /* 0x0000140001057983 */ /* 0x000ea20000100800 */
[----:B-----5:R-:W-:Y:S01]  /*14860*/  IMAD.IADD R0, R2, 0x1, -R0 ;  /* 0x0000000102007824 */ /* 0x020fe200078e0a00 */
[----:B------:R-:W-:Y:S01]  /*14870*/  BSSY B7, `(.L_x_2073) ;  /* 0x000033d000077945 */ /* 0x000fe20003800000 */
[----:B------:R-:W1:Y:S02]  /*14880*/  LDC R2, c[0x0][0x448] ;  /* 0x00011200ff027b82 */ /* 0x000e640000000800 */
[----:B-1----:R-:W-:-:S13]  /*14890*/  ISETP.NE.AND P0, PT, R2, 0x1, PT ;  /* 0x000000010200780c */ /* 0x002fda0003f05270 */
[----:B------:R-:W1:Y:S08]  /*148a0*/  @P0 LDC R4, c[0x0][0x44c] ;  /* 0x00011300ff040b82 */ /* 0x000e700000000800 */
[----:B0-----:R-:W0:Y:S01]  /*148b0*/  @P0 LDC R3, c[0x0][0x450] ;  /* 0x00011400ff030b82 */ /* 0x001e220000000800 */
[----:B--2---:R-:W-:Y:S02]  /*148c0*/  IMAD.SHL.U32 R2, R5, 0x80, RZ ;  /* 0x0000008005027824 */ /* 0x004fe400078e00ff */
[C---:B------:R-:W-:Y:S01]  /*148d0*/  VIADD R5, R0.reuse, 0xdf ;  /* 0x000000df00057836 */ /* 0x040fe20000000000 */
[----:B------:R-:W-:Y:S01]  /*148e0*/  IADD3 R0, R0, 0xe0, -R19 ;  /* 0x000000e000007810 */ /* 0x000fe20007ffe813 */
[----:B------:R-:W-:-:S04]  /*148f0*/  VIADD R2, R2, 0x7f ;  /* 0x0000007f02027836 */ /* 0x000fc80000000000 */
[----:B-1----:R-:W-:-:S05]  /*14900*/  @P0 IMAD.HI.U32 R4, R2, R4, RZ ;  /* 0x0000000402040227 */ /* 0x002fca00078e00ff */
[----:B0-----:R-:W-:Y:S01]  /*14910*/  @P0 SHF.R.U32.HI R2, RZ, R3, R4 ;  /* 0x00000003ff020219 */ /* 0x001fe20000011604 */
[----:B------:R-:W-:-:S04]  /*14920*/  IMAD.MOV.U32 R4, RZ, RZ, RZ ;  /* 0x000000ffff047224 */ /* 0x000fc800078e00ff */
[----:B------:R-:W-:Y:S02]  /*14930*/  IMAD.IADD R3, R0, 0x1, R2 ;  /* 0x0000000100037824 */ /* 0x000fe400078e0202 */
[----:B------:R-:W-:Y:S02]  /*14940*/  IMAD.MOV.U32 R2, RZ, RZ, RZ ;  /* 0x000000ffff027224 */ /* 0x000fe400078e00ff */
[----:B------:R-:W-:-:S04]  /*14950*/  IMAD.HI R4, R5, -0x6db6db6d, R4 ;  /* 0x9249249305047827 */ /* 0x000fc800078e0204 */
[----:B------:R-:W-:Y:S01]  /*14960*/  IMAD.HI R2, R3, -0x6db6db6d, R2 ;  /* 0x9249249303027827 */ /* 0x000fe200078e0202 */
[----:B------:R-:W-:-:S04]  /*14970*/  SHF.R.U32.HI R0, RZ, 0x1f, R4 ;  /* 0x0000001fff007819 */ /* 0x000fc80000011604 */
[----:B------:R-:W-:Y:S02]  /*14980*/  SHF.R.U32.HI R3, RZ, 0x1f, R2 ;  /* 0x0000001fff037819 */ /* 0x000fe40000011602 */
[----:B------:R-:W-:Y:S02]  /*14990*/  LEA.HI.SX32 R0, R4, R0, 0x19 ;  /* 0x0000000004007211 */ /* 0x000fe400078fcaff */
[----:B------:R-:W-:-:S04]  /*149a0*/  LEA.HI.SX32 R3, R2, R3, 0x19 ;  /* 0x0000000302037211 */ /* 0x000fc800078fcaff */
[----:B------:R-:W-:-:S04]  /*149b0*/  VIMNMX R17, R0, R3, PT ;  /* 0x0000000300117248 */ /* 0x000fc80003fe0100 */
[----:B------:R-:W-:-:S13]  /*149c0*/  ISETP.GT.AND P0, PT, R17, RZ, PT ;  /* 0x000000ff1100720c */ /* 0x000fda0003f04270 */
        /* <DEDUP_REMOVED lines=19> */
.L_x_2074:
        /* <DEDUP_REMOVED lines=20> */
.L_x_2077:
[----:B------:R-:W-:Y:S05]  /*14c40*/  BSYNC B6 ;  /* 0x0000000000067941 */ /* 0x000fea0003800000 */
.L_x_2076:
[----:B------:R-:W-:Y:S01]  /*14c50*/  VIADD R0, R18, 0xe400 ;  /* 0x0000e40012007836 */ /* 0x000fe20000000000 */
[----:B------:R-:W-:Y:S04]  /*14c60*/  BSSY B6, `(.L_x_2078) ;  /* 0x0000014000067945 */ /* 0x000fe80003800000 */
[----:B------:R-:W-:-:S04]  /*14c70*/  LOP3.LUT P0, RZ, R0, 0x3ff, RZ, 0xc0, !PT ;  /* 0x000003ff00ff7812 */ /* 0x000fc8000780c0ff */
[----:B------:R-:W-:-:S09]  /*14c80*/  P2R R16, PR, RZ, 0x1 ;  /* 0x00000001ff107803 */ /* 0x000fd20000000000 */
        /* <DEDUP_REMOVED lines=17> */
.L_x_2079:
[----:B------:R-:W-:Y:S05]  /*14da0*/  BSYNC B6 ;  /* 0x0000000000067941 */ /* 0x000fea0003800000 */
.L_x_2078:
        /* <DEDUP_REMOVED lines=20> */
.L_x_2081:
[----:B------:R-:W-:Y:S05]  /*14ef0*/  BSYNC B6 ;  /* 0x0000000000067941 */ /* 0x000fea0003800000 */
.L_x_2080:
[----:B------:R-:W-:Y:S01]  /*14f00*/  ISETP.NE.AND P6, PT, R16, RZ, PT ;  /* 0x000000ff1000720c */ /* 0x000fe20003fc5270 */
        /* <DEDUP_REMOVED lines=18> */
.L_x_2083:
[----:B------:R-:W-:Y:S05]  /*15030*/  BSYNC B6 ;  /* 0x0000000000067941 */ /* 0x000fea0003800000 */
.L_x_2082:
        /* <DEDUP_REMOVED lines=9> */
[----:B------:R-:W0:Y:S01]  /*150d0*/  S2R R0, SR_TID.X ;  /* 0x0000000000007919 */ /* 0x000e220000002100 */
[----:B------:R-:W-:-:S03]  /*150e0*/  ULDC.64 UR4, c[0x0][0xa08] ;  /* 0x0002820000047ab9 */ /* 0x000fc60000000a00 */
[----:B--2---:R1:W2:Y:S01]  /*150f0*/  @P0 LDG.E R8, desc[UR52][R2.64] ;  /* 0x0000003402080981 */ /* 0x0042a2000c1e1900 */
[----:B0-----:R-:W-:-:S04]  /*15100*/  SHF.R.U32.HI R0, RZ, 0x5, R0 ;  /* 0x00000005ff007819 */ /* 0x001fc80000011600 */
[----:B------:R-:W-:Y:S01]  /*15110*/  LOP3.LUT R0, R0, 0x3, RZ, 0xc0, !PT ;  /* 0x0000000300007812 */ /* 0x000fe200078ec0ff */
[----:B-1----:R-:W0:Y:S01]  /*15120*/  LDC.64 R2, c[0x0][0x418] ;  /* 0x00010600ff027b82 */ /* 0x002e220000000a00 */
        /* <DEDUP_REMOVED lines=8> */
[----:B------:R0:W2:Y:S02]  /*151b0*/  SHFL.IDX PT, R14, R0, RZ, 0x1f ;  /* 0x00001fff000e7589 */ /* 0x0000a400000e0000 */
.L_x_2155:
[----:B------:R-:W-:Y:S02]  /*151c0*/  PLOP3.LUT P1, PT, PT, PT, PT, 0x8, 0x0 ;  /* 0x000000000000781c */ /* 0x000fe40003f2e170 */
[----:B--2---:R-:W-:Y:S02]  /*151d0*/  ISETP.NE.AND P0, PT, R14, RZ, PT ;  /* 0x000000ff0e00720c */ /* 0x004fe40003f05270 */
[----:B0-----:R-:W-:-:S05]  /*151e0*/  P2R R0, PR, RZ, 0x2 ;  /* 0x00000002ff007803 */ /* 0x001fca0000000000 */
[----:B------:R0:W-:Y:S06]  /*151f0*/  STL [R1+0x18], R0 ;  /* 0x0000180001007387 */ /* 0x0001ec0000100800 */
[----:B------:R-:W-:Y:S05]  /*15200*/  @P0 BRA `(.L_x_2085) ;  /* 0x0000000400540947 */ /* 0x000fea0003800000 */
[----:B------:R-:W-:Y:S01]  /*15210*/  UMOV UR4, 0xffffffff ;  /* 0xffffffff00047882 */ /* 0x000fe20000000000 */
[----:B0-----:R-:W-:Y:S02]  /*15220*/  VIADD R0, R17, 0xffffffff ;  /* 0xffffffff11007836 */ /* 0x001fe40000000000 */
[----:B------:R-:W-:Y:S05]  /*15230*/  BRA.DIV UR4, `(.L_x_2086) ;  /* 0x0000003e04787947 */ /* 0x000fea000b800000 */
[----:B------:R-:W-:-:S13]  /*15240*/  ELECT P6, URZ, PT ;  /* 0x00000000003f782f */ /* 0x000fda00038c0000 */
.L_x_2158:
        /* <DEDUP_REMOVED lines=21> */
.L_x_2087:
[----:B0-----:R-:W2:Y:S04]  /*153a0*/  LDL R3, [R1] ;  /* 0x0000000001037983 */ /* 0x001ea80000100800 */
[----:B------:R-:W3:Y:S01]  /*153b0*/  LDL R2, [R1+0x4] ;  /* 0x0000040001027983 */ /* 0x000ee20000100800 */
[----:B-1----:R-:W0:Y:S02]  /*153c0*/  S2R R8, SR_TID.X ;  /* 0x0000000000087919 */ /* 0x002e240000002100 */
[----:B0-----:R-:W-:-:S04]  /*153d0*/  LOP3.LUT R8, R8, 0x7f, RZ, 0xc0, !PT ;  /* 0x0000007f08087812 */ /* 0x001fc800078ec0ff */
[----:B------:R-:W-:Y:S01]  /*153e0*/  ISETP.NE.AND P1, PT, R8, RZ, PT ;  /* 0x000000ff0800720c */ /* 0x000fe20003f25270 */
[----:B--2---:R-:W-:Y:S01]  /*153f0*/  IMAD R4, R3, 0x8, R18 ;  /* 0x0000000803047824 */ /* 0x004fe200078e0212 */
[----:B---3--:R-:W-:-:S04]  /*15400*/  SHF.L.U32 R3, R2, 0x1f, RZ ;  /* 0x0000001f02037819 */ /* 0x008fc800000006ff */
[----:B------:R-:W0:Y:S02]  /*15410*/  SYNCS.PHASECHK.TRANS64.TRYWAIT P0, [R4+URZ+0x2e880], R3 ;  /* 0x02e88003040075a7 */ /* 0x000e24000800017f */
[----:B0-----:R-:W-:Y:S05]  /*15420*/  @!P0 BRA `(.L_x_2088) ;  /* 0x0000003c001c8947 */ /* 0x001fea0003800000 */
.L_x_2159:
        /* <DEDUP_REMOVED lines=8> */
.L_x_2089:
[----:B------:R-:W2:Y:S04]  /*154b0*/  LDL R2, [R1] ;  /* 0x0000000001027983 */ /* 0x000ea80000100800 */
        /* <DEDUP_REMOVED lines=17> */
.L_x_2160:
        /* <DEDUP_REMOVED lines=8> */
.L_x_2091:
        /* <DEDUP_REMOVED lines=8> */
[----:B------:R-:W-:Y:S01]  /*156d0*/  PLOP3.LUT P0, PT, PT, PT, PT, 0x80, 0x0 ;  /* 0x000000000000781c */ /* 0x000fe20003f0f070 */
[----:B------:R-:W-:Y:S01]  /*156e0*/  UMOV UR10, URZ ;  /* 0x0000003f000a7c82 */ /* 0x000fe20008000000 */
[----:B------:R-:W-:-:S02]  /*156f0*/  UMOV UR12, UR36 ;  /* 0x00000024000c7c82 */ /* 0x000fc40008000000 */
[----:B------:R-:W-:Y:S01]  /*15700*/  P2R R0, PR, RZ, 0x1 ;  /* 0x00000001ff007803 */ /* 0x000fe20000000000 */
[----:B------:R-:W-:Y:S02]  /*15710*/  UIADD3 UR8, UR8, 0x20400, URZ ;  /* 0x0002040008087890 */ /* 0x000fe4000fffe03f */
[----:B------:R-:W-:Y:S02]  /*15720*/  UIADD3 UR9, UR9, 0x2e830, URZ ;  /* 0x0002e83009097890 */ /* 0x000fe4000fffe03f */
[----:B------:R2:W-:Y:S07]  /*15730*/  STL [R1+0x18], R0 ;  /* 0x0000180001007387 */ /* 0x0005ee0000100800 */
[----:B------:R2:W-:Y:S01]  /*15740*/  UTMALDG.4D [UR8], [UR4], desc[UR6] ;  /* 0x00000608040075b4 */ /* 0x0005e20008019000 */
[----:B------:R-:W-:-:S02]  /*15750*/  NOP ;  /* 0x0000000000007918 */ /* 0x000fc40000000000 */
.L_x_2085:
[----:B------:R-:W-:Y:S05]  /*15760*/  WARPSYNC.ALL ;  /* 0x0000000000007948 */ /* 0x000fea0003800000 */
[----:B0-2---:R-:W-:Y:S01]  /*15770*/  VIADD R0, R18, 0x1c400 ;  /* 0x0001c40012007836 */ /* 0x005fe20000000000 */
[----:B------:R-:W-:Y:S01]  /*15780*/  USHF.R.S32.HI UR4, URZ, 0x1f, UR47 ;  /* 0x0000001f3f047899 */ /* 0x000fe2000801142f */
[----:B------:R-:W-:Y:S03]  /*15790*/  BAR.SYNC.DEFER_BLOCKING 0x8, 0x180 ;  /* 0x0206000000007b1d */ /* 0x000fe60000010000 */
        /* <DEDUP_REMOVED lines=9> */
[----:B------:R-:W-:Y:S02]  /*15830*/  USHF.R.S32.HI UR47, URZ, 0x1f, UR36 ;  /* 0x0000001f3f2f7899 */ /* 0x000fe40008011424 */
        /* <DEDUP_REMOVED lines=8> */
[----:B-1----:R-:W-:Y:S02]  /*158c0*/  IMAD.U32 R4, RZ, RZ, UR6 ;  /* 0x00000006ff047e24 */ /* 0x002fe4000f8e00ff */
        /* <DEDUP_REMOVED lines=11> */
.L_x_2093:
[----:B------:R-:W-:Y:S05]  /*15980*/  BSYNC B6 ;  /* 0x0000000000067941 */ /* 0x000fea0003800000 */
.L_x_2092:
[----:B------:R-:W2:Y:S01]  /*15990*/  LDL R7, [R1+0x14] ;  /* 0x0000140001077983 */ /* 0x000ea20000100800 */
[----:B------:R-:W0:Y:S01]  /*159a0*/  LDC R5, c[0x0][0x448] ;  /* 0x00011200ff057b82 */ /* 0x000e220000000800 */
[----:B------:R-:W-:Y:S02]  /*159b0*/  ULDC.64 UR8, c[0x0][0x2d8] ;  /* 0x0000b60000087ab9 */ /* 0x000fe40000000a00 */
[----:B-1----:R1:W5:Y:S01]  /*159c0*/  LDL R9, [R1+0x28] ;  /* 0x0000280001097983 */ /* 0x0023620000100800 */
[----:B------:R-:W3:Y:S01]  /*159d0*/  S2R R2, SR_TID.X ;  /* 0x0000000000027919 */ /* 0x000ee20000002100 */
[----:B0-----:R-:W-:-:S13]  /*159e0*/  ISETP.NE.AND P0, PT, R5, 0x1, PT ;  /* 0x000000010500780c */ /* 0x001fda0003f05270 */
[----:B------:R-:W0:Y:S01]  /*159f0*/  @P0 LDC R3, c[0x0][0x44c] ;  /* 0x00011300ff030b82 */ /* 0x000e220000000800 */
[C---:B---3--:R-:W-:Y:S01]  /*15a00*/  LOP3.LUT R0, R2.reuse, 0x7f, RZ, 0xc0, !PT ;  /* 0x0000007f02007812 */ /* 0x048fe200078ec0ff */
[----:B------:R-:W-:-:S03]  /*15a10*/  IMAD.SHL.U32 R2, R2, 0x10, RZ ;  /* 0x0000001002027824 */ /* 0x000fc600078e00ff */
[----:B------:R-:W-:-:S03]  /*15a20*/  SHF.R.U32.HI R0, RZ, 0x3, R0 ;  /* 0x00000003ff007819 */ /* 0x000fc60000011600 */
[----:B------:R-:W3:Y:S01]  /*15a30*/  @P0 LDC R4, c[0x0][0x450] ;  /* 0x00011400ff040b82 */ /* 0x000ee20000000800 */
[----:B------:R-:W-:Y:S01]  /*15a40*/  LOP3.LUT R2, R0, 0x70, R2, 0xf8, !PT ;  /* 0x0000007000027812 */ /* 0x000fe200078ef802 */
[----:B------:R-:W-:Y:S01]  /*15a50*/  UIMAD UR6, UR47, UR8, URZ ;  /* 0x000000082f0672a4 */ /* 0x000fe2000f8e023f */
[----:B------:R-:W-:Y:S01]  /*15a60*/  UMOV UR4, UR48 ;  /* 0x0000003000047c82 */ /* 0x000fe20008000000 */
[----:B------:R-:W-:Y:S02]  /*15a70*/  UMOV UR5, UR37 ;  /* 0x0000002500057c82 */ /* 0x000fe40008000000 */
[----:B------:R-:W-:Y:S01]  /*15a80*/  UIMAD UR6, UR36, UR9, UR6 ;  /* 0x00000009240672a4 */ /* 0x000fe2000f8e0206 */
[----:B------:R-:W4:Y:S01]  /*15a90*/  S2R R6, SR_TID.X ;  /* 0x0000000000067919 */ /* 0x000f220000002100 */
[----:B------:R-:W-:-:S03]  /*15aa0*/  UIMAD.WIDE.U32 UR4, UR36, UR8, UR4 ;  /* 0x00000008240472a5 */ /* 0x000fc6000f8e0004 */
[----:B------:R-:W-:Y:S01]  /*15ab0*/  ULDC.64 UR8, c[0x0][0x2e0] ;  /* 0x0000b80000087ab9 */ /* 0x000fe20000000a00 */
[----:B------:R-:W-:Y:S02]  /*15ac0*/  UIADD3 UR5, UR5, UR6, URZ ;  /* 0x0000000605057290 */ /* 0x000fe4000fffe03f */
[----:B------:R-:W-:Y:S02]  /*15ad0*/  UIMAD UR6, UR43, UR8, URZ ;  /* 0x000000082b0672a4 */ /* 0x000fe4000f8e023f */
[----:B------:R-:W-:Y:S02]  /*15ae0*/  UIMAD.WIDE.U32 UR4, UR46, UR8, UR4 ;  /* 0x000000082e0472a5 */ /* 0x000fe4000f8e0004 */
[----:B------:R-:W-:-:S03]  /*15af0*/  UIMAD UR6, UR46, UR9, UR6 ;  /* 0x000000092e0672a4 */ /* 0x000fc6000f8e0206 */
[----:B------:R-:W-:Y:S01]  /*15b00*/  ULDC.64 UR8, c[0x0][0x2d0] ;  /* 0x0000b40000087ab9 */ /* 0x000fe20000000a00 */
[----:B------:R-:W-:Y:S01]  /*15b10*/  UIADD3 UR5, UR5, UR6, URZ ;  /* 0x0000000605057290 */ /* 0x000fe2000fffe03f */
[----:B----4-:R-:W-:-:S05]  /*15b20*/  IMAD.SHL.U32 R10, R6, 0x10, RZ ;  /* 0x00000010060a7824 */ /* 0x010fca00078e00ff */
[----:B------:R-:W-:Y:S01]  /*15b30*/  LOP3.LUT R10, R10, 0x70, RZ, 0xc0, !PT ;  /* 0x000000700a0a7812 */ /* 0x000fe200078ec0ff */
[----:B--2---:R-:W-:-:S04]  /*15b40*/  IMAD R0, R7, 0x80, R2 ;  /* 0x0000008007007824 */ /* 0x004fc800078e0202 */
[----:B0-----:R-:W-:-:S04]  /*15b50*/  @P0 IMAD.HI.U32 R3, R0, R3, RZ ;  /* 0x0000000300030227 */ /* 0x001fc800078e00ff */
[----:B------:R-:W-:Y:S01]  /*15b60*/  IMAD.MOV.U32 R2, RZ, RZ, R0 ;  /* 0x000000ffff027224 */ /* 0x000fe200078e0000 */
[----:B---3--:R-:W-:-:S04]  /*15b70*/  @P0 SHF.R.U32.HI R2, RZ, R4, R3 ;  /* 0x00000004ff020219 */ /* 0x008fc80000011603 */
        /* <DEDUP_REMOVED lines=10> */
[----:B------:R-:W-:-:S04]  /*15c20*/  IMAD.WIDE.U32 R2, R0, UR4, R2 ;  /* 0x0000000400027c25 */ /* 0x000fc8000f8e0002 */
[----:B------:R-:W-:-:S04]  /*15c30*/  IMAD R4, R4, UR4, RZ ;  /* 0x0000000404047c24 */ /* 0x000fc8000f8e02ff */
[----:B------:R-:W-:Y:S01]  /*15c40*/  IMAD R0, R0, UR5, R4 ;  /* 0x0000000500007c24 */ /* 0x000fe2000f8e0204 */
[----:B------:R-:W-:Y:S02]  /*15c50*/  ULDC.64 UR4, c[0x0][0x280] ;  /* 0x0000a00000047ab9 */ /* 0x000fe40000000a00 */
[----:B------:R-:W-:Y:S01]  /*15c60*/  IADD3 R2, P0, R2, UR4, RZ ;  /* 0x0000000402027c10 */ /* 0x000fe2000ff1e0ff */
[----:B------:R-:W-:-:S03]  /*15c70*/  ULDC UR4, c[0x0][0x2b8] ;  /* 0x0000ae0000047ab9 */ /* 0x000fc60000000800 */
[----:B------:R-:W-:Y:S02]  /*15c80*/  IADD3.X R0, R3, UR5, R0, P0, !PT ;  /* 0x0000000503007c10 */ /* 0x000fe400087fe400 */
[----:B------:R-:W-:Y:S01]  /*15c90*/  ISETP.GE.AND P0, PT, R10, UR4, PT ;  /* 0x000000040a007c0c */ /* 0x000fe2000bf06270 */
[----:B------:R-:W-:-:S03]  /*15ca0*/  UMOV UR4, 0xffffffff ;  /* 0xffffffff00047882 */ /* 0x000fc60000000000 */
[----:B-1----:R-:W-:Y:S09]  /*15cb0*/  BRA.DIV UR4, `(.L_x_2094) ;  /* 0x0000003604207947 */ /* 0x002ff2000b800000 */
[----:B------:R-:W2:Y:S01]  /*15cc0*/  LDL.LU R7, [R1+0x14] ;  /* 0x0000140001077983 */ /* 0x000ea20000300800 */
[----:B------:R-:W0:Y:S01]  /*15cd0*/  S2R R6, SR_TID.X ;  /* 0x0000000000067919 */ /* 0x000e220000002100 */
[----:B------:R-:W-:Y:S02]  /*15ce0*/  IMAD R3, R19, R5, RZ ;  /* 0x0000000513037224 */ /* 0x000fe400078e02ff */
[----:B------:R-:W-:Y:S01]  /*15cf0*/  SHFL.IDX PT, R5, R0, RZ, 0x181f ;  /* 0x00181fff00057589 */ /* 0x000fe200000e0000 */
[----:B0-----:R-:W-:-:S04]  /*15d00*/  LOP3.LUT R6, R6, 0x7f, RZ, 0xc0, !PT ;  /* 0x0000007f06067812 */ /* 0x001fc800078ec0ff */
[----:B------:R-:W-:Y:S02]  /*15d10*/  SHF.R.U32.HI R8, RZ, 0x3, R6 ;  /* 0x00000003ff087819 */ /* 0x000fe40000011606 */
[----:B------:R-:W0:Y:S03]  /*15d20*/  SHFL.IDX PT, R6, R2, RZ, 0x181f ;  /* 0x00181fff02067589 */ /* 0x000e2600000e0000 */
[----:B--2---:R-:W-:-:S05]  /*15d30*/  IMAD R4, R7, 0x80, R8 ;  /* 0x0000008007047824 */ /* 0x004fca00078e0208 */
[----:B------:R-:W-:-:S13]  /*15d40*/  ISETP.GE.AND P1, PT, R4, R3, PT ;  /* 0x000000030400720c */ /* 0x000fda0003f26270 */
[----:B0-----:R-:W-:-:S05]  /*15d50*/  @!P1 IADD3 R6, P2, R10, R6, RZ ;  /* 0x000000060a069210 */ /* 0x001fca0007f5e0ff */
[----:B------:R-:W-:-:S04]  /*15d60*/  @!P1 IMAD.X R5, RZ, RZ, R5, P2 ;  /* 0x000000ffff059224 */ /* 0x000fc800010e0605 */
[----:B------:R-:W-:Y:S02]  /*15d70*/  @!P1 IMAD.MOV.U32 R7, RZ, RZ, R5 ;  /* 0x000000ffff079224 */ /* 0x000fe400078e0005 */
[----:B------:R-:W-:-:S03]  /*15d80*/  VIADD R5, R4, 0x10 ;  /* 0x0000001004057836 */ /* 0x000fc60000000000 */
[----:B------:R-:W-:Y:S01]  /*15d90*/  @!PT LDS RZ, [RZ] ;  /* 0x00000000fffff984 */ /* 0x000fe20000000800 */
[----:B-----5:R0:W-:Y:S02]  /*15da0*/  @!P1 LDGSTS.E.BYPASS.LTC128B.128 [R9+0x1c400], desc[UR52][R6.64], !P0 ;  /* 0x1c40000006099fae */ /* 0x0201e4000c101d74 */
        /* <DEDUP_REMOVED lines=43> */
[----:B------:R-:W1:Y:S04]  /*16060*/  SHFL.IDX PT, R0, R0, 0x7, 0x181f ;  /* 0x00f81f0000007f89 */ /* 0x000e6800000e0000 */
[----:B------:R-:W2:Y:S01]  /*16070*/  SHFL.IDX PT, R2, R2, 0x7, 0x181f ;  /* 0x00f81f0002027f89 */ /* 0x000ea200000e0000 */
[----:B0-----:R-:W-:-:S05]  /*16080*/  @!P1 IADD3 R6, P2, R10, R6, RZ ;  /* 0x000000060a069210 */ /* 0x001fca0007f5e0ff */
[----:B------:R-:W-:-:S04]  /*16090*/  @!P1 IMAD.X R5, RZ, RZ, R5, P2 ;  /* 0x000000ffff059224 */ /* 0x000fc800010e0605 */
[----:B------:R-:W-:-:S05]  /*160a0*/  @!P1 IMAD.MOV.U32 R7, RZ, RZ, R5 ;  /* 0x000000ffff079224 */ /* 0x000fca00078e0005 */
[----:B-12---:R0:W-:Y:S02]  /*160b0*/  @!P1 LDGSTS.E.BYPASS.LTC128B.128 [R9+0x1f400], desc[UR52][R6.64], !P0 ;  /* 0x1f40000006099fae */ /* 0x0061e4000c101d74 */
.L_x_2177:
        /* <DEDUP_REMOVED lines=10> */
.L_x_2095:
        /* <DEDUP_REMOVED lines=18> */
.L_x_2178:
[----:B------:R-:W-:Y:S05]  /*16280*/  BSYNC B0 ;  /* 0x0000000000007941 */ /* 0x000fea0003800000 */
.L_x_2096:
[----:B------:R-:W-:-:S13]  /*16290*/  ISETP.GE.AND P0, PT, R17, 0x2, PT ;  /* 0x000000021100780c */ /* 0x000fda0003f06270 */
[----:B------:R-:W-:Y:S05]  /*162a0*/  @!P0 BRA `(.L_x_2098) ;  /* 0x0000000c00ec8947 */ /* 0x000fea0003800000 */
[----:B-1----:R1:W5:Y:S01]  /*162b0*/  LDL.LU R0, [R1+0x4] ;  /* 0x0000040001007983 */ /* 0x0023620000300800 */
[----:B------:R-:W-:-:S03]  /*162c0*/  VIADD R17, R17, 0xfffffffe ;  /* 0xfffffffe11117836 */ /* 0x000fc60000000000 */
[----:B0-----:R1:W5:Y:S04]  /*162d0*/  LDL.LU R6, [R1] ;  /* 0x0000000001067983 */ /* 0x0013680000300800 */
.L_x_2118:
[----:B------:R-:W2:Y:S01]  /*162e0*/  LDL R2, [R1+0x18] ;  /* 0x0000180001027983 */ /* 0x000ea20000100800 */
[----:B-----5:R-:W-:Y:S01]  /*162f0*/  VIADD R3, R6, 0x1 ;  /* 0x0000000106037836 */ /* 0x020fe20000000000 */
[----:B------:R-:W-:Y:S05]  /*16300*/  YIELD ;  /* 0x0000000000007946 */ /* 0x000fea0003800000 */
[C---:B------:R-:W-:Y:S01]  /*16310*/  ISETP.NE.AND P0, PT, R3.reuse, 0x2, PT ;  /* 0x000000020300780c */ /* 0x040fe20003f05270 */
[----:B------:R-:W-:Y:S03]  /*16320*/  BSSY B0, `(.L_x_2099) ;  /* 0x000006c000007945 */ /* 0x000fe60003800000 */
[----:B------:R-:W-:-:S02]  /*16330*/  SEL R9, R3, RZ, P0 ;  /* 0x000000ff03097207 */ /* 0x000fc40000000000 */
[----:B--2---:R-:W-:Y:S02]  /*16340*/  ISETP.NE.AND P1, PT, R2, RZ, PT ;  /* 0x000000ff0200720c */ /* 0x004fe40003f25270 */
[----:B------:R-:W-:-:S04]  /*16350*/  SEL R2, RZ, 0x1, P0 ;  /* 0x00000001ff027807 */ /* 0x000fc80000000000 */
[----:B------:R-:W-:-:S05]  /*16360*/  LOP3.LUT R8, R0, R2, RZ, 0x3c, !PT ;  /* 0x0000000200087212 */ /* 0x000fca00078e3cff */
[----:B------:R0:W-:Y:S04]  /*16370*/  STL [R1+0x4], R8 ;  /* 0x0000040801007387 */ /* 0x0001e80000100800 */
[----:B------:R0:W-:Y:S01]  /*16380*/  STL [R1], R9 ;  /* 0x0000000901007387 */ /* 0x0001e20000100800 */
        /* <DEDUP_REMOVED lines=20> */
[----:B------:R-:W-:-:S04]  /*164d0*/  IMAD.WIDE.U32 R2, R5, UR6, R2 ;  /* 0x0000000605027c25 */ /* 0x000fc8000f8e0002 */
[----:B------:R-:W-:Y:S01]  /*164e0*/  IMAD.IADD R3, R4, 0x1, R3 ;  /* 0x0000000104037824 */ /* 0x000fe200078e0203 */
[----:B------:R-:W-:-:S04]  /*164f0*/  LEA R4, P0, R2, UR4, 0x2 ;  /* 0x0000000402047c11 */ /* 0x000fc8000f8010ff */
[----:B------:R-:W-:-:S05]  /*16500*/  LEA.HI.X R5, R2, UR5, R3, 0x2, P0 ;  /* 0x0000000502057c11 */ /* 0x000fca00080f1403 */
[----:B------:R2:W5:Y:S04]  /*16510*/  LDG.E R16, desc[UR52][R4.64] ;  /* 0x0000003404107981 */ /* 0x000568000c1e1900 */
.L_x_2101:
[----:B--2---:R-:W-:Y:S01]  /*16520*/  IMAD R4, R9, 0x8, R18 ;  /* 0x0000000809047824 */ /* 0x004fe200078e0212 */
[----:B------:R-:W-:Y:S01]  /*16530*/  SHF.L.U32 R3, R8, 0x1f, RZ ;  /* 0x0000001f08037819 */ /* 0x000fe200000006ff */
[----:B------:R-:W2:Y:S01]  /*16540*/  S2R R2, SR_TID.X ;  /* 0x0000000000027919 */ /* 0x000ea20000002100 */
[----:B------:R-:W-:Y:S02]  /*16550*/  BSSY B1, `(.L_x_2102) ;  /* 0x0000005000017945 */ /* 0x000fe40003800000 */
[----:B------:R-:W3:Y:S01]  /*16560*/  SYNCS.PHASECHK.TRANS64.TRYWAIT P0, [R4+URZ+0x2e880], R3 ;  /* 0x02e88003040075a7 */ /* 0x000ee2000800017f */
[----:B--2---:R-:W-:-:S04]  /*16570*/  LOP3.LUT R2, R2, 0x7f, RZ, 0xc0, !PT ;  /* 0x0000007f02027812 */ /* 0x004fc800078ec0ff */
[----:B------:R-:W-:Y:S01]  /*16580*/  ISETP.NE.AND P1, PT, R2, RZ, PT ;  /* 0x000000ff0200720c */ /* 0x000fe20003f25270 */
[----:B---3--:R-:W-:-:S12]  /*16590*/  @!P0 BRA `(.L_x_2103) ;  /* 0x0000003400708947 */ /* 0x008fd80003800000 */
.L_x_2179:
[----:B------:R-:W-:Y:S05]  /*165a0*/  BSYNC B1 ;  /* 0x0000000000017941 */ /* 0x000fea0003800000 */
.L_x_2102:
        /* <DEDUP_REMOVED lines=9> */
.L_x_2105:
[----:B------:R-:W-:Y:S05]  /*16640*/  BSYNC B1 ;  /* 0x0000000000017941 */ /* 0x000fea0003800000 */
.L_x_2104:
[----:B------:R-:W3:Y:S04]  /*16650*/  LDL R2, [R1] ;  /* 0x0000000001027983 */ /* 0x000ee80000100800 */
[----:B------:R-:W4:Y:S01]  /*16660*/  LDL R5, [R1+0x1c] ;  /* 0x00001c0001057983 */ /* 0x000f220000100800 */
[----:B0-----:R-:W-:Y:S01]  /*16670*/  IMAD.MOV.U32 R9, RZ, RZ, RZ ;  /* 0x000000ffff097224 */ /* 0x001fe200078e00ff */
        /* <DEDUP_REMOVED lines=10> */
.L_x_2106:
        /* <DEDUP_REMOVED lines=10> */
[----:B------:R-:W0:Y:S01]  /*167c0*/  SYNCS.PHASECHK.TRANS64.TRYWAIT P0, [R4+URZ+0x2e840], R3 ;  /* 0x02e84003040075a7 */ /* 0x000e22000800017f */
[----:B------:R-:W-:Y:S04]  /*167d0*/  BSSY B1, `(.L_x_2107) ;  /* 0x0000002000017945 */ /* 0x000fe80003800000 */
[----:B0-----:R-:W-:Y:S05]  /*167e0*/  @!P0 BRA `(.L_x_2108) ;  /* 0x0000003000f08947 */ /* 0x001fea0003800000 */
.L_x_2180:
[----:B------:R-:W-:Y:S05]  /*167f0*/  BSYNC B1 ;  /* 0x0000000000017941 */ /* 0x000fea0003800000 */
.L_x_2107:
[----:B------:R-:W-:Y:S01]  /*16800*/  BSSY B1, `(.L_x_2109) ;  /* 0x000000b000017945 */ /* 0x000fe20003800000 */
[----:B------:R-:W-:Y:S02]  /*16810*/  IMAD.MOV.U32 R10, RZ, RZ, 0x0 ;  /* 0x00000000ff0a7424 */ /* 0x000fe400078e00ff */
[----:B------:R-:W-:Y:S01]  /*16820*/  IMAD.MOV.U32 R11, RZ, RZ, 0x14f00000 ;  /* 0x14f00000ff0b7424 */ /* 0x000fe200078e00ff */
[----:B------:R-:W-:Y:S06]  /*16830*/  @P1 BRA `(.L_x_2110) ;  /* 0x00000000001c1947 */ /* 0x000fec0003800000 */
[----:B------:R-:W3:Y:S01]  /*16840*/  S2R R7, SR_TID.X ;  /* 0x0000000000077919 */ /* 0x000ee20000002100 */
[----:B0-2---:R-:W-:-:S04]  /*16850*/  IMAD.MOV.U32 R3, RZ, RZ, 0x7000 ;  /* 0x00007000ff037424 */ /* 0x005fc800078e00ff */
[----:B------:R4:W-:Y:S01]  /*16860*/  SYNCS.ARRIVE.TRANS64 RZ, [R4+URZ+0x2e830], R3 ;  /* 0x02e8300304ff79a7 */ /* 0x0009e2000800003f */
[----:B---3--:R-:W-:-:S04]  /*16870*/  LOP3.LUT R7, R7, 0x1f, RZ, 0xc0, !PT ;  /* 0x0000001f07077812 */ /* 0x008fc800078ec0ff */
[----:B------:R-:W-:-:S13]  /*16880*/  ISETP.NE.AND P0, PT, R7, RZ, PT ;  /* 0x000000ff0700720c */ /* 0x000fda0003f05270 */
[----:B----4-:R-:W-:Y:S05]  /*16890*/  @!P0 BRA `(.L_x_2110) ;  /* 0x0000000000048947 */ /* 0x010fea0003800000 */
[----:B------:R-:W-:Y:S01]  /*168a0*/  BPT.TRAP 0x1 ;  /* 0x000000040000795c */ /* 0x000fe20000300000 */
.L_x_2110:
[----:B------:R-:W-:Y:S05]  /*168b0*/  BSYNC B1 ;  /* 0x0000000000017941 */ /* 0x000fea0003800000 */
.L_x_2109:
[----:B------:R-:W-:Y:S01]  /*168c0*/  R2UR UR10, R9 ;  /* 0x00000000090a72ca */ /* 0x000fe200000e0000 */
[----:B------:R-:W-:Y:S01]  /*168d0*/  UIADD3 UR4, UP0, UR44, 0x370, URZ ;  /* 0x000003702c047890 */ /* 0x000fe2000ff1e03f */
[----:B------:R-:W-:Y:S01]  /*168e0*/  R2UR UR6, R10 ;  /* 0x000000000a0672ca */ /* 0x000fe200000e0000 */
[----:B------:R-:W-:Y:S01]  /*168f0*/  VIADD R2, R2, 0x20400 ;  /* 0x0002040002027836 */ /* 0x000fe20000000000 */
[----:B------:R-:W-:Y:S01]  /*16900*/  R2UR UR7, R11 ;  /* 0x000000000b0772ca */ /* 0x000fe200000e0000 */
[----:B0-2---:R-:W-:Y:S01]  /*16910*/  VIADD R4, R4, 0x2e830 ;  /* 0x0002e83004047836 */ /* 0x005fe20000000000 */
[----:B------:R-:W-:Y:S01]  /*16920*/  PLOP3.LUT P0, PT, PT, PT, PT, 0x80, 0x0 ;  /* 0x000000000000781c */ /* 0x000fe20003f0f070 */
[----:B------:R-:W-:-:S12]  /*16930*/  UIADD3.X UR5, URZ, UR45, URZ, UP0, !UPT ;  /* 0x0000002d3f057290 */ /* 0x000fd800087fe43f */
.L_x_2111:
        /* <DEDUP_REMOVED lines=10> */
.L_x_2100:
[----:B------:R-:W-:Y:S05]  /*169e0*/  BSYNC B0 ;  /* 0x0000000000007941 */ /* 0x000fea0003800000 */
.L_x_2099:
[----:B------:R-:W-:-:S06]  /*169f0*/  UISETP.NE.AND UP0, UPT, UR39, 0x3, UPT ;  /* 0x000000032700788c */ /* 0x000fcc000bf05270 */
[----:B------:R-:W-:-:S13]  /*16a00*/  PLOP3.LUT P0, PT, PT, PT, UP0, 0x80, 0x0 ;  /* 0x000000000000781c */ /* 0x000fda0003f0f008 */
[----:B------:R-:W-:Y:S05]  /*16a10*/  @!P0 BRA `(.L_x_2112) ;  /* 0x0000000000048947 */ /* 0x000fea0003800000 */
[----:B------:R-:W-:Y:S01]  /*16a20*/  BPT.TRAP 0x1 ;  /* 0x000000040000795c */ /* 0x000fe20000300000 */
.L_x_2112:
[----:B------:R-:W-:Y:S01]  /*16a30*/  IMAD.U32 R2, RZ, RZ, UR41 ;  /* 0x00000029ff027e24 */ /* 0x000fe2000f8e00ff */
[----:B------:R-:W-:Y:S01]  /*16a40*/  BSSY B0, `(.L_x_2113) ;  /* 0x0000007000007945 */ /* 0x000fe20003800000 */
[----:B------:R-:W-:-:S03]  /*16a50*/  IMAD R19, R6, 0x8, R18 ;  /* 0x0000000806137824 */ /* 0x000fc600078e0212 */
[----:B------:R-:W-:Y:S02]  /*16a60*/  ISETP.NE.AND P1, PT, R2, 0x3, PT ;  /* 0x000000030200780c */ /* 0x000fe40003f25270 */
[----:B------:R-:W-:-:S04]  /*16a70*/  LOP3.LUT R2, R0, 0x1, RZ, 0x3c, !PT ;  /* 0x0000000100027812 */ /* 0x000fc800078e3cff */
[----:B------:R-:W-:-:S04]  /*16a80*/  SHF.L.U32 R2, R2, 0x1f, RZ ;  /* 0x0000001f02027819 */ /* 0x000fc800000006ff */
[----:B------:R-:W2:Y:S02]  /*16a90*/  SYNCS.PHASECHK.TRANS64.TRYWAIT P0, [R19+URZ+0x2e870], R2 ;  /* 0x02e87002130075a7 */ /* 0x000ea4000800017f */
[----:B--2---:R-:W-:Y:S05]  /*16aa0*/  @!P0 BRA `(.L_x_2114) ;  /* 0x0000003000548947 */ /* 0x004fea0003800000 */
.L_x_2181:
[----:B------:R-:W-:Y:S05]  /*16ab0*/  BSYNC B0 ;  /* 0x0000000000007941 */ /* 0x000fea0003800000 */
.L_x_2113:
[----:B------:R-:W-:Y:S05]  /*16ac0*/  @!P1 BRA `(.L_x_2115) ;  /* 0x0000000000049947 */ /* 0x000fea0003800000 */
[----:B------:R-:W-:Y:S01]  /*16ad0*/  BPT.TRAP 0x1 ;  /* 0x000000040000795c */ /* 0x000fe20000300000 */
.L_x_2115:
[----:B--2---:R-:W-:Y:S01]  /*16ae0*/  SHF.L.U32 R2, R0, 0x1f, RZ ;  /* 0x0000001f00027819 */ /* 0x004fe200000006ff */
[----:B------:R-:W-:-:S03]  /*16af0*/  IMAD R0, R6, 0x7000, RZ ;  /* 0x0000700006007824 */ /* 0x000fc600078e02ff */
[----:B------:R-:W2:Y:S02]  /*16b00*/  SYNCS.PHASECHK.TRANS64.TRYWAIT P0, [R19+URZ+0x2e860], R2 ;  /* 0x02e86002130075a7 */ /* 0x000ea4000800017f */
[----:B--2---:R-:W-:Y:S05]  /*16b10*/  @!P0 BRA `(.L_x_2116) ;  /* 0x00000030004c8947 */ /* 0x004fea0003800000 */
.L_x_2182:
[----:B------:R-:W2:Y:S04]  /*16b20*/  LDL R3, [R1+0x24] ;  /* 0x0000240001037983 */ /* 0x000ea80000100800 */
[----:B------:R-:W3:Y:S01]  /*16b30*/  LDL R12, [R1+0x20] ;  /* 0x00002000010c7983 */ /* 0x000ee20000100800 */
[----:B------:R-:W-:Y:S05]  /*16b40*/  WARPSYNC.ALL ;  /* 0x0000000000007948 */ /* 0x000fea0003800000 */
[----:B--2---:R-:W-:-:S02]  /*16b50*/  LOP3.LUT R2, R0, R3, RZ, 0xfc, !PT ;  /* 0x0000000300027212 */ /* 0x004fc400078efcff */
[----:B------:R-:W2:Y:S01]  /*16b60*/  S2R R3, SR_TID.X ;  /* 0x0000000000037919 */ /* 0x000ea20000002100 */
[C---:B---3--:R-:W-:Y:S02]  /*16b70*/  IADD3 R0, R18.reuse, R0, R12 ;  /* 0x0000000012007210 */ /* 0x048fe40007ffe00c */
[----:B------:R-:W-:-:S05]  /*16b80*/  IMAD.IADD R2, R18, 0x1, R2 ;  /* 0x0000000112027824 */ /* 0x000fca00078e0202 */
[----:B------:R-:W0:Y:S01]  /*16b90*/  LDSM.16.MT88.4 R4, [R2+0xe400] ;  /* 0x00e400000204783b */ /* 0x000e220000004200 */
[----:B--2---:R-:W-:Y:S01]  /*16ba0*/  LOP3.LUT P0, RZ, R3, 0x4, RZ, 0xc0, !PT ;  /* 0x0000000403ff7812 */ /* 0x004fe2000780c0ff */
[----:B------:R-:W-:-:S05]  /*16bb0*/  IMAD.MOV.U32 R3, RZ, RZ, 0x40 ;  /* 0x00000040ff037424 */ /* 0x000fca00078e00ff */
[----:B------:R-:W-:-:S05]  /*16bc0*/  SEL R3, R3, 0xffffffc0, !P0 ;  /* 0xffffffc003037807 */ /* 0x000fca0004000000 */
[----:B------:R-:W-:Y:S01]  /*16bd0*/  IMAD.IADD R3, R3, 0x1, R2 ;  /* 0x0000000103037824 */ /* 0x000fe200078e0202 */
[C-C-:B0-----:R-:W-:Y:S02]  /*16be0*/  PRMT R8, R4.reuse, 0x6420, R5.reuse ;  /* 0x0000642004087816 */ /* 0x141fe40000000005 */
        /* <DEDUP_REMOVED lines=87> */
[----:B--2---:R-:W2:Y:S01]  /*17160*/  FENCE.VIEW.ASYNC.S ;  /* 0x00000000000073c6 */ /* 0x004ea20000000000 */
[----:B------:R-:W-:Y:S05]  /*17170*/  @!P1 BRA `(.L_x_2117) ;  /* 0x0000000000049947 */ /* 0x000fea0003800000 */
[----:B------:R-:W-:Y:S01]  /*17180*/  BPT.TRAP 0x1 ;  /* 0x000000040000795c */ /* 0x000fe20000300000 */
.L_x_2117:
[----:B0-----:R-:W0:Y:S01]  /*17190*/  S2R R0, SR_TID.X ;  /* 0x0000000000007919 */ /* 0x001e220000002100 */
[----:B--2---:R2:W-:Y:S01]  /*171a0*/  SYNCS.ARRIVE.TRANS64.A1T0 RZ, [R19+URZ+0x2e850], RZ ;  /* 0x02e850ff13ff79a7 */ /* 0x0045e2000810003f */
[----:B------:R3:W5:Y:S01]  /*171b0*/  LDL R6, [R1] ;  /* 0x0000000001067983 */ /* 0x0007620000100800 */
[----:B0-----:R-:W-:Y:S01]  /*171c0*/  LOP3.LUT R0, R0, 0x7f, RZ, 0xc0, !PT ;  /* 0x0000007f00007812 */ /* 0x001fe200078ec0ff */
[----:B------:R-:W-:Y:S03]  /*171d0*/  BAR.SYNC.DEFER_BLOCKING 0x2, 0x80 ;  /* 0x0082000000007b1d */ /* 0x000fe60000010000 */
[----:B------:R-:W-:-:S03]  /*171e0*/  ISETP.NE.AND P0, PT, R0, RZ, PT ;  /* 0x000000ff0000720c */ /* 0x000fc60003f05270 */
[----:B------:R3:W5:Y:S10]  /*171f0*/  LDL R0, [R1+0x4] ;  /* 0x0000040001007983 */ /* 0x0007740000100800 */
[----:B--2---:R-:W-:-:S05]  /*17200*/  @!P0 VIADD R19, R19, 0x2e880 ;  /* 0x0002e88013138836 */ /* 0x004fca0000000000 */
[----:B------:R-:W-:-:S04]  /*17210*/  @!P0 PRMT R19, RZ, 0x654, R19 ;  /* 0x00000654ff138816 */ /* 0x000fc80000000013 */
[----:B------:R3:W-:Y:S01]  /*17220*/  @!P0 SYNCS.ARRIVE.TRANS64.RED.A1T0 RZ, [R19+URZ], RZ ;  /* 0x000000ff13ff89a7 */ /* 0x0007e2000810043f */
[C---:B------:R-:W-:Y:S01]  /*17230*/  ISETP.GT.AND P0, PT, R17.reuse, RZ, PT ;  /* 0x000000ff1100720c */ /* 0x040fe20003f04270 */
[----:B------:R-:W-:-:S12]  /*17240*/  VIADD R17, R17, 0xffffffff ;  /* 0xffffffff11117836 */ /* 0x000fd80000000000 */
[----:B---3--:R-:W-:Y:S05]  /*17250*/  @P0 BRA `(.L_x_2118) ;  /* 0xfffffff000200947 */ /* 0x008fea000383ffff */
.L_x_2098:
[----:B------:R-:W2:Y:S01]  /*17260*/  S2R R2, SR_TID.X ;  /* 0x0000000000027919 */ /* 0x000ea20000002100 */
[----:B------:R-:W-:Y:S01]  /*17270*/  BSSY B0, `(.L_x_2119) ;  /* 0x0000011000007945 */ /* 0x000fe20003800000 */
[----:B--2---:R-:W-:-:S04]  /*17280*/  LOP3.LUT R2, R2, 0x7f, RZ, 0xc0, !PT ;  /* 0x0000007f02027812 */ /* 0x004fc800078ec0ff */
[----:B------:R-:W-:-:S13]  /*17290*/  ISETP.NE.AND P0, PT, R2, RZ, PT ;  /* 0x000000ff0200720c */ /* 0x000fda0003f05270 */
[----:B------:R-:W-:Y:S05]  /*172a0*/  @P0 BRA `(.L_x_2120) ;  /* 0x0000000000340947 */ /* 0x000fea0003800000 */
[----:B------:R-:W2:Y:S01]  /*172b0*/  S2R R5, SR_LANEID ;  /* 0x0000000000057919 */ /* 0x000ea20000000000 */
[----:B------:R-:W-:Y:S01]  /*172c0*/  VOTEU.ANY UR4, UPT, PT ;  /* 0x0000000000047886 */ /* 0x000fe200038e0100 */
[----:B------:R-:W3:Y:S01]  /*172d0*/  LDC.64 R2, c[0x0][0xc60] ;  /* 0x00031800ff027b82 */ /* 0x000ee20000000a00 */
[----:B-1---5:R-:W2:Y:S02]  /*172e0*/  FLO.U32 R0, UR4 ;  /* 0x0000000400007d00 */ /* 0x022ea400080e0000 */
[----:B--2---:R-:W-:-:S06]  /*172f0*/  ISETP.EQ.U32.AND P1, PT, R0, R5, PT ;  /* 0x000000050000720c */ /* 0x004fcc0003f22070 */
[----:B------:R-:W3:Y:S07]  /*17300*/  POPC R5, UR4 ;  /* 0x0000000400057d09 */ /* 0x000eee0008000000 */
[----:B---3--:R-:W2:Y:S01]  /*17310*/  @P1 ATOMG.E.ADD.STRONG.GPU PT, R3, desc[UR52][R2.64], R5 ;  /* 0x00000005020319a8 */ /* 0x008ea200081ee1f4 */
[----:B------:R-:W1:Y:S02]  /*17320*/  S2R R4, SR_LTMASK ;  /* 0x0000000000047919 */ /* 0x000e640000003900 */
[----:B-1----:R-:W-:-:S04]  /*17330*/  LOP3.LUT R4, R4, UR4, RZ, 0xc0, !PT ;  /* 0x0000000404047c12 */ /* 0x002fc8000f8ec0ff */
[----:B0-----:R-:W0:Y:S01]  /*17340*/  POPC R7, R4 ;  /* 0x0000000400077309 */ /* 0x001e220000000000 */
[----:B--2---:R-:W0:Y:S02]  /*17350*/  SHFL.IDX PT, R0, R3, R0, 0x1f ;  /* 0x00001f0003007589 */ /* 0x004e2400000e0000 */
[----:B0-----:R-:W-:-:S05]  /*17360*/  IADD3 R0, R0, UR40, R7 ;  /* 0x0000002800007c10 */ /* 0x001fca000fffe007 */
[----:B------:R2:W-:Y:S02]  /*17370*/  STL [R1+0x10], R0 ;  /* 0x0000100001007387 */ /* 0x0005e40000100800 */
.L_x_2120:
[----:B------:R-:W-:Y:S05]  /*17380*/  BSYNC B0 ;  /* 0x0000000000007941 */ /* 0x000fea0003800000 */
.L_x_2119:
[----:B------:R-:W-:-:S06]  /*17390*/  UISETP.NE.AND UP0, UPT, UR39, 0x3, UPT ;  /* 0x000000032700788c */ /* 0x000fcc000bf05270 */
[----:B------:R-:W-:-:S13]  /*173a0*/  PLOP3.LUT P1, PT, PT, PT, UP0, 0x80, 0x0 ;  /* 0x000000000000781c */ /* 0x000fda0003f2f008 */
[----:B------:R-:W-:Y:S05]  /*173b0*/  @!P1 BRA `(.L_x_2121) ;  /* 0x0000000000049947 */ /* 0x000fea0003800000 */
[----:B------:R-:W-:Y:S01]  /*173c0*/  BPT.TRAP 0x1 ;  /* 0x000000040000795c */ /* 0x000fe20000300000 */
.L_x_2121:
[----:B------:R-:W3:Y:S04]  /*173d0*/  LDL R2, [R1+0x4] ;  /* 0x0000040001027983 */ /* 0x000ee80000100800 */
[----:B-12--5:R-:W2:Y:S01]  /*173e0*/  LDL R0, [R1] ;  /* 0x0000000001007983 */ /* 0x026ea20000100800 */
[----:B------:R-:W-:Y:S01]  /*173f0*/  BSSY B0, `(.L_x_2122) ;  /* 0x0000008000007945 */ /* 0x000fe20003800000 */
[----:B---3--:R-:W-:-:S04]  /*17400*/  LOP3.LUT R3, R2, 0x1, RZ, 0x3c, !PT ;  /* 0x0000000102037812 */ /* 0x008fc800078e3cff */
[----:B------:R-:W-:Y:S01]  /*17410*/  SHF.L.U32 R3, R3, 0x1f, RZ ;  /* 0x0000001f03037819 */ /* 0x000fe200000006ff */
[----:B--2---:R-:W-:-:S04]  /*17420*/  IMAD R16, R0, 0x8, R18 ;  /* 0x0000000800107824 */ /* 0x004fc800078e0212 */
[----:B------:R-:W1:Y:S01]  /*17430*/  SYNCS.PHASECHK.TRANS64.TRYWAIT P1, [R16+URZ+0x2e870], R3 ;  /* 0x02e87003100075a7 */ /* 0x000e62000802017f */
[----:B------:R-:W-:-:S05]  /*17440*/  IMAD.U32 R0, RZ, RZ, UR41 ;  /* 0x00000029ff007e24 */ /* 0x000fca000f8e00ff */
[----:B------:R-:W-:Y:S01]  /*17450*/  ISETP.NE.AND P2, PT, R0, 0x3, PT ;  /* 0x000000030000780c */ /* 0x000fe20003f45270 */
[----:B-1----:R-:W-:-:S12]  /*17460*/  @!P1 BRA `(.L_x_2123) ;  /* 0x00000028000c9947 */ /* 0x002fd80003800000 */
.L_x_2183:
[----:B------:R-:W-:Y:S05]  /*17470*/  BSYNC B0 ;  /* 0x0000000000007941 */ /* 0x000fea0003800000 */
.L_x_2122:
[----:B------:R-:W-:Y:S05]  /*17480*/  @!P2 BRA `(.L_x_2124) ;  /* 0x000000000004a947 */ /* 0x000fea0003800000 */
[----:B------:R-:W-:Y:S01]  /*17490*/  BPT.TRAP 0x1 ;  /* 0x000000040000795c */ /* 0x000fe20000300000 */
.L_x_2124:
[----:B------:R-:W1:Y:S02]  /*174a0*/  LDL R0, [R1+0x4] ;  /* 0x0000040001007983 */ /* 0x000e640000100800 */
[----:B-1----:R-:W-:-:S04]  /*174b0*/  SHF.L.U32 R3, R0, 0x1f, RZ ;  /* 0x0000001f00037819 */ /* 0x002fc800000006ff */
[----:B------:R-:W1:Y:S02]  /*174c0*/  SYNCS.PHASECHK.TRANS64.TRYWAIT P1, [R16+URZ+0x2e860], R3 ;  /* 0x02e86003100075a7 */ /* 0x000e64000802017f */
[----:B-1----:R-:W-:Y:S05]  /*174d0*/  @!P1 BRA `(.L_x_2125) ;  /* 0x0000002800049947 */ /* 0x002fea0003800000 */
.L_x_2184:
[----:B------:R-:W2:Y:S04]  /*174e0*/  LDL R17, [R1] ;  /* 0x0000000001117983 */ /* 0x000ea80000100800 */
[----:B------:R-:W1:Y:S04]  /*174f0*/  LDL R2, [R1+0x24] ;  /* 0x0000240001027983 */ /* 0x000e680000100800 */
[----:B------:R-:W3:Y:S01]  /*17500*/  LDL R12, [R1+0x20] ;  /* 0x00002000010c7983 */ /* 0x000ee20000100800 */
[----:B0-----:R-:W0:Y:S01]  /*17510*/  S2R R9, SR_TID.X ;  /* 0x0000000000097919 */ /* 0x001e220000002100 */
[----:B------:R-:W-:Y:S05]  /*17520*/  WARPSYNC.ALL ;  /* 0x0000000000007948 */ /* 0x000fea0003800000 */
[----:B------:R-:W-:Y:S01]  /*17530*/  IMAD.MOV.U32 R13, RZ, RZ, 0x40 ;  /* 0x00000040ff0d7424 */ /* 0x000fe200078e00ff */
[----:B0-----:R-:W-:-:S04]  /*17540*/  LOP3.LUT P1, RZ, R9, 0x4, RZ, 0xc0, !PT ;  /* 0x0000000409ff7812 */ /* 0x001fc8000782c0ff */
[----:B------:R-:W-:Y:S01]  /*17550*/  SEL R13, R13, 0xffffffc0, !P1 ;  /* 0xffffffc00d0d7807 */ /* 0x000fe20004800000 */
[----:B--2---:R-:W-:-:S05]  /*17560*/  IMAD R0, R17, 0x7000, RZ ;  /* 0x0000700011007824 */ /* 0x004fca00078e02ff */
[----:B-1----:R-:W-:-:S05]  /*17570*/  LOP3.LUT R3, R0, R2, RZ, 0xfc, !PT ;  /* 0x0000000200037212 */ /* 0x002fca00078efcff */
[----:B------:R-:W-:-:S05]  /*17580*/  IMAD.IADD R2, R18, 0x1, R3 ;  /* 0x0000000112027824 */ /* 0x000fca00078e0203 */
[----:B------:R-:W0:Y:S01]  /*17590*/  LDSM.16.MT88.4 R4, [R2+0xe400] ;  /* 0x00e400000204783b */ /* 0x000e220000004200 */
[----:B------:R-:W-:Y:S01]  /*175a0*/  IMAD.IADD R3, R13, 0x1, R2 ;  /* 0x000000010d037824 */ /* 0x000fe200078e0202 */
[----:B---3--:R-:W-:Y:S02]  /*175b0*/  IADD3 R0, R18, R0, R12 ;  /* 0x0000000012007210 */ /* 0x008fe40007ffe00c */
        /* <DEDUP_REMOVED lines=91> */
.L_x_2126:
        /* <DEDUP_REMOVED lines=13> */
.L_x_2075:
[----:B------:R-:W-:Y:S05]  /*17c40*/  BSYNC B7 ;  /* 0x0000000000077941 */ /* 0x000fea0003800000 */
.L_x_2073:
[----:B01----:R-:W2:Y:S02]  /*17c50*/  LDL R0, [R1+0x30] ;  /* 0x0000300001007983 */ /* 0x003ea40000100800 */
[----:B--2---:R-:W-:-:S13]  /*17c60*/  ISETP.NE.AND P0, PT, R0, RZ, PT ;  /* 0x000000ff0000720c */ /* 0x004fda0003f05270 */
        /* <DEDUP_REMOVED lines=14> */
.L_x_2127:
[----:B------:R-:W0:Y:S01]  /*17d50*/  S2R R2, SR_TID.X ;  /* 0x0000000000027919 */ /* 0x000e220000002100 */
[----:B------:R-:W-:Y:S01]  /*17d60*/  ULDC UR4, c[0x0][0xc3c] ;  /* 0x00030f0000047ab9 */ /* 0x000fe20000000800 */
[----:B------:R-:W-:Y:S01]  /*17d70*/  IMAD.MOV.U32 R4, RZ, RZ, RZ ;  /* 0x000000ffff047224 */ /* 0x000fe200078e00ff */
[----:B------:R-:W1:Y:S01]  /*17d80*/  LDC R10, c[0x0][0xc38] ;  /* 0x00030e00ff0a7b82 */ /* 0x000e620000000800 */
[----:B------:R-:W2:Y:S01]  /*17d90*/  LDL.LU R0, [R1+0x10] ;  /* 0x0000100001007983 */ /* 0x000ea20000300800 */
[----:B0-----:R-:W-:-:S04]  /*17da0*/  LOP3.LUT R7, R2, 0x1f, RZ, 0xc0, !PT ;  /* 0x0000001f02077812 */ /* 0x001fc800078ec0ff */
[C---:B------:R-:W-:Y:S01]  /*17db0*/  ISETP.NE.AND P0, PT, R7.reuse, 0x1f, PT ;  /* 0x0000001f0700780c */ /* 0x040fe20003f05270 */
[----:B------:R-:W-:-:S05]  /*17dc0*/  VIADD R5, R7, UR42 ;  /* 0x0000002a07057c36 */ /* 0x000fca0008000000 */
[----:B------:R-:W-:Y:S01]  /*17dd0*/  ISETP.GE.OR P1, PT, R5, UR4, !P0 ;  /* 0x0000000405007c0c */ /* 0x000fe2000c726670 */
[----:B------:R-:W-:-:S12]  /*17de0*/  ULDC UR4, c[0x0][0xc3c] ;  /* 0x00030f0000047ab9 */ /* 0x000fd80000000800 */
[----:B------:R-:W0:Y:S02]  /*17df0*/  @!P1 LDC.64 R2, c[0x0][0xc80] ;  /* 0x00032000ff029b82 */ /* 0x000e240000000a00 */
[----:B0-----:R-:W-:-:S05]  /*17e00*/  @!P1 IMAD.WIDE R2, R5, 0x4, R2 ;  /* 0x0000000405029825 */ /* 0x001fca00078e0202 */
[----:B------:R-:W3:Y:S01]  /*17e10*/  @!P1 LDG.E R4, desc[UR52][R2.64] ;  /* 0x0000003402049981 */ /* 0x000ee2000c1e1900 */
[C---:B------:R-:W-:Y:S02]  /*17e20*/  ISETP.NE.AND P1, PT, R7.reuse, RZ, PT ;  /* 0x000000ff0700720c */ /* 0x040fe40003f25270 */
[C---:B------:R-:W-:Y:S02]  /*17e30*/  ISETP.GE.U32.AND P2, PT, R7.reuse, 0x2, PT ;  /* 0x000000020700780c */ /* 0x040fe40003f46070 */
[C---:B------:R-:W-:Y:S02]  /*17e40*/  ISETP.GE.U32.AND P3, PT, R7.reuse, 0x4, PT ;  /* 0x000000040700780c */ /* 0x040fe40003f66070 */
[C---:B------:R-:W-:Y:S02]  /*17e50*/  ISETP.GE.U32.AND P4, PT, R7.reuse, 0x8, PT ;  /* 0x000000080700780c */ /* 0x040fe40003f86070 */
[----:B------:R-:W-:Y:S01]  /*17e60*/  ISETP.GE.U32.AND P5, PT, R7, 0x10, PT ;  /* 0x000000100700780c */ /* 0x000fe20003fa6070 */
[----:B--2---:R-:W-:-:S02]  /*17e70*/  IMAD.MOV.U32 R8, RZ, RZ, R0 ;  /* 0x000000ffff087224 */ /* 0x004fc400078e0000 */
        /* <DEDUP_REMOVED lines=16> */
[----:B------:R-:W1:Y:S04]  /*17f80*/  SHFL.IDX PT, R2, R7, 0x1f, 0x1f ;  /* 0x03e01f0007027f89 */ /* 0x000e6800000e0000 */
[----:B------:R-:W0:Y:S01]  /*17f90*/  SHFL.IDX PT, R0, R8, RZ, 0x1f ;  /* 0x00001fff08007589 */ /* 0x000e2200000e0000 */
[----:B-1----:R-:W-:-:S04]  /*17fa0*/  IMAD R2, R2, R10, RZ ;  /* 0x0000000a02027224 */ /* 0x002fc800078e02ff */
[----:B------:R-:W-:-:S05]  /*17fb0*/  IMAD.IADD R6, R6, 0x1, R2 ;  /* 0x0000000106067824 */ /* 0x000fca00078e0202 */
[----:B0-----:R-:W-:-:S13]  /*17fc0*/  ISETP.GT.AND P6, PT, R6, R0, PT ;  /* 0x000000000600720c */ /* 0x001fda0003fc4270 */
[----:B------:R-:W-:Y:S05]  /*17fd0*/  @P6 BRA `(.L_x_2129) ;  /* 0x0000000000906947 */ /* 0x000fea0003800000 */
.L_x_2133:
        /* <DEDUP_REMOVED lines=14> */
.L_x_2132:
[----:B------:R-:W-:Y:S05]  /*180c0*/  BSYNC B0 ;  /* 0x0000000000007941 */ /* 0x000fea0003800000 */
.L_x_2131:
        /* <DEDUP_REMOVED lines=21> */
.L_x_2129:
        /* <DEDUP_REMOVED lines=21> */
.L_x_2134:
[----:B------:R-:W2:Y:S01]  /*18370*/  I2F.RP R3, R9 ;  /* 0x0000000900037306 */ /* 0x000ea20000209400 */
[----:B01----:R-:W-:-:S04]  /*18380*/  IMAD R7, R2, R10, R6 ;  /* 0x0000000a02077224 */ /* 0x003fc800078e0206 */
[----:B------:R-:W-:Y:S01]  /*18390*/  IMAD.IADD R0, R0, 0x1, -R7 ;  /* 0x0000000100007824 */ /* 0x000fe200078e0a07 */
[----:B------:R0:W-:Y:S02]  /*183a0*/  STL [R1+0x10], R7 ;  /* 0x0000100701007387 */ /* 0x0001e40000100800 */
[----:B--2---:R-:W1:Y:S02]  /*183b0*/  MUFU.RCP R3, R3 ;  /* 0x0000000300037308 */ /* 0x004e640000001000 */
        /* <DEDUP_REMOVED lines=26> */
[----:B0-----:R-:W-:-:S04]  /*18560*/  IABS R7, R8 ;  /* 0x0000000800077213 */ /* 0x001fc80000000000 */
        /* <DEDUP_REMOVED lines=31> */
.L_x_2130:
[----:B------:R1:W-:Y:S01]  /*18760*/  STL [R1+0x10], R0 ;  /* 0x0000100001007387 */ /* 0x0003e20000100800 */
[----:B------:R-:W-:Y:S01]  /*18770*/  ULDC UR42, c[0x0][0xc3c] ;  /* 0x00030f00002a7ab9 */ /* 0x000fe20000000800 */
[----:B------:R-:W-:Y:S02]  /*18780*/  UMOV UR36, URZ ;  /* 0x0000003f00247c82 */ /* 0x000fe40008000000 */
[----:B------:R1:W-:Y:S03]  /*18790*/  STL [R1+0x14], RZ ;  /* 0x000014ff01007387 */ /* 0x0003e60000100800 */
.L_x_2135:
[----:B------:R-:W2:Y:S04]  /*187a0*/  LDL R3, [R1+0x10] ;  /* 0x0000100001037983 */ /* 0x000ea80000100800 */
[----:B------:R-:W3:Y:S01]  /*187b0*/  LDL R2, [R1+0x14] ;  /* 0x0000140001027983 */ /* 0x000ee20000100800 */
        /* <DEDUP_REMOVED lines=9> */
[----:B---3--:R-:W-:Y:S01]  /*18850*/  IMAD.MOV.U32 R5, RZ, RZ, R2 ;  /* 0x000000ffff057224 */ /* 0x008fe200078e0002 */
[----:B0-----:R-:W-:-:S05]  /*18860*/  @!P0 LEA R18, R3, R0, 0x18 ;  /* 0x0000000003128211 */ /* 0x001fca00078ec0ff */
[----:B------:R1:W-:Y:S01]  /*18870*/  @!P0 STS.128 [R18+0x2e8d0], R4 ;  /* 0x02e8d00412008388 */ /* 0x0003e20000000c00 */
[----:B------:R-:W-:Y:S06]  /*18880*/  BAR.ARV 0x5, 0x180 ;  /* 0x0146000000007b1d */ /* 0x000fec0000002000 */
.L_x_2128:
[----:B------:R-:W-:Y:S02]  /*18890*/  ULDC UR4, c[0x0][0xc3c] ;  /* 0x00030f0000047ab9 */ /* 0x000fe40000000800 */
[----:B------:R-:W-:-:S06]  /*188a0*/  UISETP.GE.AND UP0, UPT, UR42, UR4, UPT ;  /* 0x000000042a00728c */ /* 0x000fcc000bf06270 */
[----:B------:R-:W-:-:S13]  /*188b0*/  PLOP3.LUT P0, PT, PT, PT, UP0, 0x80, 0x0 ;  /* 0x000000000000781c */ /* 0x000fda0003f0f008 */
[----:B------:R-:W-:Y:S05]  /*188c0*/  @!P0 BRA `(.L_x_2136) ;  /* 0xffffffb800a08947 */ /* 0x000fea000383ffff */
.L_x_2069:
        /* <DEDUP_REMOVED lines=12> */
.L_x_2185:
[----:B------:R-:W-:Y:S05]  /*18990*/  BSYNC B0 ;  /* 0x0000000000007941 */ /* 0x000fea0003800000 */
.L_x_2137:
[----:B------:R-:W-:-:S03]  /*189a0*/  UMOV UR4, 0xffffffff ;  /* 0xffffffff00047882 */ /* 0x000fc60000000000 */
[----:B------:R-:W-:Y:S05]  /*189b0*/  BRA.DIV UR4, `(.L_x_2139) ;  /* 0x0000001204f47947 */ /* 0x000fea000b800000 */
[----:B------:R-:W1:Y:S02]  /*189c0*/  S2R R2, SR_TID.X ;  /* 0x0000000000027919 */ /* 0x000e640000002100 */
[----:B-1----:R-:W-:-:S04]  /*189d0*/  SHF.R.U32.HI R2, RZ, 0x5, R2 ;  /* 0x00000005ff027819 */ /* 0x002fc80000011602 */
[----:B------:R-:W-:-:S05]  /*189e0*/  LOP3.LUT R2, R2, 0x3, RZ, 0xc0, !PT ;  /* 0x0000000302027812 */ /* 0x000fca00078ec0ff */
[----:B------:R1:W2:Y:S02]  /*189f0*/  SHFL.IDX PT, R14, R2, RZ, 0x1f ;  /* 0x00001fff020e7589 */ /* 0x0002a400000e0000 */
.L_x_2188:
[----:B--2---:R-:W-:Y:S01]  /*18a00*/  ISETP.NE.AND P0, PT, R14, RZ, PT ;  /* 0x000000ff0e00720c */ /* 0x004fe20003f05270 */
[----:B------:R-:W-:-:S12]  /*18a10*/  BSSY B0, `(.L_x_2140) ;  /* 0x000002e000007945 */ /* 0x000fd80003800000 */
[----:B------:R-:W-:Y:S05]  /*18a20*/  @P0 BRA `(.L_x_2141) ;  /* 0x0000000000b00947 */ /* 0x000fea0003800000 */
[----:B------:R-:W-:-:S03]  /*18a30*/  UMOV UR4, 0xffffffff ;  /* 0xffffffff00047882 */ /* 0x000fc60000000000 */
[----:B------:R-:W-:Y:S05]  /*18a40*/  BRA.DIV UR4, `(.L_x_2142) ;  /* 0x0000001604047947 */ /* 0x000fea000b800000 */
[----:B------:R-:W-:-:S13]  /*18a50*/  ELECT P6, URZ, PT ;  /* 0x00000000003f782f */ /* 0x000fda00038c0000 */
.L_x_2191:
[----:B------:R-:W-:Y:S05]  /*18a60*/  @!P6 BRA `(.L_x_2141) ;  /* 0x0000000000a0e947 */ /* 0x000fea0003800000 */
[----:B------:R-:W-:-:S06]  /*18a70*/  ULOP3.LUT UR4, UR38, 0x2, URZ, 0xfc, !UPT ;  /* 0x0000000226047892 */ /* 0x000fcc000f8efc3f */
[----:B-1----:R-:W-:-:S05]  /*18a80*/  IMAD.U32 R2, RZ, RZ, UR4 ;  /* 0x00000004ff027e24 */ /* 0x002fca000f8e00ff */
[----:B------:R-:W-:-:S13]  /*18a90*/  ISETP.NE.AND P0, PT, R2, 0x3, PT ;  /* 0x000000030200780c */ /* 0x000fda0003f05270 */
[----:B------:R-:W-:Y:S05]  /*18aa0*/  @!P0 BRA `(.L_x_2143) ;  /* 0x0000000000048947 */ /* 0x000fea0003800000 */
[----:B------:R-:W-:Y:S01]  /*18ab0*/  BPT.TRAP 0x1 ;  /* 0x000000040000795c */ /* 0x000fe20000300000 */
.L_x_2143:
[----:B0-----:R-:W2:Y:S04]  /*18ac0*/  LDL R3, [R1] ;  /* 0x0000000001037983 */ /* 0x001ea80000100800 */
        /* <DEDUP_REMOVED lines=13> */
.L_x_2192:
[----:B------:R-:W1:Y:S02]  /*18ba0*/  SYNCS.PHASECHK.TRANS64.TRYWAIT P1, [R7+URZ], R2 ;  /* 0x00000002070075a7 */ /* 0x000e64000802017f */
[----:B-1----:R-:W-:Y:S05]  /*18bb0*/  @!P1 BRA `(.L_x_2145) ;  /* 0x0000001000dc9947 */ /* 0x002fea0003800000 */
.L_x_2193:
[----:B------:R-:W-:Y:S05]  /*18bc0*/  @!P0 BRA `(.L_x_2146) ;  /* 0x0000000000048947 */ /* 0x000fea0003800000 */
[----:B------:R-:W-:Y:S01]  /*18bd0*/  BPT.TRAP 0x1 ;  /* 0x000000040000795c */ /* 0x000fe20000300000 */
.L_x_2146:
[----:B------:R-:W2:Y:S02]  /*18be0*/  LDL.LU R4, [R1] ;  /* 0x0000000001047983 */ /* 0x000ea40000300800 */
[----:B--2---:R-:W-:-:S04]  /*18bf0*/  IMAD R4, R4, 0x8, R0 ;  /* 0x0000000804047824 */ /* 0x004fc800078e0200 */
[----:B------:R-:W2:Y:S02]  /*18c00*/  SYNCS.PHASECHK.TRANS64.TRYWAIT P1, [R4+URZ+0x2e860], R5 ;  /* 0x02e86005040075a7 */ /* 0x000ea4000802017f */
[----:B--2---:R-:W-:Y:S05]  /*18c10*/  @!P1 BRA `(.L_x_2147) ;  /* 0x0000001000d89947 */ /* 0x004fea0003800000 */
.L_x_2194:
[----:B------:R-:W-:Y:S05]  /*18c20*/  @!P0 BRA `(.L_x_2148) ;  /* 0x0000000000048947 */ /* 0x000fea0003800000 */
[----:B------:R-:W-:Y:S01]  /*18c30*/  BPT.TRAP 0x1 ;  /* 0x000000040000795c */ /* 0x000fe20000300000 */
.L_x_2148:
[----:B------:R-:W-:-:S04]  /*18c40*/  IMAD R3, R3, 0x8, R0 ;  /* 0x0000000803037824 */ /* 0x000fc800078e0200 */
[----:B------:R-:W3:Y:S02]  /*18c50*/  SYNCS.PHASECHK.TRANS64.TRYWAIT P1, [R3+URZ+0x2e860], R2 ;  /* 0x02e86002030075a7 */ /* 0x000ee4000802017f */
[----:B---3--:R-:W-:Y:S05]  /*18c60*/  @!P1 BRA `(.L_x_2149) ;  /* 0x0000001000d89947 */ /* 0x008fea0003800000 */
.L_x_2195:
[----:B------:R-:W-:Y:S05]  /*18c70*/  @!P0 BRA `(.L_x_2150) ;  /* 0x0000000000048947 */ /* 0x000fea0003800000 */
[----:B------:R-:W-:Y:S01]  /*18c80*/  BPT.TRAP 0x1 ;  /* 0x000000040000795c */ /* 0x000fe20000300000 */
.L_x_2150:
[----:B------:R-:W4:Y:S02]  /*18c90*/  SYNCS.PHASECHK.TRANS64.TRYWAIT P0, [R4+URZ+0x2e880], R5 ;  /* 0x02e88005040075a7 */ /* 0x000f24000800017f */
[----:B----4-:R-:W-:Y:S05]  /*18ca0*/  @!P0 BRA `(.L_x_2151) ;  /* 0x0000001000dc8947 */ /* 0x010fea0003800000 */
.L_x_2152:
[----:B------:R0:W0:Y:S02]  /*18cb0*/  SYNCS.PHASECHK.TRANS64.TRYWAIT P0, [R3+URZ+0x2e880], R2 ;  /* 0x02e88002030075a7 */ /* 0x000024000800017f */
[----:B0-----:R-:W-:Y:S05]  /*18cc0*/  @!P0 NANOSLEEP.SYNCS 0x989680 ;  /* 0x009896800000895d */ /* 0x001fea0003900000 */
[----:B------:R-:W0:Y:S02]  /*18cd0*/  @!P0 SYNCS.PHASECHK.TRANS64 P0, [R3+URZ+0x2e880], R2 ;  /* 0x02e88002030085a7 */ /* 0x000e24000800007f */
[----:B0-----:R-:W-:Y:S05]  /*18ce0*/  @!P0 BRA `(.L_x_2152) ;  /* 0xfffffffc00f08947 */ /* 0x001fea000383ffff */
.L_x_2141:
[----:B------:R-:W-:Y:S05]  /*18cf0*/  BSYNC B0 ;  /* 0x0000000000007941 */ /* 0x000fea0003800000 */
.L_x_2140:
[----:B------:R-:W-:Y:S05]  /*18d00*/  EXIT ;  /* 0x000000000000794d */ /* 0x000fea0003800000 */
.L_x_2008:
[----:B0-----:R-:W-:-:S04]  /*18d10*/  IMAD.U32 R3, RZ, RZ, UR41 ;  /* 0x00000029ff037e24 */ /* 0x001fc8000f8e00ff */
[----:B------:R0:W1:Y:S03]  /*18d20*/  SYNCS.PHASECHK.TRANS64.TRYWAIT P1, [R3+URZ+0x2e800], R6 ;  /* 0x02e80006030075a7 */ /* 0x000066000802017f */
[----:B-1----:R-:W-:Y:S05]  /*18d30*/  @!P1 NANOSLEEP.SYNCS 0x989680 ;  /* 0x009896800000995d */ /* 0x002fea0003900000 */
[----:B------:R-:W1:Y:S02]  /*18d40*/  @!P1 SYNCS.PHASECHK.TRANS64 P1, [R3+URZ+0x2e800], R6 ;  /* 0x02e80006030095a7 */ /* 0x000e64000802007f */
[----:B-1----:R-:W-:Y:S05]  /*18d50*/  @!P1 BRA `(.L_x_2008) ;  /* 0xfffffffc00ec9947 */ /* 0x002fea000383ffff */
[----:B------:R-:W-:Y:S05]  /*18d60*/  BRA `(.L_x_2153) ;  /* 0xfffffe8c00907947 */ /* 0x000fea000383ffff */
.L_x_2012:
[----:B-1----:R1:W2:Y:S02]  /*18d70*/  SYNCS.PHASECHK.TRANS64.TRYWAIT P1, [R2+URZ+0x2e830], R3 ;  /* 0x02e83003020075a7 */ /* 0x0022a4000802017f */
[----:B--2---:R-:W-:Y:S05]  /*18d80*/  @!P1 NANOSLEEP.SYNCS 0x989680 ;  /* 0x009896800000995d */ /* 0x004fea0003900000 */
[----:B------:R-:W2:Y:S02]  /*18d90*/  @!P1 SYNCS.PHASECHK.TRANS64 P1, [R2+URZ+0x2e830], R3 ;  /* 0x02e83003020095a7 */ /* 0x000ea4000802007f */
[----:B--2---:R-:W-:Y:S05]  /*18da0*/  @!P1 BRA `(.L_x_2012) ;  /* 0xfffffffc00f09947 */ /* 0x004fea000383ffff */
[----:B------:R-:W-:Y:S05]  /*18db0*/  BRA `(.L_x_2011) ;  /* 0xfffffe8c00ac7947 */ /* 0x000fea000383ffff */
.L_x_2017:
[----:B-1----:R-:W-:-:S04]  /*18dc0*/  IMAD.U32 R8, RZ, RZ, UR6 ;  /* 0x00000006ff087e24 */ /* 0x002fc8000f8e00ff */
[----:B------:R1:W2:Y:S03]  /*18dd0*/  SYNCS.PHASECHK.TRANS64.TRYWAIT P3, [R8+URZ+0x2e830], R7 ;  /* 0x02e83007080075a7 */ /* 0x0002a6000806017f */
[----:B--2---:R-:W-:Y:S05]  /*18de0*/  @!P3 NANOSLEEP.SYNCS 0x989680 ;  /* 0x009896800000b95d */ /* 0x004fea0003900000 */
[----:B------:R-:W2:Y:S02]  /*18df0*/  @!P3 SYNCS.PHASECHK.TRANS64 P3, [R8+URZ+0x2e830], R7 ;  /* 0x02e830070800b5a7 */ /* 0x000ea4000806007f */
[----:B--2---:R-:W-:Y:S05]  /*18e00*/  @!P3 BRA `(.L_x_2017) ;  /* 0xfffffffc00ecb947 */ /* 0x004fea000383ffff */
[----:B------:R-:W-:Y:S05]  /*18e10*/  BRA `(.L_x_2014) ;  /* 0xfffffed800f87947 */ /* 0x000fea000383ffff */
.L_x_2021:
[----:B-1----:R-:W-:-:S04]  /*18e20*/  IMAD.U32 R8, RZ, RZ, UR6 ;  /* 0x00000006ff087e24 */ /* 0x002fc8000f8e00ff */
[----:B------:R1:W2:Y:S03]  /*18e30*/  SYNCS.PHASECHK.TRANS64.TRYWAIT P3, [R8+URZ+0x2e850], R7 ;  /* 0x02e85007080075a7 */ /* 0x0002a6000806017f */
[----:B--2---:R-:W-:Y:S05]  /*18e40*/  @!P3 NANOSLEEP.SYNCS 0x989680 ;  /* 0x009896800000b95d */ /* 0x004fea0003900000 */
[----:B------:R-:W2:Y:S02]  /*18e50*/  @!P3 SYNCS.PHASECHK.TRANS64 P3, [R8+URZ+0x2e850], R7 ;  /* 0x02e850070800b5a7 */ /* 0x000ea4000806007f */
[----:B--2---:R-:W-:Y:S05]  /*18e60*/  @!P3 BRA `(.L_x_2021) ;  /* 0xfffffffc00ecb947 */ /* 0x004fea000383ffff */
[----:B------:R-:W-:Y:S05]  /*18e70*/  BRA `(.L_x_2018) ;  /* 0xfffffee400f47947 */ /* 0x000fea000383ffff */
.L_x_2028:
[----:B-1----:R-:W-:-:S04]  /*18e80*/  IMAD.U32 R8, RZ, RZ, UR6 ;  /* 0x00000006ff087e24 */ /* 0x002fc8000f8e00ff */
[----:B------:R1:W2:Y:S03]  /*18e90*/  SYNCS.PHASECHK.TRANS64.TRYWAIT P2, [R8+URZ+0x2e830], R7 ;  /* 0x02e83007080075a7 */ /* 0x0002a6000804017f */
[----:B--2---:R-:W-:Y:S05]  /*18ea0*/  @!P2 NANOSLEEP.SYNCS 0x989680 ;  /* 0x009896800000a95d */ /* 0x004fea0003900000 */
[----:B------:R-:W2:Y:S02]  /*18eb0*/  @!P2 SYNCS.PHASECHK.TRANS64 P2, [R8+URZ+0x2e830], R7 ;  /* 0x02e830070800a5a7 */ /* 0x000ea4000804007f */
[----:B--2---:R-:W-:Y:S05]  /*18ec0*/  @!P2 BRA `(.L_x_2028) ;  /* 0xfffffffc00eca947 */ /* 0x004fea000383ffff */
[----:B------:R-:W-:Y:S05]  /*18ed0*/  BRA `(.L_x_2025) ;  /* 0xffffff2c00cc7947 */ /* 0x000fea000383ffff */
.L_x_2032:
[----:B-1----:R-:W-:-:S04]  /*18ee0*/  IMAD.U32 R8, RZ, RZ, UR6 ;  /* 0x00000006ff087e24 */ /* 0x002fc8000f8e00ff */
[----:B------:R1:W2:Y:S03]  /*18ef0*/  SYNCS.PHASECHK.TRANS64.TRYWAIT P2, [R8+URZ+0x2e850], R7 ;  /* 0x02e85007080075a7 */ /* 0x0002a6000804017f */
[----:B--2---:R-:W-:Y:S05]  /*18f00*/  @!P2 NANOSLEEP.SYNCS 0x989680 ;  /* 0x009896800000a95d */ /* 0x004fea0003900000 */
[----:B------:R-:W2:Y:S02]  /*18f10*/  @!P2 SYNCS.PHASECHK.TRANS64 P2, [R8+URZ+0x2e850], R7 ;  /* 0x02e850070800a5a7 */ /* 0x000ea4000804007f */
[----:B--2---:R-:W-:Y:S05]  /*18f20*/  @!P2 BRA `(.L_x_2032) ;  /* 0xfffffffc00eca947 */ /* 0x004fea000383ffff */
[----:B------:R-:W-:Y:S05]  /*18f30*/  BRA `(.L_x_2029) ;  /* 0xffffff3800bc7947 */ /* 0x000fea000383ffff */
.L_x_2038:
[----:B-1----:R-:W-:-:S04]  /*18f40*/  IMAD.U32 R5, RZ, RZ, UR4 ;  /* 0x00000004ff057e24 */ /* 0x002fc8000f8e00ff */
[----:B------:R1:W2:Y:S03]  /*18f50*/  SYNCS.PHASECHK.TRANS64.TRYWAIT P1, [R5+URZ+0x2e850], R0 ;  /* 0x02e85000050075a7 */ /* 0x0002a6000802017f */
[----:B--2---:R-:W-:Y:S05]  /*18f60*/  @!P1 NANOSLEEP.SYNCS 0x989680 ;  /* 0x009896800000995d */ /* 0x004fea0003900000 */
[----:B------:R-:W2:Y:S02]  /*18f70*/  @!P1 SYNCS.PHASECHK.TRANS64 P1, [R5+URZ+0x2e850], R0 ;  /* 0x02e85000050095a7 */ /* 0x000ea4000802007f */
[----:B--2---:R-:W-:Y:S05]  /*18f80*/  @!P1 BRA `(.L_x_2038) ;  /* 0xfffffffc00ec9947 */ /* 0x004fea000383ffff */
[----:B------:R-:W-:Y:S05]  /*18f90*/  BRA `(.L_x_2037) ;  /* 0xffffff70007c7947 */ /* 0x000fea000383ffff */
.L_x_2084:
[----:B------:R-:W-:Y:S02]  /*18fa0*/  IMAD.MOV.U32 R13, RZ, RZ, R0 ;  /* 0x000000ffff0d7224 */ /* 0x000fe400078e0000 */
[----:B------:R-:W-:Y:S02]  /*18fb0*/  IMAD.MOV.U32 R12, RZ, RZ, RZ ;  /* 0x000000ffff0c7224 */ /* 0x000fe400078e00ff */
[----:B------:R-:W-:Y:S02]  /*18fc0*/  IMAD.MOV.U32 R11, RZ, RZ, 0x1f ;  /* 0x0000001fff0b7424 */ /* 0x000fe400078e00ff */
[----:B------:R-:W-:-:S07]  /*18fd0*/  IMAD.MOV.U32 R15, RZ, RZ, -0x1 ;  /* 0xffffffffff0f7424 */ /* 0x000fce00078e00ff */
[----:B-1----:R-:W-:Y:S05]  /*18fe0*/  WARPSYNC.COLLECTIVE R15, `(.L_x_2154) ;  /* 0x000000000f087348 */ /* 0x002fea0003c00000 */
[----:B------:R0:W2:Y:S02]  /*18ff0*/  SHFL.IDX P6, R14, R13, R12, R11 ;  /* 0x0000000c0d0e7389 */ /* 0x0000a400000c000b */
[----:B012---:R-:W-:Y:S01]  /*19000*/  ENDCOLLECTIVE ;  /* 0x000000000000791b */ /* 0x007fe20003800000 */
.L_x_2154:
[----:B------:R-:W-:Y:S05]  /*19010*/  BRA `(.L_x_2155) ;  /* 0xffffffc000687947 */ /* 0x000fea000383ffff */
.L_x_2086:
[----:B------:R-:W-:Y:S01]  /*19020*/  BSSY B0, `(.L_x_2156) ;  /* 0x0000006000007945 */ /* 0x000fe20003800000 */
[----:B------:R-:W-:-:S07]  /*19030*/  IMAD.MOV.U32 R15, RZ, RZ, -0x1 ;  /* 0xffffffffff0f7424 */ /* 0x000fce00078e00ff */
[----:B-1----:R-:W-:Y:S05]  /*19040*/  WARPSYNC.COLLECTIVE R15, `(.L_x_2157) ;  /* 0x000000000f0c7348 */ /* 0x002fea0003c00000 */
[----:B------:R-:W-:Y:S02]  /*19050*/  ELECT P6, UR62, PT ;  /* 0x00000000003e782f */ /* 0x000fe400038c0000 */
[----:B------:R-:W-:Y:S01]  /*19060*/  MOV R14, UR62 ;  /* 0x0000003e000e7c02 */ /* 0x000fe20008000f00 */
[----:B-1----:R-:W-:Y:S10]  /*19070*/  ENDCOLLECTIVE ;  /* 0x000000000000791b */ /* 0x002ff40003800000 */
.L_x_2157:
[----:B------:R-:W-:Y:S05]  /*19080*/  BSYNC B0 ;  /* 0x0000000000007941 */ /* 0x000fea0003800000 */
.L_x_2156:
[----:B------:R-:W-:Y:S05]  /*19090*/  BRA `(.L_x_2158) ;  /* 0xffffffc0006c7947 */ /* 0x000fea000383ffff */
.L_x_2088:
[----:B0-----:R0:W1:Y:S02]  /*190a0*/  SYNCS.PHASECHK.TRANS64.TRYWAIT P0, [R4+URZ+0x2e880], R3 ;  /* 0x02e88003040075a7 */ /* 0x001064000800017f */
[----:B-1----:R-:W-:Y:S05]  /*190b0*/  @!P0 NANOSLEEP.SYNCS 0x989680 ;  /* 0x009896800000895d */ /* 0x002fea0003900000 */
[----:B------:R-:W1:Y:S02]  /*190c0*/  @!P0 SYNCS.PHASECHK.TRANS64 P0, [R4+URZ+0x2e880], R3 ;  /* 0x02e88003040085a7 */ /* 0x000e64000800007f */
[----:B-1----:R-:W-:Y:S05]  /*190d0*/  @!P0 BRA `(.L_x_2088) ;  /* 0xfffffffc00f08947 */ /* 0x002fea000383ffff */
[----:B------:R-:W-:Y:S05]  /*190e0*/  BRA `(.L_x_2159) ;  /* 0xffffffc000d07947 */ /* 0x000fea000383ffff */
.L_x_2090:
[----:B-1----:R1:W2:Y:S02]  /*190f0*/  SYNCS.PHASECHK.TRANS64.TRYWAIT P0, [R4+URZ+0x2e840], R3 ;  /* 0x02e84003040075a7 */ /* 0x0022a4000800017f */
[----:B--2---:R-:W-:Y:S05]  /*19100*/  @!P0 NANOSLEEP.SYNCS 0x989680 ;  /* 0x009896800000895d */ /* 0x004fea0003900000 */
[----:B------:R-:W2:Y:S02]  /*19110*/  @!P0 SYNCS.PHASECHK.TRANS64 P0, [R4+URZ+0x2e840], R3 ;  /* 0x02e84003040085a7 */ /* 0x000ea4000800007f */
[----:B--2---:R-:W-:Y:S05]  /*19120*/  @!P0 BRA `(.L_x_2090) ;  /* 0xfffffffc00f08947 */ /* 0x004fea000383ffff */
[----:B------:R-:W-:Y:S05]  /*19130*/  BRA `(.L_x_2160) ;  /* 0xffffffc400247947 */ /* 0x000fea000383ffff */
.L_x_2094:
[----:B------:R-:W-:Y:S01]  /*19140*/  IMAD.MOV.U32 R13, RZ, RZ, R0 ;  /* 0x000000ffff0d7224 */ /* 0x000fe200078e0000 */
[----:B------:R-:W-:Y:S01]  /*19150*/  LOP3.LUT R6, R6, 0x7f, RZ, 0xc0, !PT ;  /* 0x0000007f06067812 */ /* 0x000fe200078ec0ff */
[----:B------:R-:W-:Y:S02]  /*19160*/  IMAD.MOV.U32 R12, RZ, RZ, RZ ;  /* 0x000000ffff0c7224 */ /* 0x000fe400078e00ff */
[----:B------:R-:W-:Y:S01]  /*19170*/  IMAD.MOV.U32 R11, RZ, RZ, 0x181f ;  /* 0x0000181fff0b7424 */ /* 0x000fe200078e00ff */
[----:B------:R-:W-:Y:S01]  /*19180*/  SHF.R.U32.HI R8, RZ, 0x3, R6 ;  /* 0x00000003ff087819 */ /* 0x000fe20000011606 */
[----:B------:R-:W-:Y:S02]  /*19190*/  IMAD.MOV.U32 R15, RZ, RZ, -0x1 ;  /* 0xffffffffff0f7424 */ /* 0x000fe400078e00ff */
[----:B------:R-:W-:Y:S02]  /*191a0*/  IMAD R3, R19, R5, RZ ;  /* 0x0000000513037224 */ /* 0x000fe400078e02ff */
[----:B------:R-:W-:-:S07]  /*191b0*/  IMAD R4, R7, 0x80, R8 ;  /* 0x0000008007047824 */ /* 0x000fce00078e0208 */
[----:B-----5:R-:W-:Y:S05]  /*191c0*/  WARPSYNC.COLLECTIVE R15, `(.L_x_2161) ;  /* 0x000000000f087348 */ /* 0x020fea0003c00000 */
[----:B------:R0:W1:Y:S02]  /*191d0*/  SHFL.IDX P6, R14, R13, R12, R11 ;  /* 0x0000000c0d0e7389 */ /* 0x00006400000c000b */
[----:B01---5:R-:W-:Y:S01]  /*191e0*/  ENDCOLLECTIVE ;  /* 0x000000000000791b */ /* 0x023fe20003800000 */
.L_x_2161:
[C---:B------:R-:W-:Y:S01]  /*191f0*/  VIADD R8, R4.reuse, 0x60 ;  /* 0x0000006004087836 */ /* 0x040fe20000000000 */
[----:B------:R-:W-:Y:S01]  /*19200*/  ISETP.GE.AND P1, PT, R4, R3, PT ;  /* 0x000000030400720c */ /* 0x000fe20003f26270 */
[----:B------:R-:W-:Y:S02]  /*19210*/  IMAD.MOV.U32 R13, RZ, RZ, R2 ;  /* 0x000000ffff0d7224 */ /* 0x000fe400078e0002 */
[----:B------:R-:W-:-:S10]  /*19220*/  IMAD.MOV.U32 R5, RZ, RZ, R14 ;  /* 0x000000ffff057224 */ /* 0x000fd400078e000e */
[----:B------:R-:W-:Y:S05]  /*19230*/  WARPSYNC.COLLECTIVE R15, `(.L_x_2162) ;  /* 0x000000000f087348 */ /* 0x000fea0003c00000 */
[----:B------:R0:W1:Y:S02]  /*19240*/  SHFL.IDX P6, R14, R13, R12, R11 ;  /* 0x0000000c0d0e7389 */ /* 0x00006400000c000b */
[----:B01----:R-:W-:Y:S01]  /*19250*/  ENDCOLLECTIVE ;  /* 0x000000000000791b */ /* 0x003fe20003800000 */
.L_x_2162:
[----:B------:R-:W-:Y:S02]  /*19260*/  IMAD.MOV.U32 R13, RZ, RZ, R0 ;  /* 0x000000ffff0d7224 */ /* 0x000fe400078e0000 */
[----:B------:R-:W-:Y:S02]  /*19270*/  IMAD.MOV.U32 R12, RZ, RZ, 0x1 ;  /* 0x00000001ff0c7424 */ /* 0x000fe400078e00ff */
[----:B------:R-:W-:-:S07]  /*19280*/  IMAD.MOV.U32 R6, RZ, RZ, R14 ;  /* 0x000000ffff067224 */ /* 0x000fce00078e000e */
[----:B------:R-:W-:Y:S05]  /*19290*/  WARPSYNC.COLLECTIVE R15, `(.L_x_2163) ;  /* 0x000000000f087348 */ /* 0x000fea0003c00000 */
[----:B------:R0:W1:Y:S02]  /*192a0*/  SHFL.IDX P6, R14, R13, R12, R11 ;  /* 0x0000000c0d0e7389 */ /* 0x00006400000c000b */
[----:B01----:R-:W-:Y:S01]  /*192b0*/  ENDCOLLECTIVE ;  /* 0x000000000000791b */ /* 0x003fe20003800000 */
.L_x_2163:
        /* <DEDUP_REMOVED lines=14> */
.L_x_2164:
[----:B------:R-:W-:Y:S02]  /*193a0*/  IMAD.MOV.U32 R13, RZ, RZ, R0 ;  /* 0x000000ffff0d7224 */ /* 0x000fe400078e0000 */
[----:B------:R-:W-:Y:S02]  /*193b0*/  IMAD.MOV.U32 R12, RZ, RZ, 0x2 ;  /* 0x00000002ff0c7424 */ /* 0x000fe400078e00ff */
[----:B------:R-:W-:-:S07]  /*193c0*/  IMAD.MOV.U32 R6, RZ, RZ, R14 ;  /* 0x000000ffff067224 */ /* 0x000fce00078e000e */
[----:B------:R-:W-:Y:S05]  /*193d0*/  WARPSYNC.COLLECTIVE R15, `(.L_x_2165) ;  /* 0x000000000f087348 */ /* 0x000fea0003c00000 */
[----:B------:R0:W1:Y:S02]  /*193e0*/  SHFL.IDX P6, R14, R13, R12, R11 ;  /* 0x0000000c0d0e7389 */ /* 0x00006400000c000b */
[----:B01----:R-:W-:Y:S01]  /*193f0*/  ENDCOLLECTIVE ;  /* 0x000000000000791b */ /* 0x003fe20003800000 */
.L_x_2165:
        /* <DEDUP_REMOVED lines=14> */
.L_x_2166:
[----:B------:R-:W-:Y:S02]  /*194e0*/  IMAD.MOV.U32 R13, RZ, RZ, R0 ;  /* 0x000000ffff0d7224 */ /* 0x000fe400078e0000 */
[----:B------:R-:W-:Y:S02]  /*194f0*/  IMAD.MOV.U32 R12, RZ, RZ, 0x3 ;  /* 0x00000003ff0c7424 */ /* 0x000fe400078e00ff */
[----:B------:R-:W-:-:S07]  /*19500*/  IMAD.MOV.U32 R6, RZ, RZ, R14 ;  /* 0x000000ffff067224 */ /* 0x000fce00078e000e */
[----:B------:R-:W-:Y:S05]  /*19510*/  WARPSYNC.COLLECTIVE R15, `(.L_x_2167) ;  /* 0x000000000f087348 */ /* 0x000fea0003c00000 */
[----:B------:R0:W1:Y:S02]  /*19520*/  SHFL.IDX P6, R14, R13, R12, R11 ;  /* 0x0000000c0d0e7389 */ /* 0x00006400000c000b */
[----:B01----:R-:W-:Y:S01]  /*19530*/  ENDCOLLECTIVE ;  /* 0x000000000000791b */ /* 0x003fe20003800000 */
.L_x_2167:
        /* <DEDUP_REMOVED lines=14> */
.L_x_2168:
[----:B------:R-:W-:Y:S02]  /*19620*/  IMAD.MOV.U32 R13, RZ, RZ, R0 ;  /* 0x000000ffff0d7224 */ /* 0x000fe400078e0000 */
[----:B------:R-:W-:Y:S02]  /*19630*/  IMAD.MOV.U32 R12, RZ, RZ, 0x4 ;  /* 0x00000004ff0c7424 */ /* 0x000fe400078e00ff */
[----:B------:R-:W-:-:S07]  /*19640*/  IMAD.MOV.U32 R6, RZ, RZ, R14 ;  /* 0x000000ffff067224 */ /* 0x000fce00078e000e */
[----:B------:R-:W-:Y:S05]  /*19650*/  WARPSYNC.COLLECTIVE R15, `(.L_x_2169) ;  /* 0x000000000f087348 */ /* 0x000fea0003c00000 */
[----:B------:R0:W1:Y:S02]  /*19660*/  SHFL.IDX P6, R14, R13, R12, R11 ;  /* 0x0000000c0d0e7389 */ /* 0x00006400000c000b */
[----:B01----:R-:W-:Y:S01]  /*19670*/  ENDCOLLECTIVE ;  /* 0x000000000000791b */ /* 0x003fe20003800000 */
.L_x_2169:
        /* <DEDUP_REMOVED lines=14> */
.L_x_2170:
[----:B------:R-:W-:Y:S02]  /*19760*/  IMAD.MOV.U32 R13, RZ, RZ, R0 ;  /* 0x000000ffff0d7224 */ /* 0x000fe400078e0000 */
[----:B------:R-:W-:Y:S02]  /*19770*/  IMAD.MOV.U32 R12, RZ, RZ, 0x5 ;  /* 0x00000005ff0c7424 */ /* 0x000fe400078e00ff */
[----:B------:R-:W-:-:S07]  /*19780*/  IMAD.MOV.U32 R6, RZ, RZ, R14 ;  /* 0x000000ffff067224 */ /* 0x000fce00078e000e */
[----:B------:R-:W-:Y:S05]  /*19790*/  WARPSYNC.COLLECTIVE R15, `(.L_x_2171) ;  /* 0x000000000f087348 */ /* 0x000fea0003c00000 */
[----:B------:R0:W1:Y:S02]  /*197a0*/  SHFL.IDX P6, R14, R13, R12, R11 ;  /* 0x0000000c0d0e7389 */ /* 0x00006400000c000b */
[----:B01----:R-:W-:Y:S01]  /*197b0*/  ENDCOLLECTIVE ;  /* 0x000000000000791b */ /* 0x003fe20003800000 */
.L_x_2171:
        /* <DEDUP_REMOVED lines=14> */
.L_x_2172:
[----:B------:R-:W-:Y:S02]  /*198a0*/  IMAD.MOV.U32 R13, RZ, RZ, R0 ;  /* 0x000000ffff0d7224 */ /* 0x000fe400078e0000 */
[----:B------:R-:W-:Y:S02]  /*198b0*/  IMAD.MOV.U32 R12, RZ, RZ, 0x6 ;  /* 0x00000006ff0c7424 */ /* 0x000fe400078e00ff */
[----:B------:R-:W-:-:S07]  /*198c0*/  IMAD.MOV.U32 R6, RZ, RZ, R14 ;  /* 0x000000ffff067224 */ /* 0x000fce00078e000e */
[----:B------:R-:W-:Y:S05]  /*198d0*/  WARPSYNC.COLLECTIVE R15, `(.L_x_2173) ;  /* 0x000000000f087348 */ /* 0x000fea0003c00000 */
[----:B------:R0:W1:Y:S02]  /*198e0*/  SHFL.IDX P6, R14, R13, R12, R11 ;  /* 0x0000000c0d0e7389 */ /* 0x00006400000c000b */
[----:B01----:R-:W-:Y:S01]  /*198f0*/  ENDCOLLECTIVE ;  /* 0x000000000000791b */ /* 0x003fe20003800000 */
.L_x_2173:
        /* <DEDUP_REMOVED lines=13> */
.L_x_2174:
[----:B------:R-:W-:Y:S02]  /*199d0*/  IMAD.MOV.U32 R13, RZ, RZ, R0 ;  /* 0x000000ffff0d7224 */ /* 0x000fe400078e0000 */
[----:B------:R-:W-:Y:S02]  /*199e0*/  IMAD.MOV.U32 R12, RZ, RZ, 0x7 ;  /* 0x00000007ff0c7424 */ /* 0x000fe400078e00ff */
[----:B------:R-:W-:-:S07]  /*199f0*/  IMAD.MOV.U32 R6, RZ, RZ, R14 ;  /* 0x000000ffff067224 */ /* 0x000fce00078e000e */
[----:B------:R-:W-:Y:S05]  /*19a00*/  WARPSYNC.COLLECTIVE R15, `(.L_x_2175) ;  /* 0x000000000f087348 */ /* 0x000fea0003c00000 */
[----:B------:R0:W1:Y:S02]  /*19a10*/  SHFL.IDX P6, R14, R13, R12, R11 ;  /* 0x0000000c0d0e7389 */ /* 0x00006400000c000b */
[----:B01----:R-:W-:Y:S01]  /*19a20*/  ENDCOLLECTIVE ;  /* 0x000000000000791b */ /* 0x003fe20003800000 */
.L_x_2175:
        /* <DEDUP_REMOVED lines=12> */
.L_x_2176:
[----:B------:R-:W-:Y:S01]  /*19af0*/  IMAD.MOV.U32 R2, RZ, RZ, R14 ;  /* 0x000000ffff027224 */ /* 0x000fe200078e000e */
[----:B------:R-:W-:Y:S06]  /*19b00*/  BRA `(.L_x_2177) ;  /* 0xffffffc4006c7947 */ /* 0x000fec000383ffff */
.L_x_2097:
[----:B-1----:R1:W2:Y:S02]  /*19b10*/  SYNCS.PHASECHK.TRANS64.TRYWAIT P0, [R18+URZ+0x2e820], R0 ;  /* 0x02e82000120075a7 */ /* 0x0022a4000800017f */
[----:B--2---:R-:W-:Y:S05]  /*19b20*/  @!P0 NANOSLEEP.SYNCS 0x989680 ;  /* 0x009896800000895d */ /* 0x004fea0003900000 */
[----:B------:R-:W2:Y:S02]  /*19b30*/  @!P0 SYNCS.PHASECHK.TRANS64 P0, [R18+URZ+0x2e820], R0 ;  /* 0x02e82000120085a7 */ /* 0x000ea4000800007f */
[----:B--2---:R-:W-:Y:S05]  /*19b40*/  @!P0 BRA `(.L_x_2097) ;  /* 0xfffffffc00f08947 */ /* 0x004fea000383ffff */
[----:B------:R-:W-:Y:S05]  /*19b50*/  BRA `(.L_x_2178) ;  /* 0xffffffc400c87947 */ /* 0x000fea000383ffff */
.L_x_2103:
[----:B--2---:R2:W3:Y:S02]  /*19b60*/  SYNCS.PHASECHK.TRANS64.TRYWAIT P0, [R4+URZ+0x2e880], R3 ;  /* 0x02e88003040075a7 */ /* 0x0044e4000800017f */
[----:B---3--:R-:W-:Y:S05]  /*19b70*/  @!P0 NANOSLEEP.SYNCS 0x989680 ;  /* 0x009896800000895d */ /* 0x008fea0003900000 */
[----:B------:R-:W3:Y:S02]  /*19b80*/  @!P0 SYNCS.PHASECHK.TRANS64 P0, [R4+URZ+0x2e880], R3 ;  /* 0x02e88003040085a7 */ /* 0x000ee4000800007f */
[----:B---3--:R-:W-:Y:S05]  /*19b90*/  @!P0 BRA `(.L_x_2103) ;  /* 0xfffffffc00f08947 */ /* 0x008fea000383ffff */
[----:B------:R-:W-:Y:S05]  /*19ba0*/  BRA `(.L_x_2179) ;  /* 0xffffffc8007c7947 */ /* 0x000fea000383ffff */
.L_x_2108:
[----:B0-----:R0:W3:Y:S02]  /*19bb0*/  SYNCS.PHASECHK.TRANS64.TRYWAIT P0, [R4+URZ+0x2e840], R3 ;  /* 0x02e84003040075a7 */ /* 0x0010e4000800017f */
[----:B---3--:R-:W-:Y:S05]  /*19bc0*/  @!P0 NANOSLEEP.SYNCS 0x989680 ;  /* 0x009896800000895d */ /* 0x008fea0003900000 */
[----:B------:R-:W3:Y:S02]  /*19bd0*/  @!P0 SYNCS.PHASECHK.TRANS64 P0, [R4+URZ+0x2e840], R3 ;  /* 0x02e84003040085a7 */ /* 0x000ee4000800007f */
[----:B---3--:R-:W-:Y:S05]  /*19be0*/  @!P0 BRA `(.L_x_2108) ;  /* 0xfffffffc00f08947 */ /* 0x008fea000383ffff */
[----:B------:R-:W-:Y:S05]  /*19bf0*/  BRA `(.L_x_2180) ;  /* 0xffffffc800fc7947 */ /* 0x000fea000383ffff */
.L_x_2114:
[----:B--2---:R2:W3:Y:S02]  /*19c00*/  SYNCS.PHASECHK.TRANS64.TRYWAIT P0, [R19+URZ+0x2e870], R2 ;  /* 0x02e87002130075a7 */ /* 0x0044e4000800017f */
[----:B---3--:R-:W-:Y:S05]  /*19c10*/  @!P0 NANOSLEEP.SYNCS 0x989680 ;  /* 0x009896800000895d */ /* 0x008fea0003900000 */
[----:B------:R-:W3:Y:S02]  /*19c20*/  @!P0 SYNCS.PHASECHK.TRANS64 P0, [R19+URZ+0x2e870], R2 ;  /* 0x02e87002130085a7 */ /* 0x000ee4000800007f */
[----:B---3--:R-:W-:Y:S05]  /*19c30*/  @!P0 BRA `(.L_x_2114) ;  /* 0xfffffffc00f08947 */ /* 0x008fea000383ffff */
[----:B------:R-:W-:Y:S05]  /*19c40*/  BRA `(.L_x_2181) ;  /* 0xffffffcc00987947 */ /* 0x000fea000383ffff */
.L_x_2116:
[----:B--2---:R2:W3:Y:S02]  /*19c50*/  SYNCS.PHASECHK.TRANS64.TRYWAIT P0, [R19+URZ+0x2e860], R2 ;  /* 0x02e86002130075a7 */ /* 0x0044e4000800017f */
[----:B---3--:R-:W-:Y:S05]  /*19c60*/  @!P0 NANOSLEEP.SYNCS 0x989680 ;  /* 0x009896800000895d */ /* 0x008fea0003900000 */
[----:B------:R-:W3:Y:S02]  /*19c70*/  @!P0 SYNCS.PHASECHK.TRANS64 P0, [R19+URZ+0x2e860], R2 ;  /* 0x02e86002130085a7 */ /* 0x000ee4000800007f */
[----:B---3--:R-:W-:Y:S05]  /*19c80*/  @!P0 BRA `(.L_x_2116) ;  /* 0xfffffffc00f08947 */ /* 0x008fea000383ffff */
[----:B------:R-:W-:Y:S05]  /*19c90*/  BRA `(.L_x_2182) ;  /* 0xffffffcc00a07947 */ /* 0x000fea000383ffff */
.L_x_2123:
[----:B-1----:R1:W2:Y:S02]  /*19ca0*/  SYNCS.PHASECHK.TRANS64.TRYWAIT P1, [R16+URZ+0x2e870], R3 ;  /* 0x02e87003100075a7 */ /* 0x0022a4000802017f */
[----:B--2---:R-:W-:Y:S05]  /*19cb0*/  @!P1 NANOSLEEP.SYNCS 0x989680 ;  /* 0x009896800000995d */ /* 0x004fea0003900000 */
[----:B------:R-:W2:Y:S02]  /*19cc0*/  @!P1 SYNCS.PHASECHK.TRANS64 P1, [R16+URZ+0x2e870], R3 ;  /* 0x02e87003100095a7 */ /* 0x000ea4000802007f */
[----:B--2---:R-:W-:Y:S05]  /*19cd0*/  @!P1 BRA `(.L_x_2123) ;  /* 0xfffffffc00f09947 */ /* 0x004fea000383ffff */
[----:B------:R-:W-:Y:S05]  /*19ce0*/  BRA `(.L_x_2183) ;  /* 0xffffffd400e07947 */ /* 0x000fea000383ffff */
.L_x_2125:
[----:B-1----:R1:W2:Y:S02]  /*19cf0*/  SYNCS.PHASECHK.TRANS64.TRYWAIT P1, [R16+URZ+0x2e860], R3 ;  /* 0x02e86003100075a7 */ /* 0x0022a4000802017f */
[----:B--2---:R-:W-:Y:S05]  /*19d00*/  @!P1 NANOSLEEP.SYNCS 0x989680 ;  /* 0x009896800000995d */ /* 0x004fea0003900000 */
[----:B------:R-:W2:Y:S02]  /*19d10*/  @!P1 SYNCS.PHASECHK.TRANS64 P1, [R16+URZ+0x2e860], R3 ;  /* 0x02e86003100095a7 */ /* 0x000ea4000802007f */
[----:B--2---:R-:W-:Y:S05]  /*19d20*/  @!P1 BRA `(.L_x_2125) ;  /* 0xfffffffc00f09947 */ /* 0x004fea000383ffff */
[----:B------:R-:W-:Y:S05]  /*19d30*/  BRA `(.L_x_2184) ;  /* 0xffffffd400e87947 */ /* 0x000fea000383ffff */
.L_x_2138:
[----:B0-----:R0:W1:Y:S02]  /*19d40*/  SYNCS.PHASECHK.TRANS64.TRYWAIT P0, [R0+URZ+0x2e820], R3 ;  /* 0x02e82003000075a7 */ /* 0x001064000800017f */
[----:B-1----:R-:W-:Y:S05]  /*19d50*/  @!P0 NANOSLEEP.SYNCS 0x989680 ;  /* 0x009896800000895d */ /* 0x002fea0003900000 */
[----:B------:R-:W1:Y:S02]  /*19d60*/  @!P0 SYNCS.PHASECHK.TRANS64 P0, [R0+URZ+0x2e820], R3 ;  /* 0x02e82003000085a7 */ /* 0x000e64000800007f */
[----:B-1----:R-:W-:Y:S05]  /*19d70*/  @!P0 BRA `(.L_x_2138) ;  /* 0xfffffffc00f08947 */ /* 0x002fea000383ffff */
[----:B------:R-:W-:Y:S05]  /*19d80*/  BRA `(.L_x_2185) ;  /* 0xffffffec00007947 */ /* 0x000fea000383ffff */
.L_x_2139:
        /* <DEDUP_REMOVED lines=11> */
.L_x_2187:
[----:B------:R-:W-:Y:S05]  /*19e40*/  BSYNC B0 ;  /* 0x0000000000007941 */ /* 0x000fea0003800000 */
.L_x_2186:
[----:B------:R-:W-:Y:S05]  /*19e50*/  BRA `(.L_x_2188) ;  /* 0xffffffe800e87947 */ /* 0x000fea000383ffff */
.L_x_2142:
[----:B------:R-:W-:Y:S01]  /*19e60*/  BSSY B1, `(.L_x_2189) ;  /* 0x0000006000017945 */ /* 0x000fe20003800000 */
[----:B------:R-:W-:-:S07]  /*19e70*/  IMAD.MOV.U32 R15, RZ, RZ, -0x1 ;  /* 0xffffffffff0f7424 */ /* 0x000fce00078e00ff */
[----:B01----:R-:W-:Y:S05]  /*19e80*/  WARPSYNC.COLLECTIVE R15, `(.L_x_2190) ;  /* 0x000000000f0c7348 */ /* 0x003fea0003c00000 */
[----:B------:R-:W-:Y:S02]  /*19e90*/  ELECT P6, UR62, PT ;  /* 0x00000000003e782f */ /* 0x000fe400038c0000 */
[----:B------:R-:W-:Y:S01]  /*19ea0*/  MOV R14, UR62 ;  /* 0x0000003e000e7c02 */ /* 0x000fe20008000f00 */
[----:B01----:R-:W-:Y:S10]  /*19eb0*/  ENDCOLLECTIVE ;  /* 0x000000000000791b */ /* 0x003ff40003800000 */
.L_x_2190:
[----:B------:R-:W-:Y:S05]  /*19ec0*/  BSYNC B1 ;  /* 0x0000000000017941 */ /* 0x000fea0003800000 */
.L_x_2189:
[----:B------:R-:W-:Y:S05]  /*19ed0*/  BRA `(.L_x_2191) ;  /* 0xffffffe800e07947 */ /* 0x000fea000383ffff */
.L_x_2144:
[----:B0-----:R0:W1:Y:S02]  /*19ee0*/  SYNCS.PHASECHK.TRANS64.TRYWAIT P1, [R6+URZ], R5 ;  /* 0x00000005060075a7 */ /* 0x001064000802017f */
[----:B-1----:R-:W-:Y:S05]  /*19ef0*/  @!P1 NANOSLEEP.SYNCS 0x989680 ;  /* 0x009896800000995d */ /* 0x002fea0003900000 */
[----:B------:R-:W1:Y:S02]  /*19f00*/  @!P1 SYNCS.PHASECHK.TRANS64 P1, [R6+URZ], R5 ;  /* 0x00000005060095a7 */ /* 0x000e64000802007f */
[----:B-1----:R-:W-:Y:S05]  /*19f10*/  @!P1 BRA `(.L_x_2144) ;  /* 0xfffffffc00f09947 */ /* 0x002fea000383ffff */
[----:B------:R-:W-:Y:S05]  /*19f20*/  BRA `(.L_x_2192) ;  /* 0xffffffec001c7947 */ /* 0x000fea000383ffff */
.L_x_2145:
[----:B-1----:R1:W2:Y:S02]  /*19f30*/  SYNCS.PHASECHK.TRANS64.TRYWAIT P1, [R7+URZ], R2 ;  /* 0x00000002070075a7 */ /* 0x0022a4000802017f */
[----:B--2---:R-:W-:Y:S05]  /*19f40*/  @!P1 NANOSLEEP.SYNCS 0x989680 ;  /* 0x009896800000995d */ /* 0x004fea0003900000 */
[----:B------:R-:W2:Y:S02]  /*19f50*/  @!P1 SYNCS.PHASECHK.TRANS64 P1, [R7+URZ], R2 ;  /* 0x00000002070095a7 */ /* 0x000ea4000802007f */
[----:B--2---:R-:W-:Y:S05]  /*19f60*/  @!P1 BRA `(.L_x_2145) ;  /* 0xfffffffc00f09947 */ /* 0x004fea000383ffff */
[----:B------:R-:W-:Y:S05]  /*19f70*/  BRA `(.L_x_2193) ;  /* 0xffffffec00107947 */ /* 0x000fea000383ffff */
.L_x_2147:
[----:B--2---:R2:W3:Y:S02]  /*19f80*/  SYNCS.PHASECHK.TRANS64.TRYWAIT P1, [R4+URZ+0x2e860], R5 ;  /* 0x02e86005040075a7 */ /* 0x0044e4000802017f */
[----:B---3--:R-:W-:Y:S05]  /*19f90*/  @!P1 NANOSLEEP.SYNCS 0x989680 ;  /* 0x009896800000995d */ /* 0x008fea0003900000 */
[----:B------:R-:W3:Y:S02]  /*19fa0*/  @!P1 SYNCS.PHASECHK.TRANS64 P1, [R4+URZ+0x2e860], R5 ;  /* 0x02e86005040095a7 */ /* 0x000ee4000802007f */
[----:B---3--:R-:W-:Y:S05]  /*19fb0*/  @!P1 BRA `(.L_x_2147) ;  /* 0xfffffffc00f09947 */ /* 0x008fea000383ffff */
[----:B------:R-:W-:Y:S05]  /*19fc0*/  BRA `(.L_x_2194) ;  /* 0xffffffec00147947 */ /* 0x000fea000383ffff */
.L_x_2149:
[----:B---3--:R3:W4:Y:S02]  /*19fd0*/  SYNCS.PHASECHK.TRANS64.TRYWAIT P1, [R3+URZ+0x2e860], R2 ;  /* 0x02e86002030075a7 */ /* 0x008724000802017f */
[----:B----4-:R-:W-:Y:S05]  /*19fe0*/  @!P1 NANOSLEEP.SYNCS 0x989680 ;  /* 0x009896800000995d */ /* 0x010fea0003900000 */
[----:B------:R-:W4:Y:S02]  /*19ff0*/  @!P1 SYNCS.PHASECHK.TRANS64 P1, [R3+URZ+0x2e860], R2 ;  /* 0x02e86002030095a7 */ /* 0x000f24000802007f */
[----:B----4-:R-:W-:Y:S05]  /*1a000*/  @!P1 BRA `(.L_x_2149) ;  /* 0xfffffffc00f09947 */ /* 0x010fea000383ffff */
[----:B------:R-:W-:Y:S05]  /*1a010*/  BRA `(.L_x_2195) ;  /* 0xffffffec00147947 */ /* 0x000fea000383ffff */
.L_x_2151:
[----:B----4-:R4:W0:Y:S02]  /*1a020*/  SYNCS.PHASECHK.TRANS64.TRYWAIT P0, [R4+URZ+0x2e880], R5 ;  /* 0x02e88005040075a7 */ /* 0x010824000800017f */
[----:B0-----:R-:W-:Y:S05]  /*1a030*/  @!P0 NANOSLEEP.SYNCS 0x989680 ;  /* 0x009896800000895d */ /* 0x001fea0003900000 */
[----:B------:R-:W0:Y:S02]  /*1a040*/  @!P0 SYNCS.PHASECHK.TRANS64 P0, [R4+URZ+0x2e880], R5 ;  /* 0x02e88005040085a7 */ /* 0x000e24000800007f */
[----:B0-----:R-:W-:Y:S05]  /*1a050*/  @!P0 BRA `(.L_x_2151) ;  /* 0xfffffffc00f08947 */ /* 0x001fea000383ffff */
[----:B------:R-:W-:Y:S05]  /*1a060*/  BRA `(.L_x_2152) ;  /* 0xffffffec00107947 */ /* 0x000fea000383ffff */
.L_x_2196:
        /* <DEDUP_REMOVED lines=9> */
.L_x_2684:


//--------------------- .text._ZN7cutlass13device_kernelIN5flash11enable_sm90INS1_16FlashAttnFwdSm90INS1_25CollectiveMainloopFwdSm90ILi2EN4cute5tupleIJNS5_1CILi1EEES8_S8_EEENS6_IJNS7_ILi128EEENS7_ILi224EEESA_EEELi128ENS_12float_e4m3_tEfNS_4arch4Sm90ELb1ELb0ELb1ELb1ELb0ELb1ELb0ELb1ELb1ELb1ELb0ELb0EEENS1_21CollectiveEpilogueFwdINS6_IJSA_SA_SB_EEES9_NS_10bfloat16_tESF_Li256ELb1ELb1ELb0ELb1EEENS1_36VarlenDynamicPersistentTileSchedulerILi128ELi224ELi256ELi128ELb0ELb1ELb1ELb1ELb1ELb1EEEEEEEEEvNT_6ParamsE --------------------------
	.section	.text._ZN7cutlass13device_kernelIN5flash11enable_sm90INS1_16FlashAttnFwdSm90INS1_25CollectiveMainloopFwdSm90ILi2EN4cute5tupleIJNS5_1CILi1EEES8_S8_EEENS6_IJNS7_ILi128EEENS7_ILi224EEESA_EEELi128ENS_12float_e4m3_tEfNS_4arch4Sm90ELb1ELb0ELb1ELb1ELb0ELb1ELb0ELb1ELb1ELb1ELb0ELb0EEENS1_21CollectiveEpilogueFwdINS6_IJSA_SA_SB_EEES9_NS_10bfloat16_tESF_Li256ELb1ELb1ELb0ELb1EEENS1_36VarlenDynamicPersistentTileSchedulerILi128ELi224ELi256ELi128ELb0ELb1ELb1ELb1ELb1ELb1EEEEEEEEEvNT_6ParamsE,"ax",@progbits
	.align	128
.text._ZN7cutlass13device_kernelIN5flash11enable_sm90INS1_16FlashAttnFwdSm90INS1_25CollectiveMainloopFwdSm90ILi2EN4cute5tupleIJNS5_1CILi1EEES8_S8_EEENS6_IJNS7_ILi128EEENS7_ILi224EEESA_EEELi128ENS_12float_e4m3_tEfNS_4arch4Sm90ELb1ELb0ELb1ELb1ELb0ELb1ELb0ELb1ELb1ELb1ELb0ELb0EEENS1_21CollectiveEpilogueFwdINS6_IJSA_SA_SB_EEES9_NS_10bfloat16_tESF_Li256ELb1ELb1ELb0ELb1EEENS1_36VarlenDynamicPersistentTileSchedulerILi128ELi224ELi256ELi128ELb0ELb1ELb1ELb1ELb1ELb1EEEEEEEEEvNT_6ParamsE:
        .type           _ZN7cutlass13device_kernelIN5flash11enable_sm90INS1_16FlashAttnFwdSm90INS1_25CollectiveMainloopFwdSm90ILi2EN4cute5tupleIJNS5_1CILi1EEES8_S8_EEENS6_IJNS7_ILi128EEENS7_ILi224EEESA_EEELi128ENS_12float_e4m3_tEfNS_4arch4Sm90ELb1ELb0ELb1ELb1ELb0ELb1ELb0ELb1ELb1ELb1ELb0ELb0EEENS1_21CollectiveEpilogueFwdINS6_IJSA_SA_SB_EEES9_NS_10bfloat16_tESF_Li256ELb1ELb1ELb0ELb1EEENS1_36VarlenDynamicPersistentTileSchedulerILi128ELi224ELi256ELi128ELb0ELb1ELb1ELb1ELb1ELb1EEEEEEEEEvNT_6ParamsE,@function
        .size           _ZN7cutlass13device_kernelIN5flash11enable_sm90INS1_16FlashAttnFwdSm90INS1_25CollectiveMainloopFwdSm90ILi2EN4cute5tupleIJNS5_1CILi1EEES8_S8_EEENS6_IJNS7_ILi128EEENS7_ILi224EEESA_EEELi128ENS_12float_e4m3_tEfNS_4arch4Sm90ELb1ELb0ELb1ELb1ELb0ELb1ELb0ELb1ELb1ELb1ELb0ELb0EEENS1_21CollectiveEpilogueFwdINS6_IJSA_SA_SB_EEES9_NS_10bfloat16_tESF_Li256ELb1ELb1ELb0ELb1EEENS1_36VarlenDynamicPersistentTileSchedulerILi128ELi224ELi256ELi128ELb0ELb1ELb1ELb1ELb1ELb1EEEEEEEEEvNT_6ParamsE,(.L_x_2685 - _ZN7cutlass13device_kernelIN5flash11enable_sm90INS1_16FlashAttnFwdSm90INS1_25CollectiveMainloopFwdSm90ILi2EN4cute5tupleIJNS5_1CILi1EEES8_S8_EEENS6_IJNS7_ILi128EEENS7_ILi224EEESA_EEELi128ENS_12float_e4m3_tEfNS_4arch4Sm90ELb1ELb0ELb1ELb1ELb0ELb1ELb0ELb1ELb1ELb1ELb0ELb0EEENS1_21CollectiveEpilogueFwdINS6_IJSA_SA_SB_EEES9_NS_10bfloat16_tESF_Li256ELb1ELb1ELb0ELb1EEENS1_36VarlenDynamicPersistentTileSchedulerILi128ELi224ELi256ELi128ELb0ELb1ELb1ELb1ELb1ELb1EEEEEEEEEvNT_6ParamsE)
        .other          _ZN7cutlass13device_kernelIN5flash11enable_sm90INS1_16FlashAttnFwdSm90INS1_25CollectiveMainloopFwdSm90ILi2EN4cute5tupleIJNS5_1CILi1EEES8_S8_EEENS6_IJNS7_ILi128EEENS7_ILi224EEESA_EEELi128ENS_12float_e4m3_tEfNS_4arch4Sm90ELb1ELb0ELb1ELb1ELb0ELb1ELb0ELb1ELb1ELb1ELb0ELb0EEENS1_21CollectiveEpilogueFwdINS6_IJSA_SA_SB_EEES9_NS_10bfloat16_tESF_Li256ELb1ELb1ELb0ELb1EEENS1_36VarlenDynamicPersistentTileSchedulerILi128ELi224ELi256ELi128ELb0ELb1ELb1ELb1ELb1ELb1EEEEEEEEEvNT_6ParamsE,@"STO_CUDA_ENTRY STV_DEFAULT"
_ZN7cutlass13device_kernelIN5flash11enable_sm90INS1_16FlashAttnFwdSm90INS1_25CollectiveMainloopFwdSm90ILi2EN4cute5tupleIJNS5_1CILi1EEES8_S8_EEENS6_IJNS7_ILi128EEENS7_ILi224EEESA_EEELi128ENS_12float_e4m3_tEfNS_4arch4Sm90ELb1ELb0ELb1ELb1ELb0ELb1ELb0ELb1ELb1ELb1ELb0ELb0EEENS1_21CollectiveEpilogueFwdINS6_IJSA_SA_SB_EEES9_NS_10bfloat16_tESF_Li256ELb1ELb1ELb0ELb1EEENS1_36VarlenDynamicPersistentTileSchedulerILi128ELi224ELi256ELi128ELb0ELb1ELb1ELb1ELb1ELb1EEEEEEEEEvNT_6ParamsE:
        /* <DEDUP_REMOVED lines=24> */
.L_x_2198:
[----:B------:R-:W-:Y:S05]  /*0180*/  BSYNC B0 ;  /* 0x0000000000007941 */ /* 0x000fea0003800000 */
.L_x_2197:
        /* <DEDUP_REMOVED lines=41> */
.L_x_2199:
        /* <DEDUP_REMOVED lines=22> */
.L_x_2200:
        /* <DEDUP_REMOVED lines=18> */
.L_x_2201:
        /* <DEDUP_REMOVED lines=22> */
.L_x_2202:
        /* <DEDUP_REMOVED lines=22> */
.L_x_2203:
[----:B0-----:R-:W-:Y:S01]  /*0960*/  UMOV UR4, 0x1 ;  /* 0x0000000100047882 */ /* 0x001fe20000000000 */
[----:B------:R-:W-:Y:S01]  /*0970*/  PLOP3.LUT P0, PT, PT, PT, UP0, 0x80, 0x0 ;  /* 0x000000000000781c */ /* 0x000fe20003f0f008 */
[----:B------:R-:W-:Y:S01]  /*0980*/  USEL UR4, UR4, 0x2, !UP0 ;  /* 0x0000000204047887 */ /* 0x000fe2000c000000 */
[----:B------:R-:W-:Y:S01]  /*0990*/  NOP ;  /* 0x0000000000007918 */ /* 0x000fe20000000000 */
[----:B------:R-:W-:Y:S04]  /*09a0*/  BSSY B8, `(.L_x_2204) ;  /* 0x0002bcc000087945 */ /* 0x000fe80003800000 */
[----:B------:R-:W-:-:S05]  /*09b0*/  IMAD.U32 R2, RZ, RZ, UR4 ;  /* 0x00000004ff027e24 */ /* 0x000fca000f8e00ff */
[----:B------:R0:W-:Y:S01]  /*09c0*/  STL [R1+0xb4], R2 ;  /* 0x0000b40201007387 */ /* 0x0001e20000100800 */
[----:B-12-4-:R-:W-:Y:S06]  /*09d0*/  BAR.SYNC.DEFER_BLOCKING 0x0 ;  /* 0x0000000000007b1d */ /* 0x016fec0000010000 */
[----:B------:R-:W-:Y:S05]  /*09e0*/  @!P0 BRA `(.L_x_2205) ;  /* 0x0000024c00f08947 */ /* 0x000fea0003800000 */
.L_x_2206:
        /* <DEDUP_REMOVED lines=9> */
[----:B------:R-:W-:Y:S01]  /*0a80*/  IMAD.U32 R16, RZ, RZ, UR4 ;  /* 0x00000004ff107e24 */ /* 0x000fe2000f8e00ff */
[----:B-1----:R-:W-:Y:S01]  /*0a90*/  SHF.R.U32.HI R0, RZ, 0x7, R0 ;  /* 0x00000007ff007819 */ /* 0x002fe20000011600 */
[----:B------:R-:W-:-:S03]  /*0aa0*/  ULDC UR4, c[0x0][0xc3c] ;  /* 0x00030f0000047ab9 */ /* 0x000fc60000000800 */
        /* <DEDUP_REMOVED lines=10> */
[----:B------:R-:W-:Y:S01]  /*0b50*/  MOV R234, RZ ;  /* 0x000000ff00ea7202 */ /* 0x000fe20000000f00 */
[----:B------:R-:W-:Y:S01]  /*0b60*/  IMAD.MOV.U32 R231, RZ, RZ, RZ ;  /* 0x000000ffffe77224 */ /* 0x000fe200078e00ff */
[----:B------:R-:W0:Y:S01]  /*0b70*/  S2R R0, SR_TID.X ;  /* 0x0000000000007919 */ /* 0x000e220000002100 */
[----:B------:R-:W-:Y:S01]  /*0b80*/  STL [R1+0x64], R13 ;  /* 0x0000640d01007387 */ /* 0x000fe20000100800 */
        /* <DEDUP_REMOVED lines=8> */
[----:B------:R-:W-:-:S03]  /*0c10*/  ULOP3.LUT UR4, UR4, 0x1, URZ, 0xfc, !UPT ;  /* 0x0000000104047892 */ /* 0x000fc6000f8efc3f */
[----:B------:R-:W-:Y:S02]  /*0c20*/  SHF.R.S32.HI R6, RZ, 0x1f, R11 ;  /* 0x0000001fff067819 */ /* 0x000fe4000001140b */
[----:B------:R-:W-:Y:S02]  /*0c30*/  LOP3.LUT R2, R2, 0x3fffffe, RZ, 0xc0, !PT ;  /* 0x03fffffe02027812 */ /* 0x000fe400078ec0ff */
[CC--:B------:R-:W-:Y:S02]  /*0c40*/  LEA.HI R8, R6.reuse, R11.reuse, RZ, 0x2 ;  /* 0x0000000b06087211 */ /* 0x0c0fe400078f10ff */
[----:B------:R-:W-:Y:S01]  /*0c50*/  LEA.HI R6, R6, R11, RZ, 0x5 ;  /* 0x0000000b06067211 */ /* 0x000fe200078f28ff */
[----:B------:R-:W-:Y:S01]  /*0c60*/  IMAD.IADD R2, R17, 0x1, -R2 ;  /* 0x0000000111027824 */ /* 0x000fe200078e0a02 */
[--C-:B------:R-:W-:Y:S01]  /*0c70*/  SHF.R.S32.HI R5, RZ, 0x2, R8.reuse ;  /* 0x00000002ff057819 */ /* 0x100fe20000011408 */
[----:B------:R-:W-:Y:S01]  /*0c80*/  IMAD.MOV.U32 R17, RZ, RZ, RZ ;  /* 0x000000ffff117224 */ /* 0x000fe200078e00ff */
[----:B------:R-:W-:-:S02]  /*0c90*/  SHF.R.S32.HI R4, RZ, 0x1f, R8 ;  /* 0x0000001fff047819 */ /* 0x000fc40000011408 */
[----:B------:R-:W-:Y:S02]  /*0ca0*/  SHF.R.S32.HI R6, RZ, 0x5, R6 ;  /* 0x00000005ff067819 */ /* 0x000fe40000011406 */
[----:B------:R-:W-:Y:S02]  /*0cb0*/  LEA.HI R3, R4, R5, RZ, 0x3 ;  /* 0x0000000504037211 */ /* 0x000fe400078f18ff */
        /* <DEDUP_REMOVED lines=9> */
[----:B------:R-:W-:-:S02]  /*0d50*/  IADD3 R5, R12, -R5, RZ ;  /* 0x800000050c057210 */ /* 0x000fc40007ffe0ff */
[----:B------:R-:W-:Y:S01]  /*0d60*/  LOP3.LUT R18, R3, 0xfffffc00, RZ, 0xc0, !PT ;  /* 0xfffffc0003127812 */ /* 0x000fe200078ec0ff */
[----:B------:R-:W-:Y:S01]  /*0d70*/  IMAD R10, R2, 0x40, R9 ;  /* 0x00000040020a7824 */ /* 0x000fe200078e0209 */
[----:B------:R-:W-:Y:S02]  /*0d80*/  LOP3.LUT R4, R4, 0x1ffffffe, RZ, 0xc0, !PT ;  /* 0x1ffffffe04047812 */ /* 0x000fe400078ec0ff */
[----:B------:R-:W-:Y:S01]  /*0d90*/  LEA.HI R2, R0, R12, RZ, 0x3 ;  /* 0x0000000c00027211 */ /* 0x000fe200078f18ff */
[----:B------:R-:W-:Y:S01]  /*0da0*/  IMAD R5, R5, 0x40, R18 ;  /* 0x0000004005057824 */ /* 0x000fe200078e0212 */
[----:B------:R-:W-:Y:S01]  /*0db0*/  LOP3.LUT R8, R8, 0x7ffffffc, RZ, 0xc0, !PT ;  /* 0x7ffffffc08087812 */ /* 0x000fe200078ec0ff */
[----:B------:R-:W-:-:S04]  /*0dc0*/  IMAD.IADD R4, R7, 0x1, -R4 ;  /* 0x0000000107047824 */ /* 0x000fc800078e0a04 */
[----:B------:R-:W-:Y:S02]  /*0dd0*/  IMAD R3, R4, 0x8, R5 ;  /* 0x0000000804037824 */ /* 0x000fe400078e0205 */
[----:B------:R-:W-:Y:S01]  /*0de0*/  IMAD.U32 R4, RZ, RZ, UR4 ;  /* 0x00000004ff047e24 */ /* 0x000fe2000f8e00ff */
[----:B------:R-:W-:Y:S02]  /*0df0*/  UMOV UR4, URZ ;  /* 0x0000003f00047c82 */ /* 0x000fe40008000000 */
[----:B------:R0:W-:Y:S04]  /*0e00*/  STL [R1+0xb0], R3 ;  /* 0x0000b00301007387 */ /* 0x0001e80000100800 */
[----:B------:R1:W-:Y:S04]  /*0e10*/  STL [R1+0x68], R14 ;  /* 0x0000680e01007387 */ /* 0x0003e80000100800 */
[----:B------:R2:W-:Y:S01]  /*0e20*/  STL [R1+0x6c], R15 ;  /* 0x00006c0f01007387 */ /* 0x0005e20000100800 */
[----:B0-----:R-:W-:-:S03]  /*0e30*/  LEA.HI R3, R0, R12, RZ, 0x2 ;  /* 0x0000000c00037211 */ /* 0x001fc600078f10ff */
[----:B------:R-:W-:Y:S01]  /*0e40*/  STL [R1+0xac], R10 ;  /* 0x0000ac0a01007387 */ /* 0x000fe20000100800 */
[----:B------:R-:W-:Y:S02]  /*0e50*/  LOP3.LUT R0, R2, 0xfffffff8, RZ, 0xc0, !PT ;  /* 0xfffffff802007812 */ /* 0x000fe400078ec0ff */
[----:B------:R-:W-:Y:S01]  /*0e60*/  SHF.R.S32.HI R228, RZ, 0x2, R3 ;  /* 0x00000002ffe47819 */ /* 0x000fe20000011403 */
[----:B------:R-:W-:Y:S01]  /*0e70*/  STL [R1], RZ ;  /* 0x000000ff01007387 */ /* 0x000fe20000100800 */
[----:B------:R-:W-:Y:S01]  /*0e80*/  SHF.R.S32.HI R2, RZ, 0x3, R2 ;  /* 0x00000003ff027819 */ /* 0x000fe20000011402 */
[----:B------:R-:W-:Y:S01]  /*0e90*/  IMAD.IADD R13, R12, 0x1, -R0 ;  /* 0x000000010c0d7824 */ /* 0x000fe200078e0a00 */
[----:B------:R-:W-:Y:S01]  /*0ea0*/  SHF.R.S32.HI R0, RZ, 0x1f, R228 ;  /* 0x0000001fff007819 */ /* 0x000fe200000114e4 */
[----:B------:R0:W-:Y:S01]  /*0eb0*/  STL [R1+0x4c], R4 ;  /* 0x00004c0401007387 */ /* 0x0001e20000100800 */
[C---:B------:R-:W-:Y:S02]  /*0ec0*/  VIADD R20, R228.reuse, 0x40 ;  /* 0x00000040e4147836 */ /* 0x040fe40000000000 */
[----:B-1----:R-:W-:-:S02]  /*0ed0*/  VIADD R14, R228, 0xc0 ;  /* 0x000000c0e40e7836 */ /* 0x002fc40000000000 */
[----:B------:R-:W-:Y:S02]  /*0ee0*/  IMAD.SHL.U32 R13, R13, 0x8, RZ ;  /* 0x000000080d0d7824 */ /* 0x000fe400078e00ff */
[----:B------:R-:W-:Y:S01]  /*0ef0*/  IMAD.SHL.U32 R7, R14, 0x80, RZ ;  /* 0x000000800e077824 */ /* 0x000fe200078e00ff */
[----:B------:R-:W-:Y:S01]  /*0f00*/  SHF.R.S32.HI R9, RZ, 0x1f, R14 ;  /* 0x0000001fff097819 */ /* 0x000fe2000001140e */
[----:B--2---:R-:W-:Y:S01]  /*0f10*/  VIADD R15, R228, 0x80 ;  /* 0x00000080e40f7836 */ /* 0x004fe20000000000 */
[----:B0-----:R-:W-:Y:S01]  /*0f20*/  LOP3.LUT R4, R3, 0xfffffffc, RZ, 0xc0, !PT ;  /* 0xfffffffc03047812 */ /* 0x001fe200078ec0ff */
[----:B------:R-:W-:Y:S01]  /*0f30*/  IMAD.SHL.U32 R2, R20, 0x80, RZ ;  /* 0x0000008014027824 */ /* 0x000fe200078e00ff */
[----:B------:R-:W-:Y:S01]  /*0f40*/  SHF.R.S32.HI R3, RZ, 0x1f, R3 ;  /* 0x0000001fff037819 */ /* 0x000fe20000011403 */
[----:B------:R-:W-:Y:S01]  /*0f50*/  STL [R1+0x70], R13 ;  /* 0x0000700d01007387 */ /* 0x000fe20000100800 */
[----:B------:R-:W-:Y:S01]  /*0f60*/  SHF.R.S32.HI R6, RZ, 0x1f, R15 ;  /* 0x0000001fff067819 */ /* 0x000fe2000001140f */
[----:B------:R-:W-:Y:S01]  /*0f70*/  IMAD.IADD R12, R12, 0x1, -R4 ;  /* 0x000000010c0c7824 */ /* 0x000fe200078e0a04 */
[----:B------:R-:W-:-:S02]  /*0f80*/  LEA.HI R3, R3, R228, RZ, 0x3 ;  /* 0x000000e403037211 */ /* 0x000fc400078f18ff */
[----:B------:R-:W-:Y:S01]  /*0f90*/  SHF.R.S32.HI R4, RZ, 0x1f, R20 ;  /* 0x0000001fff047819 */ /* 0x000fe20000011414 */
[C---:B------:R-:W-:Y:S01]  /*0fa0*/  IMAD.SHL.U32 R18, R12.reuse, 0x10, RZ ;  /* 0x000000100c127824 */ /* 0x040fe200078e00ff */
[----:B------:R-:W-:Y:S01]  /*0fb0*/  LOP3.LUT R3, R3, 0xfffffff8, RZ, 0xc0, !PT ;  /* 0xfffffff803037812 */ /* 0x000fe200078ec0ff */
[----:B------:R-:W-:Y:S01]  /*0fc0*/  IMAD.SHL.U32 R22, R12, 0x8, RZ ;  /* 0x000000080c167824 */ /* 0x000fe200078e00ff */
[----:B------:R-:W-:Y:S02]  /*0fd0*/  LEA.HI R4, R4, R20, RZ, 0x3 ;  /* 0x0000001404047211 */ /* 0x000fe400078f18ff */
[----:B------:R-:W-:Y:S01]  /*0fe0*/  SHF.L.U32 R5, R15, 0x7, RZ ;  /* 0x000000070f057819 */ /* 0x000fe200000006ff */
[----:B------:R-:W-:Y:S01]  /*0ff0*/  IMAD.IADD R229, R228, 0x1, -R3 ;  /* 0x00000001e4e57824 */ /* 0x000fe200078e0a03 */
[----:B------:R-:W-:Y:S01]  /*1000*/  LOP3.LUT R3, R7, 0x380, RZ, 0xc0, !PT ;  /* 0x0000038007037812 */ /* 0x000fe200078ec0ff */
[----:B------:R-:W-:Y:S01]  /*1010*/  VIADD R3, R13, 0x40 ;  /* 0x000000400d037836 */ /* 0x000fe20000000000 */
[----:B------:R-:W-:Y:S01]  /*1020*/  LOP3.LUT R2, R2, 0x380, RZ, 0xc0, !PT ;  /* 0x0000038002027812 */ /* 0x000fe200078ec0ff */
[----:B------:R-:W-:Y:S01]  /*1030*/  IMAD.SHL.U32 R4, R4, 0x80, RZ ;  /* 0x0000008004047824 */ /* 0x000fe200078e00ff */
[----:B------:R-:W-:Y:S01]  /*1040*/  LEA.HI R6, R6, R15, RZ, 0x3 ;  /* 0x0000000f06067211 */ /* 0x000fe200078f18ff */
[----:B------:R-:W-:Y:S01]  /*1050*/  VIADD R230, R22, 0x20 ;  /* 0x0000002016e67836 */ /* 0x000fe20000000000 */
[----:B------:R0:W-:Y:S01]  /*1060*/  STL [R1+0x8c], R3 ;  /* 0x00008c0301007387 */ /* 0x0001e20000100800 */
[----:B------:R-:W-:-:S02]  /*1070*/  LOP3.LUT R5, R5, 0x380, RZ, 0xc0, !PT ;  /* 0x0000038005057812 */ /* 0x000fc400078ec0ff */
[----:B------:R-:W-:Y:S02]  /*1080*/  LEA.HI R0, R12, R12, RZ, 0x1 ;  /* 0x0000000c0c007211 */ /* 0x000fe400078f08ff */
[----:B------:R-:W-:Y:S02]  /*1090*/  SHF.R.U32.HI R5, RZ, 0x3, R2 ;  /* 0x00000003ff057819 */ /* 0x000fe40000011602 */
[----:B------:R-:W-:Y:S02]  /*10a0*/  LEA.HI R9, R9, R14, RZ, 0x3 ;  /* 0x0000000e09097211 */ /* 0x000fe400078f18ff */
[----:B------:R-:W-:Y:S02]  /*10b0*/  LOP3.LUT R2, R2, 0x70, R18, 0xf8, !PT ;  /* 0x0000007002027812 */ /* 0x000fe400078ef812 */
[----:B0-----:R-:W-:Y:S01]  /*10c0*/  LOP3.LUT R3, R4, 0xfffffc00, RZ, 0xc0, !PT ;  /* 0xfffffc0004037812 */ /* 0x001fe200078ec0ff */
[----:B------:R-:W-:Y:S01]  /*10d0*/  IMAD.SHL.U32 R9, R9, 0x80, RZ ;  /* 0x0000008009097824 */ /* 0x000fe200078e00ff */
[----:B------:R-:W-:-:S02]  /*10e0*/  SHF.L.U32 R6, R6, 0x7, RZ ;  /* 0x0000000706067819 */ /* 0x000fc400000006ff */
[----:B------:R-:W-:Y:S01]  /*10f0*/  LOP3.LUT R0, R0, 0x1ffffffe, RZ, 0xc0, !PT ;  /* 0x1ffffffe00007812 */ /* 0x000fe200078ec0ff */
[----:B------:R0:W-:Y:S01]  /*1100*/  STL [R1+0x74], R3 ;  /* 0x0000740301007387 */ /* 0x0001e20000100800 */
[----:B------:R-:W-:Y:S02]  /*1110*/  SHF.R.S32.HI R4, RZ, 0x1f, R230 ;  /* 0x0000001fff047819 */ /* 0x000fe400000114e6 */
[----:B------:R-:W-:Y:S01]  /*1120*/  SHF.R.S32.HI R19, RZ, 0x1f, R18 ;  /* 0x0000001fff137819 */ /* 0x000fe20000011412 */
[----:B------:R-:W-:Y:S01]  /*1130*/  IMAD.IADD R0, R12, 0x1, -R0 ;  /* 0x000000010c007824 */ /* 0x000fe200078e0a00 */
[----:B------:R-:W-:Y:S01]  /*1140*/  SHF.R.S32.HI R23, RZ, 0x1f, R22 ;  /* 0x0000001fff177819 */ /* 0x000fe20000011416 */
[----:B------:R1:W-:Y:S01]  /*1150*/  STL [R1+0xa4], R4 ;  /* 0x0000a40401007387 */ /* 0x0003e20000100800 */
[----:B0-----:R-:W-:Y:S01]  /*1160*/  LOP3.LUT R3, R3, R2, R5, 0xf6, !PT ;  /* 0x0000000203037212 */ /* 0x001fe200078ef605 */
[----:B------:R-:W-:Y:S01]  /*1170*/  IMAD.IADD R5, R11, 0x1, -R8 ;  /* 0x000000010b057824 */ /* 0x000fe200078e0a08 */
[----:B------:R-:W-:-:S03]  /*1180*/  LOP3.LUT R2, R6, 0xfffffc00, RZ, 0xc0, !PT ;  /* 0xfffffc0006027812 */ /* 0x000fc600078ec0ff */
[----:B------:R-:W-:Y:S01]  /*1190*/  IMAD.IADD R3, R16, 0x1, R3 ;  /* 0x0000000110037824 */ /* 0x000fe200078e0203 */
[----:B-1----:R-:W-:Y:S01]  /*11a0*/  LOP3.LUT R4, R9, 0xfffffc00, RZ, 0xc0, !PT ;  /* 0xfffffc0009047812 */ /* 0x002fe200078ec0ff */
[----:B------:R-:W-:Y:S04]  /*11b0*/  STL [R1+0x78], R5 ;  /* 0x0000780501007387 */ /* 0x000fe80000100800 */
[----:B------:R0:W-:Y:S04]  /*11c0*/  STL [R1+0x84], R2 ;  /* 0x0000840201007387 */ /* 0x0001e80000100800 */
[----:B------:R1:W-:Y:S04]  /*11d0*/  STL [R1+0x80], R4 ;  /* 0x0000800401007387 */ /* 0x0003e80000100800 */
[----:B------:R1:W-:Y:S01]  /*11e0*/  STL [R1+0xa8], R3 ;  /* 0x0000a80301007387 */ /* 0x0003e20000100800 */
[----:B0-----:R-:W-:-:S02]  /*11f0*/  IMAD R2, R0, 0x8, R10 ;  /* 0x0000000800027824 */ /* 0x001fc400078e020a */
[----:B------:R-:W-:-:S03]  /*1200*/  IMAD.U32 R0, RZ, RZ, UR4 ;  /* 0x00000004ff007e24 */ /* 0x000fc6000f8e00ff */
[----:B------:R1:W-:Y:S04]  /*1210*/  STL [R1+0x7c], R2 ;  /* 0x00007c0201007387 */ /* 0x0003e80000100800 */
[----:B------:R1:W-:Y:S02]  /*1220*/  STL [R1+0xa0], R0 ;  /* 0x0000a00001007387 */ /* 0x0003e40000100800 */
.L_x_2393:
[----:B-12---:R-:W2:Y:S01]  /*1230*/  LDL.LU R0, [R1+0x6c] ;  /* 0x00006c0001007983 */ /* 0x006ea20000300800 */
[----:B----4-:R-:W2:Y:S01]  /*1240*/  LDC.64 R2, c[0x0][0xc88] ;  /* 0x00032200ff027b82 */ /* 0x010ea20000000a00 */
[----:B------:R-:W-:Y:S01]  /*1250*/  ULDC.64 UR4, c[0x0][0x208] ;  /* 0x0000820000047ab9 */ /* 0x000fe20000000a00 */
[----:B--2---:R-:W-:-:S05]  /*1260*/  IMAD.WIDE R2, R0, 0x4, R2 ;  /* 0x0000000400027825 */ /* 0x004fca00078e0202 */
[----:B------:R0:W2:Y:S01]  /*1270*/  LDG.E R0, desc[UR4][R2.64] ;  /* 0x0000000402007981 */ /* 0x0000a2000c1e1900 */
[----:B------:R-:W-:Y:S05]  /*1280*/  YIELD ;  /* 0x0000000000007946 */ /* 0x000fea0003800000 */
[----:B------:R-:W-:Y:S01]  /*1290*/  ULDC.64 UR4, c[0x0][0xa28] ;  /* 0x00028a0000047ab9 */ /* 0x000fe20000000a00 */
[----:B------:R-:W-:Y:S01]  /*12a0*/  ULDC.64 UR8, c[0x0][0xa18] ;  /* 0x0002860000087ab9 */ /* 0x000fe20000000a00 */
[----:B------:R-:W-:Y:S01]  /*12b0*/  ISETP.NE.U32.AND P1, PT, RZ, UR4, PT ;  /* 0x00000004ff007c0c */ /* 0x000fe2000bf25070 */
[----:B------:R-:W-:Y:S01]  /*12c0*/  ULDC.64 UR10, c[0x0][0x208] ;  /* 0x00008200000a7ab9 */ /* 0x000fe20000000a00 */
[----:B0-----:R-:W-:Y:S01]  /*12d0*/  IMAD.MOV.U32 R3, RZ, RZ, RZ ;  /* 0x000000ffff037224 */ /* 0x001fe200078e00ff */
[----:B------:R-:W-:Y:S01]  /*12e0*/  ULDC.64 UR6, c[0x0][0xa08] ;  /* 0x0002820000067ab9 */ /* 0x000fe20000000a00 */
[----:B------:R-:W-:Y:S01]  /*12f0*/  ISETP.NE.AND.EX P1, PT, RZ, UR5, PT, P1 ;  /* 0x00000005ff007c0c */ /* 0x000fe2000bf25310 */
[----:B------:R-:W-:Y:S01]  /*1300*/  IMAD.MOV.U32 R29, RZ, RZ, RZ ;  /* 0x000000ffff1d7224 */ /* 0x000fe200078e00ff */
[----:B------:R-:W-:-:S04]  /*1310*/  ISETP.NE.U32.AND P0, PT, RZ, UR6, PT ;  /* 0x00000006ff007c0c */ /* 0x000fc8000bf05070 */
[----:B------:R-:W-:Y:S02]  /*1320*/  ISETP.NE.AND.EX P0, PT, RZ, UR7, PT, P0 ;  /* 0x00000007ff007c0c */ /* 0x000fe4000bf05300 */
[----:B--2---:R-:W-:Y:S01]  /*1330*/  SHF.R.S32.HI R6, RZ, 0x1f, R0 ;  /* 0x0000001fff067819 */ /* 0x004fe20000011400 */
[----:B------:R-:W-:-:S04]  /*1340*/  IMAD.SHL.U32 R30, R0, 0x4, RZ ;  /* 0x00000004001e7824 */ /* 0x000fc800078e00ff */
[C---:B------:R-:W-:Y:S01]  /*1350*/  @P1 LEA R4, P2, R0.reuse, UR4, 0x2 ;  /* 0x0000000400041c11 */ /* 0x040fe2000f8410ff */
[----:B------:R-:W-:Y:S01]  /*1360*/  STL [R1+0x88], R0 ;  /* 0x0000880001007387 */ /* 0x000fe20000100800 */
[C-C-:B------:R-:W-:Y:S02]  /*1370*/  SHF.L.U64.HI R28, R0.reuse, 0x2, R6.reuse ;  /* 0x00000002001c7819 */ /* 0x140fe40000010206 */
[----:B------:R-:W-:Y:S01]  /*1380*/  @P1 LEA.HI.X R5, R0, UR5, R6, 0x2, P2 ;  /* 0x0000000500051c11 */ /* 0x000fe200090f1406 */
[----:B------:R0:W-:Y:S01]  /*1390*/  STL [R1+0x9c], R6 ;  /* 0x00009c0601007387 */ /* 0x0001e20000100800 */
[----:B------:R-:W-:Y:S01]  /*13a0*/  ISETP.NE.U32.AND P2, PT, RZ, UR8, PT ;  /* 0x00000008ff007c0c */ /* 0x000fe2000bf45070 */
[----:B------:R-:W-:Y:S01]  /*13b0*/  ULDC UR4, c[0x0][0x288] ;  /* 0x0000a20000047ab9 */ /* 0x000fe20000000800 */
[----:B------:R-:W-:Y:S01]  /*13c0*/  IADD3 R8, P3, R30, UR6, RZ ;  /* 0x000000061e087c10 */ /* 0x000fe2000ff7e0ff */
[----:B------:R1:W5:Y:S01]  /*13d0*/  @P1 LDG.E R3, desc[UR10][R4.64] ;  /* 0x0000000a04031981 */ /* 0x000362000c1e1900 */
[----:B------:R-:W-:-:S02]  /*13e0*/  ISETP.NE.AND.EX P2, PT, RZ, UR9, PT, P2 ;  /* 0x00000009ff007c0c */ /* 0x000fc4000bf45320 */
[----:B------:R-:W-:Y:S01]  /*13f0*/  MOV R2, UR4 ;  /* 0x0000000400027c02 */ /* 0x000fe20008000f00 */
[----:B------:R-:W-:Y:S01]  /*1400*/  ULDC.64 UR4, c[0x0][0x418] ;  /* 0x0001060000047ab9 */ /* 0x000fe20000000a00 */
[----:B------:R-:W-:Y:S01]  /*1410*/  IADD3.X R9, R28, UR7, RZ, P3, !PT ;  /* 0x000000071c097c10 */ /* 0x000fe20009ffe4ff */
[----:B------:R-:W-:Y:S08]  /*1420*/  STL [R1+0x94], R30 ;  /* 0x0000941e01007387 */ /* 0x000ff00000100800 */
[----:B0-----:R-:W-:Y:S01]  /*1430*/  @P2 IADD3 R6, P1, R30, UR8, RZ ;  /* 0x000000081e062c10 */ /* 0x001fe2000ff3e0ff */
[----:B------:R-:W-:Y:S01]  /*1440*/  UISETP.NE.U32.AND UP0, UPT, UR4, URZ, UPT ;  /* 0x0000003f0400728c */ /* 0x000fe2000bf05070 */
[----:B------:R-:W-:Y:S02]  /*1450*/  STL [R1+0x98], R28 ;  /* 0x0000981c01007387 */ /* 0x000fe40000100800 */
[----:B------:R-:W-:Y:S01]  /*1460*/  @P2 IADD3.X R7, R28, UR9, RZ, P1, !PT ;  /* 0x000000091c072c10 */ /* 0x000fe20008ffe4ff */
[----:B------:R-:W-:Y:S01]  /*1470*/  ULDC UR4, c[0x0][0x424] ;  /* 0x0001090000047ab9 */ /* 0x000fe20000000800 */
[----:B------:R1:W5:Y:S04]  /*1480*/  @P0 LDG.E R29, desc[UR10][R8.64] ;  /* 0x0000000a081d0981 */ /* 0x000368000c1e1900 */
[----:B------:R-:W2:Y:S01]  /*1490*/  @P2 LDG.E R2, desc[UR10][R6.64] ;  /* 0x0000000a06022981 */ /* 0x000ea2000c1e1900 */
[----:B------:R-:W-:-:S03]  /*14a0*/  UISETP.NE.AND.EX UP0, UPT, UR5, URZ, UPT, UP0 ;  /* 0x0000003f0500728c */ /* 0x000fc6000bf05300 */
[----:B------:R-:W-:Y:S01]  /*14b0*/  ULDC UR5, c[0x0][0x2f0] ;  /* 0x0000bc0000057ab9 */ /* 0x000fe20000000800 */
[----:B------:R-:W-:-:S04]  /*14c0*/  USEL UR4, UR4, 0x1, UP0 ;  /* 0x0000000104047887 */ /* 0x000fc80008000000 */
[----:B------:R-:W-:-:S03]  /*14d0*/  UIMAD UR4, UR4, UR5, URZ ;  /* 0x00000005040472a4 */ /* 0x000fc6000f8e023f */
[----:B------:R-:W-:-:S03]  /*14e0*/  ULDC UR5, c[0x0][0x348] ;  /* 0x0000d20000057ab9 */ /* 0x000fc60000000800 */
[----:B------:R-:W-:Y:S02]  /*14f0*/  IMAD.U32 R26, RZ, RZ, UR4 ;  /* 0x00000004ff1a7e24 */ /* 0x000fe4000f8e00ff */
[----:B------:R-:W-:Y:S01]  /*1500*/  IMAD.MOV.U32 R27, RZ, RZ, R0 ;  /* 0x000000ffff1b7224 */ /* 0x000fe200078e0000 */
[----:B--2---:R0:W-:Y:S01]  /*1510*/  STL [R1+0x40], R2 ;  /* 0x0000400201007387 */ /* 0x0041e20000100800 */
[----:B------:R-:W-:Y:S02]  /*1520*/  IMAD.MOV.U32 R10, RZ, RZ, R2 ;  /* 0x000000ffff0a7224 */ /* 0x000fe400078e0002 */
[----:B0-----:R-:W-:Y:S01]  /*1530*/  IMAD.U32 R2, RZ, RZ, UR5 ;  /* 0x00000005ff027e24 */ /* 0x001fe2000f8e00ff */
[----:B-1-3--:R-:W-:Y:S06]  /*1540*/  @P2 BRA `(.L_x_2208) ;  /* 0x00000000002c2947 */ /* 0x00afec0003800000 */
[----:B------:R-:W-:Y:S02]  /*1550*/  ULDC.64 UR4, c[0x0][0xa00] ;  /* 0x0002800000047ab9 */ /* 0x000fe40000000a00 */
[----:B------:R-:W-:-:S04]  /*1560*/  ISETP.NE.U32.AND P1, PT, RZ, UR4, PT ;  /* 0x00000004ff007c0c */ /* 0x000fc8000bf25070 */
[----:B------:R-:W-:-:S13]  /*1570*/  ISETP.NE.AND.EX P1, PT, RZ, UR5, PT, P1 ;  /* 0x00000005ff007c0c */ /* 0x000fda000bf25310 */
[----:B------:R-:W-:Y:S05]  /*1580*/  @!P1 BRA `(.L_x_2208) ;  /* 0x00000000001c9947 */ /* 0x000fea0003800000 */
[----:B------:R-:W0:Y:S01]  /*1590*/  LDC.64 R4, c[0x0][0xa00] ;  /* 0x00028000ff047b82 */ /* 0x000e220000000a00 */
[----:B------:R-:W-:Y:S01]  /*15a0*/  ULDC.64 UR4, c[0x0][0x208] ;  /* 0x0000820000047ab9 */ /* 0x000fe20000000a00 */
[----:B0-----:R-:W-:-:S05]  /*15b0*/  IMAD.WIDE R4, R27, 0x4, R4 ;  /* 0x000000041b047825 */ /* 0x001fca00078e0204 */
[----:B------:R-:W2:Y:S04]  /*15c0*/  LDG.E R0, desc[UR4][R4.64] ;  /* 0x0000000404007981 */ /* 0x000ea8000c1e1900 */
[----:B------:R-:W2:Y:S02]  /*15d0*/  LDG.E R7, desc[UR4][R4.64+0x4] ;  /* 0x0000040404077981 */ /* 0x000ea4000c1e1900 */
[----:B--2---:R-:W-:-:S05]  /*15e0*/  IMAD.IADD R10, R7, 0x1, -R0 ;  /* 0x00000001070a7824 */ /* 0x004fca00078e0a00 */
[----:B------:R0:W-:Y:S02]  /*15f0*/  STL [R1+0x40], R10 ;  /* 0x0000400a01007387 */ /* 0x0001e40000100800 */
.L_x_2208:
[----:B------:R-:W2:Y:S01]  /*1600*/  LDL R31, [R1+0x68] ;  /* 0x00006800011f7983 */ /* 0x000ea20000100800 */
[----:B------:R-:W-:Y:S02]  /*1610*/  ULDC.64 UR4, c[0x0][0xa20] ;  /* 0x0002880000047ab9 */ /* 0x000fe40000000a00 */
[----:B------:R-:W-:-:S04]  /*1620*/  ISETP.NE.U32.AND P1, PT, RZ, UR4, PT ;  /* 0x00000004ff007c0c */ /* 0x000fc8000bf25070 */
[----:B------:R-:W-:Y:S01]  /*1630*/  ISETP.NE.AND.EX P1, PT, RZ, UR5, PT, P1 ;  /* 0x00000005ff007c0c */ /* 0x000fe2000bf25310 */
[----:B--2---:R1:W-:-:S12]  /*1640*/  STL [R1+0x90], R31 ;  /* 0x0000901f01007387 */ /* 0x0043d80000100800 */
[----:B------:R-:W-:Y:S05]  /*1650*/  @!P1 BRA `(.L_x_2209) ;  /* 0x0000000000149947 */ /* 0x000fea0003800000 */
[----:B------:R-:W-:Y:S01]  /*1660*/  IADD3 R4, P0, R30, UR4, RZ ;  /* 0x000000041e047c10 */ /* 0x000fe2000ff1e0ff */
[----:B------:R-:W-:-:S03]  /*1670*/  ULDC.64 UR6, c[0x0][0x208] ;  /* 0x0000820000067ab9 */ /* 0x000fc60000000a00 */
[----:B------:R-:W-:-:S05]  /*1680*/  IADD3.X R5, R28, UR5, RZ, P0, !PT ;  /* 0x000000051c057c10 */ /* 0x000fca00087fe4ff */
[----:B------:R2:W5:Y:S01]  /*1690*/  LDG.E R26, desc[UR6][R4.64] ;  /* 0x00000006041a7981 */ /* 0x000562000c1e1900 */
[----:B------:R-:W-:Y:S05]  /*16a0*/  BRA `(.L_x_2210) ;  /* 0x0000000000147947 */ /* 0x000fea0003800000 */
.L_x_2209:
[----:B------:R-:W-:Y:S05]  /*16b0*/  @!P0 BRA `(.L_x_2210) ;  /* 0x0000000000108947 */ /* 0x000fea0003800000 */
[----:B------:R-:W-:Y:S02]  /*16c0*/  ULDC.64 UR4, c[0x0][0x208] ;  /* 0x0000820000047ab9 */ /* 0x000fe40000000a00 */
[----:B------:R-:W2:Y:S04]  /*16d0*/  LDG.E R5, desc[UR4][R8.64] ;  /* 0x0000000408057981 */ /* 0x000ea8000c1e1900 */
[----:B------:R-:W2:Y:S02]  /*16e0*/  LDG.E R26, desc[UR4][R8.64+0x4] ;  /* 0x00000404081a7981 */ /* 0x000ea4000c1e1900 */
[----:B--2---:R-:W-:-:S07]  /*16f0*/  IMAD.IADD R26, R26, 0x1, -R5 ;  /* 0x000000011a1a7824 */ /* 0x004fce00078e0a05 */
.L_x_2210:
[----:B------:R-:W-:Y:S01]  /*1700*/  ULDC.64 UR4, c[0x0][0xa10] ;  /* 0x0002840000047ab9 */ /* 0x000fe20000000a00 */
[----:B------:R-:W3:Y:S01]  /*1710*/  LDL.LU R12, [R1+0x64] ;  /* 0x00006400010c7983 */ /* 0x000ee20000300800 */
[----:B------:R-:W-:Y:S01]  /*1720*/  ISETP.NE.U32.AND P0, PT, RZ, UR4, PT ;  /* 0x00000004ff007c0c */ /* 0x000fe2000bf05070 */
[----:B------:R-:W-:Y:S01]  /*1730*/  ULDC.64 UR6, c[0x0][0x208] ;  /* 0x0000820000067ab9 */ /* 0x000fe20000000a00 */
[----:B------:R-:W4:Y:S02]  /*1740*/  LDC R8, c[0x0][0x448] ;  /* 0x00011200ff087b82 */ /* 0x000f240000000800 */
[----:B------:R-:W-:Y:S01]  /*1750*/  ISETP.NE.AND.EX P0, PT, RZ, UR5, PT, P0 ;  /* 0x00000005ff007c0c */ /* 0x000fe2000bf05300 */
[----:B------:R-:W-:-:S12]  /*1760*/  ULDC.64 UR4, c[0x0][0xa30] ;  /* 0x00028c0000047ab9 */ /* 0x000fd80000000a00 */
[----:B--2---:R-:W2:Y:S02]  /*1770*/  @P0 LDC.64 R4, c[0x0][0xa10] ;  /* 0x00028400ff040b82 */ /* 0x004ea40000000a00 */
[----:B--2---:R-:W-:-:S05]  /*1780*/  @P0 IMAD.WIDE R4, R27, 0x4, R4 ;  /* 0x000000041b040825 */ /* 0x004fca00078e0204 */
[----:B------:R-:W2:Y:S04]  /*1790*/  @P0 LDG.E R0, desc[UR6][R4.64] ;  /* 0x0000000604000981 */ /* 0x000ea8000c1e1900 */
[----:B------:R-:W2:Y:S01]  /*17a0*/  @P0 LDG.E R9, desc[UR6][R4.64+0x4] ;  /* 0x0000040604090981 */ /* 0x000ea2000c1e1900 */
[----:B------:R-:W-:Y:S01]  /*17b0*/  ISETP.NE.U32.AND P1, PT, RZ, UR4, PT ;  /* 0x00000004ff007c0c */ /* 0x000fe2000bf25070 */
[----:B-----5:R-:W-:-:S03]  /*17c0*/  IMAD.MOV.U32 R121, RZ, RZ, R26 ;  /* 0x000000ffff797224 */ /* 0x020fc600078e001a */
[----:B------:R-:W-:-:S13]  /*17d0*/  ISETP.NE.AND.EX P1, PT, RZ, UR5, PT, P1 ;  /* 0x00000005ff007c0c */ /* 0x000fda000bf25310 */
[----:B------:R-:W-:-:S04]  /*17e0*/  @P1 IADD3 R6, P2, R30, UR4, RZ ;  /* 0x000000041e061c10 */ /* 0x000fc8000ff5e0ff */
[----:B------:R-:W-:-:S05]  /*17f0*/  @P1 IADD3.X R7, R28, UR5, RZ, P2, !PT ;  /* 0x000000051c071c10 */ /* 0x000fca00097fe4ff */
[----:B------:R0:W5:Y:S01]  /*1800*/  @P1 LDG.E R121, desc[UR6][R6.64] ;  /* 0x0000000606791981 */ /* 0x000162000c1e1900 */
[----:B----4-:R-:W-:Y:S01]  /*1810*/  ISETP.NE.AND P1, PT, R8, 0x1, PT ;  /* 0x000000010800780c */ /* 0x010fe20003f25270 */
[----:B------:R-:W-:Y:S02]  /*1820*/  IMAD.IADD R8, R26, 0x1, -R3 ;  /* 0x000000011a087824 */ /* 0x000fe400078e0a03 */
[----:B0-----:R-:W-:-:S10]  /*1830*/  IMAD.MOV.U32 R6, RZ, RZ, RZ ;  /* 0x000000ffff067224 */ /* 0x001fd400078e00ff */
[----:B------:R-:W0:Y:S08]  /*1840*/  @P1 LDC R11, c[0x0][0x44c] ;  /* 0x00011300ff0b1b82 */ /* 0x000e300000000800 */
[----:B------:R-:W4:Y:S01]  /*1850*/  @P1 LDC R5, c[0x0][0x450] ;  /* 0x00011400ff051b82 */ /* 0x000f220000000800 */
[----:B---3--:R-:W-:-:S05]  /*1860*/  IMAD.SHL.U32 R12, R12, 0x80, RZ ;  /* 0x000000800c0c7824 */ /* 0x008fca00078e00ff */
[----:B------:R-:W-:Y:S01]  /*1870*/  IADD3 R4, R12, 0x7f, RZ ;  /* 0x0000007f0c047810 */ /* 0x000fe20007ffe0ff */
[----:B------:R-:W-:Y:S01]  /*1880*/  STL [R1+0x50], R12 ;  /* 0x0000500c01007387 */ /* 0x000fe20000100800 */
[----:B--2---:R-:W-:-:S03]  /*1890*/  @P0 IMAD.IADD R2, R9, 0x1, -R0 ;  /* 0x0000000109020824 */ /* 0x004fc600078e0a00 */
[----:B0-----:R-:W-:-:S04]  /*18a0*/  @P1 IMAD.HI.U32 R0, R4, R11, RZ ;  /* 0x0000000b04001227 */ /* 0x001fc800078e00ff */
[----:B------:R-:W-:Y:S01]  /*18b0*/  IMAD.IADD R7, R8, 0x1, R2 ;  /* 0x0000000108077824 */ /* 0x000fe200078e0202 */
[----:B----4-:R-:W-:Y:S01]  /*18c0*/  @P1 SHF.R.U32.HI R4, RZ, R5, R0 ;  /* 0x00000005ff041219 */ /* 0x010fe20000011600 */
[----:B------:R-:W-:Y:S02]  /*18d0*/  IMAD.MOV R0, RZ, RZ, -R8 ;  /* 0x000000ffff007224 */ /* 0x000fe400078e0a08 */
[C---:B------:R-:W-:Y:S01]  /*18e0*/  VIADD R5, R7.reuse, 0xdf ;  /* 0x000000df07057836 */ /* 0x040fe20000000000 */
[----:B------:R-:W-:Y:S01]  /*18f0*/  IADD3 R137, R7, 0xe0, -R10 ;  /* 0x000000e007897810 */ /* 0x000fe20007ffe80a */
[----:B------:R0:W-:Y:S01]  /*1900*/  STL [R1+0x58], R7 ;  /* 0x0000580701007387 */ /* 0x0001e20000100800 */
[----:B------:R-:W-:-:S04]  /*1910*/  VIMNMX R0, RZ, R0, !PT ;  /* 0x00000000ff007248 */ /* 0x000fc80007fe0100 */
[----:B------:R-:W-:Y:S01]  /*1920*/  SHF.R.U32.HI R24, RZ, 0x5, R0 ;  /* 0x00000005ff187819 */ /* 0x000fe20000011600 */
[----:B0-----:R-:W-:Y:S02]  /*1930*/  IMAD.IADD R7, R137, 0x1, R4 ;  /* 0x0000000189077824 */ /* 0x001fe400078e0204 */
[----:B------:R-:W-:Y:S02]  /*1940*/  IMAD.MOV.U32 R4, RZ, RZ, RZ ;  /* 0x000000ffff047224 */ /* 0x000fe400078e00ff */
[----:B------:R-:W-:-:S04]  /*1950*/  IMAD.HI R6, R7, -0x6db6db6d, R6 ;  /* 0x9249249307067827 */ /* 0x000fc800078e0206 */
[----:B------:R-:W-:Y:S01]  /*1960*/  IMAD.HI R4, R5, -0x6db6db6d, R4 ;  /* 0x9249249305047827 */ /* 0x000fe200078e0204 */
[----:B------:R-:W-:-:S03]  /*1970*/  SHF.R.U32.HI R5, RZ, 0x1f, R6 ;  /* 0x0000001fff057819 */ /* 0x000fc60000011606 */
[----:B------:R-:W-:Y:S01]  /*1980*/  IMAD.WIDE.U32 R24, R24, 0x24924925, RZ ;  /* 0x2492492518187825 */ /* 0x000fe200078e00ff */
[----:B------:R-:W-:Y:S02]  /*1990*/  SHF.R.U32.HI R3, RZ, 0x1f, R4 ;  /* 0x0000001fff037819 */ /* 0x000fe40000011604 */
[----:B------:R-:W-:Y:S01]  /*19a0*/  LEA.HI.SX32 R5, R6, R5, 0x19 ;  /* 0x0000000506057211 */ /* 0x000fe200078fcaff */
[----:B------:R-:W-:Y:S01]  /*19b0*/  IMAD.MOV.U32 R24, RZ, RZ, R25 ;  /* 0x000000ffff187224 */ /* 0x000fe200078e0019 */
[----:B------:R-:W-:-:S03]  /*19c0*/  LEA.HI.SX32 R138, R4, R3, 0x19 ;  /* 0x00000003048a7211 */ /* 0x000fc600078fcaff */
[----:B------:R-:W-:Y:S01]  /*19d0*/  IMAD.MOV.U32 R25, RZ, RZ, R24 ;  /* 0x000000ffff197224 */ /* 0x000fe200078e0018 */
[----:B------:R-:W-:-:S05]  /*19e0*/  VIMNMX R5, R138, R5, PT ;  /* 0x000000058a057248 */ /* 0x000fca0003fe0100 */
        /* <DEDUP_REMOVED lines=19> */
[----:B------:R0:W2:Y:S01]  /*1b20*/  LDC.64 R14, c[0x4][R0] ;  /* 0x01000000000e7b82 */ /* 0x0000a20000000a00 */
[----:B------:R-:W-:Y:S01]  /*1b30*/  IMAD.U32 R5, RZ, RZ, UR5 ;  /* 0x00000005ff057e24 */ /* 0x000fe2000f8e00ff */
[----:B------:R-:W-:Y:S01]  /*1b40*/  ULDC.64 UR4, c[0x4][0xc8] ;  /* 0x0100320000047ab9 */ /* 0x000fe20000000a00 */
[----:B------:R-:W-:Y:S01]  /*1b50*/  MOV R10, UR6 ;  /* 0x00000006000a7c02 */ /* 0x000fe20008000f00 */
[----:B------:R-:W-:Y:S02]  /*1b60*/  IMAD.U32 R6, RZ, RZ, UR4 ;  /* 0x00000004ff067e24 */ /* 0x000fe4000f8e00ff */
[----:B------:R-:W-:-:S02]  /*1b70*/  IMAD.U32 R7, RZ, RZ, UR5 ;  /* 0x00000005ff077e24 */ /* 0x000fc4000f8e00ff */
[----:B------:R-:W-:Y:S02]  /*1b80*/  IMAD.U32 R11, RZ, RZ, UR7 ;  /* 0x00000007ff0b7e24 */ /* 0x000fe4000f8e00ff */
[----:B------:R-:W-:Y:S02]  /*1b90*/  IMAD.MOV.U32 R8, RZ, RZ, 0x70 ;  /* 0x00000070ff087424 */ /* 0x000fe400078e00ff */
[----:B------:R-:W-:Y:S02]  /*1ba0*/  IMAD.MOV.U32 R12, RZ, RZ, 0x1 ;  /* 0x00000001ff0c7424 */ /* 0x000fe400078e00ff */
[----:B0-----:R-:W-:-:S07]  /*1bb0*/  IMAD.MOV.U32 R13, RZ, RZ, RZ ;  /* 0x000000ffff0d7224 */ /* 0x001fce00078e00ff */
[----:B------:R-:W-:-:S07]  /*1bc0*/  LEPC R20, `(.L_x_2213) ;  /* 0x000000001014794e */ /* 0x000fce0000000000 */
[----:B-12--5:R-:W-:Y:S05]  /*1bd0*/  CALL.ABS.NOINC R14 ;  /* 0x000000000e007343 */ /* 0x026fea0003c00000 */
.L_x_2213:
[----:B------:R-:W-:Y:S05]  /*1be0*/  BSYNC B6 ;  /* 0x0000000000067941 */ /* 0x000fea0003800000 */
.L_x_2212:
        /* <DEDUP_REMOVED lines=19> */
[----:B-12--5:R-:W-:Y:S05]  /*1d20*/  CALL.ABS.NOINC R14 ;  /* 0x000000000e007343 */ /* 0x026fea0003c00000 */
.L_x_2215:
[----:B------:R-:W-:Y:S05]  /*1d30*/  BSYNC B6 ;  /* 0x0000000000067941 */ /* 0x000fea0003800000 */
.L_x_2214:
[----:B------:R-:W-:Y:S01]  /*1d40*/  ULDC.64 UR4, c[0x0][0x9f8] ;  /* 0x00027e0000047ab9 */ /* 0x000fe20000000a00 */
[----:B------:R-:W-:Y:S01]  /*1d50*/  ULDC.64 UR6, c[0x0][0x208] ;  /* 0x0000820000067ab9 */ /* 0x000fe20000000a00 */
[----:B------:R-:W-:Y:S01]  /*1d60*/  ISETP.NE.U32.AND P0, PT, RZ, UR4, PT ;  /* 0x00000004ff007c0c */ /* 0x000fe2000bf05070 */
[----:B------:R-:W2:Y:S01]  /*1d70*/  LDL R51, [R1+0x74] ;  /* 0x0000740001337983 */ /* 0x000ea20000100800 */
[----:B------:R-:W0:Y:S02]  /*1d80*/  LDC.64 R40, c[0x0][0x300] ;  /* 0x0000c000ff287b82 */ /* 0x000e240000000a00 */
[----:B------:R-:W-:Y:S01]  /*1d90*/  ISETP.NE.AND.EX P0, PT, RZ, UR5, PT, P0 ;  /* 0x00000005ff007c0c */ /* 0x000fe2000bf05300 */
[----:B------:R-:W3:Y:S04]  /*1da0*/  LDL R50, [R1+0x84] ;  /* 0x0000840001327983 */ /* 0x000ee80000100800 */
[----:B------:R-:W4:Y:S01]  /*1db0*/  LDL R48, [R1+0x80] ;  /* 0x0000800001307983 */ /* 0x000f220000100800 */
[----:B------:R-:W-:Y:S01]  /*1dc0*/  IMAD.IADD R99, R29, 0x1, R26 ;  /* 0x000000011d637824 */ /* 0x000fe200078e021a */
[----:B------:R-:W-:Y:S01]  /*1dd0*/  SHF.R.S32.HI R8, RZ, 0x1f, R31 ;  /* 0x0000001fff087819 */ /* 0x000fe2000001141f */
[----:B------:R-:W1:Y:S05]  /*1de0*/  LDC R15, c[0x0][0x3f4] ;  /* 0x0000fd00ff0f7b82 */ /* 0x000e6a0000000800 */
[----:B------:R-:W-:Y:S01]  /*1df0*/  @P0 IADD3 R4, P1, R30, UR4, RZ ;  /* 0x000000041e040c10 */ /* 0x000fe2000ff3e0ff */
[----:B------:R-:W1:Y:S02]  /*1e00*/  S2R R20, SR_TID.X ;  /* 0x0000000000147919 */ /* 0x000e640000002100 */
[----:B------:R-:W1:Y:S01]  /*1e10*/  LDC.64 R96, c[0x0][0x408] ;  /* 0x00010200ff607b82 */ /* 0x000e620000000a00 */
[----:B------:R-:W-:Y:S01]  /*1e20*/  @P0 IADD3.X R5, R28, UR5, RZ, P1, !PT ;  /* 0x000000051c050c10 */ /* 0x000fe20008ffe4ff */
[----:B------:R-:W-:-:S04]  /*1e30*/  ULDC.64 UR4, c[0x0][0x308] ;  /* 0x0000c20000047ab9 */ /* 0x000fc80000000a00 */
[----:B------:R1:W2:Y:S01]  /*1e40*/  @P0 LDG.E R27, desc[UR6][R4.64] ;  /* 0x00000006041b0981 */ /* 0x0002a2000c1e1900 */
[----:B------:R-:W-:Y:S01]  /*1e50*/  SHF.R.S32.HI R21, RZ, 0x1f, R99 ;  /* 0x0000001fff157819 */ /* 0x000fe20000011463 */
[-C--:B0-----:R-:W-:Y:S01]  /*1e60*/  IMAD.WIDE.U32 R6, R99, R40.reuse, RZ ;  /* 0x0000002863067225 */ /* 0x081fe200078e00ff */
[----:B------:R-:W-:Y:S01]  /*1e70*/  ULDC.64 UR6, c[0x0][0xa08] ;  /* 0x0002820000067ab9 */ /* 0x000fe20000000a00 */
[----:B------:R-:W0:Y:S01]  /*1e80*/  LDC.64 R28, c[0x0][0x3f8] ;  /* 0x0000fe00ff1c7b82 */ /* 0x000e220000000a00 */
[----:B------:R-:W-:Y:S01]  /*1e90*/  ISETP.NE.U32.AND P0, PT, RZ, UR6, PT ;  /* 0x00000006ff007c0c */ /* 0x000fe2000bf05070 */
[----:B------:R-:W-:Y:S01]  /*1ea0*/  IMAD R0, R21, R40, RZ ;  /* 0x0000002815007224 */ /* 0x000fe200078e02ff */
[----:B------:R-:W-:Y:S01]  /*1eb0*/  SHF.L.U64.HI R103, R40, 0x6, R41 ;  /* 0x0000000628677819 */ /* 0x000fe20000010229 */
[----:B------:R-:W-:Y:S01]  /*1ec0*/  VIADD R14, R228, 0x80 ;  /* 0x00000080e40e7836 */ /* 0x000fe20000000000 */
[----:B------:R-:W-:Y:S01]  /*1ed0*/  ISETP.NE.AND.EX P0, PT, RZ, UR7, PT, P0 ;  /* 0x00000007ff007c0c */ /* 0x000fe2000bf05300 */
[----:B------:R-:W-:Y:S01]  /*1ee0*/  IMAD R3, R99, R41, R0 ;  /* 0x0000002963037224 */ /* 0x000fe200078e0200 */
[----:B-1----:R-:W-:Y:S01]  /*1ef0*/  ISETP.GE.AND P2, PT, R18, R15, PT ;  /* 0x0000000f1200720c */ /* 0x002fe20003f46270 */
[----:B------:R-:W-:Y:S01]  /*1f00*/  IMAD R0, R8, UR4, RZ ;  /* 0x0000000408007c24 */ /* 0x000fe2000f8e02ff */
[----:B------:R-:W-:Y:S01]  /*1f10*/  SHF.R.S32.HI R123, RZ, 0x1f, R14 ;  /* 0x0000001fff7b7819 */ /* 0x000fe2000001140e */
[----:B------:R-:W-:-:S02]  /*1f20*/  IMAD.IADD R7, R7, 0x1, R3 ;  /* 0x0000000107077824 */ /* 0x000fc400078e0203 */
[C---:B------:R-:W-:Y:S02]  /*1f30*/  IMAD R3, R31.reuse, UR5, R0 ;  /* 0x000000051f037c24 */ /* 0x040fe4000f8e0200 */
[----:B------:R-:W-:Y:S01]  /*1f40*/  IMAD.WIDE.U32 R4, R31, UR4, R6 ;  /* 0x000000041f047c25 */ /* 0x000fe2000f8e0006 */
[----:B------:R-:W-:-:S03]  /*1f50*/  ULDC.64 UR4, c[0x0][0x310] ;  /* 0x0000c40000047ab9 */ /* 0x000fc60000000a00 */
[----:B------:R-:W-:Y:S01]  /*1f60*/  IMAD.IADD R5, R5, 0x1, R3 ;  /* 0x0000000105057824 */ /* 0x000fe200078e0203 */
[----:B------:R-:W-:Y:S01]  /*1f70*/  SHF.R.U32.HI R30, RZ, 0x7, R20 ;  /* 0x00000007ff1e7819 */ /* 0x000fe20000011614 */
[C---:B------:R-:W-:Y:S01]  /*1f80*/  VIADD R26, R228.reuse, 0x40 ;  /* 0x00000040e41a7836 */ /* 0x040fe20000000000 */
[----:B------:R-:W-:Y:S01]  /*1f90*/  SHF.R.S32.HI R20, RZ, 0x1f, R228 ;  /* 0x0000001fff147819 */ /* 0x000fe200000114e4 */
[----:B------:R-:W-:Y:S01]  /*1fa0*/  VIADD R13, R228, 0xc0 ;  /* 0x000000c0e40d7836 */ /* 0x000fe20000000000 */
[C---:B------:R-:W-:Y:S01]  /*1fb0*/  ISETP.NE.AND P6, PT, R30.reuse, 0x1, PT ;  /* 0x000000011e00780c */ /* 0x040fe20003fc5270 */
[----:B------:R-:W-:Y:S01]  /*1fc0*/  VIADD R136, R30, 0x8 ;  /* 0x000000081e887836 */ /* 0x000fe20000000000 */
[----:B------:R-:W-:Y:S01]  /*1fd0*/  SHF.R.S32.HI R128, RZ, 0x1f, R26 ;  /* 0x0000001fff807819 */ /* 0x000fe2000001141a */
[----:B------:R-:W1:Y:S01]  /*1fe0*/  S2R R30, SR_TID.X ;  /* 0x00000000001e7919 */ /* 0x000e620000002100 */
[----:B------:R-:W-:Y:S01]  /*1ff0*/  IMAD R14, R20, R40, RZ ;  /* 0x00000028140e7224 */ /* 0x000fe200078e02ff */
[----:B------:R-:W-:Y:S01]  /*2000*/  SHF.R.S32.HI R122, RZ, 0x1f, R13 ;  /* 0x0000001fff7a7819 */ /* 0x000fe2000001140d */
[C---:B------:R-:W-:Y:S01]  /*2010*/  IMAD.SHL.U32 R102, R40.reuse, 0x40, RZ ;  /* 0x0000004028667824 */ /* 0x040fe200078e00ff */
[----:B------:R-:W-:Y:S01]  /*2020*/  SHF.L.U64.HI R26, R40, 0x7, R41 ;  /* 0x00000007281a7819 */ /* 0x000fe20000010229 */
[----:B------:R-:W-:Y:S01]  /*2030*/  IMAD R13, R41, 0xe0, RZ ;  /* 0x000000e0290d7824 */ /* 0x000fe200078e02ff */
[----:B0-----:R-:W-:Y:S01]  /*2040*/  SHF.L.U64.HI R12, R28, 0x6, R29 ;  /* 0x000000061c0c7819 */ /* 0x001fe2000001021d */
[----:B------:R-:W-:-:S02]  /*2050*/  VIADD R35, R228, 0x40 ;  /* 0x00000040e4237836 */ /* 0x000fc40000000000 */
[----:B------:R-:W-:-:S04]  /*2060*/  IMAD.WIDE.U32 R134, R228, R40, R102 ;  /* 0x00000028e4867225 */ /* 0x000fc800078e0066 */
[C---:B------:R-:W-:Y:S02]  /*2070*/  VIADD R34, R228.reuse, 0x80 ;  /* 0x00000080e4227836 */ /* 0x040fe40000000000 */
[----:B------:R-:W-:Y:S02]  /*2080*/  IMAD.SHL.U32 R35, R35, 0x80, RZ ;  /* 0x0000008023237824 */ /* 0x000fe400078e00ff */
[C---:B------:R-:W-:Y:S02]  /*2090*/  VIADD R53, R228.reuse, 0xc0 ;  /* 0x000000c0e4357836 */ /* 0x040fe40000000000 */
[----:B------:R-:W-:-:S04]  /*20a0*/  IMAD.WIDE.U32 R10, R228, R96, R18 ;  /* 0x00000060e40a7225 */ /* 0x000fc800078e0012 */
[----:B------:R-:W-:Y:S02]  /*20b0*/  IMAD.SHL.U32 R120, R15, 0x2, RZ ;  /* 0x000000020f787824 */ /* 0x000fe400078e00ff */
[----:B------:R-:W-:Y:S02]  /*20c0*/  IMAD.SHL.U32 R34, R34, 0x80, RZ ;  /* 0x0000008022227824 */ /* 0x000fe400078e00ff */
[----:B------:R-:W-:-:S04]  /*20d0*/  IMAD.WIDE.U32 R130, R40, 0xe0, RZ ;  /* 0x000000e028827825 */ /* 0x000fc800078e00ff */
[----:B------:R-:W-:-:S04]  /*20e0*/  IMAD.WIDE.U32 R90, R28, 0xe0, RZ ;  /* 0x000000e01c5a7825 */ /* 0x000fc800078e00ff */
[----:B-1----:R-:W-:Y:S01]  /*20f0*/  VIADD R30, R30, 0xffffff80 ;  /* 0xffffff801e1e7836 */ /* 0x002fe20000000000 */
[----:B------:R-:W-:Y:S01]  /*2100*/  LOP3.LUT R35, R35, 0x380, RZ, 0xc0, !PT ;  /* 0x0000038023237812 */ /* 0x000fe200078ec0ff */
[----:B------:R-:W-:Y:S01]  /*2110*/  IMAD.SHL.U32 R53, R53, 0x80, RZ ;  /* 0x0000008035357824 */ /* 0x000fe200078e00ff */
[----:B------:R-:W-:Y:S01]  /*2120*/  LOP3.LUT R34, R34, 0x380, RZ, 0xc0, !PT ;  /* 0x0000038022227812 */ /* 0x000fe200078ec0ff */
[----:B------:R-:W-:Y:S01]  /*2130*/  IMAD.WIDE.U32 R100, R228, R40, R18 ;  /* 0x00000028e4647225 */ /* 0x000fe200078e0012 */
[----:B------:R-:W-:Y:S02]  /*2140*/  SHF.R.S32.HI R52, RZ, 0x1f, R30 ;  /* 0x0000001fff347819 */ /* 0x000fe4000001141e */
[----:B------:R-:W-:Y:S01]  /*2150*/  LOP3.LUT R53, R53, 0x380, RZ, 0xc0, !PT ;  /* 0x0000038035357812 */ /* 0x000fe200078ec0ff */
[----:B------:R-:W-:Y:S01]  /*2160*/  IMAD R111, R97, 0xe0, RZ ;  /* 0x000000e0616f7824 */ /* 0x000fe200078e02ff */
[----:B------:R-:W-:Y:S02]  /*2170*/  LEA.HI R52, R52, R30, RZ, 0x5 ;  /* 0x0000001e34347211 */ /* 0x000fe400078f28ff */
[----:B------:R-:W-:Y:S01]  /*2180*/  MOV R94, R10 ;  /* 0x0000000a005e7202 */ /* 0x000fe20000000f00 */
[----:B------:R-:W-:Y:S01]  /*2190*/  IMAD.SHL.U32 R10, R28, 0x40, RZ ;  /* 0x000000401c0a7824 */ /* 0x000fe200078e00ff */
[----:B------:R-:W-:Y:S01]  /*21a0*/  SHF.R.U32.HI R140, RZ, 0x3, R34 ;  /* 0x00000003ff8c7819 */ /* 0x000fe20000011622 */
[----:B------:R-:W-:Y:S01]  /*21b0*/  IMAD.SHL.U32 R52, R52, 0x20, RZ ;  /* 0x0000002034347824 */ /* 0x000fe200078e00ff */
[----:B------:R-:W-:-:S04]  /*21c0*/  SHF.R.U32.HI R139, RZ, 0x3, R53 ;  /* 0x00000003ff8b7819 */ /* 0x000fc80000011635 */
[----:B------:R-:W-:Y:S02]  /*21d0*/  LOP3.LUT R52, R52, 0xfffffc00, RZ, 0xc0, !PT ;  /* 0xfffffc0034347812 */ /* 0x000fe400078ec0ff */
[----:B--2---:R-:W-:Y:S02]  /*21e0*/  SHF.R.S32.HI R0, RZ, 0x1f, R27 ;  /* 0x0000001fff007819 */ /* 0x004fe4000001141b */
[----:B------:R-:W-:Y:S01]  /*21f0*/  SEL R7, R27, RZ, !P0 ;  /* 0x000000ff1b077207 */ /* 0x000fe20004000000 */
[----:B------:R-:W-:Y:S01]  /*2200*/  IMAD R27, R228, R41, R14 ;  /* 0x00000029e41b7224 */ /* 0x000fe200078e020e */
[----:B------:R-:W-:-:S03]  /*2210*/  SEL R6, R0, RZ, !P0 ;  /* 0x000000ff00067207 */ /* 0x000fc60004000000 */
[----:B------:R-:W-:Y:S01]  /*2220*/  IMAD.WIDE.U32 R42, R7, UR4, R4 ;  /* 0x00000004072a7c25 */ /* 0x000fe2000f8e0004 */
[----:B------:R-:W-:-:S03]  /*2230*/  IADD3 R98, P0, R228, R99, RZ ;  /* 0x00000063e4627210 */ /* 0x000fc60007f1e0ff */
[----:B------:R-:W-:Y:S02]  /*2240*/  IMAD R0, R6, UR4, RZ ;  /* 0x0000000406007c24 */ /* 0x000fe4000f8e02ff */
[----:B------:R-:W-:Y:S02]  /*2250*/  VIADD R41, R228, 0x40 ;  /* 0x00000040e4297836 */ /* 0x000fe40000000000 */
[----:B------:R-:W-:Y:S01]  /*2260*/  IMAD R49, R7, UR5, R0 ;  /* 0x0000000507317c24 */ /* 0x000fe2000f8e0200 */
[----:B------:R-:W-:Y:S05]  /*2270*/  @!P6 WARPSYNC.ALL ;  /* 0x000000000000e948 */ /* 0x000fea0003800000 */
[----:B------:R-:W-:Y:S01]  /*2280*/  ULDC.64 UR4, c[0x0][0x330] ;  /* 0x0000cc0000047ab9 */ /* 0x000fe20000000a00 */
[----:B------:R-:W-:-:S02]  /*2290*/  IMAD.X R99, R20, 0x1, R21, P0 ;  /* 0x0000000114637824 */ /* 0x000fc400000e0615 */
[----:B------:R-:W-:Y:S02]  /*22a0*/  IMAD R0, R8, UR4, RZ ;  /* 0x0000000408007c24 */ /* 0x000fe4000f8e02ff */
[----:B------:R-:W-:-:S04]  /*22b0*/  IMAD.WIDE.U32 R4, R31, UR4, R18 ;  /* 0x000000041f047c25 */ /* 0x000fc8000f8e0012 */
[----:B------:R-:W-:Y:S01]  /*22c0*/  IMAD R45, R31, UR5, R0 ;  /* 0x000000051f2d7c24 */ /* 0x000fe2000f8e0200 */
[----:B------:R-:W-:Y:S01]  /*22d0*/  ULDC.64 UR4, c[0x0][0x338] ;  /* 0x0000ce0000047ab9 */ /* 0x000fe20000000a00 */
[----:B------:R-:W-:Y:S02]  /*22e0*/  IMAD R0, R20, R28, RZ ;  /* 0x0000001c14007224 */ /* 0x000fe400078e02ff */
[----:B------:R-:W-:Y:S01]  /*22f0*/  IMAD R3, R6, UR4, RZ ;  /* 0x0000000406037c24 */ /* 0x000fe2000f8e02ff */
[----:B------:R-:W-:Y:S01]  /*2300*/  IADD3 R45, R5, R45, RZ ;  /* 0x0000002d052d7210 */ /* 0x000fe20007ffe0ff */
[----:B------:R-:W-:Y:S02]  /*2310*/  IMAD.MOV.U32 R44, RZ, RZ, R4 ;  /* 0x000000ffff2c7224 */ /* 0x000fe400078e0004 */
[----:B------:R-:W-:Y:S01]  /*2320*/  IMAD R107, R7, UR5, R3 ;  /* 0x00000005076b7c24 */ /* 0x000fe2000f8e0203 */
[----:B------:R-:W-:Y:S01]  /*2330*/  SEL R3, R15, RZ, P2 ;  /* 0x000000ff0f037207 */ /* 0x000fe20001000000 */
[----:B------:R-:W-:-:S02]  /*2340*/  IMAD R89, R228, R29, R0 ;  /* 0x0000001de4597224 */ /* 0x000fc400078e0200 */
[----:B------:R-:W-:-:S04]  /*2350*/  IMAD.WIDE.U32 R8, R228, R28, R18 ;  /* 0x0000001ce4087225 */ /* 0x000fc800078e0012 */
[----:B------:R-:W-:Y:S02]  /*2360*/  IMAD.IADD R3, R18, 0x1, R3 ;  /* 0x0000000112037824 */ /* 0x000fe400078e0203 */
[----:B------:R-:W-:Y:S02]  /*2370*/  IMAD R0, R20, R96, RZ ;  /* 0x0000006014007224 */ /* 0x000fe400078e02ff */
[----:B------:R-:W-:-:S04]  /*2380*/  IMAD.WIDE.U32 R44, R7, UR4, R44 ;  /* 0x00000004072c7c25 */ /* 0x000fc8000f8e002c */
[----:B------:R-:W-:Y:S01]  /*2390*/  IMAD.MOV.U32 R88, RZ, RZ, R8 ;  /* 0x000000ffff587224 */ /* 0x000fe200078e0008 */
[----:B------:R-:W-:Y:S01]  /*23a0*/  SHF.R.S32.HI R8, RZ, 0x1f, R3 ;  /* 0x0000001fff087819 */ /* 0x000fe20000011403 */
[----:B------:R-:W-:Y:S01]  /*23b0*/  IMAD.WIDE.U32 R6, R228, R96, R22 ;  /* 0x00000060e4067225 */ /* 0x000fe200078e0016 */
[----:B------:R-:W-:Y:S01]  /*23c0*/  IADD3 R20, R27, R135, RZ ;  /* 0x000000871b147210 */ /* 0x000fe20007ffe0ff */
[----:B------:R-:W-:Y:S01]  /*23d0*/  ULDC UR4, c[0x0][0x2f4] ;  /* 0x0000bd0000047ab9 */ /* 0x000fe20000000800 */
[----:B------:R-:W-:Y:S01]  /*23e0*/  LEA.HI R36, R8, R3, RZ, 0x4 ;  /* 0x0000000308247211 */ /* 0x000fe200078f20ff */
[----:B------:R-:W-:Y:S01]  /*23f0*/  IMAD R95, R228, R97, R0 ;  /* 0x00000061e45f7224 */ /* 0x000fe200078e0200 */
[----:B------:R-:W-:Y:S01]  /*2400*/  SHF.L.U32 R3, R229, 0x7, RZ ;  /* 0x00000007e5037819 */ /* 0x000fe200000006ff */
[----:B------:R-:W-:Y:S01]  /*2410*/  IMAD.SHL.U32 R41, R41, 0x80, RZ ;  /* 0x0000008029297824 */ /* 0x000fe200078e00ff */
[----:B------:R-:W-:Y:S01]  /*2420*/  IADD3 R15, P0, R102, R134, RZ ;  /* 0x00000086660f7210 */ /* 0x000fe20007f1e0ff */
[----:B------:R-:W-:Y:S01]  /*2430*/  IMAD.IADD R93, R7, 0x1, R95 ;  /* 0x00000001075d7824 */ /* 0x000fe200078e025f */
[----:B-----5:R-:W-:Y:S01]  /*2440*/  SHF.R.S32.HI R7, RZ, 0x1f, R121 ;  /* 0x0000001fff077819 */ /* 0x020fe20000011479 */
[----:B------:R-:W-:Y:S01]  /*2450*/  IMAD.MOV.U32 R92, RZ, RZ, R6 ;  /* 0x000000ffff5c7224 */ /* 0x000fe200078e0006 */
[----:B------:R-:W-:Y:S01]  /*2460*/  LOP3.LUT R3, R3, 0x380, RZ, 0xc0, !PT ;  /* 0x0000038003037812 */ /* 0x000fe200078ec0ff */
[----:B------:R-:W-:Y:S01]  /*2470*/  IMAD.WIDE.U32 R4, R228, R28, R22 ;  /* 0x0000001ce4047225 */ /* 0x000fe200078e0016 */
[----:B------:R-:W-:-:S03]  /*2480*/  LOP3.LUT R41, R41, 0x380, RZ, 0xc0, !PT ;  /* 0x0000038029297812 */ /* 0x000fc600078ec0ff */
[----:B------:R-:W-:Y:S01]  /*2490*/  IMAD.IADD R14, R131, 0x1, R13 ;  /* 0x00000001830e7824 */ /* 0x000fe200078e020d */
[--C-:B------:R-:W-:Y:S01]  /*24a0*/  LOP3.LUT R37, R35, 0x70, R36.reuse, 0xf8, !PT ;  /* 0x0000007023257812 */ /* 0x100fe200078ef824 */
[----:B------:R-:W-:Y:S01]  /*24b0*/  IMAD R6, R7, R28, RZ ;  /* 0x0000001c07067224 */ /* 0x000fe200078e02ff */
[----:B------:R-:W-:Y:S01]  /*24c0*/  SHF.R.U32.HI R21, RZ, 0x3, R3 ;  /* 0x00000003ff157819 */ /* 0x000fe20000011603 */
[----:B------:R-:W-:Y:S01]  /*24d0*/  IMAD.IADD R95, R95, 0x1, R11 ;  /* 0x000000015f5f7824 */ /* 0x000fe200078e020b */
[----:B------:R-:W-:Y:S01]  /*24e0*/  LOP3.LUT R38, R3, 0x70, R36, 0xf8, !PT ;  /* 0x0000007003267812 */ /* 0x000fe200078ef824 */
[----:B------:R-:W-:Y:S01]  /*24f0*/  IMAD R31, R121, R29, R6 ;  /* 0x0000001d791f7224 */ /* 0x000fe200078e0206 */
[----:B------:R-:W-:Y:S01]  /*2500*/  SHF.L.U64.HI R11, R28, 0x7, R29 ;  /* 0x000000071c0b7819 */ /* 0x000fe2000001021d */
[----:B------:R-:W-:Y:S01]  /*2510*/  IMAD.IADD R5, R5, 0x1, R89 ;  /* 0x0000000105057824 */ /* 0x000fe200078e0259 */
[----:B------:R-:W-:Y:S01]  /*2520*/  SHF.R.U32.HI R41, RZ, 0x3, R41 ;  /* 0x00000003ff297819 */ /* 0x000fe20000011629 */
[----:B------:R-:W-:Y:S01]  /*2530*/  IMAD R29, R29, 0xe0, RZ ;  /* 0x000000e01d1d7824 */ /* 0x000fe200078e02ff */
[--C-:B------:R-:W-:Y:S01]  /*2540*/  LOP3.LUT R39, R34, 0x70, R36.reuse, 0xf8, !PT ;  /* 0x0000007022277812 */ /* 0x100fe200078ef824 */
[----:B------:R-:W-:Y:S01]  /*2550*/  IMAD.X R13, R20, 0x1, R103, P0 ;  /* 0x00000001140d7824 */ /* 0x000fe200000e0667 */
[----:B------:R-:W-:Y:S01]  /*2560*/  IADD3 R110, P0, R15, R102, RZ ;  /* 0x000000660f6e7210 */ /* 0x000fe20007f1e0ff */
[----:B------:R-:W-:Y:S01]  /*2570*/  IMAD.IADD R89, R89, 0x1, R9 ;  /* 0x0000000159597824 */ /* 0x000fe200078e0209 */
[----:B------:R-:W-:Y:S01]  /*2580*/  LOP3.LUT R38, R38, R21, RZ, 0x3c, !PT ;  /* 0x0000001526267212 */ /* 0x000fe200078e3cff */
[----:B------:R-:W-:Y:S01]  /*2590*/  IMAD.IADD R112, R91, 0x1, R29 ;  /* 0x000000015b707824 */ /* 0x000fe200078e021d */
[----:B------:R-:W-:Y:S01]  /*25a0*/  IADD3.X R29, R13, R103, RZ, P0, !PT ;  /* 0x000000670d1d7210 */ /* 0x000fe200007fe4ff */
[----:B------:R-:W-:Y:S01]  /*25b0*/  IMAD.SHL.U32 R9, R28, 0x80, RZ ;  /* 0x000000801c097824 */ /* 0x000fe200078e00ff */
[----:B------:R-:W-:Y:S01]  /*25c0*/  SHF.R.S32.HI R34, RZ, 0x4, R36 ;  /* 0x00000004ff227819 */ /* 0x000fe20000011424 */
[----:B------:R-:W-:Y:S01]  /*25d0*/  IMAD R6, R7, R96, RZ ;  /* 0x0000006007067224 */ /* 0x000fe200078e02ff */
[----:B------:R-:W-:Y:S01]  /*25e0*/  LOP3.LUT R35, R36, 0xfffffff0, RZ, 0xc0, !PT ;  /* 0xfffffff024237812 */ /* 0x000fe200078ec0ff */
[----:B------:R-:W-:Y:S01]  /*25f0*/  IMAD.WIDE.U32 R46, R121, R28, R4 ;  /* 0x0000001c792e7225 */ /* 0x000fe200078e0004 */
[----:B------:R-:W-:-:S02]  /*2600*/  LOP3.LUT R118, R37, R41, RZ, 0x3c, !PT ;  /* 0x0000002925767212 */ /* 0x000fc400078e3cff */
[----:B------:R-:W-:Y:S01]  /*2610*/  LOP3.LUT R36, R53, 0x70, R36, 0xf8, !PT ;  /* 0x0000007035247812 */ /* 0x000fe200078ef824 */
[----:B------:R-:W-:Y:S01]  /*2620*/  IMAD.WIDE.U32 R88, R121, R28, R88 ;  /* 0x0000001c79587225 */ /* 0x000fe200078e0058 */
[----:B------:R-:W-:Y:S02]  /*2630*/  LOP3.LUT R28, R3, 0x30, R18, 0xf8, !PT ;  /* 0x00000030031c7812 */ /* 0x000fe400078ef812 */
[----:B------:R-:W-:Y:S01]  /*2640*/  IADD3 R37, P0, R42, R100, RZ ;  /* 0x000000642a257210 */ /* 0x000fe20007f1e0ff */
[----:B------:R-:W-:Y:S01]  /*2650*/  IMAD.IADD R27, R101, 0x1, R27 ;  /* 0x00000001651b7824 */ /* 0x000fe200078e021b */
[----:B------:R-:W-:Y:S01]  /*2660*/  IADD3 R119, R52, R38, RZ ;  /* 0x0000002634777210 */ /* 0x000fe20007ffe0ff */
[----:B------:R-:W-:Y:S01]  /*2670*/  IMAD.IADD R38, R43, 0x1, R49 ;  /* 0x000000012b267824 */ /* 0x000fe200078e0231 */
[----:B------:R-:W-:Y:S01]  /*2680*/  P2R R0, PR, RZ, 0x4 ;  /* 0x00000004ff007803 */ /* 0x000fe20000000000 */
[----:B------:R-:W-:Y:S01]  /*2690*/  IMAD R33, R121, R97, R6 ;  /* 0x0000006179217224 */ /* 0x000fe200078e0206 */
[----:B------:R-:W-:Y:S01]  /*26a0*/  LOP3.LUT R114, R39, R140, RZ, 0x3c, !PT ;  /* 0x0000008c27727212 */ /* 0x000fe200078e3cff */
[C---:B------:R-:W-:Y:S01]  /*26b0*/  IMAD.SHL.U32 R6, R96.reuse, 0x40, RZ ;  /* 0x0000004060067824 */ /* 0x040fe200078e00ff */
[C-C-:B------:R-:W-:Y:S01]  /*26c0*/  SHF.L.U64.HI R8, R96.reuse, 0x6, R97.reuse ;  /* 0x0000000660087819 */ /* 0x140fe20000010261 */
[C---:B------:R-:W-:Y:S01]  /*26d0*/  IMAD.SHL.U32 R5, R96.reuse, 0x80, RZ ;  /* 0x0000008060057824 */ /* 0x040fe200078e00ff */
[----:B------:R-:W-:Y:S01]  /*26e0*/  SHF.L.U64.HI R7, R96, 0x7, R97 ;  /* 0x0000000760077819 */ /* 0x000fe20000010261 */
[----:B------:R-:W-:Y:S01]  /*26f0*/  IMAD.WIDE.U32 R92, R121, R96, R92 ;  /* 0x00000060795c7225 */ /* 0x000fe200078e005c */
[----:B------:R-:W-:-:S02]  /*2700*/  LOP3.LUT R28, R28, R21, RZ, 0x3c, !PT ;  /* 0x000000151c1c7212 */ /* 0x000fc400078e3cff */
[----:B------:R-:W-:Y:S01]  /*2710*/  LOP3.LUT R113, R36, R139, RZ, 0x3c, !PT ;  /* 0x0000008b24717212 */ /* 0x000fe200078e3cff */
[----:B------:R-:W-:Y:S01]  /*2720*/  IMAD.WIDE.U32 R94, R121, R96, R94 ;  /* 0x00000060795e7225 */ /* 0x000fe200078e005e */
[----:B------:R-:W-:Y:S02]  /*2730*/  IADD3 R39, P3, R42, 0x40, RZ ;  /* 0x000000402a277810 */ /* 0x000fe40007f7e0ff */
[----:B------:R-:W-:Y:S01]  /*2740*/  IADD3 R41, P2, R37, 0x40, RZ ;  /* 0x0000004025297810 */ /* 0x000fe20007f5e0ff */
[----:B------:R-:W-:Y:S02]  /*2750*/  VIADD R4, R18, 0x40 ;  /* 0x0000004012047836 */ /* 0x000fe40000000000 */
[----:B------:R-:W-:-:S04]  /*2760*/  IMAD.WIDE.U32 R96, R96, 0xe0, RZ ;  /* 0x000000e060607825 */ /* 0x000fc800078e00ff */
[----:B------:R-:W-:Y:S01]  /*2770*/  IMAD.X R104, R27, 0x1, R38, P0 ;  /* 0x000000011b687824 */ /* 0x000fe200000e0626 */
[----:B------:R-:W-:Y:S01]  /*2780*/  SHF.R.S32.HI R36, RZ, 0x1f, R35 ;  /* 0x0000001fff247819 */ /* 0x000fe20000011423 */
[----:B------:R-:W-:Y:S01]  /*2790*/  IMAD.IADD R30, R47, 0x1, R31 ;  /* 0x000000012f1e7824 */ /* 0x000fe200078e021f */
[----:B------:R-:W-:Y:S01]  /*27a0*/  ISETP.GE.AND P0, PT, R18, UR4, PT ;  /* 0x0000000412007c0c */ /* 0x000fe2000bf06270 */
[----:B------:R-:W-:Y:S01]  /*27b0*/  IMAD.IADD R32, R93, 0x1, R33 ;  /* 0x000000015d207824 */ /* 0x000fe200078e0221 */
[----:B------:R-:W-:Y:S01]  /*27c0*/  ISETP.GE.AND P1, PT, R4, UR4, PT ;  /* 0x0000000404007c0c */ /* 0x000fe2000bf26270 */
[----:B------:R-:W-:Y:S02]  /*27d0*/  IMAD.IADD R111, R97, 0x1, R111 ;  /* 0x00000001616f7824 */ /* 0x000fe400078e026f */
[----:B------:R-:W-:Y:S02]  /*27e0*/  IMAD.IADD R28, R52, 0x1, R28 ;  /* 0x00000001341c7824 */ /* 0x000fe400078e021c */
[----:B------:R-:W-:-:S02]  /*27f0*/  IMAD.IADD R31, R31, 0x1, R89 ;  /* 0x000000011f1f7824 */ /* 0x000fc400078e0259 */
[----:B------:R-:W-:Y:S02]  /*2800*/  IMAD.IADD R33, R33, 0x1, R95 ;  /* 0x0000000121217824 */ /* 0x000fe400078e025f */
[----:B------:R-:W-:Y:S02]  /*2810*/  IMAD.IADD R118, R51, 0x1, R118 ;  /* 0x0000000133767824 */ /* 0x000fe400078e0276 */
[----:B---3--:R-:W-:Y:S02]  /*2820*/  IMAD.IADD R114, R50, 0x1, R114 ;  /* 0x0000000132727824 */ /* 0x008fe400078e0272 */
[----:B----4-:R-:W-:Y:S02]  /*2830*/  IMAD.IADD R113, R48, 0x1, R113 ;  /* 0x0000000130717824 */ /* 0x010fe400078e0271 */
[----:B------:R-:W-:Y:S02]  /*2840*/  IMAD.X R105, RZ, RZ, R38, P3 ;  /* 0x000000ffff697224 */ /* 0x000fe400018e0626 */
[----:B------:R-:W-:-:S02]  /*2850*/  IMAD.X R106, RZ, RZ, R104, P2 ;  /* 0x000000ffff6a7224 */ /* 0x000fc400010e0668 */
[----:B------:R-:W-:Y:S01]  /*2860*/  IMAD.IADD R107, R45, 0x1, R107 ;  /* 0x000000012d6b7824 */ /* 0x000fe200078e026b */
[----:B------:R-:W-:Y:S06]  /*2870*/  @!P6 BAR.SYNC.DEFER_BLOCKING 0x9, 0x100 ;  /* 0x024400000000eb1d */ /* 0x000fec0000010000 */
.L_x_2299:
[----:B0-----:R-:W0:Y:S01]  /*2880*/  LDC R126, c[0x0][0x3f4] ;  /* 0x0000fd00ff7e7b82 */ /* 0x001e220000000800 */
[----:B------:R-:W-:Y:S01]  /*2890*/  IADD3 R25, R25, -0x1, RZ ;  /* 0xffffffff19197810 */ /* 0x000fe20007ffe0ff */
[----:B------:R-:W-:Y:S01]  /*28a0*/  IMAD R115, R17, 0x7000, R28 ;  /* 0x0000700011737824 */ /* 0x000fe200078e021c */
[----:B------:R-:W-:Y:S05]  /*28b0*/  YIELD ;  /* 0x0000000000007946 */ /* 0x000fea0003800000 */
[----:B------:R-:W-:Y:S01]  /*28c0*/  ISETP.GT.AND P3, PT, R25, R24, PT ;  /* 0x000000181900720c */ /* 0x000fe20003f64270 */
[----:B------:R-:W-:Y:S01]  /*28d0*/  BSSY B0, `(.L_x_2216) ;  /* 0x0000959000007945 */ /* 0x000fe20003800000 */
[----:B------:R-:W-:-:S02]  /*28e0*/  IMAD.IADD R116, R16, 0x1, R115 ;  /* 0x0000000110747824 */ /* 0x000fc400078e0273 */
[----:B------:R-:W-:Y:S02]  /*28f0*/  P2R R109, PR, RZ, 0x8 ;  /* 0x00000008ff6d7803 */ /* 0x000fe40000000000 */
        /* <DEDUP_REMOVED lines=31> */
[----:B------:R-:W-:Y:S01]  /*2af0*/  CS2R R82, SRZ ;  /* 0x0000000000527805 */ /* 0x000fe2000001ff00 */
[----:B------:R-:W-:Y:S01]  /*2b00*/  ULDC.64 UR6, c[0x0][0x208] ;  /* 0x0000820000067ab9 */ /* 0x000fe20000000a00 */
        /* <DEDUP_REMOVED lines=12> */
.L_x_2220:
[----:B------:R-:W-:Y:S05]  /*2bd0*/  BSYNC B1 ;  /* 0x0000000000017941 */ /* 0x000fea0003800000 */
.L_x_2219:
        /* <DEDUP_REMOVED lines=14> */
[----:B------:R-:W-:Y:S01]  /*2cc0*/  CS2R R74, SRZ ;  /* 0x00000000004a7805 */ /* 0x000fe2000001ff00 */
[----:B------:R-:W-:Y:S01]  /*2cd0*/  IMAD.MOV.U32 R150, RZ, RZ, R80 ;  /* 0x000000ffff967224 */ /* 0x000fe200078e0050 */
[----:B------:R-:W-:Y:S06]  /*2ce0*/  @P3 BRA `(.L_x_2222) ;  /* 0x0000000000543947 */ /* 0x000fec0003800000 */
[----:B------:R-:W-:Y:S01]  /*2cf0*/  IADD3 R84, P4, P5, R46, R48, R10 ;  /* 0x000000302e547210 */ /* 0x000fe20007d9e00a */
[----:B------:R-:W-:Y:S01]  /*2d00*/  ULDC.64 UR4, c[0x0][0x3e8] ;  /* 0x0000fa0000047ab9 */ /* 0x000fe20000000a00 */
[----:B------:R-:W-:Y:S02]  /*2d10*/  CS2R R72, SRZ ;  /* 0x0000000000487805 */ /* 0x000fe4000001ff00 */
[----:B------:R-:W-:Y:S02]  /*2d20*/  CS2R R74, SRZ ;  /* 0x00000000004a7805 */ /* 0x000fe4000001ff00 */
[----:B------:R-:W-:Y:S01]  /*2d30*/  IADD3.X R69, R30, R133, R12, P4, P5 ;  /* 0x000000851e457210 */ /* 0x000fe200027ea40c */
[----:B------:R-:W-:Y:S01]  /*2d40*/  ULDC.64 UR6, c[0x0][0x208] ;  /* 0x0000820000067ab9 */ /* 0x000fe20000000a00 */
        /* <DEDUP_REMOVED lines=15> */
.L_x_2222:
[----:B------:R-:W-:Y:S05]  /*2e40*/  BSYNC B1 ;  /* 0x0000000000017941 */ /* 0x000fea0003800000 */
.L_x_2221:
        /* <DEDUP_REMOVED lines=26> */
.L_x_2224:
[----:B------:R-:W-:Y:S05]  /*2ff0*/  BSYNC B1 ;  /* 0x0000000000017941 */ /* 0x000fea0003800000 */
.L_x_2223:
[----:B0-----:R-:W-:Y:S01]  /*3000*/  IADD3 R84, R228, 0xc0, RZ ;  /* 0x000000c0e4547810 */ /* 0x001fe20007ffe0ff */
[----:B------:R-:W-:Y:S03]  /*3010*/  BSSY B1, `(.L_x_2225) ;  /* 0x000001e000017945 */ /* 0x000fe60003800000 */
        /* <DEDUP_REMOVED lines=8> */
[----:B------:R-:W-:Y:S01]  /*30a0*/  ULDC.64 UR6, c[0x0][0x208] ;  /* 0x0000820000067ab9 */ /* 0x000fe20000000a00 */
[----:B0-----:R-:W-:Y:S02]  /*30b0*/  IMAD R53, R53, 0xc0, RZ ;  /* 0x000000c035357824 */ /* 0x001fe400078e02ff */
[----:B------:R-:W-:-:S04]  /*30c0*/  IMAD.WIDE.U32 R48, R52, 0xc0, R48 ;  /* 0x000000c034307825 */ /* 0x000fc800078e0030 */
[----:B------:R-:W-:Y:S01]  /*30d0*/  IMAD.IADD R49, R49, 0x1, R53 ;  /* 0x0000000131317824 */ /* 0x000fe200078e0235 */
[----:B------:R-:W-:Y:S01]  /*30e0*/  IADD3 R48, P5, P6, R46, UR4, R48 ;  /* 0x000000042e307c10 */ /* 0x000fe2000febe030 */
[----:B------:R-:W0:Y:S03]  /*30f0*/  LDC.64 R52, c[0x0][0x408] ;  /* 0x00010200ff347b82 */ /* 0x000e260000000a00 */
        /* <DEDUP_REMOVED lines=15> */
.L_x_2226:
[----:B------:R-:W-:Y:S05]  /*31f0*/  BSYNC B1 ;  /* 0x0000000000017941 */ /* 0x000fea0003800000 */
.L_x_2225:
[----:B0-----:R-:W2:Y:S01]  /*3200*/  LDL R48, [R1+0x4c] ;  /* 0x00004c0001307983 */ /* 0x001ea20000100800 */
[----:B------:R-:W-:Y:S01]  /*3210*/  IMAD.MOV.U32 R153, RZ, RZ, R78 ;  /* 0x000000ffff997224 */ /* 0x000fe200078e004e */
[----:B-----5:R-:W-:Y:S01]  /*3220*/  MOV R146, R70 ;  /* 0x0000004600927202 */ /* 0x020fe20000000f00 */
[----:B------:R-:W-:Y:S01]  /*3230*/  IMAD.MOV.U32 R154, RZ, RZ, R82 ;  /* 0x000000ffff9a7224 */ /* 0x000fe200078e0052 */
[----:B------:R-:W-:Y:S01]  /*3240*/  MOV R86, R58 ;  /* 0x0000003a00567202 */ /* 0x000fe20000000f00 */
[----:B------:R-:W-:Y:S02]  /*3250*/  IMAD.MOV.U32 R145, RZ, RZ, R68 ;  /* 0x000000ffff917224 */ /* 0x000fe400078e0044 */
[----:B------:R-:W-:Y:S02]  /*3260*/  IMAD.MOV.U32 R148, RZ, RZ, R72 ;  /* 0x000000ffff947224 */ /* 0x000fe400078e0048 */
[----:B------:R-:W-:Y:S02]  /*3270*/  IMAD.MOV.U32 R147, RZ, RZ, R74 ;  /* 0x000000ffff937224 */ /* 0x000fe400078e004a */
[----:B------:R-:W-:-:S02]  /*3280*/  IMAD.MOV.U32 R133, RZ, RZ, R60 ;  /* 0x000000ffff857224 */ /* 0x000fc400078e003c */
[----:B------:R-:W-:Y:S02]  /*3290*/  IMAD.MOV.U32 R142, RZ, RZ, R64 ;  /* 0x000000ffff8e7224 */ /* 0x000fe400078e0040 */
[----:B------:R-:W-:Y:S02]  /*32a0*/  IMAD.MOV.U32 R141, RZ, RZ, R62 ;  /* 0x000000ffff8d7224 */ /* 0x000fe400078e003e */
        /* <DEDUP_REMOVED lines=9> */
.L_x_2227:
[----:B------:R-:W2:Y:S01]  /*3340*/  LDL R48, [R1] ;  /* 0x0000000001307983 */ /* 0x000ea20000100800 */
[----:B------:R-:W-:Y:S01]  /*3350*/  IMAD R108, R17, 0x8, R16 ;  /* 0x00000008116c7824 */ /* 0x000fe200078e0210 */
[----:B------:R-:W-:Y:S01]  /*3360*/  BSSY B1, `(.L_x_2228) ;  /* 0x0000004000017945 */ /* 0x000fe20003800000 */
[----:B--2---:R-:W-:-:S04]  /*3370*/  SHF.L.U32 R129, R48, 0x1f, RZ ;  /* 0x0000001f30817819 */ /* 0x004fc800000006ff */
[----:B------:R-:W0:Y:S02]  /*3380*/  SYNCS.PHASECHK.TRANS64.TRYWAIT P6, [R108+URZ+0x2e890], R129 ;  /* 0x02e890816c0075a7 */ /* 0x000e2400080c017f */
[----:B0-----:R-:W-:Y:S05]  /*3390*/  @!P6 BRA `(.L_x_2229) ;  /* 0x0000029000b8e947 */ /* 0x001fea0003800000 */
.L_x_2520:
[----:B------:R-:W-:Y:S05]  /*33a0*/  BSYNC B1 ;  /* 0x0000000000017941 */ /* 0x000fea0003800000 */
.L_x_2228:
        /* <DEDUP_REMOVED lines=15> */
[----:B------:R-:W-:Y:S02]  /*34a0*/  SHF.R.U32.HI R155, RZ, 0x10, R83 ;  /* 0x00000010ff9b7819 */ /* 0x000fe40000011653 */
[----:B------:R-:W-:Y:S01]  /*34b0*/  LOP3.LUT R156, R83, 0xff0000ff, RZ, 0xc0, !PT ;  /* 0xff0000ff539c7812 */ /* 0x000fe200078ec0ff */
[----:B------:R-:W-:Y:S01]  /*34c0*/  IMAD.SHL.U32 R83, R82, 0x100, RZ ;  /* 0x0000010052537824 */ /* 0x000fe200078e00ff */
[----:B------:R-:W-:Y:S01]  /*34d0*/  LOP3.LUT R81, R81, 0xff0000ff, RZ, 0xc0, !PT ;  /* 0xff0000ff51517812 */ /* 0x000fe200078ec0ff */
[----:B--2---:R-:W-:Y:S01]  /*34e0*/  IMAD.MOV.U32 R82, RZ, RZ, R48 ;  /* 0x000000ffff527224 */ /* 0x004fe200078e0030 */
[----:B------:R-:W-:-:S02]  /*34f0*/  F2FP.F16.E4M3.UNPACK_B R48, R49 ;  /* 0x00000031ff30723e */ /* 0x000fc400020006ff */
[----:B------:R-:W-:Y:S01]  /*3500*/  LOP3.LUT R81, R81, 0xff00, R80, 0xf8, !PT ;  /* 0x0000ff0051517812 */ /* 0x000fe200078ef850 */
[----:B------:R-:W-:Y:S01]  /*3510*/  IMAD.U32 R80, R157, 0x10000, RZ ;  /* 0x000100009d507824 */ /* 0x000fe200078e00ff */
[----:B------:R-:W-:Y:S01]  /*3520*/  LOP3.LUT R156, R156, 0xff00, R83, 0xf8, !PT ;  /* 0x0000ff009c9c7812 */ /* 0x000fe200078ef853 */
[----:B------:R-:W-:Y:S01]  /*3530*/  IMAD.U32 R83, R155, 0x10000, RZ ;  /* 0x000100009b537824 */ /* 0x000fe200078e00ff */
[----:B------:R-:W-:Y:S02]  /*3540*/  F2FP.F16.E4M3.UNPACK_B R155, R154.H1 ;  /* 0x0000009aff9b723e */ /* 0x000fe400030006ff */
[----:B------:R-:W-:Y:S02]  /*3550*/  LOP3.LUT R80, R81, 0xff0000, R80, 0xf8, !PT ;  /* 0x00ff000051507812 */ /* 0x000fe400078ef850 */
[----:B------:R-:W-:Y:S01]  /*3560*/  LOP3.LUT R81, R156, 0xff0000, R83, 0xf8, !PT ;  /* 0x00ff00009c517812 */ /* 0x000fe200078ef853 */
[--C-:B------:R-:W-:Y:S01]  /*3570*/  HADD2.F32 R83, -RZ, R48.reuse.H1_H1 ;  /* 0x30000030ff537230 */ /* 0x100fe20000004100 */
[----:B------:R-:W-:Y:S01]  /*3580*/  F2FP.F16.E4M3.UNPACK_B R157, R150.H1 ;  /* 0x00000096ff9d723e */ /* 0x000fe200030006ff */
[--C-:B------:R-:W-:Y:S01]  /*3590*/  HADD2.F32 R159, -RZ, R155.reuse.H0_H0 ;  /* 0x2000009bff9f7230 */ /* 0x100fe20000004100 */
[----:B------:R-:W-:Y:S01]  /*35a0*/  F2FP.F16.E4M3.UNPACK_B R49, R49.H1 ;  /* 0x00000031ff31723e */ /* 0x000fe200030006ff */
[----:B------:R-:W-:Y:S01]  /*35b0*/  HADD2.F32 R48, -RZ, R48.H0_H0 ;  /* 0x20000030ff307230 */ /* 0x000fe20000004100 */
[----:B------:R-:W-:Y:S01]  /*35c0*/  F2FP.F16.E4M3.UNPACK_B R154, R154 ;  /* 0x0000009aff9a723e */ /* 0x000fe200020006ff */
[----:B------:R-:W-:-:S02]  /*35d0*/  HADD2.F32 R160, -RZ, R155.H1_H1 ;  /* 0x3000009bffa07230 */ /* 0x000fc40000004100 */
[CC--:B------:R-:W-:Y:S01]  /*35e0*/  FMUL.FTZ R161, R83.reuse, R159.reuse ;  /* 0x0000009f53a17220 */ /* 0x0c0fe20000410000 */
[----:B------:R-:W-:Y:S02]  /*35f0*/  HADD2.F32 R158, -RZ, R157.H0_H0 ;  /* 0x2000009dff9e7230 */ /* 0x000fe40000004100 */
[----:B------:R-:W-:Y:S01]  /*3600*/  FMUL.FTZ R162, R48, R159 ;  /* 0x0000009f30a27220 */ /* 0x000fe20000410000 */
[--C-:B------:R-:W-:Y:S01]  /*3610*/  HADD2.F32 R156, -RZ, R49.reuse.H1_H1 ;  /* 0x30000031ff9c7230 */ /* 0x100fe20000004100 */
[----:B------:R-:W-:Y:S01]  /*3620*/  F2FP.F16.E4M3.UNPACK_B R163, R81.H1 ;  /* 0x00000051ffa3723e */ /* 0x000fe200030006ff */
[----:B------:R-:W-:Y:S02]  /*3630*/  HADD2.F32 R155, -RZ, R49.H0_H0 ;  /* 0x20000031ff9b7230 */ /* 0x000fe40000004100 */
[----:B------:R-:W-:Y:S01]  /*3640*/  FFMA.FTZ R49, R83, R158, R162 ;  /* 0x0000009e53317223 */ /* 0x000fe200000100a2 */
[----:B------:R-:W-:Y:S02]  /*3650*/  HADD2.F32 R157, -RZ, R157.H1_H1 ;  /* 0x3000009dff9d7230 */ /* 0x000fe40000004100 */
[----:B------:R-:W-:Y:S01]  /*3660*/  FMUL.FTZ R164, R156, R160 ;  /* 0x000000a09ca47220 */ /* 0x000fe20000410000 */
[----:B------:R-:W-:Y:S01]  /*3670*/  F2FP.F16.E4M3.UNPACK_B R83, R82.H1 ;  /* 0x00000052ff53723e */ /* 0x000fe200030006ff */
[C---:B------:R-:W-:Y:S01]  /*3680*/  FMUL.FTZ R159, R155.reuse, R160 ;  /* 0x000000a09b9f7220 */ /* 0x040fe20000410000 */
[----:B------:R-:W-:Y:S01]  /*3690*/  FFMA.FTZ R48, R48, R158, -R161 ;  /* 0x0000009e30307223 */ /* 0x000fe200000108a1 */
[----:B------:R-:W-:Y:S01]  /*36a0*/  F2FP.F16.E4M3.UNPACK_B R82, R82 ;  /* 0x00000052ff52723e */ /* 0x000fe200020006ff */
[-C--:B------:R-:W-:Y:S01]  /*36b0*/  FFMA.FTZ R164, R155, R157.reuse, -R164 ;  /* 0x0000009d9ba47223 */ /* 0x080fe200000108a4 */
[----:B------:R-:W-:Y:S01]  /*36c0*/  FFMA.FTZ R161, R156, R157, R159 ;  /* 0x0000009d9ca17223 */ /* 0x000fe2000001009f */
[--C-:B------:R-:W-:Y:S01]  /*36d0*/  HADD2.F32 R158, -RZ, R154.reuse.H1_H1 ;  /* 0x3000009aff9e7230 */ /* 0x100fe20000004100 */
[----:B------:R-:W-:Y:S01]  /*36e0*/  F2FP.F16.E4M3.UNPACK_B R156, R150 ;  /* 0x00000096ff9c723e */ /* 0x000fe200020006ff */
[----:B------:R-:W-:Y:S01]  /*36f0*/  HADD2.F32 R157, -RZ, R154.H0_H0 ;  /* 0x2000009aff9d7230 */ /* 0x000fe20000004100 */
[----:B------:R-:W-:Y:S01]  /*3700*/  F2FP.F16.E4M3.UNPACK_B R162, R81 ;  /* 0x00000051ffa2723e */ /* 0x000fe200020006ff */
[----:B------:R-:W-:-:S02]  /*3710*/  HADD2.F32 R154, -RZ, R83.H0_H0 ;  /* 0x20000053ff9a7230 */ /* 0x000fc40000004100 */
[----:B------:R-:W-:Y:S02]  /*3720*/  HADD2.F32 R155, -RZ, R83.H1_H1 ;  /* 0x30000053ff9b7230 */ /* 0x000fe40000004100 */
[--C-:B------:R-:W-:Y:S02]  /*3730*/  HADD2.F32 R150, -RZ, R82.reuse.H1_H1 ;  /* 0x30000052ff967230 */ /* 0x100fe40000004100 */
[-C--:B------:R-:W-:Y:S01]  /*3740*/  FMUL.FTZ R160, R154, R158.reuse ;  /* 0x0000009e9aa07220 */ /* 0x080fe20000410000 */
[----:B------:R-:W-:Y:S02]  /*3750*/  HADD2.F32 R83, -RZ, R82.H0_H0 ;  /* 0x20000052ff537230 */ /* 0x000fe40000004100 */
[----:B------:R-:W-:Y:S01]  /*3760*/  FMUL.FTZ R159, R155, R158 ;  /* 0x0000009e9b9f7220 */ /* 0x000fe20000410000 */
[--C-:B------:R-:W-:Y:S02]  /*3770*/  HADD2.F32 R82, -RZ, R156.reuse.H1_H1 ;  /* 0x3000009cff527230 */ /* 0x100fe40000004100 */
[----:B------:R-:W-:Y:S01]  /*3780*/  FMUL.FTZ R158, R150, R157 ;  /* 0x0000009d969e7220 */ /* 0x000fe20000410000 */
[----:B------:R-:W-:-:S02]  /*3790*/  HADD2.F32 R156, -RZ, R156.H0_H0 ;  /* 0x2000009cff9c7230 */ /* 0x000fc40000004100 */
[----:B------:R-:W-:Y:S01]  /*37a0*/  FMUL.FTZ R157, R83, R157 ;  /* 0x0000009d539d7220 */ /* 0x000fe20000410000 */
[-C--:B------:R-:W-:Y:S01]  /*37b0*/  FFMA.FTZ R154, R154, R82.reuse, -R159 ;  /* 0x000000529a9a7223 */ /* 0x080fe2000001089f */
[----:B------:R-:W-:Y:S01]  /*37c0*/  FFMA.FTZ R155, R155, R82, R160 ;  /* 0x000000529b9b7223 */ /* 0x000fe200000100a0 */
[-C--:B------:R-:W-:Y:S01]  /*37d0*/  FFMA.FTZ R82, R83, R156.reuse, -R158 ;  /* 0x0000009c53527223 */ /* 0x080fe2000001089e */
[----:B------:R-:W-:Y:S01]  /*37e0*/  FFMA.FTZ R83, R150, R156, R157 ;  /* 0x0000009c96537223 */ /* 0x000fe2000001009d */
[----:B------:R-:W-:Y:S01]  /*37f0*/  F2FP.F16.E4M3.UNPACK_B R156, R51.H1 ;  /* 0x00000033ff9c723e */ /* 0x000fe200030006ff */
[----:B------:R-:W-:Y:S01]  /*3800*/  HADD2.F32 R160, -RZ, R163.H1_H1 ;  /* 0x300000a3ffa07230 */ /* 0x000fe20000004100 */
[----:B------:R-:W-:Y:S02]  /*3810*/  F2FP.SATFINITE.E4M3.F32.PACK_AB_MERGE_C R154, R155, R154, RZ ;  /* 0x0000009a9b9a723e */ /* 0x000fe400048070ff */
[----:B------:R-:W-:Y:S01]  /*3820*/  F2FP.F16.E4M3.UNPACK_B R155, R50.H1 ;  /* 0x00000032ff9b723e */ /* 0x000fe200030006ff */
[--C-:B------:R-:W-:Y:S01]  /*3830*/  HADD2.F32 R157, -RZ, R156.reuse.H0_H0 ;  /* 0x2000009cff9d7230 */ /* 0x100fe20000004100 */
[----:B------:R-:W-:Y:S01]  /*3840*/  F2FP.SATFINITE.E4M3.F32.PACK_AB_MERGE_C R150, R161, R164, RZ ;  /* 0x000000a4a196723e */ /* 0x000fe200048070ff */
[----:B------:R-:W-:Y:S01]  /*3850*/  HADD2.F32 R156, -RZ, R156.H1_H1 ;  /* 0x3000009cff9c7230 */ /* 0x000fe20000004100 */
[-C--:B------:R-:W-:Y:S01]  /*3860*/  F2FP.F16.E4M3.UNPACK_B R159, R80.reuse.H1 ;  /* 0x00000050ff9f723e */ /* 0x080fe200030006ff */
[----:B------:R-:W-:Y:S01]  /*3870*/  HADD2.F32 R81, -RZ, R155.H1_H1 ;  /* 0x3000009bff517230 */ /* 0x000fe20000004100 */
[----:B------:R-:W-:Y:S01]  /*3880*/  F2FP.F16.E4M3.UNPACK_B R158, R80 ;  /* 0x00000050ff9e723e */ /* 0x000fe200020006ff */
[----:B------:R-:W-:-:S02]  /*3890*/  HADD2.F32 R164, -RZ, R162.H1_H1 ;  /* 0x300000a2ffa47230 */ /* 0x000fc40000004100 */
[CC--:B------:R-:W-:Y:S01]  /*38a0*/  FMUL.FTZ R80, R156.reuse, R160.reuse ;  /* 0x000000a09c507220 */ /* 0x0c0fe20000410000 */
[----:B------:R-:W-:Y:S02]  /*38b0*/  HADD2.F32 R155, -RZ, R155.H0_H0 ;  /* 0x2000009bff9b7230 */ /* 0x000fe40000004100 */
[----:B------:R-:W-:Y:S01]  /*38c0*/  FMUL.FTZ R165, R157, R160 ;  /* 0x000000a09da57220 */ /* 0x000fe20000410000 */
[----:B------:R-:W-:Y:S02]  /*38d0*/  HADD2.F32 R161, -RZ, R159.H1_H1 ;  /* 0x3000009fffa17230 */ /* 0x000fe40000004100 */
[-C--:B------:R-:W-:Y:S01]  /*38e0*/  FMUL.FTZ R166, R81, R164.reuse ;  /* 0x000000a451a67220 */ /* 0x080fe20000410000 */
[----:B------:R-:W-:Y:S01]  /*38f0*/  HADD2.F32 R160, -RZ, R158.H1_H1 ;  /* 0x3000009effa07230 */ /* 0x000fe20000004100 */
[----:B------:R-:W-:Y:S01]  /*3900*/  F2FP.F16.E4M3.UNPACK_B R51, R51 ;  /* 0x00000033ff33723e */ /* 0x000fe200020006ff */
[----:B------:R-:W-:Y:S01]  /*3910*/  FMUL.FTZ R164, R155, R164 ;  /* 0x000000a49ba47220 */ /* 0x000fe20000410000 */
[----:B------:R-:W-:Y:S01]  /*3920*/  F2FP.F16.E4M3.UNPACK_B R50, R50 ;  /* 0x00000032ff32723e */ /* 0x000fe200020006ff */
[-C--:B------:R-:W-:Y:S01]  /*3930*/  FFMA.FTZ R80, R157, R161.reuse, -R80 ;  /* 0x000000a19d507223 */ /* 0x080fe20000010850 */
[----:B------:R-:W-:Y:S01]  /*3940*/  FFMA.FTZ R165, R156, R161, R165 ;  /* 0x000000a19ca57223 */ /* 0x000fe200000100a5 */
[-C--:B------:R-:W-:Y:S01]  /*3950*/  FFMA.FTZ R166, R155, R160.reuse, -R166 ;  /* 0x000000a09ba67223 */ /* 0x080fe200000108a6 */
[----:B------:R-:W-:Y:S01]  /*3960*/  FFMA.FTZ R161, R81, R160, R164 ;  /* 0x000000a051a17223 */ /* 0x000fe200000100a4 */
[--C-:B------:R-:W-:Y:S01]  /*3970*/  HADD2.F32 R81, -RZ, R51.reuse.H0_H0 ;  /* 0x20000033ff517230 */ /* 0x100fe20000004100 */
[----:B------:R-:W-:Y:S01]  /*3980*/  F2FP.SATFINITE.E4M3.F32.PACK_AB_MERGE_C R49, R49, R48, R150 ;  /* 0x000000303131723e */ /* 0x000fe20004807096 */
[----:B------:R-:W-:Y:S01]  /*3990*/  HADD2.F32 R155, -RZ, R51.H1_H1 ;  /* 0x30000033ff9b7230 */ /* 0x000fe20000004100 */
[----:B------:R-:W-:Y:S01]  /*39a0*/  F2FP.SATFINITE.E4M3.F32.PACK_AB_MERGE_C R80, R165, R80, RZ ;  /* 0x00000050a550723e */ /* 0x000fe200048070ff */
[----:B------:R-:W-:Y:S01]  /*39b0*/  HADD2.F32 R160, -RZ, R163.H0_H0 ;  /* 0x200000a3ffa07230 */ /* 0x000fe20000004100 */
[----:B------:R-:W-:Y:S01]  /*39c0*/  F2FP.SATFINITE.E4M3.F32.PACK_AB_MERGE_C R161, R161, R166, RZ ;  /* 0x000000a6a1a1723e */ /* 0x000fe200048070ff */
[--C-:B------:R-:W-:Y:S01]  /*39d0*/  HADD2.F32 R51, -RZ, R50.reuse.H0_H0 ;  /* 0x20000032ff337230 */ /* 0x100fe20000004100 */
[----:B------:R-:W-:Y:S01]  /*39e0*/  F2FP.SATFINITE.E4M3.F32.PACK_AB_MERGE_C R48, R83, R82, R154 ;  /* 0x000000525330723e */ /* 0x000fe2000480709a */
[----:B------:R-:W-:-:S02]  /*39f0*/  HADD2.F32 R50, -RZ, R50.H1_H1 ;  /* 0x30000032ff327230 */ /* 0x000fc40000004100 */
[-C--:B------:R-:W-:Y:S01]  /*3a00*/  FMUL.FTZ R164, R155, R160.reuse ;  /* 0x000000a09ba47220 */ /* 0x080fe20000410000 */
[----:B------:R-:W-:Y:S02]  /*3a10*/  HADD2.F32 R162, -RZ, R162.H0_H0 ;  /* 0x200000a2ffa27230 */ /* 0x000fe40000004100 */
[----:B------:R-:W-:Y:S01]  /*3a20*/  FMUL.FTZ R168, R81, R160 ;  /* 0x000000a051a87220 */ /* 0x000fe20000410000 */
[----:B------:R-:W-:Y:S02]  /*3a30*/  HADD2.F32 R156, -RZ, R159.H0_H0 ;  /* 0x2000009fff9c7230 */ /* 0x000fe40000004100 */
[----:B------:R-:W-:Y:S02]  /*3a40*/  HADD2.F32 R158, -RZ, R158.H0_H0 ;  /* 0x2000009eff9e7230 */ /* 0x000fe40000004100 */
[CC--:B------:R-:W-:Y:S01]  /*3a50*/  FMUL.FTZ R160, R50.reuse, R162.reuse ;  /* 0x000000a232a07220 */ /* 0x0c0fe20000410000 */
[----:B------:R-:W-:Y:S01]  /*3a60*/  FMUL.FTZ R157, R51, R162 ;  /* 0x000000a2339d7220 */ /* 0x000fe20000410000 */
[-C--:B------:R-:W-:Y:S01]  /*3a70*/  FFMA.FTZ R164, R81, R156.reuse, -R164 ;  /* 0x0000009c51a47223 */ /* 0x080fe200000108a4 */
[----:B------:R-:W-:Y:S01]  /*3a80*/  FFMA.FTZ R155, R155, R156, R168 ;  /* 0x0000009c9b9b7223 */ /* 0x000fe200000100a8 */
[-C--:B------:R-:W-:Y:S01]  /*3a90*/  FFMA.FTZ R160, R51, R158.reuse, -R160 ;  /* 0x0000009e33a07223 */ /* 0x080fe200000108a0 */
[----:B------:R-:W-:-:S03]  /*3aa0*/  FFMA.FTZ R157, R50, R158, R157 ;  /* 0x0000009e329d7223 */ /* 0x000fc6000001009d */
[----:B------:R-:W-:Y:S02]  /*3ab0*/  F2FP.SATFINITE.E4M3.F32.PACK_AB_MERGE_C R51, R155, R164, R80 ;  /* 0x000000a49b33723e */ /* 0x000fe40004807050 */
[----:B------:R-:W-:-:S07]  /*3ac0*/  F2FP.SATFINITE.E4M3.F32.PACK_AB_MERGE_C R50, R157, R160, R161 ;  /* 0x000000a09d32723e */ /* 0x000fce00048070a1 */
.L_x_2235:
[----:B------:R-:W-:Y:S05]  /*3ad0*/  BSYNC B3 ;  /* 0x0000000000037941 */ /* 0x000fea0003800000 */
.L_x_2234:
[----:B------:R-:W-:Y:S01]  /*3ae0*/  ULDC.64 UR4, c[0x0][0x2e8] ;  /* 0x0000ba0000047ab9 */ /* 0x000fe20000000a00 */
[----:B------:R-:W-:Y:S01]  /*3af0*/  ULDC.64 UR6, c[0x0][0x208] ;  /* 0x0000820000067ab9 */ /* 0x000fe20000000a00 */
[----:B------:R-:W-:-:S04]  /*3b00*/  IADD3 R80, P2, P6, R152, UR4, R42 ;  /* 0x0000000498507c10 */ /* 0x000fc8000fe5e02a */
[----:B------:R-:W-:-:S05]  /*3b10*/  IADD3.X R81, R151, UR5, R38, P2, P6 ;  /* 0x0000000597517c10 */ /* 0x000fca00097ec426 */
[----:B--2---:R1:W-:Y:S04]  /*3b20*/  STG.E.128 desc[UR6][R80.64], R48 ;  /* 0x0000003050007986 */ /* 0x0043e8000c101d06 */
.L_x_2233:
[----:B------:R-:W-:Y:S05]  /*3b30*/  BSYNC B2 ;  /* 0x0000000000027941 */ /* 0x000fea0003800000 */
.L_x_2232:
[----:B------:R-:W-:Y:S05]  /*3b40*/  @P1 BRA `(.L_x_2231) ;  /* 0x0000000400d41947 */ /* 0x000fea0003800000 */
[----:B------:R-:W-:Y:S01]  /*3b50*/  LOP3.LUT P2, RZ, R229, 0x4, RZ, 0xc0, !PT ;  /* 0x00000004e5ff7812 */ /* 0x000fe2000784c0ff */
[C---:B-1----:R-:W-:Y:S01]  /*3b60*/  VIADD R49, R149.reuse, 0x40 ;  /* 0x0000004095317836 */ /* 0x042fe20000000000 */
        /* <DEDUP_REMOVED lines=15> */
[----:B------:R-:W-:-:S02]  /*3c60*/  IMAD.U32 R77, R81, 0x10000, RZ ;  /* 0x00010000514d7824 */ /* 0x000fc400078e00ff */
[----:B------:R-:W-:Y:S01]  /*3c70*/  IMAD.U32 R82, R82, 0x10000, RZ ;  /* 0x0001000052527824 */ /* 0x000fe200078e00ff */
[----:B------:R-:W-:Y:S01]  /*3c80*/  LOP3.LUT R79, R80, 0xff00, R79, 0xf8, !PT ;  /* 0x0000ff00504f7812 */ /* 0x000fe200078ef84f */
[----:B-1----:R-:W-:Y:S01]  /*3c90*/  IMAD.MOV.U32 R78, RZ, RZ, R48 ;  /* 0x000000ffff4e7224 */ /* 0x002fe200078e0030 */
        /* <DEDUP_REMOVED lines=16> */
[-C--:B------:R-:W-:Y:S01]  /*3da0*/  FFMA.FTZ R48, R48, R83.reuse, -R155 ;  /* 0x0000005330307223 */ /* 0x080fe2000001089b */
[----:B------:R-:W-:Y:S02]  /*3db0*/  HADD2.F32 R82, -RZ, R82.H1_H1 ;  /* 0x30000052ff527230 */ /* 0x000fe40000004100 */
[-C--:B------:R-:W-:Y:S01]  /*3dc0*/  FMUL.FTZ R155, R81, R154.reuse ;  /* 0x0000009a519b7220 */ /* 0x080fe20000410000 */
[----:B------:R-:W-:Y:S01]  /*3dd0*/  FFMA.FTZ R49, R79, R83, R150 ;  /* 0x000000534f317223 */ /* 0x000fe20000010096 */
[C---:B------:R-:W-:Y:S01]  /*3de0*/  FMUL.FTZ R154, R80.reuse, R154 ;  /* 0x0000009a509a7220 */ /* 0x040fe20000410000 */
[----:B------:R-:W-:Y:S01]  /*3df0*/  F2FP.F16.E4M3.UNPACK_B R79, R78.H1 ;  /* 0x0000004eff4f723e */ /* 0x000fe200030006ff */
[----:B------:R-:W-:Y:S01]  /*3e00*/  FFMA.FTZ R155, R80, R82, -R155 ;  /* 0x00000052509b7223 */ /* 0x000fe2000001089b */
[----:B------:R-:W-:Y:S01]  /*3e10*/  F2FP.F16.E4M3.UNPACK_B R78, R78 ;  /* 0x0000004eff4e723e */ /* 0x000fe200020006ff */
[----:B------:R-:W-:Y:S01]  /*3e20*/  FFMA.FTZ R156, R81, R82, R154 ;  /* 0x00000052519c7223 */ /* 0x000fe2000001009a */
[----:B------:R-:W-:Y:S01]  /*3e30*/  HADD2.F32 R83, -RZ, R153.H1_H1 ;  /* 0x30000099ff537230 */ /* 0x000fe20000004100 */
[----:B------:R-:W-:Y:S01]  /*3e40*/  F2FP.F16.E4M3.UNPACK_B R132, R132 ;  /* 0x00000084ff84723e */ /* 0x000fe200020006ff */
[----:B------:R-:W-:-:S02]  /*3e50*/  HADD2.F32 R82, -RZ, R79.H1_H1 ;  /* 0x3000004fff527230 */ /* 0x000fc40000004100 */
[----:B------:R-:W-:Y:S02]  /*3e60*/  HADD2.F32 R81, -RZ, R79.H0_H0 ;  /* 0x2000004fff517230 */ /* 0x000fe40000004100 */
        /* <DEDUP_REMOVED lines=15> */
[----:B------:R-:W-:Y:S01]  /*3f60*/  F2FP.F16.E4M3.UNPACK_B R156, R77.H1 ;  /* 0x0000004dff9c723e */ /* 0x000fe200030006ff */
[--C-:B------:R-:W-:Y:S01]  /*3f70*/  HADD2.F32 R132, -RZ, R83.reuse.H0_H0 ;  /* 0x20000053ff847230 */ /* 0x100fe20000004100 */
[----:B------:R-:W-:Y:S01]  /*3f80*/  F2FP.SATFINITE.E4M3.F32.PACK_AB_MERGE_C R81, R82, R81, RZ ;  /* 0x000000515251723e */ /* 0x000fe200048070ff */
[----:B------:R-:W-:Y:S01]  /*3f90*/  HADD2.F32 R83, -RZ, R83.H1_H1 ;  /* 0x30000053ff537230 */ /* 0x000fe20000004100 */
[----:B------:R-:W-:Y:S01]  /*3fa0*/  F2FP.F16.E4M3.UNPACK_B R82, R50.H1 ;  /* 0x00000032ff52723e */ /* 0x000fe200030006ff */
[--C-:B------:R-:W-:Y:S01]  /*3fb0*/  HADD2.F32 R158, -RZ, R156.reuse.H1_H1 ;  /* 0x3000009cff9e7230 */ /* 0x100fe20000004100 */
[-C--:B------:R-:W-:Y:S01]  /*3fc0*/  F2FP.F16.E4M3.UNPACK_B R153, R76.reuse.H1 ;  /* 0x0000004cff99723e */ /* 0x080fe200030006ff */
[----:B------:R-:W-:Y:S01]  /*3fd0*/  HADD2.F32 R156, -RZ, R156.H0_H0 ;  /* 0x2000009cff9c7230 */ /* 0x000fe20000004100 */
[----:B------:R-:W-:Y:S01]  /*3fe0*/  F2FP.F16.E4M3.UNPACK_B R155, R77 ;  /* 0x0000004dff9b723e */ /* 0x000fe200020006ff */
[----:B------:R-:W-:Y:S01]  /*3ff0*/  HADD2.F32 R77, -RZ, R82.H1_H1 ;  /* 0x30000052ff4d7230 */ /* 0x000fe20000004100 */
        /* <DEDUP_REMOVED lines=32> */
[----:B------:R-:W-:Y:S02]  /*4200*/  F2FP.SATFINITE.E4M3.F32.PACK_AB_MERGE_C R157, R157, R158, RZ ;  /* 0x0000009e9d9d723e */ /* 0x000fe400048070ff */
[----:B------:R-:W-:-:S02]  /*4210*/  F2FP.SATFINITE.E4M3.F32.PACK_AB_MERGE_C R48, R79, R78, R81 ;  /* 0x0000004e4f30723e */ /* 0x000fc40004807051 */
[----:B------:R-:W-:Y:S02]  /*4220*/  F2FP.SATFINITE.E4M3.F32.PACK_AB_MERGE_C R50, R155, R82, R132 ;  /* 0x000000529b32723e */ /* 0x000fe40004807084 */
[----:B------:R-:W-:-:S07]  /*4230*/  F2FP.SATFINITE.E4M3.F32.PACK_AB_MERGE_C R51, R156, R83, R157 ;  /* 0x000000539c33723e */ /* 0x000fce000480709d */
.L_x_2237:
[----:B------:R-:W-:Y:S05]  /*4240*/  BSYNC B2 ;  /* 0x0000000000027941 */ /* 0x000fea0003800000 */
.L_x_2236:
[----:B------:R-:W-:Y:S01]  /*4250*/  ULDC.64 UR4, c[0x0][0x2e8] ;  /* 0x0000ba0000047ab9 */ /* 0x000fe20000000a00 */
[----:B------:R-:W-:Y:S01]  /*4260*/  ULDC.64 UR6, c[0x0][0x208] ;  /* 0x0000820000067ab9 */ /* 0x000fe20000000a00 */
[----:B------:R-:W-:-:S04]  /*4270*/  IADD3 R76, P2, P6, R39, UR4, R152 ;  /* 0x00000004274c7c10 */ /* 0x000fc8000fe5e098 */
[----:B------:R-:W-:-:S05]  /*4280*/  IADD3.X R77, R105, UR5, R151, P2, P6 ;  /* 0x00000005694d7c10 */ /* 0x000fca00097ec497 */
[----:B-1----:R2:W-:Y:S04]  /*4290*/  STG.E.128 desc[UR6][R76.64], R48 ;  /* 0x000000304c007986 */ /* 0x0025e8000c101d06 */
.L_x_2231:
[----:B------:R-:W-:Y:S05]  /*42a0*/  BSYNC B1 ;  /* 0x0000000000017941 */ /* 0x000fea0003800000 */
.L_x_2230:
        /* <DEDUP_REMOVED lines=11> */
[--C-:B------:R-:W-:Y:S02]  /*4360*/  SHF.R.U32.HI R79, RZ, 0x8, R75.reuse ;  /* 0x00000008ff4f7819 */ /* 0x100fe4000001164b */
[----:B------:R-:W-:Y:S02]  /*4370*/  LOP3.LUT R78, R75, 0xff0000ff, RZ, 0xc0, !PT ;  /* 0xff0000ff4b4e7812 */ /* 0x000fe400078ec0ff */
[----:B------:R-:W-:Y:S01]  /*4380*/  SHF.R.U32.HI R80, RZ, 0x10, R75 ;  /* 0x00000010ff507819 */ /* 0x000fe2000001164b */
[----:B------:R-:W-:Y:S01]  /*4390*/  IMAD.SHL.U32 R75, R74, 0x100, RZ ;  /* 0x000001004a4b7824 */ /* 0x000fe200078e00ff */
[----:B------:R-:W-:Y:S01]  /*43a0*/  LOP3.LUT R72, R73, 0xff0000ff, RZ, 0xc0, !PT ;  /* 0xff0000ff49487812 */ /* 0x000fe200078ec0ff */
[----:B------:R-:W-:Y:S01]  /*43b0*/  IMAD.SHL.U32 R79, R79, 0x100, RZ ;  /* 0x000001004f4f7824 */ /* 0x000fe200078e00ff */
[----:B------:R-:W-:Y:S01]  /*43c0*/  SHF.R.U32.HI R81, RZ, 0x10, R73 ;  /* 0x00000010ff517819 */ /* 0x000fe20000011649 */
[----:B--2---:R-:W-:Y:S01]  /*43d0*/  IMAD.MOV.U32 R74, RZ, RZ, R48 ;  /* 0x000000ffff4a7224 */ /* 0x004fe200078e0030 */
[----:B------:R-:W-:Y:S01]  /*43e0*/  MOV R73, R49 ;  /* 0x0000003100497202 */ /* 0x000fe20000000f00 */
[----:B------:R-:W-:Y:S01]  /*43f0*/  IMAD.U32 R80, R80, 0x10000, RZ ;  /* 0x0001000050507824 */ /* 0x000fe200078e00ff */
[----:B------:R-:W-:Y:S01]  /*4400*/  LOP3.LUT R49, R72, 0xff00, R75, 0xf8, !PT ;  /* 0x0000ff0048317812 */ /* 0x000fe200078ef84b */
[----:B------:R-:W-:Y:S01]  /*4410*/  IMAD.U32 R72, R81, 0x10000, RZ ;  /* 0x0001000051487824 */ /* 0x000fe200078e00ff */
[----:B------:R-:W-:-:S02]  /*4420*/  LOP3.LUT R79, R78, 0xff00, R79, 0xf8, !PT ;  /* 0x0000ff004e4f7812 */ /* 0x000fc400078ef84f */
        /* <DEDUP_REMOVED lines=44> */
[----:B------:R-:W-:-:S02]  /*46f0*/  F2FP.F16.E4M3.UNPACK_B R147, R72.H1 ;  /* 0x00000048ff93723e */ /* 0x000fc400030006ff */
        /* <DEDUP_REMOVED lines=9> */
[----:B------:R-:W-:Y:S02]  /*4790*/  HADD2.F32 R72, -RZ, R78.H1_H1 ;  /* 0x3000004eff487230 */ /* 0x000fe40000004100 */
[----:B------:R-:W-:Y:S01]  /*47a0*/  FMUL.FTZ R49, R79, R148 ;  /* 0x000000944f317220 */ /* 0x000fe20000410000 */
[----:B------:R-:W-:Y:S01]  /*47b0*/  HADD2.F32 R151, -RZ, R132.H1_H1 ;  /* 0x30000084ff977230 */ /* 0x000fe20000004100 */
[----:B------:R-:W-:Y:S01]  /*47c0*/  F2FP.F16.E4M3.UNPACK_B R51, R51 ;  /* 0x00000033ff33723e */ /* 0x000fe200020006ff */
[----:B------:R-:W-:-:S02]  /*47d0*/  HADD2.F32 R78, -RZ, R78.H0_H0 ;  /* 0x2000004eff4e7230 */ /* 0x000fc40000004100 */
[----:B------:R-:W-:Y:S01]  /*47e0*/  FFMA.FTZ R150, R80, R83, -R49 ;  /* 0x0000005350967223 */ /* 0x000fe20000010831 */
[----:B------:R-:W-:Y:S02]  /*47f0*/  HADD2.F32 R49, -RZ, R81.H1_H1 ;  /* 0x30000051ff317230 */ /* 0x000fe40000004100 */
[-C--:B------:R-:W-:Y:S01]  /*4800*/  FMUL.FTZ R153, R72, R151.reuse ;  /* 0x0000009748997220 */ /* 0x080fe20000410000 */
[----:B------:R-:W-:Y:S01]  /*4810*/  F2FP.F16.E4M3.UNPACK_B R50, R50 ;  /* 0x00000032ff32723e */ /* 0x000fe200020006ff */
[----:B------:R-:W-:Y:S01]  /*4820*/  FMUL.FTZ R151, R78, R151 ;  /* 0x000000974e977220 */ /* 0x000fe20000410000 */
[----:B------:R-:W-:Y:S01]  /*4830*/  FMUL.FTZ R148, R80, R148 ;  /* 0x0000009450947220 */ /* 0x000fe20000410000 */
[-C--:B------:R-:W-:Y:S01]  /*4840*/  FFMA.FTZ R153, R78, R49.reuse, -R153 ;  /* 0x000000314e997223 */ /* 0x080fe20000010899 */
[----:B------:R-:W-:Y:S02]  /*4850*/  HADD2.F32 R147, -RZ, R147.H0_H0 ;  /* 0x20000093ff937230 */ /* 0x000fe40000004100 */
[----:B------:R-:W-:Y:S01]  /*4860*/  FFMA.FTZ R80, R72, R49, R151 ;  /* 0x0000003148507223 */ /* 0x000fe20000010097 */
[----:B------:R-:W-:-:S02]  /*4870*/  HADD2.F32 R72, -RZ, R51.H0_H0 ;  /* 0x20000033ff487230 */ /* 0x000fc40000004100 */
[----:B------:R-:W-:Y:S01]  /*4880*/  FFMA.FTZ R155, R79, R83, R148 ;  /* 0x000000534f9b7223 */ /* 0x000fe20000010094 */
[--C-:B------:R-:W-:Y:S02]  /*4890*/  HADD2.F32 R49, -RZ, R50.reuse.H0_H0 ;  /* 0x20000032ff317230 */ /* 0x100fe40000004100 */
[----:B------:R-:W-:Y:S02]  /*48a0*/  HADD2.F32 R51, -RZ, R51.H1_H1 ;  /* 0x30000033ff337230 */ /* 0x000fe40000004100 */
[----:B------:R-:W-:Y:S01]  /*48b0*/  FMUL.FTZ R148, R72, R147 ;  /* 0x0000009348947220 */ /* 0x000fe20000410000 */
[----:B------:R-:W-:Y:S01]  /*48c0*/  HADD2.F32 R50, -RZ, R50.H1_H1 ;  /* 0x30000032ff327230 */ /* 0x000fe20000004100 */
[----:B------:R-:W-:Y:S01]  /*48d0*/  F2FP.SATFINITE.E4M3.F32.PACK_AB_MERGE_C R80, R80, R153, RZ ;  /* 0x000000995050723e */ /* 0x000fe200048070ff */
[----:B------:R-:W-:Y:S02]  /*48e0*/  HADD2.F32 R132, -RZ, R132.H0_H0 ;  /* 0x20000084ff847230 */ /* 0x000fe40000004100 */
[----:B------:R-:W-:Y:S01]  /*48f0*/  FMUL.FTZ R83, R51, R147 ;  /* 0x0000009333537220 */ /* 0x000fe20000410000 */
[----:B------:R-:W-:Y:S01]  /*4900*/  HADD2.F32 R82, -RZ, R82.H0_H0 ;  /* 0x20000052ff527230 */ /* 0x000fe20000004100 */
[----:B------:R-:W-:Y:S01]  /*4910*/  F2FP.SATFINITE.E4M3.F32.PACK_AB_MERGE_C R150, R155, R150, RZ ;  /* 0x000000969b96723e */ /* 0x000fe200048070ff */
[----:B------:R-:W-:-:S02]  /*4920*/  HADD2.F32 R81, -RZ, R81.H0_H0 ;  /* 0x20000051ff517230 */ /* 0x000fc40000004100 */
[-C--:B------:R-:W-:Y:S01]  /*4930*/  FMUL.FTZ R78, R50, R132.reuse ;  /* 0x00000084324e7220 */ /* 0x080fe20000410000 */
[----:B------:R-:W-:Y:S01]  /*4940*/  FMUL.FTZ R79, R49, R132 ;  /* 0x00000084314f7220 */ /* 0x000fe20000410000 */
[-C--:B------:R-:W-:Y:S01]  /*4950*/  FFMA.FTZ R83, R72, R82.reuse, -R83 ;  /* 0x0000005248537223 */ /* 0x080fe20000010853 */
[----:B------:R-:W-:Y:S01]  /*4960*/  FFMA.FTZ R148, R51, R82, R148 ;  /* 0x0000005233947223 */ /* 0x000fe20000010094 */
[-C--:B------:R-:W-:Y:S01]  /*4970*/  FFMA.FTZ R78, R49, R81.reuse, -R78 ;  /* 0x00000051314e7223 */ /* 0x080fe2000001084e */
[----:B------:R-:W-:Y:S01]  /*4980*/  FFMA.FTZ R79, R50, R81, R79 ;  /* 0x00000051324f7223 */ /* 0x000fe2000001004f */
[----:B------:R-:W-:Y:S02]  /*4990*/  F2FP.SATFINITE.E4M3.F32.PACK_AB_MERGE_C R49, R73, R48, R154 ;  /* 0x000000304931723e */ /* 0x000fe4000480709a */
[----:B------:R-:W-:Y:S02]  /*49a0*/  F2FP.SATFINITE.E4M3.F32.PACK_AB_MERGE_C R48, R75, R74, R152 ;  /* 0x0000004a4b30723e */ /* 0x000fe40004807098 */
[----:B------:R-:W-:-:S02]  /*49b0*/  F2FP.SATFINITE.E4M3.F32.PACK_AB_MERGE_C R50, R79, R78, R80 ;  /* 0x0000004e4f32723e */ /* 0x000fc40004807050 */
[----:B------:R-:W-:-:S07]  /*49c0*/  F2FP.SATFINITE.E4M3.F32.PACK_AB_MERGE_C R51, R148, R83, R150 ;  /* 0x000000539433723e */ /* 0x000fce0004807096 */
.L_x_2243:
[----:B------:R-:W-:Y:S05]  /*49d0*/  BSYNC B3 ;  /* 0x0000000000037941 */ /* 0x000fea0003800000 */
.L_x_2242:
[----:B------:R-:W-:Y:S01]  /*49e0*/  ULDC.64 UR4, c[0x0][0x2e8] ;  /* 0x0000ba0000047ab9 */ /* 0x000fe20000000a00 */
[----:B------:R-:W-:Y:S01]  /*49f0*/  ULDC.64 UR6, c[0x0][0x208] ;  /* 0x0000820000067ab9 */ /* 0x000fe20000000a00 */
[----:B------:R-:W-:-:S04]  /*4a00*/  IADD3 R72, P2, P3, R77, UR4, R42 ;  /* 0x000000044d487c10 */ /* 0x000fc8000fb5e02a */
[----:B------:R-:W-:-:S05]  /*4a10*/  IADD3.X R73, R76, UR5, R38, P2, P3 ;  /* 0x000000054c497c10 */ /* 0x000fca00097e6426 */
[----:B--2---:R2:W-:Y:S04]  /*4a20*/  STG.E.128 desc[UR6][R72.64], R48 ;  /* 0x0000003048007986 */ /* 0x0045e8000c101d06 */
.L_x_2241:
[----:B------:R-:W-:Y:S05]  /*4a30*/  BSYNC B2 ;  /* 0x0000000000027941 */ /* 0x000fea0003800000 */
.L_x_2240:
[----:B------:R-:W-:Y:S05]  /*4a40*/  @P1 BRA `(.L_x_2239) ;  /* 0x0000000400d41947 */ /* 0x000fea0003800000 */
[----:B------:R-:W-:Y:S01]  /*4a50*/  LOP3.LUT P2, RZ, R229, 0x4, RZ, 0xc0, !PT ;  /* 0x00000004e5ff7812 */ /* 0x000fe2000784c0ff */
[C---:B-12---:R-:W-:Y:S01]  /*4a60*/  VIADD R49, R149.reuse, 0x40 ;  /* 0x0000004095317836 */ /* 0x046fe20000000000 */
        /* <DEDUP_REMOVED lines=16> */
[----:B-1----:R-:W-:-:S02]  /*4b70*/  MOV R68, R48 ;  /* 0x0000003000447202 */ /* 0x002fc40000000f00 */
        /* <DEDUP_REMOVED lines=23> */
[----:B------:R-:W-:Y:S01]  /*4cf0*/  F2FP.F16.E4M3.UNPACK_B R68, R68 ;  /* 0x00000044ff44723e */ /* 0x000fe200020006ff */
[----:B------:R-:W-:Y:S01]  /*4d00*/  FFMA.FTZ R48, R48, R73, -R81 ;  /* 0x0000004930307223 */ /* 0x000fe20000010851 */
[-C--:B------:R-:W-:Y:S01]  /*4d10*/  FFMA.FTZ R83, R70, R72.reuse, -R75 ;  /* 0x0000004846537223 */ /* 0x080fe2000001084b */
[----:B------:R-:W-:Y:S01]  /*4d20*/  FFMA.FTZ R132, R71, R72, R78 ;  /* 0x0000004847847223 */ /* 0x000fe2000001004e */
[----:B------:R-:W-:Y:S01]  /*4d30*/  F2FP.F16.E4M3.UNPACK_B R145, R145 ;  /* 0x00000091ff91723e */ /* 0x000fe200020006ff */
[----:B------:R-:W-:-:S02]  /*4d40*/  HADD2.F32 R73, -RZ, R146.H1_H1 ;  /* 0x30000092ff497230 */ /* 0x000fc40000004100 */
[--C-:B------:R-:W-:Y:S02]  /*4d50*/  HADD2.F32 R70, -RZ, R69.reuse.H0_H0 ;  /* 0x20000045ff467230 */ /* 0x100fe40000004100 */
        /* <DEDUP_REMOVED lines=10> */
[----:B------:R-:W-:Y:S01]  /*4e00*/  F2FP.SATFINITE.E4M3.F32.PACK_AB_MERGE_C R146, R132, R83, RZ ;  /* 0x000000538492723e */ /* 0x000fe200048070ff */
[-C--:B------:R-:W-:Y:S01]  /*4e10*/  FFMA.FTZ R75, R70, R72.reuse, -R75 ;  /* 0x00000048464b7223 */ /* 0x080fe2000001084b */
[----:B------:R-:W-:Y:S01]  /*4e20*/  FFMA.FTZ R80, R71, R72, R80 ;  /* 0x0000004847507223 */ /* 0x000fe20000010050 */
[-C--:B------:R-:W-:Y:S01]  /*4e30*/  FFMA.FTZ R81, R69, R145.reuse, -R78 ;  /* 0x0000009145517223 */ /* 0x080fe2000001084e */
[----:B------:R-:W-:Y:S01]  /*4e40*/  FFMA.FTZ R82, R68, R145, R73 ;  /* 0x0000009144527223 */ /* 0x000fe20000010049 */
[----:B------:R-:W-:-:S02]  /*4e50*/  F2FP.F16.E4M3.UNPACK_B R69, R51.H1 ;  /* 0x00000033ff45723e */ /* 0x000fc400030006ff */
[----:B------:R-:W-:Y:S02]  /*4e60*/  F2FP.SATFINITE.E4M3.F32.PACK_AB_MERGE_C R145, R80, R75, RZ ;  /* 0x0000004b5091723e */ /* 0x000fe400048070ff */
[-C--:B------:R-:W-:Y:S01]  /*4e70*/  F2FP.F16.E4M3.UNPACK_B R75, R79.reuse.H1 ;  /* 0x0000004fff4b723e */ /* 0x080fe200030006ff */
[--C-:B------:R-:W-:Y:S01]  /*4e80*/  HADD2.F32 R71, -RZ, R69.reuse.H1_H1 ;  /* 0x30000045ff477230 */ /* 0x100fe20000004100 */
[----:B------:R-:W-:Y:S01]  /*4e90*/  F2FP.F16.E4M3.UNPACK_B R72, R74.H1 ;  /* 0x0000004aff48723e */ /* 0x000fe200030006ff */
[----:B------:R-:W-:Y:S01]  /*4ea0*/  HADD2.F32 R70, -RZ, R69.H0_H0 ;  /* 0x20000045ff467230 */ /* 0x000fe20000004100 */
[----:B------:R-:W-:Y:S01]  /*4eb0*/  F2FP.F16.E4M3.UNPACK_B R68, R50.H1 ;  /* 0x00000032ff44723e */ /* 0x000fe200030006ff */
[----:B------:R-:W-:Y:S01]  /*4ec0*/  HADD2.F32 R80, -RZ, R75.H1_H1 ;  /* 0x3000004bff507230 */ /* 0x000fe20000004100 */
        /* <DEDUP_REMOVED lines=23> */
[----:B------:R-:W-:Y:S01]  /*5040*/  HADD2.F32 R50, -RZ, R50.H1_H1 ;  /* 0x30000032ff327230 */ /* 0x000fe20000004100 */
[----:B------:R-:W-:Y:S01]  /*5050*/  F2FP.SATFINITE.E4M3.F32.PACK_AB_MERGE_C R73, R73, R132, RZ ;  /* 0x000000844949723e */ /* 0x000fe200048070ff */
[----:B------:R-:W-:Y:S01]  /*5060*/  HADD2.F32 R75, -RZ, R75.H0_H0 ;  /* 0x2000004bff4b7230 */ /* 0x000fe20000004100 */
[----:B------:R-:W-:Y:S01]  /*5070*/  F2FP.SATFINITE.E4M3.F32.PACK_AB_MERGE_C R48, R82, R81, R145 ;  /* 0x000000515230723e */ /* 0x000fe20004807091 */
        /* <DEDUP_REMOVED lines=12> */
.L_x_2245:
[----:B------:R-:W-:Y:S05]  /*5140*/  BSYNC B2 ;  /* 0x0000000000027941 */ /* 0x000fea0003800000 */
.L_x_2244:
[----:B------:R-:W-:Y:S01]  /*5150*/  ULDC.64 UR4, c[0x0][0x2e8] ;  /* 0x0000ba0000047ab9 */ /* 0x000fe20000000a00 */
[----:B------:R-:W-:Y:S01]  /*5160*/  ULDC.64 UR6, c[0x0][0x208] ;  /* 0x0000820000067ab9 */ /* 0x000fe20000000a00 */
[----:B------:R-:W-:-:S04]  /*5170*/  IADD3 R68, P2, P3, R39, UR4, R77 ;  /* 0x0000000427447c10 */ /* 0x000fc8000fb5e04d */
[----:B------:R-:W-:-:S05]  /*5180*/  IADD3.X R69, R105, UR5, R76, P2, P3 ;  /* 0x0000000569457c10 */ /* 0x000fca00097e644c */
[----:B-1----:R3:W-:Y:S04]  /*5190*/  STG.E.128 desc[UR6][R68.64], R48 ;  /* 0x0000003044007986 */ /* 0x0027e8000c101d06 */
.L_x_2239:
[----:B------:R-:W-:Y:S05]  /*51a0*/  BSYNC B1 ;  /* 0x0000000000017941 */ /* 0x000fea0003800000 */
.L_x_2238:
        /* <DEDUP_REMOVED lines=68> */
[-C--:B------:R-:W-:Y:S01]  /*55f0*/  FFMA.FTZ R77, R65, R142.reuse, -R74 ;  /* 0x0000008e414d7223 */ /* 0x080fe2000001084a */
        /* <DEDUP_REMOVED lines=45> */
.L_x_2251:
[----:B------:R-:W-:Y:S05]  /*58d0*/  BSYNC B3 ;  /* 0x0000000000037941 */ /* 0x000fea0003800000 */
.L_x_2250:
[----:B------:R-:W-:Y:S01]  /*58e0*/  ULDC.64 UR4, c[0x0][0x2e8] ;  /* 0x0000ba0000047ab9 */ /* 0x000fe20000000a00 */
[----:B------:R-:W-:Y:S01]  /*58f0*/  ULDC.64 UR6, c[0x0][0x208] ;  /* 0x0000820000067ab9 */ /* 0x000fe20000000a00 */
[----:B------:R-:W-:-:S04]  /*5900*/  IADD3 R64, P2, P3, R69, UR4, R42 ;  /* 0x0000000445407c10 */ /* 0x000fc8000fb5e02a */
[----:B------:R-:W-:-:S05]  /*5910*/  IADD3.X R65, R68, UR5, R38, P2, P3 ;  /* 0x0000000544417c10 */ /* 0x000fca00097e6426 */
[----:B--2---:R3:W-:Y:S04]  /*5920*/  STG.E.128 desc[UR6][R64.64], R48 ;  /* 0x0000003040007986 */ /* 0x0047e8000c101d06 */
.L_x_2249:
[----:B------:R-:W-:Y:S05]  /*5930*/  BSYNC B2 ;  /* 0x0000000000027941 */ /* 0x000fea0003800000 */
.L_x_2248:
        /* <DEDUP_REMOVED lines=18> */
[----:B-1----:R-:W-:Y:S01]  /*5a60*/  IMAD.MOV.U32 R60, RZ, RZ, R48 ;  /* 0x000000ffff3c7224 */ /* 0x002fe200078e0030 */
        /* <DEDUP_REMOVED lines=43> */
[-C--:B------:R-:W-:Y:S01]  /*5d20*/  F2FP.F16.E4M3.UNPACK_B R64, R66.reuse.H1 ;  /* 0x00000042ff40723e */ /* 0x080fe200030006ff */
[-C--:B------:R-:W-:Y:S01]  /*5d30*/  FMUL.FTZ R70, R60, R141.reuse ;  /* 0x0000008d3c467220 */ /* 0x080fe20000410000 */
[C---:B------:R-:W-:Y:S01]  /*5d40*/  FMUL.FTZ R141, R61.reuse, R141 ;  /* 0x0000008d3d8d7220 */ /* 0x040fe20000410000 */
[----:B------:R-:W-:Y:S02]  /*5d50*/  F2FP.F16.E4M3.UNPACK_B R66, R66 ;  /* 0x00000042ff42723e */ /* 0x000fe400020006ff */
[----:B------:R-:W-:Y:S01]  /*5d60*/  FFMA.FTZ R73, R61, R133, -R70 ;  /* 0x000000853d497223 */ /* 0x000fe20000010846 */
[----:B------:R-:W-:Y:S01]  /*5d70*/  F2FP.SATFINITE.E4M3.F32.PACK_AB_MERGE_C R77, R72, R67, RZ ;  /* 0x00000043484d723e */ /* 0x000fe200048070ff */
[----:B------:R-:W-:Y:S01]  /*5d80*/  FFMA.FTZ R74, R60, R133, R141 ;  /* 0x000000853c4a7223 */ /* 0x000fe2000001008d */
[----:B------:R-:W-:Y:S01]  /*5d90*/  F2FP.F16.E4M3.UNPACK_B R61, R51.H1 ;  /* 0x00000033ff3d723e */ /* 0x000fe200030006ff */
[--C-:B------:R-:W-:Y:S01]  /*5da0*/  HADD2.F32 R65, -RZ, R64.reuse.H1_H1 ;  /* 0x30000040ff417230 */ /* 0x100fe20000004100 */
[-C--:B------:R-:W-:Y:S01]  /*5db0*/  F2FP.F16.E4M3.UNPACK_B R67, R71.reuse.H1 ;  /* 0x00000047ff43723e */ /* 0x080fe200030006ff */
[----:B------:R-:W-:Y:S01]  /*5dc0*/  HADD2.F32 R64, -RZ, R64.H0_H0 ;  /* 0x20000040ff407230 */ /* 0x000fe20000004100 */
[-C--:B------:R-:W-:Y:S01]  /*5dd0*/  F2FP.F16.E4M3.UNPACK_B R60, R50.reuse.H1 ;  /* 0x00000032ff3c723e */ /* 0x080fe200030006ff */
        /* <DEDUP_REMOVED lines=14> */
[----:B------:R-:W-:-:S02]  /*5ec0*/  HADD2.F32 R71, -RZ, R71.H0_H0 ;  /* 0x20000047ff477230 */ /* 0x000fc40000004100 */
[C---:B------:R-:W-:Y:S01]  /*5ed0*/  FMUL.FTZ R70, R60.reuse, R70 ;  /* 0x000000463c467220 */ /* 0x040fe20000410000 */
[----:B------:R-:W-:Y:S02]  /*5ee0*/  HADD2.F32 R67, -RZ, R67.H0_H0 ;  /* 0x20000043ff437230 */ /* 0x000fe40000004100 */
[-C--:B------:R-:W-:Y:S01]  /*5ef0*/  FFMA.FTZ R75, R60, R62.reuse, -R75 ;  /* 0x0000003e3c4b7223 */ /* 0x080fe2000001084b */
[--C-:B------:R-:W-:Y:S02]  /*5f00*/  HADD2.F32 R60, -RZ, R51.reuse.H0_H0 ;  /* 0x20000033ff3c7230 */ /* 0x100fe40000004100 */
[----:B------:R-:W-:Y:S01]  /*5f10*/  FFMA.FTZ R70, R61, R62, R70 ;  /* 0x0000003e3d467223 */ /* 0x000fe20000010046 */
[----:B------:R-:W-:Y:S02]  /*5f20*/  HADD2.F32 R61, -RZ, R51.H1_H1 ;  /* 0x30000033ff3d7230 */ /* 0x000fe40000004100 */
[----:B------:R-:W-:Y:S01]  /*5f30*/  FFMA.FTZ R65, R63, R65, R72 ;  /* 0x000000413f417223 */ /* 0x000fe20000010048 */
[----:B------:R-:W-:-:S02]  /*5f40*/  HADD2.F32 R51, -RZ, R50.H0_H0 ;  /* 0x20000032ff337230 */ /* 0x000fc40000004100 */
[-C--:B------:R-:W-:Y:S01]  /*5f50*/  FMUL.FTZ R72, R60, R67.reuse ;  /* 0x000000433c487220 */ /* 0x080fe20000410000 */
[----:B------:R-:W-:Y:S02]  /*5f60*/  HADD2.F32 R50, -RZ, R50.H1_H1 ;  /* 0x30000032ff327230 */ /* 0x000fe40000004100 */
[C---:B------:R-:W-:Y:S01]  /*5f70*/  FMUL.FTZ R63, R61.reuse, R67 ;  /* 0x000000433d3f7220 */ /* 0x040fe20000410000 */
[----:B------:R-:W-:Y:S02]  /*5f80*/  HADD2.F32 R66, -RZ, R66.H0_H0 ;  /* 0x20000042ff427230 */ /* 0x000fe40000004100 */
[-C--:B------:R-:W-:Y:S01]  /*5f90*/  FFMA.FTZ R72, R61, R64.reuse, R72 ;  /* 0x000000403d487223 */ /* 0x080fe20000010048 */
[----:B------:R-:W-:Y:S01]  /*5fa0*/  F2FP.SATFINITE.E4M3.F32.PACK_AB_MERGE_C R70, R70, R75, RZ ;  /* 0x0000004b4646723e */ /* 0x000fe200048070ff */
[-C--:B------:R-:W-:Y:S01]  /*5fb0*/  FMUL.FTZ R62, R50, R71.reuse ;  /* 0x00000047323e7220 */ /* 0x080fe20000410000 */
[----:B------:R-:W-:Y:S01]  /*5fc0*/  FMUL.FTZ R71, R51, R71 ;  /* 0x0000004733477220 */ /* 0x000fe20000410000 */
[----:B------:R-:W-:Y:S01]  /*5fd0*/  FFMA.FTZ R63, R60, R64, -R63 ;  /* 0x000000403c3f7223 */ /* 0x000fe2000001083f */
[----:B------:R-:W-:Y:S01]  /*5fe0*/  F2FP.SATFINITE.E4M3.F32.PACK_AB_MERGE_C R65, R65, R76, RZ ;  /* 0x0000004c4141723e */ /* 0x000fe200048070ff */
[-C--:B------:R-:W-:Y:S01]  /*5ff0*/  FFMA.FTZ R62, R51, R66.reuse, -R62 ;  /* 0x00000042333e7223 */ /* 0x080fe2000001083e */
[----:B------:R-:W-:Y:S01]  /*6000*/  FFMA.FTZ R71, R50, R66, R71 ;  /* 0x0000004232477223 */ /* 0x000fe20000010047 */
[----:B------:R-:W-:-:S02]  /*6010*/  F2FP.SATFINITE.E4M3.F32.PACK_AB_MERGE_C R48, R74, R73, R77 ;  /* 0x000000494a30723e */ /* 0x000fc4000480704d */
[----:B------:R-:W-:Y:S02]  /*6020*/  F2FP.SATFINITE.E4M3.F32.PACK_AB_MERGE_C R51, R72, R63, R65 ;  /* 0x0000003f4833723e */ /* 0x000fe40004807041 */
[----:B------:R-:W-:-:S07]  /*6030*/  F2FP.SATFINITE.E4M3.F32.PACK_AB_MERGE_C R50, R71, R62, R70 ;  /* 0x0000003e4732723e */ /* 0x000fce0004807046 */
.L_x_2253:
[----:B------:R-:W-:Y:S05]  /*6040*/  BSYNC B2 ;  /* 0x0000000000027941 */ /* 0x000fea0003800000 */
.L_x_2252:
[----:B------:R-:W-:Y:S01]  /*6050*/  ULDC.64 UR4, c[0x0][0x2e8] ;  /* 0x0000ba0000047ab9 */ /* 0x000fe20000000a00 */
[----:B------:R-:W-:Y:S01]  /*6060*/  ULDC.64 UR6, c[0x0][0x208] ;  /* 0x0000820000067ab9 */ /* 0x000fe20000000a00 */
[----:B------:R-:W-:-:S04]  /*6070*/  IADD3 R60, P2, P3, R39, UR4, R69 ;  /* 0x00000004273c7c10 */ /* 0x000fc8000fb5e045 */
[----:B------:R-:W-:-:S05]  /*6080*/  IADD3.X R61, R105, UR5, R68, P2, P3 ;  /* 0x00000005693d7c10 */ /* 0x000fca00097e6444 */
[----:B-1----:R4:W-:Y:S04]  /*6090*/  STG.E.128 desc[UR6][R60.64], R48 ;  /* 0x000000303c007986 */ /* 0x0029e8000c101d06 */
.L_x_2247:
[----:B------:R-:W-:Y:S05]  /*60a0*/  BSYNC B1 ;  /* 0x0000000000017941 */ /* 0x000fea0003800000 */
.L_x_2246:
        /* <DEDUP_REMOVED lines=17> */
[----:B--2---:R-:W-:-:S02]  /*61c0*/  MOV R56, R48 ;  /* 0x0000003000387202 */ /* 0x004fc40000000f00 */
[----:B------:R-:W-:Y:S01]  /*61d0*/  LOP3.LUT R57, R58, 0xff00, R57, 0xf8, !PT ;  /* 0x0000ff003a397812 */ /* 0x000fe200078ef839 */
[----:B------:R-:W-:Y:S01]  /*61e0*/  IMAD.U32 R62, R62, 0x10000, RZ ;  /* 0x000100003e3e7824 */ /* 0x000fe200078e00ff */
[----:B------:R-:W-:Y:S01]  /*61f0*/  LOP3.LUT R59, R60, 0xff00, R59, 0xf8, !PT ;  /* 0x0000ff003c3b7812 */ /* 0x000fe200078ef83b */
[----:B------:R-:W-:Y:S01]  /*6200*/  IMAD.U32 R58, R61, 0x10000, RZ ;  /* 0x000100003d3a7824 */ /* 0x000fe200078e00ff */
[-C--:B------:R-:W-:Y:S02]  /*6210*/  F2FP.F16.E4M3.UNPACK_B R48, R49.reuse ;  /* 0x00000031ff30723e */ /* 0x080fe400020006ff */
[-C--:B------:R-:W-:Y:S02]  /*6220*/  F2FP.F16.E4M3.UNPACK_B R60, R86.reuse.H1 ;  /* 0x00000056ff3c723e */ /* 0x080fe400030006ff */
[----:B------:R-:W-:Y:S02]  /*6230*/  F2FP.F16.E4M3.UNPACK_B R49, R49.H1 ;  /* 0x00000031ff31723e */ /* 0x000fe400030006ff */
[----:B------:R-:W-:Y:S01]  /*6240*/  LOP3.LUT R64, R59, 0xff0000, R62, 0xf8, !PT ;  /* 0x00ff00003b407812 */ /* 0x000fe200078ef83e */
[--C-:B------:R-:W-:Y:S01]  /*6250*/  HADD2.F32 R63, -RZ, R60.reuse.H1_H1 ;  /* 0x3000003cff3f7230 */ /* 0x100fe20000004100 */
[-C--:B------:R-:W-:Y:S01]  /*6260*/  F2FP.F16.E4M3.UNPACK_B R59, R87.reuse.H1 ;  /* 0x00000057ff3b723e */ /* 0x080fe200030006ff */
        /* <DEDUP_REMOVED lines=16> */
[----:B------:R-:W-:Y:S01]  /*6370*/  F2FP.F16.E4M3.UNPACK_B R56, R56 ;  /* 0x00000038ff38723e */ /* 0x000fe200020006ff */
[-C--:B------:R-:W-:Y:S01]  /*6380*/  FFMA.FTZ R48, R48, R60.reuse, -R65 ;  /* 0x0000003c30307223 */ /* 0x080fe20000010841 */
[----:B------:R-:W-:Y:S01]  /*6390*/  FFMA.FTZ R69, R58, R59, R63 ;  /* 0x0000003b3a457223 */ /* 0x000fe2000001003f */
[----:B------:R-:W-:Y:S01]  /*63a0*/  FFMA.FTZ R67, R57, R60, R62 ;  /* 0x0000003c39437223 */ /* 0x000fe2000001003e */
        /* <DEDUP_REMOVED lines=15> */
[-C--:B------:R-:W-:Y:S01]  /*64a0*/  FFMA.FTZ R66, R49, R87.reuse, -R60 ;  /* 0x0000005731427223 */ /* 0x080fe2000001083c */
[----:B------:R-:W-:Y:S01]  /*64b0*/  FFMA.FTZ R87, R56, R87, R63 ;  /* 0x0000005738577223 */ /* 0x000fe2000001003f */
[----:B------:R-:W-:-:S02]  /*64c0*/  F2FP.F16.E4M3.UNPACK_B R56, R51.H1 ;  /* 0x00000033ff38723e */ /* 0x000fc400030006ff */
[----:B------:R-:W-:Y:S02]  /*64d0*/  F2FP.SATFINITE.E4M3.F32.PACK_AB_MERGE_C R70, R65, R62, RZ ;  /* 0x0000003e4146723e */ /* 0x000fe400048070ff */
        /* <DEDUP_REMOVED lines=45> */
.L_x_2258:
[----:B------:R-:W-:Y:S05]  /*67b0*/  BSYNC B2 ;  /* 0x0000000000027941 */ /* 0x000fea0003800000 */
.L_x_2257:
[----:B------:R-:W-:Y:S01]  /*67c0*/  ULDC.64 UR4, c[0x0][0x2e8] ;  /* 0x0000ba0000047ab9 */ /* 0x000fe20000000a00 */
[----:B------:R-:W-:Y:S01]  /*67d0*/  ULDC.64 UR6, c[0x0][0x208] ;  /* 0x0000820000067ab9 */ /* 0x000fe20000000a00 */
[----:B------:R-:W-:-:S04]  /*67e0*/  IADD3 R56, P2, P3, R124, UR4, R42 ;  /* 0x000000047c387c10 */ /* 0x000fc8000fb5e02a */
[----:B------:R-:W-:-:S05]  /*67f0*/  IADD3.X R57, R127, UR5, R38, P2, P3 ;  /* 0x000000057f397c10 */ /* 0x000fca00097e6426 */
[----:B--2---:R1:W-:Y:S04]  /*6800*/  STG.E.128 desc[UR6][R56.64], R48 ;  /* 0x0000003038007986 */ /* 0x0043e8000c101d06 */
.L_x_2256:
[----:B------:R-:W-:Y:S05]  /*6810*/  BSYNC B1 ;  /* 0x0000000000017941 */ /* 0x000fea0003800000 */
.L_x_2255:
        /* <DEDUP_REMOVED lines=9> */
[----:B------:R-:W-:Y:S01]  /*68b0*/  SHF.R.U32.HI R58, RZ, 0x8, R53 ;  /* 0x00000008ff3a7819 */ /* 0x000fe20000011635 */
[----:B-1----:R-:W-:Y:S01]  /*68c0*/  IMAD.MOV.U32 R54, RZ, RZ, R51 ;  /* 0x000000ffff367224 */ /* 0x002fe200078e0033 */
[----:B------:R-:W-:Y:S02]  /*68d0*/  SHF.R.U32.HI R52, RZ, 0x8, R55 ;  /* 0x00000008ff347819 */ /* 0x000fe40000011637 */
[----:B------:R-:W-:Y:S02]  /*68e0*/  SHF.R.U32.HI R60, RZ, 0x10, R53 ;  /* 0x00000010ff3c7819 */ /* 0x000fe40000011635 */
[----:B------:R-:W-:Y:S01]  /*68f0*/  LOP3.LUT R57, R53, 0xff0000ff, RZ, 0xc0, !PT ;  /* 0xff0000ff35397812 */ /* 0x000fe200078ec0ff */
[----:B------:R-:W-:Y:S01]  /*6900*/  IMAD.MOV.U32 R53, RZ, RZ, R50 ;  /* 0x000000ffff357224 */ /* 0x000fe200078e0032 */
[----:B------:R-:W-:Y:S01]  /*6910*/  SHF.R.U32.HI R59, RZ, 0x10, R55 ;  /* 0x00000010ff3b7819 */ /* 0x000fe20000011637 */
[----:B------:R-:W-:Y:S01]  /*6920*/  IMAD.SHL.U32 R50, R58, 0x100, RZ ;  /* 0x000001003a327824 */ /* 0x000fe200078e00ff */
[----:B------:R-:W-:-:S02]  /*6930*/  LOP3.LUT R56, R55, 0xff0000ff, RZ, 0xc0, !PT ;  /* 0xff0000ff37387812 */ /* 0x000fc400078ec0ff */
[----:B------:R-:W-:Y:S01]  /*6940*/  SHF.L.U32 R51, R52, 0x8, RZ ;  /* 0x0000000834337819 */ /* 0x000fe200000006ff */
[----:B------:R-:W-:Y:S01]  /*6950*/  IMAD.U32 R55, R59, 0x10000, RZ ;  /* 0x000100003b377824 */ /* 0x000fe200078e00ff */
[----:B------:R-:W-:Y:S02]  /*6960*/  LOP3.LUT R52, R57, 0xff00, R50, 0xf8, !PT ;  /* 0x0000ff0039347812 */ /* 0x000fe400078ef832 */
[----:B------:R-:W-:Y:S01]  /*6970*/  LOP3.LUT R58, R56, 0xff00, R51, 0xf8, !PT ;  /* 0x0000ff00383a7812 */ /* 0x000fe200078ef833 */
[----:B------:R-:W-:Y:S01]  /*6980*/  IMAD.U32 R51, R60, 0x10000, RZ ;  /* 0x000100003c337824 */ /* 0x000fe200078e00ff */
        /* <DEDUP_REMOVED lines=91> */
.L_x_2260:
[----:B------:R-:W-:Y:S05]  /*6f40*/  BSYNC B1 ;  /* 0x0000000000017941 */ /* 0x000fea0003800000 */
.L_x_2259:
[----:B------:R-:W-:Y:S01]  /*6f50*/  ULDC.64 UR4, c[0x0][0x2e8] ;  /* 0x0000ba0000047ab9 */ /* 0x000fe20000000a00 */
[----:B------:R-:W-:Y:S01]  /*6f60*/  ULDC.64 UR6, c[0x0][0x208] ;  /* 0x0000820000067ab9 */ /* 0x000fe20000000a00 */
[----:B------:R-:W-:-:S04]  /*6f70*/  IADD3 R52, P2, P3, R39, UR4, R124 ;  /* 0x0000000427347c10 */ /* 0x000fc8000fb5e07c */
[----:B------:R-:W-:-:S05]  /*6f80*/  IADD3.X R53, R105, UR5, R127, P2, P3 ;  /* 0x0000000569357c10 */ /* 0x000fca00097e647f */
[----:B-1----:R1:W-:Y:S01]  /*6f90*/  STG.E.128 desc[UR6][R52.64], R48 ;  /* 0x0000003034007986 */ /* 0x0023e2000c101d06 */
[----:B------:R-:W-:Y:S05]  /*6fa0*/  BRA `(.L_x_2254) ;  /* 0x0000004c00ac7947 */ /* 0x000fea0003800000 */
.L_x_2218:
[----:B------:R-:W2:Y:S01]  /*6fb0*/  LDL R52, [R1+0x4c] ;  /* 0x00004c0001347983 */ /* 0x000ea20000100800 */
[C---:B------:R-:W-:Y:S01]  /*6fc0*/  ISETP.GE.AND P5, PT, R228.reuse, R117, PT ;  /* 0x00000075e400720c */ /* 0x040fe20003fa6270 */
[C---:B------:R-:W-:Y:S01]  /*6fd0*/  VIADD R62, R228.reuse, 0x80 ;  /* 0x00000080e43e7836 */ /* 0x040fe20000000000 */
[----:B------:R-:W-:Y:S01]  /*6fe0*/  IADD3 R60, R228, 0x40, RZ ;  /* 0x00000040e43c7810 */ /* 0x000fe20007ffe0ff */
[----:B------:R-:W-:Y:S01]  /*6ff0*/  ULDC.64 UR6, c[0x0][0x208] ;  /* 0x0000820000067ab9 */ /* 0x000fe20000000a00 */
        /* <DEDUP_REMOVED lines=16> */
[----:B------:R-:W-:Y:S02]  /*7100*/  @!P2 IMAD.MOV.U32 R49, RZ, RZ, R133 ;  /* 0x000000ffff31a224 */ /* 0x000fe400078e0085 */
[----:B------:R-:W-:-:S05]  /*7110*/  @!P2 IMAD.MOV.U32 R51, RZ, RZ, R129 ;  /* 0x000000ffff33a224 */ /* 0x000fca00078e0081 */
        /* <DEDUP_REMOVED lines=40> */
[----:B------:R-:W-:-:S03]  /*73a0*/  CS2R R54, SRZ ;  /* 0x0000000000367805 */ /* 0x000fc6000001ff00 */
[----:B------:R-:W-:Y:S01]  /*73b0*/  @!P3 IMAD.X R69, R52, 0x1, R69, P6 ;  /* 0x000000013445b824 */ /* 0x000fe200030e0645 */
[----:B-----5:R-:W-:Y:S02]  /*73c0*/  @!P3 IADD3 R84, P6, R51, R84, RZ ;  /* 0x000000543354b210 */ /* 0x020fe40007fde0ff */
[----:B------:R-:W-:Y:S02]  /*73d0*/  CS2R R50, SRZ ;  /* 0x0000000000327805 */ /* 0x000fe4000001ff00 */
[----:B------:R-:W-:Y:S01]  /*73e0*/  CS2R R52, SRZ ;  /* 0x0000000000347805 */ /* 0x000fe2000001ff00 */
[----:B------:R-:W-:Y:S01]  /*73f0*/  @!P3 IMAD.X R85, R48, 0x1, R85, P6 ;  /* 0x000000013055b824 */ /* 0x000fe200030e0655 */
[----:B------:R-:W-:Y:S02]  /*7400*/  CS2R R48, SRZ ;  /* 0x0000000000307805 */ /* 0x000fe4000001ff00 */
[----:B------:R-:W-:Y:S02]  /*7410*/  CS2R R60, SRZ ;  /* 0x00000000003c7805 */ /* 0x000fe4000001ff00 */
[----:B------:R0:W4:Y:S04]  /*7420*/  @!P5 LDG.E.128 R52, desc[UR6][R58.64] ;  /* 0x000000063a34d981 */ /* 0x000128000c1e1d00 */
[----:B------:R1:W5:Y:S04]  /*7430*/  @!P5 LDG.E.128 R48, desc[UR6][R56.64] ;  /* 0x000000063830d981 */ /* 0x000368000c1e1d00 */
[----:B------:R1:W5:Y:S01]  /*7440*/  @!P4 LDG.E.128 R60, desc[UR6][R66.64] ;  /* 0x00000006423cc981 */ /* 0x000362000c1e1d00 */
[----:B0-----:R-:W-:-:S02]  /*7450*/  CS2R R58, SRZ ;  /* 0x00000000003a7805 */ /* 0x001fc4000001ff00 */
        /* <DEDUP_REMOVED lines=9> */
[----:B------:R-:W-:Y:S02]  /*74f0*/  ISETP.GE.AND P2, PT, R18, R126, PT ;  /* 0x0000007e1200720c */ /* 0x000fe40003f46270 */
[----:B--2---:R-:W-:Y:S01]  /*7500*/  MOV R141, R72 ;  /* 0x00000048008d7202 */ /* 0x004fe20000000f00 */
[----:B------:R-:W-:Y:S02]  /*7510*/  IMAD.MOV.U32 R142, RZ, RZ, R74 ;  /* 0x000000ffff8e7224 */ /* 0x000fe400078e004a */
[----:B---3--:R-:W-:Y:S02]  /*7520*/  IMAD.MOV.U32 R143, RZ, RZ, R76 ;  /* 0x000000ffff8f7224 */ /* 0x008fe400078e004c */
[----:B------:R-:W-:Y:S02]  /*7530*/  IMAD.MOV.U32 R144, RZ, RZ, R78 ;  /* 0x000000ffff907224 */ /* 0x000fe400078e004e */
[----:B----4-:R-:W-:Y:S01]  /*7540*/  IMAD.MOV.U32 R161, RZ, RZ, R52 ;  /* 0x000000ffffa17224 */ /* 0x010fe200078e0034 */
[----:B------:R-:W-:Y:S01]  /*7550*/  MOV R158, R54 ;  /* 0x00000036009e7202 */ /* 0x000fe20000000f00 */
[----:B-----5:R-:W-:-:S02]  /*7560*/  IMAD.MOV.U32 R160, RZ, RZ, R48 ;  /* 0x000000ffffa07224 */ /* 0x020fc400078e0030 */
[----:B------:R-:W-:Y:S02]  /*7570*/  IMAD.MOV.U32 R159, RZ, RZ, R50 ;  /* 0x000000ffff9f7224 */ /* 0x000fe400078e0032 */
[----:B------:R-:W-:Y:S02]  /*7580*/  IMAD.MOV.U32 R153, RZ, RZ, R60 ;  /* 0x000000ffff997224 */ /* 0x000fe400078e003c */
[----:B------:R-:W-:Y:S02]  /*7590*/  IMAD.MOV.U32 R154, RZ, RZ, R62 ;  /* 0x000000ffff9a7224 */ /* 0x000fe400078e003e */
[----:B------:R-:W-:Y:S02]  /*75a0*/  IMAD.MOV.U32 R151, RZ, RZ, R56 ;  /* 0x000000ffff977224 */ /* 0x000fe400078e0038 */
[----:B------:R-:W-:Y:S02]  /*75b0*/  IMAD.MOV.U32 R152, RZ, RZ, R58 ;  /* 0x000000ffff987224 */ /* 0x000fe400078e003a */
[----:B------:R-:W-:-:S02]  /*75c0*/  IMAD.MOV.U32 R150, RZ, RZ, R64 ;  /* 0x000000ffff967224 */ /* 0x000fc400078e0040 */
[----:B------:R-:W-:Y:S02]  /*75d0*/  IMAD.MOV.U32 R149, RZ, RZ, R66 ;  /* 0x000000ffff957224 */ /* 0x000fe400078e0042 */
[----:B------:R-:W-:Y:S02]  /*75e0*/  IMAD.MOV.U32 R148, RZ, RZ, R68 ;  /* 0x000000ffff947224 */ /* 0x000fe400078e0044 */
[----:B------:R-:W-:Y:S01]  /*75f0*/  IMAD.MOV.U32 R146, RZ, RZ, R70 ;  /* 0x000000ffff927224 */ /* 0x000fe200078e0046 */
[----:B------:R-:W-:Y:S06]  /*7600*/  @!P5 BRA `(.L_x_2261) ;  /* 0x000000000004d947 */ /* 0x000fec0003800000 */
[----:B------:R-:W-:Y:S01]  /*7610*/  BPT.TRAP 0x1 ;  /* 0x000000040000795c */ /* 0x000fe20000300000 */
.L_x_2261:
[----:B------:R-:W2:Y:S01]  /*7620*/  LDL R80, [R1] ;  /* 0x0000000001507983 */ /* 0x000ea20000100800 */
[----:B------:R-:W-:Y:S01]  /*7630*/  IMAD R108, R17, 0x8, R16 ;  /* 0x00000008116c7824 */ /* 0x000fe200078e0210 */
[----:B------:R-:W0:Y:S01]  /*7640*/  LDC R145, c[0x0][0x2f4] ;  /* 0x0000bd00ff917b82 */ /* 0x000e220000000800 */
[----:B------:R-:W-:Y:S01]  /*7650*/  IMAD.MOV.U32 R125, RZ, RZ, R127 ;  /* 0x000000ffff7d7224 */ /* 0x000fe200078e007f */
[----:B------:R-:W-:Y:S06]  /*7660*/  BSSY B1, `(.L_x_2262) ;  /* 0x0000006000017945 */ /* 0x000fec0003800000 */
[----:B------:R-:W1:Y:S01]  /*7670*/  LDC.64 R126, c[0x0][0x300] ;  /* 0x0000c000ff7e7b82 */ /* 0x000e620000000a00 */
[----:B0-----:R-:W-:Y:S01]  /*7680*/  IMAD.IADD R147, R145, 0x1, -R120 ;  /* 0x0000000191937824 */ /* 0x001fe200078e0a78 */
[----:B--2---:R-:W-:-:S04]  /*7690*/  SHF.L.U32 R129, R80, 0x1f, RZ ;  /* 0x0000001f50817819 */ /* 0x004fc800000006ff */
[----:B------:R-:W0:Y:S02]  /*76a0*/  SYNCS.PHASECHK.TRANS64.TRYWAIT P3, [R108+URZ+0x2e890], R129 ;  /* 0x02e890816c0075a7 */ /* 0x000e24000806017f */
[----:B01----:R-:W-:Y:S05]  /*76b0*/  @!P3 BRA `(.L_x_2263) ;  /* 0x000002500004b947 */ /* 0x003fea0003800000 */
.L_x_2521:
[----:B------:R-:W-:Y:S05]  /*76c0*/  BSYNC B1 ;  /* 0x0000000000017941 */ /* 0x000fea0003800000 */
.L_x_2262:
[----:B------:R-:W-:Y:S01]  /*76d0*/  ISETP.GE.OR P3, PT, R228, R117, P0 ;  /* 0x00000075e400720c */ /* 0x000fe20000766670 */
[----:B------:R-:W-:-:S12]  /*76e0*/  BSSY B1, `(.L_x_2264) ;  /* 0x00000f9000017945 */ /* 0x000fd80003800000 */
[----:B------:R-:W-:Y:S05]  /*76f0*/  @P3 BRA `(.L_x_2265) ;  /* 0x0000000c00dc3947 */ /* 0x000fea0003800000 */
[----:B------:R-:W1:Y:S01]  /*7700*/  S2R R81, SR_TID.X ;  /* 0x0000000000517919 */ /* 0x000e620000002100 */
[----:B------:R-:W-:Y:S01]  /*7710*/  SHF.R.S32.HI R80, RZ, 0x1f, R228 ;  /* 0x0000001fff507819 */ /* 0x000fe200000114e4 */
[-C--:B------:R-:W-:Y:S01]  /*7720*/  IMAD.WIDE.U32 R132, R228, R126.reuse, R124 ;  /* 0x0000007ee4847225 */ /* 0x080fe200078e007c */
        /* <DEDUP_REMOVED lines=13> */
[----:B------:R-:W-:-:S03]  /*7800*/  LEA.HI R82, R82, R83, RZ, 0x5 ;  /* 0x0000005352527211 */ /* 0x000fc600078f28ff */
[----:B------:R-:W-:Y:S01]  /*7810*/  IMAD.SHL.U32 R157, R81, 0x10, RZ ;  /* 0x00000010519d7824 */ /* 0x000fe200078e00ff */
[----:B------:R-:W-:Y:S01]  /*7820*/  SHF.L.U32 R82, R82, 0x5, RZ ;  /* 0x0000000552527819 */ /* 0x000fe200000006ff */
[----:B------:R-:W-:-:S03]  /*7830*/  IMAD R81, R17, 0x7000, R119 ;  /* 0x0000700011517824 */ /* 0x000fc600078e0277 */
[----:B------:R-:W-:Y:S01]  /*7840*/  LOP3.LUT R80, R3, 0x70, R157, 0xf8, !PT ;  /* 0x0000007003507812 */ /* 0x000fe200078ef89d */
[----:B------:R-:W-:Y:S01]  /*7850*/  IMAD.IADD R81, R16, 0x1, R81 ;  /* 0x0000000110517824 */ /* 0x000fe200078e0251 */
        /* <DEDUP_REMOVED lines=11> */
[--C-:B------:R-:W-:Y:S02]  /*7910*/  SHF.R.U32.HI R163, RZ, 0x8, R53.reuse ;  /* 0x00000008ffa37819 */ /* 0x100fe40000011635 */
[----:B------:R-:W-:Y:S02]  /*7920*/  LOP3.LUT R54, R53, 0xff0000ff, RZ, 0xc0, !PT ;  /* 0xff0000ff35367812 */ /* 0x000fe400078ec0ff */
[----:B------:R-:W-:Y:S01]  /*7930*/  SHF.R.U32.HI R49, RZ, 0x10, R53 ;  /* 0x00000010ff317819 */ /* 0x000fe20000011635 */
[----:B------:R-:W-:Y:S01]  /*7940*/  IMAD.SHL.U32 R53, R168, 0x100, RZ ;  /* 0x00000100a8357824 */ /* 0x000fe200078e00ff */
[----:B------:R-:W-:Y:S01]  /*7950*/  SHF.R.U32.HI R166, RZ, 0x8, R51 ;  /* 0x00000008ffa67819 */ /* 0x000fe20000011633 */
[----:B------:R-:W-:Y:S01]  /*7960*/  IMAD.SHL.U32 R163, R163, 0x100, RZ ;  /* 0x00000100a3a37824 */ /* 0x000fe200078e00ff */
[----:B------:R-:W-:Y:S01]  /*7970*/  SHF.R.U32.HI R165, RZ, 0x8, R55 ;  /* 0x00000008ffa57819 */ /* 0x000fe20000011637 */
[----:B------:R-:W-:Y:S01]  /*7980*/  IMAD.U32 R168, R49, 0x10000, RZ ;  /* 0x0001000031a87824 */ /* 0x000fe200078e00ff */
[----:B------:R-:W-:-:S02]  /*7990*/  LOP3.LUT R52, R51, 0xff0000ff, RZ, 0xc0, !PT ;  /* 0xff0000ff33347812 */ /* 0x000fc400078ec0ff */
[----:B------:R-:W-:Y:S01]  /*79a0*/  SHF.R.U32.HI R48, RZ, 0x10, R51 ;  /* 0x00000010ff307819 */ /* 0x000fe20000011633 */
[----:B------:R-:W-:Y:S01]  /*79b0*/  IMAD.SHL.U32 R165, R165, 0x100, RZ ;  /* 0x00000100a5a57824 */ /* 0x000fe200078e00ff */
[----:B------:R-:W-:Y:S02]  /*79c0*/  LOP3.LUT R164, R55, 0xff0000ff, RZ, 0xc0, !PT ;  /* 0xff0000ff37a47812 */ /* 0x000fe400078ec0ff */
[----:B------:R-:W-:Y:S01]  /*79d0*/  SHF.R.U32.HI R51, RZ, 0x10, R55 ;  /* 0x00000010ff337819 */ /* 0x000fe20000011637 */
[----:B------:R-:W-:Y:S01]  /*79e0*/  IMAD.SHL.U32 R55, R166, 0x100, RZ ;  /* 0x00000100a6377824 */ /* 0x000fe200078e00ff */
[----:B------:R-:W-:Y:S02]  /*79f0*/  LOP3.LUT R50, R50, 0xff00, R53, 0xf8, !PT ;  /* 0x0000ff0032327812 */ /* 0x000fe400078ef835 */
[----:B------:R-:W-:Y:S01]  /*7a00*/  SHF.L.U32 R53, R167, 0x10, RZ ;  /* 0x00000010a7357819 */ /* 0x000fe200000006ff */
[----:B------:R-:W-:Y:S01]  /*7a10*/  IMAD.U32 R170, R51, 0x10000, RZ ;  /* 0x0001000033aa7824 */ /* 0x000fe200078e00ff */
[----:B------:R-:W-:-:S02]  /*7a20*/  LOP3.LUT R52, R52, 0xff00, R55, 0xf8, !PT ;  /* 0x0000ff0034347812 */ /* 0x000fc400078ef837 */
[----:B------:R-:W-:Y:S01]  /*7a30*/  LOP3.LUT R50, R50, 0xff0000, R53, 0xf8, !PT ;  /* 0x00ff000032327812 */ /* 0x000fe200078ef835 */
[----:B------:R-:W-:Y:S01]  /*7a40*/  IMAD.U32 R53, R48, 0x10000, RZ ;  /* 0x0001000030357824 */ /* 0x000fe200078e00ff */
[----:B------:R-:W-:Y:S02]  /*7a50*/  LOP3.LUT R169, R164, 0xff00, R165, 0xf8, !PT ;  /* 0x0000ff00a4a97812 */ /* 0x000fe400078ef8a5 */
[----:B------:R-:W-:Y:S02]  /*7a60*/  LOP3.LUT R167, R54, 0xff00, R163, 0xf8, !PT ;  /* 0x0000ff0036a77812 */ /* 0x000fe400078ef8a3 */
[----:B------:R-:W-:Y:S02]  /*7a70*/  F2FP.F16.E4M3.UNPACK_B R165, R161.H1 ;  /* 0x000000a1ffa5723e */ /* 0x000fe400030006ff */
[----:B--2---:R-:W-:Y:S02]  /*7a80*/  F2FP.F16.E4M3.UNPACK_B R55, R84.H1 ;  /* 0x00000054ff37723e */ /* 0x004fe400030006ff */
[----:B-1----:R-:W-:Y:S01]  /*7a90*/  F2FP.F16.E4M3.UNPACK_B R54, R80.H1 ;  /* 0x00000050ff36723e */ /* 0x002fe200030006ff */
[----:B------:R-:W-:Y:S01]  /*7aa0*/  HADD2.F32 R166, -RZ, R165.H0_H0 ;  /* 0x200000a5ffa67230 */ /* 0x000fe20000004100 */
[----:B------:R-:W-:Y:S01]  /*7ab0*/  LOP3.LUT R48, R52, 0xff0000, R53, 0xf8, !PT ;  /* 0x00ff000034307812 */ /* 0x000fe200078ef835 */
[----:B------:R-:W-:Y:S01]  /*7ac0*/  HADD2.F32 R53, -RZ, R55.H0_H0 ;  /* 0x20000037ff357230 */ /* 0x000fe20000004100 */
[----:B------:R-:W-:Y:S01]  /*7ad0*/  F2FP.F16.E4M3.UNPACK_B R163, R160.H1 ;  /* 0x000000a0ffa3723e */ /* 0x000fe200030006ff */
[----:B------:R-:W-:Y:S01]  /*7ae0*/  HADD2.F32 R52, -RZ, R54.H0_H0 ;  /* 0x20000036ff347230 */ /* 0x000fe20000004100 */
[----:B------:R-:W-:Y:S01]  /*7af0*/  LOP3.LUT R51, R167, 0xff0000, R168, 0xf8, !PT ;  /* 0x00ff0000a7337812 */ /* 0x000fe200078ef8a8 */
[----:B------:R-:W-:-:S02]  /*7b00*/  HADD2.F32 R168, -RZ, R165.H1_H1 ;  /* 0x300000a5ffa87230 */ /* 0x000fc40000004100 */
[CC--:B------:R-:W-:Y:S01]  /*7b10*/  FMUL.FTZ R171, R53.reuse, R166.reuse ;  /* 0x000000a635ab7220 */ /* 0x0c0fe20000410000 */
[--C-:B------:R-:W-:Y:S02]  /*7b20*/  HADD2.F32 R164, -RZ, R163.reuse.H0_H0 ;  /* 0x200000a3ffa47230 */ /* 0x100fe40000004100 */
[C---:B------:R-:W-:Y:S01]  /*7b30*/  FMUL.FTZ R166, R52.reuse, R166 ;  /* 0x000000a634a67220 */ /* 0x040fe20000410000 */
        /* <DEDUP_REMOVED lines=8> */
[----:B------:R-:W-:Y:S01]  /*7bc0*/  F2FP.F16.E4M3.UNPACK_B R160, R80 ;  /* 0x00000050ffa0723e */ /* 0x000fe200020006ff */
[----:B------:R-:W-:Y:S02]  /*7bd0*/  HADD2.F32 R167, -RZ, R166.H0_H0 ;  /* 0x200000a6ffa77230 */ /* 0x000fe40000004100 */
[-C--:B------:R-:W-:Y:S01]  /*7be0*/  FMUL.FTZ R55, R163, R168.reuse ;  /* 0x000000a8a3377220 */ /* 0x080fe20000410000 */
[C---:B------:R-:W-:Y:S01]  /*7bf0*/  FMUL.FTZ R168, R54.reuse, R168 ;  /* 0x000000a836a87220 */ /* 0x040fe20000410000 */
[----:B------:R-:W-:Y:S01]  /*7c00*/  HADD2.F32 R161, -RZ, R84.H0_H0 ;  /* 0x20000054ffa17230 */ /* 0x000fe20000004100 */
[----:B------:R-:W-:Y:S01]  /*7c10*/  LOP3.LUT R49, R169, 0xff0000, R170, 0xf8, !PT ;  /* 0x00ff0000a9317812 */ /* 0x000fe200078ef8aa */
[----:B------:R-:W-:Y:S02]  /*7c20*/  HADD2.F32 R80, -RZ, R160.H0_H0 ;  /* 0x200000a0ff507230 */ /* 0x000fe40000004100 */
[-C--:B------:R-:W-:Y:S01]  /*7c30*/  FFMA.FTZ R55, R54, R164.reuse, -R55 ;  /* 0x000000a436377223 */ /* 0x080fe20000010837 */
[----:B------:R-:W-:Y:S01]  /*7c40*/  FFMA.FTZ R54, R163, R164, R168 ;  /* 0x000000a4a3367223 */ /* 0x000fe200000100a8 */
[----:B------:R-:W-:-:S02]  /*7c50*/  HADD2.F32 R163, -RZ, R165.H0_H0 ;  /* 0x200000a5ffa37230 */ /* 0x000fc40000004100 */
[CC--:B------:R-:W-:Y:S01]  /*7c60*/  FMUL.FTZ R169, R161.reuse, R167.reuse ;  /* 0x000000a7a1a97220 */ /* 0x0c0fe20000410000 */
[----:B------:R-:W-:Y:S01]  /*7c70*/  FMUL.FTZ R168, R80, R167 ;  /* 0x000000a750a87220 */ /* 0x000fe20000410000 */
[----:B------:R-:W-:Y:S01]  /*7c80*/  HADD2.F32 R167, -RZ, R166.H1_H1 ;  /* 0x300000a6ffa77230 */ /* 0x000fe20000004100 */
[----:B------:R-:W-:Y:S01]  /*7c90*/  F2FP.SATFINITE.E4M3.F32.PACK_AB_MERGE_C R53, R54, R53, RZ ;  /* 0x000000353635723e */ /* 0x000fe200048070ff */
[----:B------:R-:W-:Y:S02]  /*7ca0*/  HADD2.F32 R164, -RZ, R84.H1_H1 ;  /* 0x30000054ffa47230 */ /* 0x000fe40000004100 */
[-C--:B------:R-:W-:Y:S01]  /*7cb0*/  FFMA.FTZ R84, R161, R163.reuse, R168 ;  /* 0x000000a3a1547223 */ /* 0x080fe200000100a8 */
[----:B------:R-:W-:Y:S01]  /*7cc0*/  FFMA.FTZ R80, R80, R163, -R169 ;  /* 0x000000a350507223 */ /* 0x000fe200000108a9 */
[----:B------:R-:W-:Y:S01]  /*7cd0*/  HADD2.F32 R160, -RZ, R160.H1_H1 ;  /* 0x300000a0ffa07230 */ /* 0x000fe20000004100 */
[----:B------:R-:W-:Y:S01]  /*7ce0*/  F2FP.F16.E4M3.UNPACK_B R169, R158.H1 ;  /* 0x0000009effa9723e */ /* 0x000fe200030006ff */
[----:B------:R-:W-:-:S02]  /*7cf0*/  HADD2.F32 R161, -RZ, R165.H1_H1 ;  /* 0x300000a5ffa17230 */ /* 0x000fc40000004100 */
[-C--:B------:R-:W-:Y:S01]  /*7d00*/  FMUL.FTZ R163, R164, R167.reuse ;  /* 0x000000a7a4a37220 */ /* 0x080fe20000410000 */
[----:B------:R-:W-:Y:S01]  /*7d10*/  F2FP.F16.E4M3.UNPACK_B R165, R86.H1 ;  /* 0x00000056ffa5723e */ /* 0x000fe200030006ff */
        /* <DEDUP_REMOVED lines=8> */
[----:B------:R-:W-:Y:S01]  /*7da0*/  HADD2.F32 R164, -RZ, R160.H0_H0 ;  /* 0x200000a0ffa47230 */ /* 0x000fe20000004100 */
[----:B------:R-:W-:Y:S01]  /*7db0*/  F2FP.SATFINITE.E4M3.F32.PACK_AB_MERGE_C R52, R55, R52, RZ ;  /* 0x000000343734723e */ /* 0x000fe200048070ff */
[----:B------:R-:W-:-:S02]  /*7dc0*/  HADD2.F32 R170, -RZ, R169.H1_H1 ;  /* 0x300000a9ffaa7230 */ /* 0x000fc40000004100 */
[-C--:B------:R-:W-:Y:S01]  /*7dd0*/  FMUL.FTZ R173, R166, R171.reuse ;  /* 0x000000aba6ad7220 */ /* 0x080fe20000410000 */
[----:B------:R-:W-:Y:S02]  /*7de0*/  HADD2.F32 R169, -RZ, R168.H0_H0 ;  /* 0x200000a8ffa97230 */ /* 0x000fe40000004100 */
[C---:B------:R-:W-:Y:S01]  /*7df0*/  FMUL.FTZ R171, R164.reuse, R171 ;  /* 0x000000aba4ab7220 */ /* 0x040fe20000410000 */
[----:B------:R-:W-:Y:S01]  /*7e00*/  HADD2.F32 R167, -RZ, R165.H1_H1 ;  /* 0x300000a5ffa77230 */ /* 0x000fe20000004100 */
[----:B------:R-:W-:Y:S01]  /*7e10*/  F2FP.F16.E4M3.UNPACK_B R54, R85 ;  /* 0x00000055ff36723e */ /* 0x000fe200020006ff */
        /* <DEDUP_REMOVED lines=9> */
[----:B------:R-:W-:Y:S01]  /*7eb0*/  FFMA.FTZ R167, R167, R168, R170 ;  /* 0x000000a8a7a77223 */ /* 0x000fe200000100aa */
[----:B------:R-:W-:Y:S01]  /*7ec0*/  HADD2.F32 R86, -RZ, R82.H0_H0 ;  /* 0x20000052ff567230 */ /* 0x000fe20000004100 */
[----:B------:R-:W-:Y:S01]  /*7ed0*/  F2FP.F16.E4M3.UNPACK_B R55, R51 ;  /* 0x00000033ff37723e */ /* 0x000fe200020006ff */
[--C-:B------:R-:W-:Y:S01]  /*7ee0*/  HADD2.F32 R170, -RZ, R166.reuse.H0_H0 ;  /* 0x200000a6ffaa7230 */ /* 0x100fe20000004100 */
[----:B------:R-:W-:Y:S01]  /*7ef0*/  F2FP.SATFINITE.E4M3.F32.PACK_AB_MERGE_C R84, R161, R84, R53 ;  /* 0x00000054a154723e */ /* 0x000fe20004807035 */
[----:B------:R-:W-:Y:S01]  /*7f00*/  HADD2.F32 R171, -RZ, R166.H1_H1 ;  /* 0x300000a6ffab7230 */ /* 0x000fe20000004100 */
[----:B------:R-:W-:Y:S01]  /*7f10*/  F2FP.F16.E4M3.UNPACK_B R166, R159 ;  /* 0x0000009fffa6723e */ /* 0x000fe200020006ff */
[--C-:B------:R-:W-:Y:S01]  /*7f20*/  HADD2.F32 R159, -RZ, R158.reuse.H0_H0 ;  /* 0x2000009eff9f7230 */ /* 0x100fe20000004100 */
[----:B------:R-:W-:Y:S01]  /*7f30*/  F2FP.F16.E4M3.UNPACK_B R53, R81 ;  /* 0x00000051ff35723e */ /* 0x000fe200020006ff */
[----:B------:R-:W-:Y:S01]  /*7f40*/  HADD2.F32 R158, -RZ, R158.H1_H1 ;  /* 0x3000009eff9e7230 */ /* 0x000fe20000004100 */
[----:B------:R-:W-:Y:S01]  /*7f50*/  F2FP.SATFINITE.E4M3.F32.PACK_AB_MERGE_C R80, R163, R80, R52 ;  /* 0x00000050a350723e */ /* 0x000fe20004807034 */
[----:B------:R-:W-:-:S02]  /*7f60*/  HADD2.F32 R82, -RZ, R82.H1_H1 ;  /* 0x30000052ff527230 */ /* 0x000fc40000004100 */
[-C--:B------:R-:W-:Y:S01]  /*7f70*/  FMUL.FTZ R173, R159, R170.reuse ;  /* 0x000000aa9fad7220 */ /* 0x080fe20000410000 */
[--C-:B------:R-:W-:Y:S02]  /*7f80*/  HADD2.F32 R168, -RZ, R166.reuse.H0_H0 ;  /* 0x200000a6ffa87230 */ /* 0x100fe40000004100 */
[-C--:B------:R-:W-:Y:S01]  /*7f90*/  FMUL.FTZ R175, R158, R171.reuse ;  /* 0x000000ab9eaf7220 */ /* 0x080fe20000410000 */
[----:B------:R-:W-:Y:S02]  /*7fa0*/  HADD2.F32 R169, -RZ, R166.H1_H1 ;  /* 0x300000a6ffa97230 */ /* 0x000fe40000004100 */
[----:B------:R-:W-:Y:S01]  /*7fb0*/  FMUL.FTZ R170, R86, R170 ;  /* 0x000000aa56aa7220 */ /* 0x000fe20000410000 */
[----:B------:R-:W-:Y:S01]  /*7fc0*/  FMUL.FTZ R171, R82, R171 ;  /* 0x000000ab52ab7220 */ /* 0x000fe20000410000 */
[----:B------:R-:W-:Y:S01]  /*7fd0*/  FFMA.FTZ R173, R86, R168, -R173 ;  /* 0x000000a856ad7223 */ /* 0x000fe200000108ad */
[----:B------:R-:W-:Y:S01]  /*7fe0*/  F2FP.SATFINITE.E4M3.F32.PACK_AB_MERGE_C R160, R165, R160, RZ ;  /* 0x000000a0a5a0723e */ /* 0x000fe200048070ff */
[----:B------:R-:W-:Y:S01]  /*7ff0*/  FFMA.FTZ R86, R159, R168, R170 ;  /* 0x000000a89f567223 */ /* 0x000fe200000100aa */
[-C--:B------:R-:W-:Y:S01]  /*8000*/  FFMA.FTZ R82, R82, R169.reuse, -R175 ;  /* 0x000000a952527223 */ /* 0x080fe200000108af */
[----:B------:R-:W-:Y:S01]  /*8010*/  FFMA.FTZ R171, R158, R169, R171 ;  /* 0x000000a99eab7223 */ /* 0x000fe200000100ab */
[----:B------:R-:W-:Y:S01]  /*8020*/  HADD2.F32 R158, -RZ, R54.H0_H0 ;  /* 0x20000036ff9e7230 */ /* 0x000fe20000004100 */
[----:B------:R-:W-:Y:S01]  /*8030*/  F2FP.F16.E4M3.UNPACK_B R159, R50 ;  /* 0x00000032ff9f723e */ /* 0x000fe200020006ff */
[----:B------:R-:W-:Y:S01]  /*8040*/  HADD2.F32 R163, -RZ, R55.H0_H0 ;  /* 0x20000037ffa37230 */ /* 0x000fe20000004100 */
[----:B------:R-:W-:Y:S01]  /*8050*/  F2FP.SATFINITE.E4M3.F32.PACK_AB_MERGE_C R82, R82, R173, R160 ;  /* 0x000000ad5252723e */ /* 0x000fe200048070a0 */
[----:B------:R-:W-:Y:S01]  /*8060*/  HADD2.F32 R52, -RZ, R53.H0_H0 ;  /* 0x20000035ff347230 */ /* 0x000fe20000004100 */
[----:B------:R-:W-:Y:S01]  /*8070*/  F2FP.F16.E4M3.UNPACK_B R85, R85.H1 ;  /* 0x00000055ff55723e */ /* 0x000fe200030006ff */
        /* <DEDUP_REMOVED lines=10> */
[----:B------:R-:W-:Y:S01]  /*8120*/  F2FP.F16.E4M3.UNPACK_B R81, R81.H1 ;  /* 0x00000051ff51723e */ /* 0x000fe200030006ff */
[C---:B------:R-:W-:Y:S01]  /*8130*/  FMUL.FTZ R161, R55.reuse, R160 ;  /* 0x000000a037a17220 */ /* 0x040fe20000410000 */
[----:B------:R-:W-:Y:S01]  /*8140*/  F2FP.F16.E4M3.UNPACK_B R160, R51.H1 ;  /* 0x00000033ffa0723e */ /* 0x000fe200030006ff */
[-C--:B------:R-:W-:Y:S01]  /*8150*/  FFMA.FTZ R55, R55, R159.reuse, -R158 ;  /* 0x0000009f37377223 */ /* 0x080fe2000001089e */
[----:B------:R-:W-:Y:S01]  /*8160*/  F2FP.F16.E4M3.UNPACK_B R50, R50.H1 ;  /* 0x00000032ff32723e */ /* 0x000fe200030006ff */
[----:B------:R-:W-:Y:S01]  /*8170*/  FFMA.FTZ R54, R54, R159, R161 ;  /* 0x0000009f36367223 */ /* 0x000fe200000100a1 */
[----:B------:R-:W-:Y:S01]  /*8180*/  HADD2.F32 R158, -RZ, R85.H0_H0 ;  /* 0x20000055ff9e7230 */ /* 0x000fe20000004100 */
[----:B------:R-:W-:Y:S01]  /*8190*/  F2FP.SATFINITE.E4M3.F32.PACK_AB_MERGE_C R164, R167, R164, RZ ;  /* 0x000000a4a7a4723e */ /* 0x000fe200048070ff */
[----:B------:R-:W-:Y:S01]  /*81a0*/  HADD2.F32 R161, -RZ, R160.H0_H0 ;  /* 0x200000a0ffa17230 */ /* 0x000fe20000004100 */
[----:B------:R-:W-:Y:S01]  /*81b0*/  F2FP.F16.E4M3.UNPACK_B R169, R49 ;  /* 0x00000031ffa9723e */ /* 0x000fe200020006ff */
[----:B------:R-:W-:Y:S01]  /*81c0*/  HADD2.F32 R51, -RZ, R81.H0_H0 ;  /* 0x20000051ff337230 */ /* 0x000fe20000004100 */
[----:B------:R-:W-:Y:S01]  /*81d0*/  F2FP.SATFINITE.E4M3.F32.PACK_AB_MERGE_C R86, R171, R86, R164 ;  /* 0x00000056ab56723e */ /* 0x000fe200048070a4 */
[----:B------:R-:W-:-:S02]  /*81e0*/  HADD2.F32 R159, -RZ, R85.H1_H1 ;  /* 0x30000055ff9f7230 */ /* 0x000fc40000004100 */
[CC--:B------:R-:W-:Y:S01]  /*81f0*/  FMUL.FTZ R166, R158.reuse, R161.reuse ;  /* 0x000000a19ea67220 */ /* 0x0c0fe20000410000 */
[----:B------:R-:W-:Y:S02]  /*8200*/  HADD2.F32 R85, -RZ, R50.H0_H0 ;  /* 0x20000032ff557230 */ /* 0x000fe40000004100 */
[C---:B------:R-:W-:Y:S01]  /*8210*/  FMUL.FTZ R161, R51.reuse, R161 ;  /* 0x000000a133a17220 */ /* 0x040fe20000410000 */
[----:B------:R-:W-:Y:S01]  /*8220*/  HADD2.F32 R81, -RZ, R81.H1_H1 ;  /* 0x30000051ff517230 */ /* 0x000fe20000004100 */
[----:B------:R-:W-:Y:S01]  /*8230*/  F2FP.F16.E4M3.UNPACK_B R170, R49.H1 ;  /* 0x00000031ffaa723e */ /* 0x000fe200030006ff */
[----:B------:R-:W-:Y:S01]  /*8240*/  HADD2.F32 R160, -RZ, R160.H1_H1 ;  /* 0x300000a0ffa07230 */ /* 0x000fe20000004100 */
[----:B------:R-:W-:Y:S01]  /*8250*/  F2FP.F16.E4M3.UNPACK_B R165, R48 ;  /* 0x00000030ffa5723e */ /* 0x000fe200020006ff */
[----:B------:R-:W-:Y:S02]  /*8260*/  HADD2.F32 R164, -RZ, R50.H1_H1 ;  /* 0x30000032ffa47230 */ /* 0x000fe40000004100 */
[-C--:B------:R-:W-:Y:S01]  /*8270*/  FFMA.FTZ R50, R51, R85.reuse, -R166 ;  /* 0x0000005533327223 */ /* 0x080fe200000108a6 */
[----:B------:R-:W-:Y:S01]  /*8280*/  FFMA.FTZ R51, R158, R85, R161 ;  /* 0x000000559e337223 */ /* 0x000fe200000100a1 */
[-C--:B------:R-:W-:Y:S01]  /*8290*/  FMUL.FTZ R168, R159, R160.reuse ;  /* 0x000000a09fa87220 */ /* 0x080fe20000410000 */
[C---:B------:R-:W-:Y:S01]  /*82a0*/  FMUL.FTZ R158, R81.reuse, R160 ;  /* 0x000000a0519e7220 */ /* 0x040fe20000410000 */
[----:B------:R-:W-:Y:S01]  /*82b0*/  F2FP.F16.E4M3.UNPACK_B R85, R83 ;  /* 0x00000053ff55723e */ /* 0x000fe200020006ff */
[----:B------:R-:W-:Y:S01]  /*82c0*/  HADD2.F32 R49, -RZ, R170.H0_H0 ;  /* 0x200000aaff317230 */ /* 0x000fe20000004100 */
[----:B------:R-:W-:Y:S01]  /*82d0*/  F2FP.F16.E4M3.UNPACK_B R160, R87 ;  /* 0x00000057ffa0723e */ /* 0x000fe200020006ff */
[-C--:B------:R-:W-:Y:S01]  /*82e0*/  FFMA.FTZ R81, R81, R164.reuse, -R168 ;  /* 0x000000a451517223 */ /* 0x080fe200000108a8 */
[----:B------:R-:W-:Y:S01]  /*82f0*/  F2FP.F16.E4M3.UNPACK_B R83, R83.H1 ;  /* 0x00000053ff53723e */ /* 0x000fe200030006ff */
[----:B------:R-:W-:Y:S01]  /*8300*/  FFMA.FTZ R158, R159, R164, R158 ;  /* 0x000000a49f9e7223 */ /* 0x000fe2000001009e */
[----:B------:R-:W-:Y:S01]  /*8310*/  F2FP.F16.E4M3.UNPACK_B R161, R87.H1 ;  /* 0x00000057ffa1723e */ /* 0x000fe200030006ff */
[----:B------:R-:W-:Y:S01]  /*8320*/  HADD2.F32 R87, -RZ, R85.H0_H0 ;  /* 0x20000055ff577230 */ /* 0x000fe20000004100 */
[----:B------:R-:W-:Y:S01]  /*8330*/  F2FP.F16.E4M3.UNPACK_B R166, R48.H1 ;  /* 0x00000030ffa6723e */ /* 0x000fe200030006ff */
[----:B------:R-:W-:Y:S01]  /*8340*/  HADD2.F32 R163, -RZ, R160.H0_H0 ;  /* 0x200000a0ffa37230 */ /* 0x000fe20000004100 */
[----:B------:R-:W-:Y:S01]  /*8350*/  F2FP.SATFINITE.E4M3.F32.PACK_AB_MERGE_C R50, R81, R50, RZ ;  /* 0x000000325132723e */ /* 0x000fe200048070ff */
[----:B------:R-:W-:Y:S01]  /*8360*/  HADD2.F32 R48, -RZ, R169.H0_H0 ;  /* 0x200000a9ff307230 */ /* 0x000fe20000004100 */
[----:B------:R-:W-:Y:S01]  /*8370*/  F2FP.SATFINITE.E4M3.F32.PACK_AB_MERGE_C R51, R158, R51, RZ ;  /* 0x000000339e33723e */ /* 0x000fe200048070ff */
[----:B------:R-:W-:Y:S01]  /*8380*/  HADD2.F32 R159, -RZ, R83.H0_H0 ;  /* 0x20000053ff9f7230 */ /* 0x000fe20000004100 */
[----:B------:R-:W-:Y:S01]  /*8390*/  F2FP.SATFINITE.E4M3.F32.PACK_AB_MERGE_C R81, R55, R52, R50 ;  /* 0x000000343751723e */ /* 0x000fe20004807032 */
[----:B------:R-:W-:-:S02]  /*83a0*/  HADD2.F32 R164, -RZ, R161.H0_H0 ;  /* 0x200000a1ffa47230 */ /* 0x000fc40000004100 */
[-C--:B------:R-:W-:Y:S01]  /*83b0*/  FMUL.FTZ R172, R163, R48.reuse ;  /* 0x00000030a3ac7220 */ /* 0x080fe20000410000 */
[----:B------:R-:W-:Y:S02]  /*83c0*/  HADD2.F32 R168, -RZ, R165.H0_H0 ;  /* 0x200000a5ffa87230 */ /* 0x000fe40000004100 */
[----:B------:R-:W-:Y:S01]  /*83d0*/  FMUL.FTZ R174, R87, R48 ;  /* 0x0000003057ae7220 */ /* 0x000fe20000410000 */
[----:B------:R-:W-:Y:S02]  /*83e0*/  HADD2.F32 R161, -RZ, R161.H1_H1 ;  /* 0x300000a1ffa17230 */ /* 0x000fe40000004100 */
[-C--:B------:R-:W-:Y:S01]  /*83f0*/  FMUL.FTZ R176, R164, R49.reuse ;  /* 0x00000031a4b07220 */ /* 0x080fe20000410000 */
[----:B------:R-:W-:Y:S02]  /*8400*/  HADD2.F32 R170, -RZ, R170.H1_H1 ;  /* 0x300000aaffaa7230 */ /* 0x000fe40000004100 */
[----:B------:R-:W-:Y:S01]  /*8410*/  FMUL.FTZ R171, R159, R49 ;  /* 0x000000319fab7220 */ /* 0x000fe20000410000 */
[----:B------:R-:W-:-:S02]  /*8420*/  HADD2.F32 R83, -RZ, R83.H1_H1 ;  /* 0x30000053ff537230 */ /* 0x000fc40000004100 */
[-C--:B------:R-:W-:Y:S01]  /*8430*/  FFMA.FTZ R48, R87, R168.reuse, -R172 ;  /* 0x000000a857307223 */ /* 0x080fe200000108ac */
[----:B------:R-:W-:Y:S02]  /*8440*/  HADD2.F32 R167, -RZ, R166.H0_H0 ;  /* 0x200000a6ffa77230 */ /* 0x000fe40000004100 */
[----:B------:R-:W-:Y:S01]  /*8450*/  FFMA.FTZ R49, R163, R168, R174 ;  /* 0x000000a8a3317223 */ /* 0x000fe200000100ae */
[----:B------:R-:W-:Y:S02]  /*8460*/  HADD2.F32 R160, -RZ, R160.H1_H1 ;  /* 0x300000a0ffa07230 */ /* 0x000fe40000004100 */
        /* <DEDUP_REMOVED lines=9> */
[-C--:B------:R-:W-:Y:S01]  /*8500*/  FFMA.FTZ R83, R83, R166.reuse, -R168 ;  /* 0x000000a653537223 */ /* 0x080fe200000108a8 */
[----:B------:R-:W-:Y:S01]  /*8510*/  FMUL.FTZ R169, R85, R169 ;  /* 0x000000a955a97220 */ /* 0x000fe20000410000 */
[----:B------:R-:W-:Y:S01]  /*8520*/  FFMA.FTZ R170, R161, R166, R170 ;  /* 0x000000a6a1aa7223 */ /* 0x000fe200000100aa */
[----:B------:R-:W-:-:S02]  /*8530*/  FFMA.FTZ R85, R85, R165, -R164 ;  /* 0x000000a555557223 */ /* 0x000fc400000108a4 */
[----:B------:R-:W-:Y:S01]  /*8540*/  FFMA.FTZ R160, R160, R165, R169 ;  /* 0x000000a5a0a07223 */ /* 0x000fe200000100a9 */
[----:B------:R-:W-:Y:S02]  /*8550*/  F2FP.SATFINITE.E4M3.F32.PACK_AB_MERGE_C R83, R83, R176, RZ ;  /* 0x000000b05353723e */ /* 0x000fe400048070ff */
[----:B------:R-:W-:Y:S02]  /*8560*/  F2FP.SATFINITE.E4M3.F32.PACK_AB_MERGE_C R170, R170, R171, RZ ;  /* 0x000000abaaaa723e */ /* 0x000fe400048070ff */
[----:B------:R-:W-:Y:S02]  /*8570*/  F2FP.SATFINITE.E4M3.F32.PACK_AB_MERGE_C R83, R85, R48, R83 ;  /* 0x000000305553723e */ /* 0x000fe40004807053 */
[----:B------:R-:W-:Y:S02]  /*8580*/  F2FP.SATFINITE.E4M3.F32.PACK_AB_MERGE_C R85, R54, R53, R51 ;  /* 0x000000353655723e */ /* 0x000fe40004807033 */
[----:B------:R-:W-:-:S07]  /*8590*/  F2FP.SATFINITE.E4M3.F32.PACK_AB_MERGE_C R87, R160, R49, R170 ;  /* 0x00000031a057723e */ /* 0x000fce00048070aa */
.L_x_2267:
[----:B------:R-:W-:Y:S05]  /*85a0*/  BSYNC B2 ;  /* 0x0000000000027941 */ /* 0x000fea0003800000 */
.L_x_2266:
[----:B------:R-:W-:Y:S01]  /*85b0*/  ISETP.GE.AND P3, PT, R157, R145, PT ;  /* 0x000000919d00720c */ /* 0x000fe20003f66270 */
[----:B------:R-:W-:Y:S01]  /*85c0*/  ULDC.64 UR4, c[0x0][0x2e8] ;  /* 0x0000ba0000047ab9 */ /* 0x000fe20000000a00 */
[----:B------:R-:W-:-:S11]  /*85d0*/  ULDC.64 UR6, c[0x0][0x208] ;  /* 0x0000820000067ab9 */ /* 0x000fd60000000a00 */
        /* <DEDUP_REMOVED lines=9> */
.L_x_2265:
[----:B------:R-:W-:Y:S05]  /*8670*/  BSYNC B1 ;  /* 0x0000000000017941 */ /* 0x000fea0003800000 */
.L_x_2264:
[----:B-1----:R-:W-:Y:S01]  /*8680*/  VIADD R49, R228, 0x40 ;  /* 0x00000040e4317836 */ /* 0x002fe20000000000 */
[----:B------:R-:W-:Y:S04]  /*8690*/  BSSY B1, `(.L_x_2268) ;  /* 0x0000103000017945 */ /* 0x000fe80003800000 */
[----:B------:R-:W-:-:S13]  /*86a0*/  ISETP.GE.OR P3, PT, R49, R117, P0 ;  /* 0x000000753100720c */ /* 0x000fda0000766670 */
[----:B------:R-:W-:Y:S05]  /*86b0*/  @P3 BRA `(.L_x_2269) ;  /* 0x0000001000003947 */ /* 0x000fea0003800000 */
[----:B------:R-:W2:Y:S01]  /*86c0*/  LDL R50, [R1+0x74] ;  /* 0x0000740001327983 */ /* 0x000ea20000100800 */
[-C--:B------:R-:W-:Y:S01]  /*86d0*/  IMAD R48, R128, R126.reuse, RZ ;  /* 0x0000007e80307224 */ /* 0x080fe200078e02ff */
[----:B------:R-:W-:Y:S01]  /*86e0*/  ISETP.NE.AND P6, PT, R0, RZ, PT ;  /* 0x000000ff0000720c */ /* 0x000fe20003fc5270 */
[C---:B------:R-:W-:Y:S01]  /*86f0*/  IMAD.WIDE.U32 R80, R49.reuse, R126, R124 ;  /* 0x0000007e31507225 */ /* 0x040fe200078e007c */
[----:B------:R-:W-:Y:S03]  /*8700*/  BSSY B2, `(.L_x_2270) ;  /* 0x00000ef000027945 */ /* 0x000fe60003800000 */
[----:B------:R-:W-:Y:S01]  /*8710*/  IMAD R83, R49, R127, R48 ;  /* 0x0000007f31537224 */ /* 0x000fe200078e0230 */
[----:B------:R-:W-:Y:S01]  /*8720*/  SEL R48, R120, R147, !P6 ;  /* 0x0000009378307207 */ /* 0x000fe20007000000 */
[----:B------:R-:W-:Y:S01]  /*8730*/  VIADD R51, R228, 0x40 ;  /* 0x00000040e4337836 */ /* 0x000fe20000000000 */
[----:B------:R-:W-:Y:S01]  /*8740*/  IADD3 R82, P3, P4, R42, R80, R35 ;  /* 0x000000502a527210 */ /* 0x000fe20007c7e023 */
[----:B------:R-:W-:Y:S01]  /*8750*/  VIADD R52, R228, 0x40 ;  /* 0x00000040e4347836 */ /* 0x000fe20000000000 */
[----:B------:R-:W-:Y:S01]  /*8760*/  SHF.R.S32.HI R49, RZ, 0x1f, R48 ;  /* 0x0000001fff317819 */ /* 0x000fe20000011430 */
[----:B------:R-:W-:-:S02]  /*8770*/  IMAD.SHL.U32 R51, R51, 0x80, RZ ;  /* 0x0000008033337824 */ /* 0x000fc400078e00ff */
[----:B------:R-:W-:Y:S01]  /*8780*/  IMAD.IADD R83, R81, 0x1, R83 ;  /* 0x0000000151537824 */ /* 0x000fe200078e0253 */
[----:B------:R-:W-:Y:S02]  /*8790*/  LEA.HI R49, R49, R48, RZ, 0x5 ;  /* 0x0000003031317211 */ /* 0x000fe400078f28ff */
[----:B------:R-:W-:Y:S02]  /*87a0*/  SHF.L.U32 R52, R52, 0x7, RZ ;  /* 0x0000000734347819 */ /* 0x000fe400000006ff */
[----:B------:R-:W-:Y:S02]  /*87b0*/  LEA.HI.SX32 R49, R49, R34, 0x1b ;  /* 0x0000002231317211 */ /* 0x000fe400078fdaff */
[----:B------:R-:W-:Y:S02]  /*87c0*/  LOP3.LUT R51, R51, 0x380, RZ, 0xc0, !PT ;  /* 0x0000038033337812 */ /* 0x000fe400078ec0ff */
[----:B------:R-:W-:Y:S01]  /*87d0*/  LOP3.LUT R52, R52, 0x380, RZ, 0xc0, !PT ;  /* 0x0000038034347812 */ /* 0x000fe200078ec0ff */
[----:B------:R-:W-:Y:S01]  /*87e0*/  IMAD.SHL.U32 R85, R49, 0x10, RZ ;  /* 0x0000001031557824 */ /* 0x000fe200078e00ff */
[----:B------:R-:W-:Y:S01]  /*87f0*/  SHF.R.U32.HI R51, RZ, 0x3, R51 ;  /* 0x00000003ff337819 */ /* 0x000fe20000011633 */
[----:B------:R-:W-:Y:S01]  /*8800*/  IMAD R49, R17, 0x7000, R118 ;  /* 0x0000700011317824 */ /* 0x000fe200078e0276 */
[----:B------:R-:W-:-:S02]  /*8810*/  IADD3.X R86, R38, R83, R36, P3, P4 ;  /* 0x0000005326567210 */ /* 0x000fc40001fe8424 */
[----:B------:R-:W-:Y:S01]  /*8820*/  LOP3.LUT R48, R52, 0x70, R85, 0xf8, !PT ;  /* 0x0000007034307812 */ /* 0x000fe200078ef855 */
[----:B------:R-:W-:-:S03]  /*8830*/  IMAD.IADD R49, R16, 0x1, R49 ;  /* 0x0000000110317824 */ /* 0x000fc600078e0231 */
[----:B------:R-:W-:-:S05]  /*8840*/  LOP3.LUT R48, R48, R51, RZ, 0x3c, !PT ;  /* 0x0000003330307212 */ /* 0x000fca00078e3cff */
[----:B--2---:R-:W-:-:S04]  /*8850*/  IMAD.IADD R48, R50, 0x1, R48 ;  /* 0x0000000132307824 */ /* 0x004fc800078e0230 */
[----:B------:R-:W-:-:S04]  /*8860*/  IMAD R51, R17, 0x7000, R48 ;  /* 0x0000700011337824 */ /* 0x000fc800078e0230 */
[----:B------:R-:W-:Y:S02]  /*8870*/  IMAD.IADD R52, R16, 0x1, R51 ;  /* 0x0000000110347824 */ /* 0x000fe400078e0233 */
[----:B------:R-:W1:Y:S04]  /*8880*/  LDS.128 R48, [R49+0x20400] ;  /* 0x0204000031307984 */ /* 0x000e680000000c00 */
[----:B------:R-:W2:Y:S01]  /*8890*/  LDS.128 R52, [R52+0x20400] ;  /* 0x0204000034347984 */ /* 0x000ea20000000c00 */
[----:B------:R-:W-:Y:S05]  /*88a0*/  @P2 BRA `(.L_x_2271) ;  /* 0x0000000c00502947 */ /* 0x000fea0003800000 */
[----:B------:R-:W-:Y:S01]  /*88b0*/  SHF.R.U32.HI R58, RZ, 0x8, R57 ;  /* 0x00000008ff3a7819 */ /* 0x000fe20000011639 */
[----:B-1----:R-:W-:Y:S01]  /*88c0*/  IMAD.MOV.U32 R60, RZ, RZ, R48 ;  /* 0x000000ffff3c7224 */ /* 0x002fe200078e0030 */
[----:B------:R-:W-:Y:S01]  /*88d0*/  LOP3.LUT R87, R57, 0xff0000ff, RZ, 0xc0, !PT ;  /* 0xff0000ff39577812 */ /* 0x000fe200078ec0ff */
[----:B------:R-:W-:Y:S01]  /*88e0*/  IMAD.MOV.U32 R56, RZ, RZ, R49 ;  /* 0x000000ffff387224 */ /* 0x000fe200078e0031 */
[----:B------:R-:W-:Y:S01]  /*88f0*/  SHF.R.U32.HI R133, RZ, 0x8, R59 ;  /* 0x00000008ff857819 */ /* 0x000fe2000001163b */
[----:B------:R-:W-:Y:S01]  /*8900*/  IMAD.SHL.U32 R48, R58, 0x100, RZ ;  /* 0x000001003a307824 */ /* 0x000fe200078e00ff */
[----:B------:R-:W-:Y:S01]  /*8910*/  SHF.R.U32.HI R132, RZ, 0x8, R61 ;  /* 0x00000008ff847819 */ /* 0x000fe2000001163d */
[----:B--2---:R-:W-:Y:S01]  /*8920*/  IMAD.MOV.U32 R58, RZ, RZ, R54 ;  /* 0x000000ffff3a7224 */ /* 0x004fe200078e0036 */
[----:B------:R-:W-:Y:S02]  /*8930*/  SHF.R.U32.HI R158, RZ, 0x10, R59 ;  /* 0x00000010ff9e7819 */ /* 0x000fe4000001163b */
[----:B------:R-:W-:Y:S01]  /*8940*/  LOP3.LUT R87, R87, 0xff00, R48, 0xf8, !PT ;  /* 0x0000ff0057577812 */ /* 0x000fe200078ef830 */
[----:B------:R-:W-:Y:S01]  /*8950*/  IMAD.SHL.U32 R48, R133, 0x100, RZ ;  /* 0x0000010085307824 */ /* 0x000fe200078e00ff */
[----:B------:R-:W-:Y:S01]  /*8960*/  SHF.R.U32.HI R84, RZ, 0x8, R63 ;  /* 0x00000008ff547819 */ /* 0x000fe2000001163f */
[----:B------:R-:W-:Y:S01]  /*8970*/  IMAD.SHL.U32 R49, R132, 0x100, RZ ;  /* 0x0000010084317824 */ /* 0x000fe200078e00ff */
[----:B------:R-:W-:-:S02]  /*8980*/  LOP3.LUT R59, R59, 0xff0000ff, RZ, 0xc0, !PT ;  /* 0xff0000ff3b3b7812 */ /* 0x000fc400078ec0ff */
[----:B------:R-:W-:Y:S02]  /*8990*/  SHF.R.U32.HI R157, RZ, 0x10, R61 ;  /* 0x00000010ff9d7819 */ /* 0x000fe4000001163d */
[----:B------:R-:W-:Y:S01]  /*89a0*/  LOP3.LUT R62, R61, 0xff0000ff, RZ, 0xc0, !PT ;  /* 0xff0000ff3d3e7812 */ /* 0x000fe200078ec0ff */
[----:B------:R-:W-:Y:S01]  /*89b0*/  IMAD.MOV.U32 R61, RZ, RZ, R52 ;  /* 0x000000ffff3d7224 */ /* 0x000fe200078e0034 */
[----:B------:R-:W-:Y:S01]  /*89c0*/  SHF.R.U32.HI R156, RZ, 0x10, R57 ;  /* 0x00000010ff9c7819 */ /* 0x000fe20000011639 */
[----:B------:R-:W-:Y:S01]  /*89d0*/  IMAD.SHL.U32 R52, R84, 0x100, RZ ;  /* 0x0000010054347824 */ /* 0x000fe200078e00ff */
[----:B------:R-:W-:Y:S02]  /*89e0*/  SHF.R.U32.HI R155, RZ, 0x10, R63 ;  /* 0x00000010ff9b7819 */ /* 0x000fe4000001163f */
[----:B------:R-:W-:Y:S01]  /*89f0*/  LOP3.LUT R59, R59, 0xff00, R48, 0xf8, !PT ;  /* 0x0000ff003b3b7812 */ /* 0x000fe200078ef830 */
[----:B------:R-:W-:Y:S01]  /*8a00*/  IMAD.U32 R48, R158, 0x10000, RZ ;  /* 0x000100009e307824 */ /* 0x000fe200078e00ff */
[----:B------:R-:W-:Y:S01]  /*8a10*/  LOP3.LUT R63, R63, 0xff0000ff, RZ, 0xc0, !PT ;  /* 0xff0000ff3f3f7812 */ /* 0x000fe200078ec0ff */
[----:B------:R-:W-:Y:S01]  /*8a20*/  IMAD.U32 R155, R155, 0x10000, RZ ;  /* 0x000100009b9b7824 */ /* 0x000fe200078e00ff */
[----:B------:R-:W-:-:S02]  /*8a30*/  LOP3.LUT R133, R62, 0xff00, R49, 0xf8, !PT ;  /* 0x0000ff003e857812 */ /* 0x000fc400078ef831 */
[----:B------:R-:W-:Y:S02]  /*8a40*/  F2FP.F16.E4M3.UNPACK_B R132, R153.H1 ;  /* 0x00000099ff84723e */ /* 0x000fe400030006ff */
[----:B------:R-:W-:Y:S02]  /*8a50*/  F2FP.F16.E4M3.UNPACK_B R84, R61.H1 ;  /* 0x0000003dff54723e */ /* 0x000fe400030006ff */
[----:B------:R-:W-:Y:S01]  /*8a60*/  F2FP.F16.E4M3.UNPACK_B R62, R60.H1 ;  /* 0x0000003cff3e723e */ /* 0x000fe200030006ff */
[----:B------:R-:W-:Y:S01]  /*8a70*/  HADD2.F32 R49, -RZ, R132.H0_H0 ;  /* 0x20000084ff317230 */ /* 0x000fe20000004100 */
[----:B------:R-:W-:Y:S01]  /*8a80*/  MOV R57, R50 ;  /* 0x0000003200397202 */ /* 0x000fe20000000f00 */
[----:B------:R-:W-:Y:S01]  /*8a90*/  IMAD.U32 R50, R156, 0x10000, RZ ;  /* 0x000100009c327824 */ /* 0x000fe200078e00ff */
[----:B------:R-:W-:Y:S01]  /*8aa0*/  LOP3.LUT R156, R63, 0xff00, R52, 0xf8, !PT ;  /* 0x0000ff003f9c7812 */ /* 0x000fe200078ef834 */
[----:B------:R-:W-:Y:S01]  /*8ab0*/  HADD2.F32 R54, -RZ, R62.H0_H0 ;  /* 0x2000003eff367230 */ /* 0x000fe20000004100 */
[----:B------:R-:W-:Y:S01]  /*8ac0*/  LOP3.LUT R48, R59, 0xff0000, R48, 0xf8, !PT ;  /* 0x00ff00003b307812 */ /* 0x000fe200078ef830 */
[----:B------:R-:W-:Y:S01]  /*8ad0*/  HADD2.F32 R59, -RZ, R84.H0_H0 ;  /* 0x20000054ff3b7230 */ /* 0x000fe20000004100 */
[----:B------:R-:W-:Y:S01]  /*8ae0*/  F2FP.F16.E4M3.UNPACK_B R63, R151.H1 ;  /* 0x00000097ff3f723e */ /* 0x000fe200030006ff */
[----:B------:R-:W-:Y:S01]  /*8af0*/  IMAD.U32 R52, R157, 0x10000, RZ ;  /* 0x000100009d347824 */ /* 0x000fe200078e00ff */
[----:B------:R-:W-:Y:S01]  /*8b00*/  LOP3.LUT R50, R87, 0xff0000, R50, 0xf8, !PT ;  /* 0x00ff000057327812 */ /* 0x000fe200078ef832 */
[-C--:B------:R-:W-:Y:S01]  /*8b10*/  FMUL.FTZ R158, R54, R49.reuse ;  /* 0x00000031369e7220 */ /* 0x080fe20000410000 */
[----:B------:R-:W-:Y:S01]  /*8b20*/  FMUL.FTZ R157, R59, R49 ;  /* 0x000000313b9d7220 */ /* 0x000fe20000410000 */
[--C-:B------:R-:W-:Y:S01]  /*8b30*/  HADD2.F32 R87, -RZ, R63.reuse.H0_H0 ;  /* 0x2000003fff577230 */ /* 0x100fe20000004100 */
[----:B------:R-:W-:Y:S01]  /*8b40*/  LOP3.LUT R49, R156, 0xff0000, R155, 0xf8, !PT ;  /* 0x00ff00009c317812 */ /* 0x000fe200078ef89b */
[----:B------:R-:W-:Y:S01]  /*8b50*/  HADD2.F32 R156, -RZ, R63.H1_H1 ;  /* 0x3000003fff9c7230 */ /* 0x000fe20000004100 */
[----:B------:R-:W-:Y:S01]  /*8b60*/  LOP3.LUT R52, R133, 0xff0000, R52, 0xf8, !PT ;  /* 0x00ff000085347812 */ /* 0x000fe200078ef834 */
[----:B------:R-:W-:-:S02]  /*8b70*/  HADD2.F32 R132, -RZ, R132.H1_H1 ;  /* 0x30000084ff847230 */ /* 0x000fc40000004100 */
[-C--:B------:R-:W-:Y:S01]  /*8b80*/  FFMA.FTZ R54, R54, R87.reuse, -R157 ;  /* 0x0000005736367223 */ /* 0x080fe2000001089d */
[----:B------:R-:W-:Y:S01]  /*8b90*/  FFMA.FTZ R59, R59, R87, R158 ;  /* 0x000000573b3b7223 */ /* 0x000fe2000001009e */
[----:B------:R-:W-:Y:S01]  /*8ba0*/  HADD2.F32 R63, -RZ, R62.H1_H1 ;  /* 0x3000003eff3f7230 */ /* 0x000fe20000004100 */
[----:B------:R-:W-:Y:S01]  /*8bb0*/  F2FP.F16.E4M3.UNPACK_B R153, R153 ;  /* 0x00000099ff99723e */ /* 0x000fe200020006ff */
[----:B------:R-:W-:Y:S01]  /*8bc0*/  HADD2.F32 R133, -RZ, R84.H1_H1 ;  /* 0x30000054ff857230 */ /* 0x000fe20000004100 */
[----:B------:R-:W-:Y:S02]  /*8bd0*/  F2FP.F16.E4M3.UNPACK_B R87, R61 ;  /* 0x0000003dff57723e */ /* 0x000fe400020006ff */
[----:B------:R-:W-:Y:S01]  /*8be0*/  F2FP.F16.E4M3.UNPACK_B R84, R60 ;  /* 0x0000003cff54723e */ /* 0x000fe200020006ff */
[-C--:B------:R-:W-:Y:S01]  /*8bf0*/  FMUL.FTZ R158, R63, R132.reuse ;  /* 0x000000843f9e7220 */ /* 0x080fe20000410000 */
[----:B------:R-:W-:Y:S01]  /*8c00*/  F2FP.F16.E4M3.UNPACK_B R151, R151 ;  /* 0x00000097ff97723e */ /* 0x000fe200020006ff */
[----:B------:R-:W-:Y:S01]  /*8c10*/  FMUL.FTZ R60, R133, R132 ;  /* 0x00000084853c7220 */ /* 0x000fe20000410000 */
[----:B------:R-:W-:-:S02]  /*8c20*/  HADD2.F32 R155, -RZ, R153.H0_H0 ;  /* 0x20000099ff9b7230 */ /* 0x000fc40000004100 */
[----:B------:R-:W-:Y:S02]  /*8c30*/  HADD2.F32 R132, -RZ, R87.H0_H0 ;  /* 0x20000057ff847230 */ /* 0x000fe40000004100 */
        /* <DEDUP_REMOVED lines=11> */
[----:B------:R-:W-:Y:S01]  /*8cf0*/  HADD2.F32 R155, -RZ, R151.H1_H1 ;  /* 0x30000097ff9b7230 */ /* 0x000fe20000004100 */
[----:B------:R-:W-:Y:S01]  /*8d00*/  F2FP.F16.E4M3.UNPACK_B R157, R154.H1 ;  /* 0x0000009aff9d723e */ /* 0x000fe200030006ff */
[-C--:B------:R-:W-:Y:S01]  /*8d10*/  FMUL.FTZ R87, R133, R153.reuse ;  /* 0x0000009985577220 */ /* 0x080fe20000410000 */
[----:B------:R-:W-:Y:S01]  /*8d20*/  F2FP.F16.E4M3.UNPACK_B R151, R58.H1 ;  /* 0x0000003aff97723e */ /* 0x000fe200030006ff */
[----:B------:R-:W-:Y:S01]  /*8d30*/  FMUL.FTZ R158, R84, R153 ;  /* 0x00000099549e7220 */ /* 0x000fe20000410000 */
[----:B------:R-:W-:Y:S01]  /*8d40*/  F2FP.F16.E4M3.UNPACK_B R156, R152.H1 ;  /* 0x00000098ff9c723e */ /* 0x000fe200030006ff */
[----:B------:R-:W-:Y:S01]  /*8d50*/  HADD2.F32 R160, -RZ, R157.H0_H0 ;  /* 0x2000009dffa07230 */ /* 0x000fe20000004100 */
[----:B------:R-:W-:Y:S01]  /*8d60*/  F2FP.F16.E4M3.UNPACK_B R132, R57.H1 ;  /* 0x00000039ff84723e */ /* 0x000fe200030006ff */
[----:B------:R-:W-:-:S02]  /*8d70*/  HADD2.F32 R153, -RZ, R151.H0_H0 ;  /* 0x20000097ff997230 */ /* 0x000fc40000004100 */
[-C--:B------:R-:W-:Y:S01]  /*8d80*/  FFMA.FTZ R87, R84, R155.reuse, -R87 ;  /* 0x0000009b54577223 */ /* 0x080fe20000010857 */
[----:B------:R-:W-:Y:S01]  /*8d90*/  FFMA.FTZ R84, R133, R155, R158 ;  /* 0x0000009b85547223 */ /* 0x000fe2000001009e */
[----:B------:R-:W-:Y:S01]  /*8da0*/  HADD2.F32 R158, -RZ, R156.H0_H0 ;  /* 0x2000009cff9e7230 */ /* 0x000fe20000004100 */
[----:B------:R-:W-:Y:S01]  /*8db0*/  F2FP.F16.E4M3.UNPACK_B R154, R154 ;  /* 0x0000009aff9a723e */ /* 0x000fe200020006ff */
[--C-:B------:R-:W-:Y:S02]  /*8dc0*/  HADD2.F32 R133, -RZ, R132.reuse.H0_H0 ;  /* 0x20000084ff857230 */ /* 0x100fe40000004100 */
[-C--:B------:R-:W-:Y:S01]  /*8dd0*/  FMUL.FTZ R162, R153, R160.reuse ;  /* 0x000000a099a27220 */ /* 0x080fe20000410000 */
[----:B------:R-:W-:Y:S01]  /*8de0*/  HADD2.F32 R157, -RZ, R157.H1_H1 ;  /* 0x3000009dff9d7230 */ /* 0x000fe20000004100 */
[----:B------:R-:W-:Y:S01]  /*8df0*/  F2FP.F16.E4M3.UNPACK_B R57, R57 ;  /* 0x00000039ff39723e */ /* 0x000fe200020006ff */
[----:B------:R-:W-:Y:S02]  /*8e00*/  HADD2.F32 R151, -RZ, R151.H1_H1 ;  /* 0x30000097ff977230 */ /* 0x000fe40000004100 */
[----:B------:R-:W-:Y:S01]  /*8e10*/  FMUL.FTZ R160, R133, R160 ;  /* 0x000000a085a07220 */ /* 0x000fe20000410000 */
[----:B------:R-:W-:-:S02]  /*8e20*/  HADD2.F32 R132, -RZ, R132.H1_H1 ;  /* 0x30000084ff847230 */ /* 0x000fc40000004100 */
        /* <DEDUP_REMOVED lines=8> */
[----:B------:R-:W-:Y:S02]  /*8eb0*/  HADD2.F32 R153, -RZ, R154.H0_H0 ;  /* 0x2000009aff997230 */ /* 0x000fe40000004100 */
[----:B------:R-:W-:Y:S01]  /*8ec0*/  FFMA.FTZ R159, R151, R156, R164 ;  /* 0x0000009c979f7223 */ /* 0x000fe200000100a4 */
[----:B------:R-:W-:Y:S01]  /*8ed0*/  HADD2.F32 R58, -RZ, R57.H0_H0 ;  /* 0x20000039ff3a7230 */ /* 0x000fe20000004100 */
[----:B------:R-:W-:Y:S01]  /*8ee0*/  F2FP.SATFINITE.E4M3.F32.PACK_AB_MERGE_C R54, R61, R54, RZ ;  /* 0x000000363d36723e */ /* 0x000fe200048070ff */
[----:B------:R-:W-:Y:S01]  /*8ef0*/  HADD2.F32 R133, -RZ, R132.H0_H0 ;  /* 0x20000084ff857230 */ /* 0x000fe20000004100 */
[----:B------:R-:W-:Y:S01]  /*8f00*/  F2FP.F16.E4M3.UNPACK_B R61, R56 ;  /* 0x00000038ff3d723e */ /* 0x000fe200020006ff */
[----:B------:R-:W-:-:S02]  /*8f10*/  HADD2.F32 R154, -RZ, R154.H1_H1 ;  /* 0x3000009aff9a7230 */ /* 0x000fc40000004100 */
[CC--:B------:R-:W-:Y:S01]  /*8f20*/  FMUL.FTZ R156, R58.reuse, R153.reuse ;  /* 0x000000993a9c7220 */ /* 0x0c0fe20000410000 */
[----:B------:R-:W-:Y:S02]  /*8f30*/  HADD2.F32 R57, -RZ, R57.H1_H1 ;  /* 0x30000039ff397230 */ /* 0x000fe40000004100 */
[----:B------:R-:W-:Y:S01]  /*8f40*/  FMUL.FTZ R155, R133, R153 ;  /* 0x00000099859b7220 */ /* 0x000fe20000410000 */
[----:B------:R-:W-:Y:S01]  /*8f50*/  HADD2.F32 R151, -RZ, R152.H0_H0 ;  /* 0x20000098ff977230 */ /* 0x000fe20000004100 */
[----:B------:R-:W-:Y:S01]  /*8f60*/  F2FP.F16.E4M3.UNPACK_B R56, R56.H1 ;  /* 0x00000038ff38723e */ /* 0x000fe200030006ff */
[----:B------:R-:W-:Y:S02]  /*8f70*/  HADD2.F32 R132, -RZ, R132.H1_H1 ;  /* 0x30000084ff847230 */ /* 0x000fe40000004100 */
[-C--:B------:R-:W-:Y:S01]  /*8f80*/  FMUL.FTZ R153, R57, R154.reuse ;  /* 0x0000009a39997220 */ /* 0x080fe20000410000 */
[----:B------:R-:W-:Y:S02]  /*8f90*/  HADD2.F32 R152, -RZ, R152.H1_H1 ;  /* 0x30000098ff987230 */ /* 0x000fe40000004100 */
[----:B------:R-:W-:Y:S01]  /*8fa0*/  FFMA.FTZ R155, R58, R151, -R155 ;  /* 0x000000973a9b7223 */ /* 0x000fe2000001089b */
[----:B------:R-:W-:Y:S01]  /*8fb0*/  F2FP.SATFINITE.E4M3.F32.PACK_AB_MERGE_C R58, R60, R59, RZ ;  /* 0x0000003b3c3a723e */ /* 0x000fe200048070ff */
[C---:B------:R-:W-:Y:S01]  /*8fc0*/  FMUL.FTZ R158, R132.reuse, R154 ;  /* 0x0000009a849e7220 */ /* 0x040fe20000410000 */
[----:B------:R-:W-:Y:S01]  /*8fd0*/  F2FP.SATFINITE.E4M3.F32.PACK_AB_MERGE_C R59, R87, R62, R54 ;  /* 0x0000003e573b723e */ /* 0x000fe20004807036 */
[----:B------:R-:W-:Y:S01]  /*8fe0*/  FFMA.FTZ R153, R132, R152, R153 ;  /* 0x0000009884997223 */ /* 0x000fe20000010099 */
[----:B------:R-:W-:Y:S01]  /*8ff0*/  F2FP.F16.E4M3.UNPACK_B R132, R53 ;  /* 0x00000035ff84723e */ /* 0x000fe200020006ff */
[----:B------:R-:W-:Y:S01]  /*9000*/  FFMA.FTZ R156, R133, R151, R156 ;  /* 0x00000097859c7223 */ /* 0x000fe2000001009c */
[----:B------:R-:W-:Y:S01]  /*9010*/  F2FP.F16.E4M3.UNPACK_B R62, R52 ;  /* 0x00000034ff3e723e */ /* 0x000fe200020006ff */
[----:B------:R-:W-:Y:S01]  /*9020*/  HADD2.F32 R60, -RZ, R61.H0_H0 ;  /* 0x2000003dff3c7230 */ /* 0x000fe20000004100 */
[----:B------:R-:W-:Y:S01]  /*9030*/  F2FP.SATFINITE.E4M3.F32.PACK_AB_MERGE_C R58, R84, R63, R58 ;  /* 0x0000003f543a723e */ /* 0x000fe2000480703a */
[----:B------:R-:W-:Y:S01]  /*9040*/  HADD2.F32 R63, -RZ, R132.H0_H0 ;  /* 0x20000084ff3f7230 */ /* 0x000fe20000004100 */
[----:B------:R-:W-:Y:S01]  /*9050*/  F2FP.F16.E4M3.UNPACK_B R84, R50 ;  /* 0x00000032ff54723e */ /* 0x000fe200020006ff */
[----:B------:R-:W-:-:S02]  /*9060*/  HADD2.F32 R133, -RZ, R62.H0_H0 ;  /* 0x2000003eff857230 */ /* 0x000fc40000004100 */
[----:B------:R-:W-:Y:S01]  /*9070*/  FFMA.FTZ R158, R57, R152, -R158 ;  /* 0x00000098399e7223 */ /* 0x000fe2000001089e */
[----:B------:R-:W-:Y:S01]  /*9080*/  HADD2.F32 R132, -RZ, R132.H1_H1 ;  /* 0x30000084ff847230 */ /* 0x000fe20000004100 */
[----:B------:R-:W-:Y:S01]  /*9090*/  F2FP.F16.E4M3.UNPACK_B R50, R50.H1 ;  /* 0x00000032ff32723e */ /* 0x000fe200030006ff */
[----:B------:R-:W-:Y:S02]  /*90a0*/  HADD2.F32 R87, -RZ, R84.H0_H0 ;  /* 0x20000054ff577230 */ /* 0x000fe40000004100 */
[-C--:B------:R-:W-:Y:S01]  /*90b0*/  FMUL.FTZ R151, R63, R133.reuse ;  /* 0x000000853f977220 */ /* 0x080fe20000410000 */
[C---:B------:R-:W-:Y:S01]  /*90c0*/  FMUL.FTZ R152, R60.reuse, R133 ;  /* 0x000000853c987220 */ /* 0x040fe20000410000 */
[----:B------:R-:W-:Y:S01]  /*90d0*/  HADD2.F32 R133, -RZ, R62.H1_H1 ;  /* 0x3000003eff857230 */ /* 0x000fe20000004100 */
[----:B------:R-:W-:Y:S01]  /*90e0*/  F2FP.SATFINITE.E4M3.F32.PACK_AB_MERGE_C R159, R159, R160, RZ ;  /* 0x000000a09f9f723e */ /* 0x000fe200048070ff */
[----:B------:R-:W-:Y:S02]  /*90f0*/  HADD2.F32 R62, -RZ, R61.H1_H1 ;  /* 0x3000003dff3e7230 */ /* 0x000fe40000004100 */
[-C--:B------:R-:W-:Y:S01]  /*9100*/  FFMA.FTZ R60, R60, R87.reuse, -R151 ;  /* 0x000000573c3c7223 */ /* 0x080fe20000010897 */
[----:B------:R-:W-:Y:S01]  /*9110*/  FFMA.FTZ R61, R63, R87, R152 ;  /* 0x000000573f3d7223 */ /* 0x000fe20000010098 */
[----:B------:R-:W-:-:S02]  /*9120*/  HADD2.F32 R63, -RZ, R84.H1_H1 ;  /* 0x30000054ff3f7230 */ /* 0x000fc40000004100 */
[-C--:B------:R-:W-:Y:S01]  /*9130*/  FMUL.FTZ R87, R132, R133.reuse ;  /* 0x0000008584577220 */ /* 0x080fe20000410000 */
[C---:B------:R-:W-:Y:S01]  /*9140*/  FMUL.FTZ R151, R62.reuse, R133 ;  /* 0x000000853e977220 */ /* 0x040fe20000410000 */
[----:B------:R-:W-:Y:S02]  /*9150*/  F2FP.F16.E4M3.UNPACK_B R84, R53.H1 ;  /* 0x00000035ff54723e */ /* 0x000fe400030006ff */
[----:B------:R-:W-:Y:S01]  /*9160*/  F2FP.F16.E4M3.UNPACK_B R133, R52.H1 ;  /* 0x00000034ff85723e */ /* 0x000fe200030006ff */
[-C--:B------:R-:W-:Y:S01]  /*9170*/  FFMA.FTZ R53, R62, R63.reuse, -R87 ;  /* 0x0000003f3e357223 */ /* 0x080fe20000010857 */
[----:B------:R-:W-:Y:S01]  /*9180*/  FFMA.FTZ R52, R132, R63, R151 ;  /* 0x0000003f84347223 */ /* 0x000fe20000010097 */
[----:B------:R-:W-:Y:S01]  /*9190*/  HADD2.F32 R87, -RZ, R84.H0_H0 ;  /* 0x20000054ff577230 */ /* 0x000fe20000004100 */
[----:B------:R-:W-:Y:S01]  /*91a0*/  F2FP.SATFINITE.E4M3.F32.PACK_AB_MERGE_C R54, R153, R156, R159 ;  /* 0x0000009c9936723e */ /* 0x000fe2000480709f */
[----:B------:R-:W-:Y:S01]  /*91b0*/  HADD2.F32 R132, -RZ, R133.H0_H0 ;  /* 0x20000085ff847230 */ /* 0x000fe20000004100 */
[----:B------:R-:W-:Y:S01]  /*91c0*/  F2FP.SATFINITE.E4M3.F32.PACK_AB_MERGE_C R57, R157, R162, RZ ;  /* 0x000000a29d39723e */ /* 0x000fe200048070ff */
[--C-:B------:R-:W-:Y:S01]  /*91d0*/  HADD2.F32 R62, -RZ, R56.reuse.H0_H0 ;  /* 0x20000038ff3e7230 */ /* 0x100fe20000004100 */
[----:B------:R-:W-:Y:S01]  /*91e0*/  F2FP.F16.E4M3.UNPACK_B R156, R49.H1 ;  /* 0x00000031ff9c723e */ /* 0x000fe200030006ff */
[----:B------:R-:W-:-:S02]  /*91f0*/  HADD2.F32 R63, -RZ, R56.H1_H1 ;  /* 0x30000038ff3f7230 */ /* 0x000fc40000004100 */
[CC--:B------:R-:W-:Y:S01]  /*9200*/  FMUL.FTZ R153, R87.reuse, R132.reuse ;  /* 0x0000008457997220 */ /* 0x0c0fe20000410000 */
[----:B------:R-:W-:Y:S02]  /*9210*/  HADD2.F32 R56, -RZ, R50.H0_H0 ;  /* 0x20000032ff387230 */ /* 0x000fe40000004100 */
[----:B------:R-:W-:Y:S01]  /*9220*/  FMUL.FTZ R132, R62, R132 ;  /* 0x000000843e847220 */ /* 0x000fe20000410000 */
[----:B------:R-:W-:Y:S01]  /*9230*/  HADD2.F32 R84, -RZ, R84.H1_H1 ;  /* 0x30000054ff547230 */ /* 0x000fe20000004100 */
[----:B------:R-:W-:Y:S01]  /*9240*/  F2FP.SATFINITE.E4M3.F32.PACK_AB_MERGE_C R57, R158, R155, R57 ;  /* 0x0000009b9e39723e */ /* 0x000fe20004807039 */
[----:B------:R-:W-:Y:S01]  /*9250*/  HADD2.F32 R151, -RZ, R133.H1_H1 ;  /* 0x30000085ff977230 */ /* 0x000fe20000004100 */
[----:B------:R-:W-:Y:S01]  /*9260*/  F2FP.F16.E4M3.UNPACK_B R155, R49 ;  /* 0x00000031ff9b723e */ /* 0x000fe200020006ff */
[----:B------:R-:W-:Y:S02]  /*9270*/  HADD2.F32 R133, -RZ, R50.H1_H1 ;  /* 0x30000032ff857230 */ /* 0x000fe40000004100 */
[-C--:B------:R-:W-:Y:S01]  /*9280*/  FFMA.FTZ R50, R62, R56.reuse, -R153 ;  /* 0x000000383e327223 */ /* 0x080fe20000010899 */
[----:B------:R-:W-:Y:S01]  /*9290*/  FFMA.FTZ R56, R87, R56, R132 ;  /* 0x0000003857387223 */ /* 0x000fe20000010084 */
[-C--:B------:R-:W-:Y:S01]  /*92a0*/  FMUL.FTZ R152, R84, R151.reuse ;  /* 0x0000009754987220 */ /* 0x080fe20000410000 */
[----:B------:R-:W-:Y:S01]  /*92b0*/  FMUL.FTZ R87, R63, R151 ;  /* 0x000000973f577220 */ /* 0x000fe20000410000 */
[----:B------:R-:W-:Y:S01]  /*92c0*/  F2FP.F16.E4M3.UNPACK_B R62, R51 ;  /* 0x00000033ff3e723e */ /* 0x000fe200020006ff */
[----:B------:R-:W-:-:S02]  /*92d0*/  HADD2.F32 R157, -RZ, R156.H0_H0 ;  /* 0x2000009cff9d7230 */ /* 0x000fc40000004100 */
[-C--:B------:R-:W-:Y:S01]  /*92e0*/  FFMA.FTZ R63, R63, R133.reuse, -R152 ;  /* 0x000000853f3f7223 */ /* 0x080fe20000010898 */
[----:B------:R-:W-:Y:S01]  /*92f0*/  FFMA.FTZ R87, R84, R133, R87 ;  /* 0x0000008554577223 */ /* 0x000fe20000010057 */
[----:B------:R-:W-:Y:S01]  /*9300*/  F2FP.F16.E4M3.UNPACK_B R133, R55.H1 ;  /* 0x00000037ff85723e */ /* 0x000fe200030006ff */
[--C-:B------:R-:W-:Y:S01]  /*9310*/  HADD2.F32 R158, -RZ, R155.reuse.H0_H0 ;  /* 0x2000009bff9e7230 */ /* 0x100fe20000004100 */
[----:B------:R-:W-:Y:S01]  /*9320*/  F2FP.F16.E4M3.UNPACK_B R51, R51.H1 ;  /* 0x00000033ff33723e */ /* 0x000fe200030006ff */
[----:B------:R-:W-:Y:S01]  /*9330*/  HADD2.F32 R156, -RZ, R156.H1_H1 ;  /* 0x3000009cff9c7230 */ /* 0x000fe20000004100 */
        /* <DEDUP_REMOVED lines=8> */
[-C--:B------:R-:W-:Y:S01]  /*93c0*/  FMUL.FTZ R159, R48, R157.reuse ;  /* 0x0000009d309f7220 */ /* 0x080fe20000410000 */
[----:B------:R-:W-:Y:S02]  /*93d0*/  HADD2.F32 R151, -RZ, R132.H0_H0 ;  /* 0x20000084ff977230 */ /* 0x000fe40000004100 */
[C---:B------:R-:W-:Y:S01]  /*93e0*/  FMUL.FTZ R157, R84.reuse, R157 ;  /* 0x0000009d549d7220 */ /* 0x040fe20000410000 */
[----:B------:R-:W-:Y:S02]  /*93f0*/  HADD2.F32 R133, -RZ, R133.H1_H1 ;  /* 0x30000085ff857230 */ /* 0x000fe40000004100 */
[----:B------:R-:W-:Y:S01]  /*9400*/  FFMA.FTZ R159, R84, R153, -R159 ;  /* 0x00000099549f7223 */ /* 0x000fe2000001089f */
[----:B------:R-:W-:Y:S02]  /*9410*/  HADD2.F32 R51, -RZ, R51.H1_H1 ;  /* 0x30000033ff337230 */ /* 0x000fe40000004100 */
[----:B------:R-:W-:Y:S01]  /*9420*/  FMUL.FTZ R160, R151, R158 ;  /* 0x0000009e97a07220 */ /* 0x000fe20000410000 */
[----:B------:R-:W-:-:S02]  /*9430*/  HADD2.F32 R55, -RZ, R62.H0_H0 ;  /* 0x2000003eff377230 */ /* 0x000fc40000004100 */
[----:B------:R-:W-:Y:S01]  /*9440*/  FFMA.FTZ R157, R48, R153, R157 ;  /* 0x00000099309d7223 */ /* 0x000fe2000001009d */
[----:B------:R-:W-:Y:S02]  /*9450*/  HADD2.F32 R154, -RZ, R49.H0_H0 ;  /* 0x20000031ff9a7230 */ /* 0x000fe40000004100 */
[-C--:B------:R-:W-:Y:S01]  /*9460*/  FMUL.FTZ R48, R133, R156.reuse ;  /* 0x0000009c85307220 */ /* 0x080fe20000410000 */
[----:B------:R-:W-:Y:S02]  /*9470*/  HADD2.F32 R132, -RZ, R132.H1_H1 ;  /* 0x30000084ff847230 */ /* 0x000fe40000004100 */
[----:B------:R-:W-:Y:S01]  /*9480*/  FMUL.FTZ R156, R51, R156 ;  /* 0x0000009c339c7220 */ /* 0x000fe20000410000 */
[----:B------:R-:W-:Y:S02]  /*9490*/  HADD2.F32 R152, -RZ, R152.H1_H1 ;  /* 0x30000098ff987230 */ /* 0x000fe40000004100 */
[----:B------:R-:W-:Y:S01]  /*94a0*/  FMUL.FTZ R158, R55, R158 ;  /* 0x0000009e379e7220 */ /* 0x000fe20000410000 */
[----:B------:R-:W-:-:S02]  /*94b0*/  HADD2.F32 R62, -RZ, R62.H1_H1 ;  /* 0x3000003eff3e7230 */ /* 0x000fc40000004100 */
[----:B------:R-:W-:Y:S01]  /*94c0*/  FFMA.FTZ R160, R55, R154, -R160 ;  /* 0x0000009a37a07223 */ /* 0x000fe200000108a0 */
[----:B------:R-:W-:Y:S02]  /*94d0*/  HADD2.F32 R49, -RZ, R49.H1_H1 ;  /* 0x30000031ff317230 */ /* 0x000fe40000004100 */
[-C--:B------:R-:W-:Y:S01]  /*94e0*/  FMUL.FTZ R55, R132, R155.reuse ;  /* 0x0000009b84377220 */ /* 0x080fe20000410000 */
[-C--:B------:R-:W-:Y:S01]  /*94f0*/  FFMA.FTZ R48, R51, R152.reuse, -R48 ;  /* 0x0000009833307223 */ /* 0x080fe20000010830 */
[C---:B------:R-:W-:Y:S01]  /*9500*/  FMUL.FTZ R155, R62.reuse, R155 ;  /* 0x0000009b3e9b7220 */ /* 0x040fe20000410000 */
[----:B------:R-:W-:Y:S01]  /*9510*/  FFMA.FTZ R156, R133, R152, R156 ;  /* 0x00000098859c7223 */ /* 0x000fe2000001009c */
[-C--:B------:R-:W-:Y:S01]  /*9520*/  FFMA.FTZ R55, R62, R49.reuse, -R55 ;  /* 0x000000313e377223 */ /* 0x080fe20000010837 */
[----:B------:R-:W-:Y:S01]  /*9530*/  FFMA.FTZ R158, R151, R154, R158 ;  /* 0x0000009a979e7223 */ /* 0x000fe2000001009e */
[----:B------:R-:W-:Y:S01]  /*9540*/  FFMA.FTZ R155, R132, R49, R155 ;  /* 0x00000031849b7223 */ /* 0x000fe2000001009b */
[----:B------:R-:W-:-:S02]  /*9550*/  F2FP.SATFINITE.E4M3.F32.PACK_AB_MERGE_C R48, R48, R159, RZ ;  /* 0x0000009f3030723e */ /* 0x000fc400048070ff */
[----:B------:R-:W-:Y:S02]  /*9560*/  F2FP.SATFINITE.E4M3.F32.PACK_AB_MERGE_C R56, R87, R56, RZ ;  /* 0x000000385738723e */ /* 0x000fe400048070ff */
[----:B------:R-:W-:Y:S02]  /*9570*/  F2FP.SATFINITE.E4M3.F32.PACK_AB_MERGE_C R156, R156, R157, RZ ;  /* 0x0000009d9c9c723e */ /* 0x000fe400048070ff */
[----:B------:R-:W-:Y:S01]  /*9580*/  F2FP.SATFINITE.E4M3.F32.PACK_AB_MERGE_C R49, R53, R60, R50 ;  /* 0x0000003c3531723e */ /* 0x000fe20004807032 */
[----:B------:R-:W-:Y:S01]  /*9590*/  IMAD.MOV.U32 R50, RZ, RZ, R57 ;  /* 0x000000ffff327224 */ /* 0x000fe200078e0039 */
[----:B------:R-:W-:Y:S02]  /*95a0*/  F2FP.SATFINITE.E4M3.F32.PACK_AB_MERGE_C R51, R55, R160, R48 ;  /* 0x000000a03733723e */ /* 0x000fe40004807030 */
[----:B------:R-:W-:Y:S01]  /*95b0*/  F2FP.SATFINITE.E4M3.F32.PACK_AB_MERGE_C R53, R52, R61, R56 ;  /* 0x0000003d3435723e */ /* 0x000fe20004807038 */
[----:B------:R-:W-:Y:S01]  /*95c0*/  IMAD.MOV.U32 R52, RZ, RZ, R58 ;  /* 0x000000ffff347224 */ /* 0x000fe200078e003a */
[----:B------:R-:W-:-:S02]  /*95d0*/  F2FP.SATFINITE.E4M3.F32.PACK_AB_MERGE_C R55, R155, R158, R156 ;  /* 0x0000009e9b37723e */ /* 0x000fc4000480709c */
[----:B------:R-:W-:-:S07]  /*95e0*/  MOV R48, R59 ;  /* 0x0000003b00307202 */ /* 0x000fce0000000f00 */
.L_x_2271:
[----:B------:R-:W-:Y:S05]  /*95f0*/  BSYNC B2 ;  /* 0x0000000000027941 */ /* 0x000fea0003800000 */
.L_x_2270:
        /* <DEDUP_REMOVED lines=12> */
.L_x_2269:
[----:B------:R-:W-:Y:S05]  /*96c0*/  BSYNC B1 ;  /* 0x0000000000017941 */ /* 0x000fea0003800000 */
.L_x_2268:
        /* <DEDUP_REMOVED lines=13> */
[----:B------:R-:W-:Y:S01]  /*97a0*/  IMAD.IADD R59, R57, 0x1, R59 ;  /* 0x00000001393b7824 */ /* 0x000fe200078e023b */
[----:B------:R-:W-:Y:S01]  /*97b0*/  SHF.R.S32.HI R49, RZ, 0x1f, R48 ;  /* 0x0000001fff317819 */ /* 0x000fe20000011430 */
[----:B------:R-:W-:-:S03]  /*97c0*/  IMAD.SHL.U32 R51, R51, 0x80, RZ ;  /* 0x0000008033337824 */ /* 0x000fc600078e00ff */
[----:B------:R-:W-:Y:S02]  /*97d0*/  LEA.HI R49, R49, R48, RZ, 0x5 ;  /* 0x0000003031317211 */ /* 0x000fe400078f28ff */
[----:B------:R-:W-:Y:S02]  /*97e0*/  LOP3.LUT R51, R51, 0x380, RZ, 0xc0, !PT ;  /* 0x0000038033337812 */ /* 0x000fe400078ec0ff */
[----:B------:R-:W-:Y:S02]  /*97f0*/  LEA.HI.SX32 R49, R49, R34, 0x1b ;  /* 0x0000002231317211 */ /* 0x000fe400078fdaff */
[----:B------:R-:W-:-:S03]  /*9800*/  IADD3.X R80, R38, R59, R36, P3, P4 ;  /* 0x0000003b26507210 */ /* 0x000fc60001fe8424 */
[----:B------:R-:W-:-:S05]  /*9810*/  IMAD.SHL.U32 R61, R49, 0x10, RZ ;  /* 0x00000010313d7824 */ /* 0x000fca00078e00ff */
[----:B------:R-:W-:-:S04]  /*9820*/  LOP3.LUT R49, R51, 0x70, R61, 0xf8, !PT ;  /* 0x0000007033317812 */ /* 0x000fc800078ef83d */
[----:B------:R-:W-:-:S05]  /*9830*/  LOP3.LUT R49, R49, R140, RZ, 0x3c, !PT ;  /* 0x0000008c31317212 */ /* 0x000fca00078e3cff */
[----:B--2---:R-:W-:Y:S02]  /*9840*/  IMAD.IADD R48, R50, 0x1, R49 ;  /* 0x0000000132307824 */ /* 0x004fe400078e0231 */
[C---:B------:R-:W-:Y:S02]  /*9850*/  IMAD R49, R17.reuse, 0x7000, R114 ;  /* 0x0000700011317824 */ /* 0x040fe400078e0272 */
[----:B------:R-:W-:-:S03]  /*9860*/  IMAD R51, R17, 0x7000, R48 ;  /* 0x0000700011337824 */ /* 0x000fc600078e0230 */
[C---:B------:R-:W-:Y:S01]  /*9870*/  IADD3 R49, R16.reuse, R49, RZ ;  /* 0x0000003110317210 */ /* 0x040fe20007ffe0ff */
[----:B------:R-:W-:-:S05]  /*9880*/  IMAD.IADD R52, R16, 0x1, R51 ;  /* 0x0000000110347824 */ /* 0x000fca00078e0233 */
        /* <DEDUP_REMOVED lines=17> */
[----:B------:R-:W-:Y:S02]  /*99a0*/  LOP3.LUT R64, R67, 0xff0000ff, RZ, 0xc0, !PT ;  /* 0xff0000ff43407812 */ /* 0x000fe400078ec0ff */
[----:B------:R-:W-:Y:S01]  /*99b0*/  SHF.R.U32.HI R84, RZ, 0x10, R67 ;  /* 0x00000010ff547819 */ /* 0x000fe20000011643 */
[----:B--2---:R-:W-:Y:S01]  /*99c0*/  IMAD.MOV.U32 R67, RZ, RZ, R52 ;  /* 0x000000ffff437224 */ /* 0x004fe200078e0034 */
[----:B------:R-:W-:Y:S01]  /*99d0*/  LOP3.LUT R68, R71, 0xff0000ff, RZ, 0xc0, !PT ;  /* 0xff0000ff47447812 */ /* 0x000fe200078ec0ff */
[----:B------:R-:W-:Y:S01]  /*99e0*/  IMAD.U32 R81, R81, 0x10000, RZ ;  /* 0x0001000051517824 */ /* 0x000fe200078e00ff */
[----:B------:R-:W-:Y:S02]  /*99f0*/  SHF.R.U32.HI R83, RZ, 0x10, R71 ;  /* 0x00000010ff537819 */ /* 0x000fe40000011647 */
[----:B------:R-:W-:Y:S01]  /*9a00*/  LOP3.LUT R48, R63, 0xff00, R48, 0xf8, !PT ;  /* 0x0000ff003f307812 */ /* 0x000fe200078ef830 */
[----:B------:R-:W-:Y:S01]  /*9a10*/  IMAD.SHL.U32 R63, R85, 0x100, RZ ;  /* 0x00000100553f7824 */ /* 0x000fe200078e00ff */
[----:B------:R-:W-:Y:S01]  /*9a20*/  SHF.L.U32 R71, R70, 0x8, RZ ;  /* 0x0000000846477819 */ /* 0x000fe200000006ff */
[----:B------:R-:W-:Y:S01]  /*9a30*/  IMAD.U32 R83, R83, 0x10000, RZ ;  /* 0x0001000053537824 */ /* 0x000fe200078e00ff */
[----:B------:R-:W-:Y:S01]  /*9a40*/  LOP3.LUT R50, R48, 0xff0000, R49, 0xf8, !PT ;  /* 0x00ff000030327812 */ /* 0x000fe200078ef831 */
[----:B------:R-:W-:Y:S01]  /*9a50*/  IMAD.U32 R48, R84, 0x10000, RZ ;  /* 0x0001000054307824 */ /* 0x000fe200078e00ff */
[----:B------:R-:W-:-:S02]  /*9a60*/  LOP3.LUT R52, R66, 0xff00, R69, 0xf8, !PT ;  /* 0x0000ff0042347812 */ /* 0x000fc400078ef845 */
[----:B------:R-:W-:Y:S02]  /*9a70*/  LOP3.LUT R82, R68, 0xff00, R71, 0xf8, !PT ;  /* 0x0000ff0044527812 */ /* 0x000fe400078ef847 */
[----:B------:R-:W-:Y:S02]  /*9a80*/  LOP3.LUT R63, R64, 0xff00, R63, 0xf8, !PT ;  /* 0x0000ff00403f7812 */ /* 0x000fe400078ef83f */
        /* <DEDUP_REMOVED lines=95> */
[----:B------:R-:W-:Y:S01]  /*a080*/  F2FP.SATFINITE.E4M3.F32.PACK_AB_MERGE_C R132, R132, R133, RZ ;  /* 0x000000858484723e */ /* 0x000fe200048070ff */
[----:B------:R-:W-:Y:S01]  /*a090*/  HADD2.F32 R70, -RZ, R69.H1_H1 ;  /* 0x30000045ff467230 */ /* 0x000fe20000004100 */
[----:B------:R-:W-:Y:S01]  /*a0a0*/  F2FP.SATFINITE.E4M3.F32.PACK_AB_MERGE_C R54, R149, R54, R82 ;  /* 0x000000369536723e */ /* 0x000fe20004807052 */
        /* <DEDUP_REMOVED lines=78> */
[----:B------:R-:W-:-:S02]  /*a590*/  F2FP.SATFINITE.E4M3.F32.PACK_AB_MERGE_C R65, R60, R65, R86 ;  /* 0x000000413c41723e */ /* 0x000fc40004807056 */
[----:B------:R-:W-:Y:S02]  /*a5a0*/  F2FP.SATFINITE.E4M3.F32.PACK_AB_MERGE_C R87, R132, R87, RZ ;  /* 0x000000578457723e */ /* 0x000fe400048070ff */
[----:B------:R-:W-:Y:S01]  /*a5b0*/  F2FP.SATFINITE.E4M3.F32.PACK_AB_MERGE_C R51, R50, R149, R51 ;  /* 0x000000953233723e */ /* 0x000fe20004807033 */
[----:B------:R-:W-:Y:S01]  /*a5c0*/  IMAD.MOV.U32 R50, RZ, RZ, R62 ;  /* 0x000000ffff327224 */ /* 0x000fe200078e003e */
[----:B------:R-:W-:Y:S01]  /*a5d0*/  F2FP.SATFINITE.E4M3.F32.PACK_AB_MERGE_C R55, R49, R84, R68 ;  /* 0x000000543137723e */ /* 0x000fe20004807044 */
[----:B------:R-:W-:Y:S01]  /*a5e0*/  IMAD.MOV.U32 R49, RZ, RZ, R65 ;  /* 0x000000ffff317224 */ /* 0x000fe200078e0041 */
[----:B------:R-:W-:-:S07]  /*a5f0*/  F2FP.SATFINITE.E4M3.F32.PACK_AB_MERGE_C R53, R53, R66, R87 ;  /* 0x000000423535723e */ /* 0x000fce0004807057 */
.L_x_2275:
[----:B------:R-:W-:Y:S05]  /*a600*/  BSYNC B2 ;  /* 0x0000000000027941 */ /* 0x000fea0003800000 */
.L_x_2274:
        /* <DEDUP_REMOVED lines=12> */
.L_x_2273:
[----:B------:R-:W-:Y:S05]  /*a6d0*/  BSYNC B1 ;  /* 0x0000000000017941 */ /* 0x000fea0003800000 */
.L_x_2272:
[----:B-1----:R-:W-:Y:S01]  /*a6e0*/  IADD3 R49, R228, 0xc0, RZ ;  /* 0x000000c0e4317810 */ /* 0x002fe20007ffe0ff */
[----:B------:R-:W-:-:S03]  /*a6f0*/  IMAD R48, R122, R126, RZ ;  /* 0x0000007e7a307224 */ /* 0x000fc600078e02ff */
[C---:B------:R-:W-:Y:S01]  /*a700*/  ISETP.GE.OR P3, PT, R49.reuse, R117, P0 ;  /* 0x000000753100720c */ /* 0x040fe20000766670 */
[----:B------:R-:W-:-:S04]  /*a710*/  IMAD.WIDE.U32 R124, R49, R126, R124 ;  /* 0x0000007e317c7225 */ /* 0x000fc800078e007c */
[----:B------:R-:W-:-:S08]  /*a720*/  IMAD R61, R49, R127, R48 ;  /* 0x0000007f313d7224 */ /* 0x000fd000078e0230 */
        /* <DEDUP_REMOVED lines=12> */
[----:B-1----:R-:W-:-:S05]  /*a7f0*/  IADD3 R58, P3, R59, R56, RZ ;  /* 0x000000383b3a7210 */ /* 0x002fca0007f7e0ff */
[----:B------:R-:W-:Y:S01]  /*a800*/  IMAD.X R59, R48, 0x1, R57, P3 ;  /* 0x00000001303b7824 */ /* 0x000fe200018e0639 */
[----:B------:R-:W-:-:S04]  /*a810*/  SHF.R.S32.HI R48, RZ, 0x1f, R147 ;  /* 0x0000001fff307819 */ /* 0x000fc80000011493 */
[----:B------:R-:W-:-:S04]  /*a820*/  LEA.HI R147, R48, R147, RZ, 0x5 ;  /* 0x0000009330937211 */ /* 0x000fc800078f28ff */
[----:B------:R-:W-:-:S05]  /*a830*/  LEA.HI.SX32 R63, R147, R34, 0x1b ;  /* 0x00000022933f7211 */ /* 0x000fca00078fdaff */
[----:B------:R-:W-:-:S05]  /*a840*/  IMAD.SHL.U32 R63, R63, 0x10, RZ ;  /* 0x000000103f3f7824 */ /* 0x000fca00078e00ff */
[----:B------:R-:W-:-:S04]  /*a850*/  LOP3.LUT R48, R50, 0x70, R63, 0xf8, !PT ;  /* 0x0000007032307812 */ /* 0x000fc800078ef83f */
[----:B------:R-:W-:-:S05]  /*a860*/  LOP3.LUT R48, R48, R139, RZ, 0x3c, !PT ;  /* 0x0000008b30307212 */ /* 0x000fca00078e3cff */
[----:B--2---:R-:W-:Y:S02]  /*a870*/  IMAD.IADD R48, R49, 0x1, R48 ;  /* 0x0000000131307824 */ /* 0x004fe400078e0230 */
        /* <DEDUP_REMOVED lines=9> */
[----:B------:R-:W-:Y:S01]  /*a910*/  LOP3.LUT R65, R73, 0xff0000ff, RZ, 0xc0, !PT ;  /* 0xff0000ff49417812 */ /* 0x000fe200078ec0ff */
[----:B--2---:R-:W-:Y:S01]  /*a920*/  IMAD.MOV.U32 R69, RZ, RZ, R52 ;  /* 0x000000ffff457224 */ /* 0x004fe200078e0034 */
[----:B------:R-:W-:Y:S01]  /*a930*/  SHF.R.U32.HI R70, RZ, 0x8, R75 ;  /* 0x00000008ff467819 */ /* 0x000fe2000001164b */
[----:B------:R-:W-:Y:S01]  /*a940*/  IMAD.SHL.U32 R48, R62, 0x100, RZ ;  /* 0x000001003e307824 */ /* 0x000fe200078e00ff */
[----:B------:R-:W-:Y:S01]  /*a950*/  SHF.R.U32.HI R64, RZ, 0x8, R79 ;  /* 0x00000008ff407819 */ /* 0x000fe2000001164f */
[----:B------:R-:W-:Y:S01]  /*a960*/  IMAD.MOV.U32 R62, RZ, RZ, R50 ;  /* 0x000000ffff3e7224 */ /* 0x000fe200078e0032 */
[----:B------:R-:W-:Y:S02]  /*a970*/  SHF.R.U32.HI R78, RZ, 0x10, R73 ;  /* 0x00000010ff4e7819 */ /* 0x000fe40000011649 */
[----:B------:R-:W-:Y:S01]  /*a980*/  LOP3.LUT R65, R65, 0xff00, R48, 0xf8, !PT ;  /* 0x0000ff0041417812 */ /* 0x000fe200078ef830 */
[----:B------:R-:W-:Y:S01]  /*a990*/  IMAD.SHL.U32 R48, R70, 0x100, RZ ;  /* 0x0000010046307824 */ /* 0x000fe200078e00ff */
[----:B------:R-:W-:Y:S01]  /*a9a0*/  LOP3.LUT R67, R75, 0xff0000ff, RZ, 0xc0, !PT ;  /* 0xff0000ff4b437812 */ /* 0x000fe200078ec0ff */
[----:B------:R-:W-:Y:S01]  /*a9b0*/  IMAD.SHL.U32 R64, R64, 0x100, RZ ;  /* 0x0000010040407824 */ /* 0x000fe200078e00ff */
[----:B------:R-:W-:Y:S01]  /*a9c0*/  LOP3.LUT R73, R79, 0xff0000ff, RZ, 0xc0, !PT ;  /* 0xff0000ff4f497812 */ /* 0x000fe200078ec0ff */
[----:B------:R-:W-:Y:S01]  /*a9d0*/  IMAD.U32 R50, R78, 0x10000, RZ ;  /* 0x000100004e327824 */ /* 0x000fe200078e00ff */
[----:B------:R-:W-:-:S02]  /*a9e0*/  SHF.R.U32.HI R76, RZ, 0x10, R75 ;  /* 0x00000010ff4c7819 */ /* 0x000fc4000001164b */
[--C-:B------:R-:W-:Y:S02]  /*a9f0*/  SHF.R.U32.HI R74, RZ, 0x10, R77.reuse ;  /* 0x00000010ff4a7819 */ /* 0x100fe4000001164d */
[----:B------:R-:W-:Y:S02]  /*aa00*/  SHF.R.U32.HI R68, RZ, 0x8, R77 ;  /* 0x00000008ff447819 */ /* 0x000fe4000001164d */
[----:B------:R-:W-:Y:S02]  /*aa10*/  LOP3.LUT R71, R77, 0xff0000ff, RZ, 0xc0, !PT ;  /* 0xff0000ff4d477812 */ /* 0x000fe400078ec0ff */
[----:B------:R-:W-:Y:S01]  /*aa20*/  MOV R60, R49 ;  /* 0x00000031003c7202 */ /* 0x000fe20000000f00 */
[----:B------:R-:W-:Y:S01]  /*aa30*/  IMAD.SHL.U32 R52, R68, 0x100, RZ ;  /* 0x0000010044347824 */ /* 0x000fe200078e00ff */
[----:B------:R-:W-:Y:S02]  /*aa40*/  LOP3.LUT R49, R67, 0xff00, R48, 0xf8, !PT ;  /* 0x0000ff0043317812 */ /* 0x000fe400078ef830 */
[----:B------:R-:W-:-:S02]  /*aa50*/  LOP3.LUT R77, R73, 0xff00, R64, 0xf8, !PT ;  /* 0x0000ff00494d7812 */ /* 0x000fc400078ef840 */
[----:B------:R-:W-:Y:S02]  /*aa60*/  SHF.L.U32 R48, R76, 0x10, RZ ;  /* 0x000000104c307819 */ /* 0x000fe400000006ff */
[----:B------:R-:W-:Y:S02]  /*aa70*/  F2FP.F16.E4M3.UNPACK_B R73, R143.H1 ;  /* 0x0000008fff49723e */ /* 0x000fe400030006ff */
[----:B------:R-:W-:Y:S02]  /*aa80*/  F2FP.F16.E4M3.UNPACK_B R70, R69.H1 ;  /* 0x00000045ff46723e */ /* 0x000fe400030006ff */
[----:B------:R-:W-:Y:S02]  /*aa90*/  F2FP.F16.E4M3.UNPACK_B R67, R66.H1 ;  /* 0x00000042ff43723e */ /* 0x000fe400030006ff */
[----:B------:R-:W-:Y:S02]  /*aaa0*/  SHF.R.U32.HI R72, RZ, 0x10, R79 ;  /* 0x00000010ff487819 */ /* 0x000fe4000001164f */
        /* <DEDUP_REMOVED lines=9> */
[----:B------:R-:W-:Y:S02]  /*ab40*/  IMAD.U32 R72, R72, 0x10000, RZ ;  /* 0x0001000048487824 */ /* 0x000fe400078e00ff */
[C---:B------:R-:W-:Y:S01]  /*ab50*/  FMUL.FTZ R74, R64.reuse, R49 ;  /* 0x00000031404a7220 */ /* 0x040fe20000410000 */
[--C-:B------:R-:W-:Y:S01]  /*ab60*/  HADD2.F32 R71, -RZ, R68.reuse.H0_H0 ;  /* 0x20000044ff477230 */ /* 0x100fe20000004100 */
[----:B------:R-:W-:Y:S02]  /*ab70*/  F2FP.F16.E4M3.UNPACK_B R143, R143 ;  /* 0x0000008fff8f723e */ /* 0x000fe400020006ff */
        /* <DEDUP_REMOVED lines=9> */
[----:B------:R-:W-:Y:S01]  /*ac10*/  LOP3.LUT R52, R75, 0xff0000, R52, 0xf8, !PT ;  /* 0x00ff00004b347812 */ /* 0x000fe200078ef834 */
[----:B------:R-:W-:-:S02]  /*ac20*/  HADD2.F32 R73, -RZ, R143.H0_H0 ;  /* 0x2000008fff497230 */ /* 0x000fc40000004100 */
[CC--:B------:R-:W-:Y:S01]  /*ac30*/  FMUL.FTZ R75, R71.reuse, R74.reuse ;  /* 0x0000004a474b7220 */ /* 0x0c0fe20000410000 */
[----:B------:R-:W-:Y:S01]  /*ac40*/  F2FP.F16.E4M3.UNPACK_B R141, R141 ;  /* 0x0000008dff8d723e */ /* 0x000fe200020006ff */
[C---:B------:R-:W-:Y:S01]  /*ac50*/  FMUL.FTZ R74, R68.reuse, R74 ;  /* 0x0000004a444a7220 */ /* 0x040fe20000410000 */
[----:B------:R-:W-:Y:S02]  /*ac60*/  HADD2.F32 R70, -RZ, R69.H0_H0 ;  /* 0x20000045ff467230 */ /* 0x000fe40000004100 */
[-C--:B------:R-:W-:Y:S01]  /*ac70*/  FFMA.FTZ R79, R68, R72.reuse, -R75 ;  /* 0x00000048444f7223 */ /* 0x080fe2000001084b */
[----:B------:R-:W-:Y:S02]  /*ac80*/  HADD2.F32 R67, -RZ, R66.H0_H0 ;  /* 0x20000042ff437230 */ /* 0x000fe40000004100 */
[----:B------:R-:W-:Y:S01]  /*ac90*/  FFMA.FTZ R78, R71, R72, R74 ;  /* 0x00000048474e7223 */ /* 0x000fe2000001004a */
[----:B------:R-:W-:Y:S02]  /*aca0*/  HADD2.F32 R68, -RZ, R141.H0_H0 ;  /* 0x2000008dff447230 */ /* 0x000fe40000004100 */
        /* <DEDUP_REMOVED lines=32> */
[----:B------:R-:W-:Y:S02]  /*aeb0*/  HADD2.F32 R70, -RZ, R144.H0_H0 ;  /* 0x20000090ff467230 */ /* 0x000fe40000004100 */
[-C--:B------:R-:W-:Y:S01]  /*aec0*/  FFMA.FTZ R85, R66, R71.reuse, -R67 ;  /* 0x0000004742557223 */ /* 0x080fe20000010843 */
[----:B------:R-:W-:Y:S01]  /*aed0*/  F2FP.F16.E4M3.UNPACK_B R66, R54 ;  /* 0x00000036ff42723e */ /* 0x000fe200020006ff */
[----:B------:R-:W-:Y:S01]  /*aee0*/  HADD2.F32 R54, -RZ, R62.H0_H0 ;  /* 0x2000003eff367230 */ /* 0x000fe20000004100 */
[----:B------:R-:W-:Y:S01]  /*aef0*/  F2FP.F16.E4M3.UNPACK_B R142, R142 ;  /* 0x0000008eff8e723e */ /* 0x000fe200020006ff */
[----:B------:R-:W-:Y:S01]  /*af00*/  FFMA.FTZ R87, R68, R71, R73 ;  /* 0x0000004744577223 */ /* 0x000fe20000010049 */
[----:B------:R-:W-:Y:S01]  /*af10*/  HADD2.F32 R71, -RZ, R144.H1_H1 ;  /* 0x30000090ff477230 */ /* 0x000fe20000004100 */
[----:B------:R-:W-:Y:S01]  /*af20*/  F2FP.SATFINITE.E4M3.F32.PACK_AB_MERGE_C R64, R79, R64, RZ ;  /* 0x000000404f40723e */ /* 0x000fe200048070ff */
[--C-:B------:R-:W-:Y:S01]  /*af30*/  HADD2.F32 R67, -RZ, R66.reuse.H0_H0 ;  /* 0x20000042ff437230 */ /* 0x100fe20000004100 */
[----:B------:R-:W-:Y:S01]  /*af40*/  F2FP.SATFINITE.E4M3.F32.PACK_AB_MERGE_C R78, R78, R65, RZ ;  /* 0x000000414e4e723e */ /* 0x000fe200048070ff */
[----:B------:R-:W-:Y:S01]  /*af50*/  HADD2.F32 R66, -RZ, R66.H1_H1 ;  /* 0x30000042ff427230 */ /* 0x000fe20000004100 */
[----:B------:R-:W-:Y:S01]  /*af60*/  F2FP.SATFINITE.E4M3.F32.PACK_AB_MERGE_C R65, R77, R74, R64 ;  /* 0x0000004a4d41723e */ /* 0x000fe20004807040 */
[----:B------:R-:W-:-:S02]  /*af70*/  HADD2.F32 R68, -RZ, R142.H0_H0 ;  /* 0x2000008eff447230 */ /* 0x000fc40000004100 */
[CC--:B------:R-:W-:Y:S01]  /*af80*/  FMUL.FTZ R73, R67.reuse, R70.reuse ;  /* 0x0000004643497220 */ /* 0x0c0fe20000410000 */
[----:B------:R-:W-:Y:S02]  /*af90*/  HADD2.F32 R62, -RZ, R62.H1_H1 ;  /* 0x3000003eff3e7230 */ /* 0x000fe40000004100 */
[----:B------:R-:W-:Y:S01]  /*afa0*/  FMUL.FTZ R70, R54, R70 ;  /* 0x0000004636467220 */ /* 0x000fe20000410000 */
[----:B------:R-:W-:Y:S02]  /*afb0*/  HADD2.F32 R69, -RZ, R142.H1_H1 ;  /* 0x3000008eff457230 */ /* 0x000fe40000004100 */
[-C--:B------:R-:W-:Y:S01]  /*afc0*/  FMUL.FTZ R81, R66, R71.reuse ;  /* 0x0000004742517220 */ /* 0x080fe20000410000 */
[-C--:B------:R-:W-:Y:S01]  /*afd0*/  FFMA.FTZ R54, R54, R68.reuse, -R73 ;  /* 0x0000004436367223 */ /* 0x080fe20000010849 */
[----:B------:R-:W-:Y:S01]  /*afe0*/  FFMA.FTZ R70, R67, R68, R70 ;  /* 0x0000004443467223 */ /* 0x000fe20000010046 */
[C---:B------:R-:W-:Y:S01]  /*aff0*/  FMUL.FTZ R71, R62.reuse, R71 ;  /* 0x000000473e477220 */ /* 0x040fe20000410000 */
[----:B------:R-:W-:Y:S01]  /*b000*/  F2FP.F16.E4M3.UNPACK_B R68, R53 ;  /* 0x00000035ff44723e */ /* 0x000fe200020006ff */
[-C--:B------:R-:W-:Y:S01]  /*b010*/  FFMA.FTZ R81, R62, R69.reuse, -R81 ;  /* 0x000000453e517223 */ /* 0x080fe20000010851 */
[----:B------:R-:W-:Y:S01]  /*b020*/  F2FP.F16.E4M3.UNPACK_B R73, R52 ;  /* 0x00000034ff49723e */ /* 0x000fe200020006ff */
[----:B------:R-:W-:Y:S01]  /*b030*/  FFMA.FTZ R83, R66, R69, R71 ;  /* 0x0000004542537223 */ /* 0x000fe20000010047 */
[----:B------:R-:W-:Y:S01]  /*b040*/  F2FP.F16.E4M3.UNPACK_B R67, R60 ;  /* 0x0000003cff43723e */ /* 0x000fe200020006ff */
[----:B------:R-:W-:Y:S01]  /*b050*/  HADD2.F32 R69, -RZ, R68.H0_H0 ;  /* 0x20000044ff457230 */ /* 0x000fe20000004100 */
[----:B------:R-:W-:Y:S01]  /*b060*/  F2FP.SATFINITE.E4M3.F32.PACK_AB_MERGE_C R62, R85, R80, RZ ;  /* 0x00000050553e723e */ /* 0x000fe200048070ff */
[----:B------:R-:W-:Y:S01]  /*b070*/  HADD2.F32 R74, -RZ, R73.H0_H0 ;  /* 0x20000049ff4a7230 */ /* 0x000fe20000004100 */
[----:B------:R-:W-:Y:S01]  /*b080*/  F2FP.SATFINITE.E4M3.F32.PACK_AB_MERGE_C R72, R87, R72, RZ ;  /* 0x000000485748723e */ /* 0x000fe200048070ff */
[----:B------:R-:W-:Y:S01]  /*b090*/  HADD2.F32 R66, -RZ, R67.H0_H0 ;  /* 0x20000043ff427230 */ /* 0x000fe20000004100 */
[----:B------:R-:W-:Y:S01]  /*b0a0*/  F2FP.F16.E4M3.UNPACK_B R71, R50 ;  /* 0x00000032ff47723e */ /* 0x000fe200020006ff */
[----:B------:R-:W-:Y:S01]  /*b0b0*/  HADD2.F32 R73, -RZ, R73.H1_H1 ;  /* 0x30000049ff497230 */ /* 0x000fe20000004100 */
[----:B------:R-:W-:-:S02]  /*b0c0*/  F2FP.SATFINITE.E4M3.F32.PACK_AB_MERGE_C R62, R81, R54, R62 ;  /* 0x00000036513e723e */ /* 0x000fc4000480703e */
[----:B------:R-:W-:Y:S01]  /*b0d0*/  F2FP.SATFINITE.E4M3.F32.PACK_AB_MERGE_C R64, R76, R75, R78 ;  /* 0x0000004b4c40723e */ /* 0x000fe2000480704e */
[----:B------:R-:W-:Y:S01]  /*b0e0*/  FMUL.FTZ R75, R69, R74 ;  /* 0x0000004a454b7220 */ /* 0x000fe20000410000 */
[----:B------:R-:W-:Y:S01]  /*b0f0*/  F2FP.SATFINITE.E4M3.F32.PACK_AB_MERGE_C R54, R83, R70, R72 ;  /* 0x000000465336723e */ /* 0x000fe20004807048 */
[----:B------:R-:W-:Y:S02]  /*b100*/  HADD2.F32 R72, -RZ, R71.H0_H0 ;  /* 0x20000047ff487230 */ /* 0x000fe40000004100 */
[----:B------:R-:W-:Y:S01]  /*b110*/  FMUL.FTZ R74, R66, R74 ;  /* 0x0000004a424a7220 */ /* 0x000fe20000410000 */
[----:B------:R-:W-:Y:S01]  /*b120*/  HADD2.F32 R70, -RZ, R68.H1_H1 ;  /* 0x30000044ff467230 */ /* 0x000fe20000004100 */
[----:B------:R-:W-:Y:S01]  /*b130*/  F2FP.F16.E4M3.UNPACK_B R53, R53.H1 ;  /* 0x00000035ff35723e */ /* 0x000fe200030006ff */
[----:B------:R-:W-:Y:S02]  /*b140*/  HADD2.F32 R68, -RZ, R67.H1_H1 ;  /* 0x30000043ff447230 */ /* 0x000fe40000004100 */
[----:B------:R-:W-:Y:S01]  /*b150*/  FFMA.FTZ R67, R69, R72, R74 ;  /* 0x0000004845437223 */ /* 0x000fe2000001004a */
[----:B------:R-:W-:-:S02]  /*b160*/  HADD2.F32 R71, -RZ, R71.H1_H1 ;  /* 0x30000047ff477230 */ /* 0x000fc40000004100 */
[-C--:B------:R-:W-:Y:S01]  /*b170*/  FMUL.FTZ R69, R70, R73.reuse ;  /* 0x0000004946457220 */ /* 0x080fe20000410000 */
[----:B------:R-:W-:Y:S01]  /*b180*/  F2FP.F16.E4M3.UNPACK_B R60, R60.H1 ;  /* 0x0000003cff3c723e */ /* 0x000fe200030006ff */
[----:B------:R-:W-:Y:S01]  /*b190*/  FMUL.FTZ R73, R68, R73 ;  /* 0x0000004944497220 */ /* 0x000fe20000410000 */
[----:B------:R-:W-:Y:S01]  /*b1a0*/  FFMA.FTZ R66, R66, R72, -R75 ;  /* 0x0000004842427223 */ /* 0x000fe2000001084b */
[-C--:B------:R-:W-:Y:S01]  /*b1b0*/  FFMA.FTZ R77, R68, R71.reuse, -R69 ;  /* 0x00000047444d7223 */ /* 0x080fe20000010845 */
[----:B------:R-:W-:Y:S01]  /*b1c0*/  F2FP.F16.E4M3.UNPACK_B R69, R52.H1 ;  /* 0x00000034ff45723e */ /* 0x000fe200030006ff */
[--C-:B------:R-:W-:Y:S01]  /*b1d0*/  HADD2.F32 R68, -RZ, R53.reuse.H0_H0 ;  /* 0x20000035ff447230 */ /* 0x100fe20000004100 */
[----:B------:R-:W-:Y:S01]  /*b1e0*/  F2FP.F16.E4M3.UNPACK_B R50, R50.H1 ;  /* 0x00000032ff32723e */ /* 0x000fe200030006ff */
[----:B------:R-:W-:Y:S02]  /*b1f0*/  HADD2.F32 R52, -RZ, R60.H0_H0 ;  /* 0x2000003cff347230 */ /* 0x000fe40000004100 */
[----:B------:R-:W-:Y:S01]  /*b200*/  FFMA.FTZ R76, R70, R71, R73 ;  /* 0x00000047464c7223 */ /* 0x000fe20000010049 */
[----:B------:R-:W-:-:S02]  /*b210*/  HADD2.F32 R53, -RZ, R53.H1_H1 ;  /* 0x30000035ff357230 */ /* 0x000fc40000004100 */
[--C-:B------:R-:W-:Y:S02]  /*b220*/  HADD2.F32 R72, -RZ, R69.reuse.H1_H1 ;  /* 0x30000045ff487230 */ /* 0x100fe40000004100 */
[----:B------:R-:W-:Y:S02]  /*b230*/  HADD2.F32 R60, -RZ, R60.H1_H1 ;  /* 0x3000003cff3c7230 */ /* 0x000fe40000004100 */
[----:B------:R-:W-:Y:S02]  /*b240*/  HADD2.F32 R71, -RZ, R69.H0_H0 ;  /* 0x20000045ff477230 */ /* 0x000fe40000004100 */
[-C--:B------:R-:W-:Y:S01]  /*b250*/  FMUL.FTZ R75, R53, R72.reuse ;  /* 0x00000048354b7220 */ /* 0x080fe20000410000 */
[--C-:B------:R-:W-:Y:S02]  /*b260*/  HADD2.F32 R70, -RZ, R50.reuse.H1_H1 ;  /* 0x30000032ff467230 */ /* 0x100fe40000004100 */
[----:B------:R-:W-:Y:S01]  /*b270*/  FMUL.FTZ R72, R60, R72 ;  /* 0x000000483c487220 */ /* 0x000fe20000410000 */
[----:B------:R-:W-:-:S02]  /*b280*/  HADD2.F32 R69, -RZ, R50.H0_H0 ;  /* 0x20000032ff457230 */ /* 0x000fc40000004100 */
[-C--:B------:R-:W-:Y:S01]  /*b290*/  FMUL.FTZ R73, R68, R71.reuse ;  /* 0x0000004744497220 */ /* 0x080fe20000410000 */
[----:B------:R-:W-:Y:S01]  /*b2a0*/  FMUL.FTZ R71, R52, R71 ;  /* 0x0000004734477220 */ /* 0x000fe20000410000 */
[-C--:B------:R-:W-:Y:S01]  /*b2b0*/  FFMA.FTZ R81, R60, R70.reuse, -R75 ;  /* 0x000000463c517223 */ /* 0x080fe2000001084b */
[----:B------:R-:W-:Y:S01]  /*b2c0*/  FFMA.FTZ R80, R53, R70, R72 ;  /* 0x0000004635507223 */ /* 0x000fe20000010048 */
[----:B------:R-:W-:Y:S01]  /*b2d0*/  F2FP.F16.E4M3.UNPACK_B R60, R55 ;  /* 0x00000037ff3c723e */ /* 0x000fe200020006ff */
[----:B------:R-:W-:Y:S01]  /*b2e0*/  FFMA.FTZ R78, R52, R69, -R73 ;  /* 0x00000045344e7223 */ /* 0x000fe20000010849 */
[----:B------:R-:W-:Y:S01]  /*b2f0*/  F2FP.F16.E4M3.UNPACK_B R72, R49 ;  /* 0x00000031ff48723e */ /* 0x000fe200020006ff */
[----:B------:R-:W-:Y:S01]  /*b300*/  FFMA.FTZ R79, R68, R69, R71 ;  /* 0x00000045444f7223 */ /* 0x000fe20000010047 */
[----:B------:R-:W-:Y:S01]  /*b310*/  F2FP.F16.E4M3.UNPACK_B R73, R49.H1 ;  /* 0x00000031ff49723e */ /* 0x000fe200030006ff */
[----:B------:R-:W-:Y:S01]  /*b320*/  HADD2.F32 R68, -RZ, R60.H0_H0 ;  /* 0x2000003cff447230 */ /* 0x000fe20000004100 */
[----:B------:R-:W-:Y:S01]  /*b330*/  F2FP.F16.E4M3.UNPACK_B R50, R51 ;  /* 0x00000033ff32723e */ /* 0x000fe200020006ff */
[----:B------:R-:W-:Y:S01]  /*b340*/  HADD2.F32 R75, -RZ, R72.H0_H0 ;  /* 0x20000048ff4b7230 */ /* 0x000fe20000004100 */
[----:B------:R-:W-:Y:S01]  /*b350*/  F2FP.F16.E4M3.UNPACK_B R55, R55.H1 ;  /* 0x00000037ff37723e */ /* 0x000fe200030006ff */
[----:B------:R-:W-:Y:S01]  /*b360*/  HADD2.F32 R74, -RZ, R73.H0_H0 ;  /* 0x20000049ff4a7230 */ /* 0x000fe20000004100 */
[-C--:B------:R-:W-:Y:S01]  /*b370*/  F2FP.F16.E4M3.UNPACK_B R49, R48.reuse ;  /* 0x00000030ff31723e */ /* 0x080fe200020006ff */
[----:B------:R-:W-:Y:S01]  /*b380*/  HADD2.F32 R52, -RZ, R50.H0_H0 ;  /* 0x20000032ff347230 */ /* 0x000fe20000004100 */
[----:B------:R-:W-:Y:S01]  /*b390*/  F2FP.F16.E4M3.UNPACK_B R51, R51.H1 ;  /* 0x00000033ff33723e */ /* 0x000fe200030006ff */
[----:B------:R-:W-:Y:S01]  /*b3a0*/  FMUL.FTZ R83, R68, R75 ;  /* 0x0000004b44537220 */ /* 0x000fe20000410000 */
[----:B------:R-:W-:Y:S01]  /*b3b0*/  F2FP.F16.E4M3.UNPACK_B R69, R48.H1 ;  /* 0x00000030ff45723e */ /* 0x000fe200030006ff */
[----:B------:R-:W-:-:S02]  /*b3c0*/  HADD2.F32 R48, -RZ, R55.H0_H0 ;  /* 0x20000037ff307230 */ /* 0x000fc40000004100 */
[----:B------:R-:W-:Y:S01]  /*b3d0*/  FMUL.FTZ R75, R52, R75 ;  /* 0x0000004b344b7220 */ /* 0x000fe20000410000 */
[----:B------:R-:W-:Y:S01]  /*b3e0*/  HADD2.F32 R71, -RZ, R49.H0_H0 ;  /* 0x20000031ff477230 */ /* 0x000fe20000004100 */
[----:B------:R-:W-:Y:S01]  /*b3f0*/  F2FP.SATFINITE.E4M3.F32.PACK_AB_MERGE_C R78, R81, R78, RZ ;  /* 0x0000004e514e723e */ /* 0x000fe200048070ff */
[----:B------:R-:W-:Y:S02]  /*b400*/  HADD2.F32 R53, -RZ, R51.H0_H0 ;  /* 0x20000033ff357230 */ /* 0x000fe40000004100 */
[-C--:B------:R-:W-:Y:S01]  /*b410*/  FMUL.FTZ R82, R48, R74.reuse ;  /* 0x0000004a30527220 */ /* 0x080fe20000410000 */
[----:B------:R-:W-:Y:S02]  /*b420*/  HADD2.F32 R70, -RZ, R69.H0_H0 ;  /* 0x20000045ff467230 */ /* 0x000fe40000004100 */
[----:B------:R-:W-:Y:S01]  /*b430*/  FFMA.FTZ R83, R52, R71, -R83 ;  /* 0x0000004734537223 */ /* 0x000fe20000010853 */
[----:B------:R-:W-:Y:S02]  /*b440*/  HADD2.F32 R55, -RZ, R55.H1_H1 ;  /* 0x30000037ff377230 */ /* 0x000fe40000004100 */
[----:B------:R-:W-:Y:S01]  /*b450*/  FMUL.FTZ R85, R53, R74 ;  /* 0x0000004a35557220 */ /* 0x000fe20000410000 */
[----:B------:R-:W-:-:S02]  /*b460*/  HADD2.F32 R52, -RZ, R73.H1_H1 ;  /* 0x30000049ff347230 */ /* 0x000fc40000004100 */
[-C--:B------:R-:W-:Y:S01]  /*b470*/  FFMA.FTZ R82, R53, R70.reuse, -R82 ;  /* 0x0000004635527223 */ /* 0x080fe20000010852 */
[----:B------:R-:W-:Y:S02]  /*b480*/  HADD2.F32 R51, -RZ, R51.H1_H1 ;  /* 0x30000033ff337230 */ /* 0x000fe40000004100 */
[----:B------:R-:W-:Y:S01]  /*b490*/  FFMA.FTZ R75, R68, R71, R75 ;  /* 0x00000047444b7223 */ /* 0x000fe2000001004b */
[----:B------:R-:W-:Y:S01]  /*b4a0*/  FFMA.FTZ R85, R48, R70, R85 ;  /* 0x0000004630557223 */ /* 0x000fe20000010055 */
[----:B------:R-:W-:Y:S02]  /*b4b0*/  HADD2.F32 R60, -RZ, R60.H1_H1 ;  /* 0x3000003cff3c7230 */ /* 0x000fe40000004100 */
[-C--:B------:R-:W-:Y:S01]  /*b4c0*/  FMUL.FTZ R68, R55, R52.reuse ;  /* 0x0000003437447220 */ /* 0x080fe20000410000 */
[----:B------:R-:W-:Y:S02]  /*b4d0*/  HADD2.F32 R53, -RZ, R72.H1_H1 ;  /* 0x30000048ff357230 */ /* 0x000fe40000004100 */
[----:B------:R-:W-:Y:S01]  /*b4e0*/  FMUL.FTZ R52, R51, R52 ;  /* 0x0000003433347220 */ /* 0x000fe20000410000 */
[----:B------:R-:W-:Y:S01]  /*b4f0*/  HADD2.F32 R50, -RZ, R50.H1_H1 ;  /* 0x30000032ff327230 */ /* 0x000fe20000004100 */
[----:B------:R-:W-:Y:S01]  /*b500*/  F2FP.SATFINITE.E4M3.F32.PACK_AB_MERGE_C R79, R80, R79, RZ ;  /* 0x0000004f504f723e */ /* 0x000fe200048070ff */
[----:B------:R-:W-:-:S02]  /*b510*/  HADD2.F32 R48, -RZ, R69.H1_H1 ;  /* 0x30000045ff307230 */ /* 0x000fc40000004100 */
[-C--:B------:R-:W-:Y:S01]  /*b520*/  FMUL.FTZ R69, R60, R53.reuse ;  /* 0x000000353c457220 */ /* 0x080fe20000410000 */
[----:B------:R-:W-:Y:S02]  /*b530*/  HADD2.F32 R49, -RZ, R49.H1_H1 ;  /* 0x30000031ff317230 */ /* 0x000fe40000004100 */
[C---:B------:R-:W-:Y:S01]  /*b540*/  FMUL.FTZ R53, R50.reuse, R53 ;  /* 0x0000003532357220 */ /* 0x040fe20000410000 */
[-C--:B------:R-:W-:Y:S01]  /*b550*/  FFMA.FTZ R51, R51, R48.reuse, -R68 ;  /* 0x0000003033337223 */ /* 0x080fe20000010844 */
[----:B------:R-:W-:Y:S01]  /*b560*/  FFMA.FTZ R52, R55, R48, R52 ;  /* 0x0000003037347223 */ /* 0x000fe20000010034 */
[-C--:B------:R-:W-:Y:S01]  /*b570*/  FFMA.FTZ R50, R50, R49.reuse, -R69 ;  /* 0x0000003132327223 */ /* 0x080fe20000010845 */
[----:B------:R-:W-:Y:S01]  /*b580*/  FFMA.FTZ R60, R60, R49, R53 ;  /* 0x000000313c3c7223 */ /* 0x000fe20000010035 */
[----:B------:R-:W-:Y:S01]  /*b590*/  F2FP.SATFINITE.E4M3.F32.PACK_AB_MERGE_C R49, R77, R66, R78 ;  /* 0x000000424d31723e */ /* 0x000fe2000480704e */
[----:B------:R-:W-:Y:S01]  /*b5a0*/  IMAD.MOV.U32 R48, RZ, RZ, R65 ;  /* 0x000000ffff307224 */ /* 0x000fe200078e0041 */
[----:B------:R-:W-:-:S02]  /*b5b0*/  F2FP.SATFINITE.E4M3.F32.PACK_AB_MERGE_C R51, R51, R82, RZ ;  /* 0x000000523333723e */ /* 0x000fc400048070ff */
[----:B------:R-:W-:Y:S02]  /*b5c0*/  F2FP.SATFINITE.E4M3.F32.PACK_AB_MERGE_C R52, R52, R85, RZ ;  /* 0x000000553434723e */ /* 0x000fe400048070ff */
[----:B------:R-:W-:Y:S01]  /*b5d0*/  F2FP.SATFINITE.E4M3.F32.PACK_AB_MERGE_C R51, R50, R83, R51 ;  /* 0x000000533233723e */ /* 0x000fe20004807033 */
[----:B------:R-:W-:Y:S01]  /*b5e0*/  IMAD.MOV.U32 R50, RZ, RZ, R62 ;  /* 0x000000ffff327224 */ /* 0x000fe200078e003e */
[----:B------:R-:W-:Y:S01]  /*b5f0*/  F2FP.SATFINITE.E4M3.F32.PACK_AB_MERGE_C R55, R60, R75, R52 ;  /* 0x0000004b3c37723e */ /* 0x000fe20004807034 */
[----:B------:R-:W-:Y:S01]  /*b600*/  IMAD.MOV.U32 R52, RZ, RZ, R64 ;  /* 0x000000ffff347224 */ /* 0x000fe200078e0040 */
[----:B------:R-:W-:-:S07]  /*b610*/  F2FP.SATFINITE.E4M3.F32.PACK_AB_MERGE_C R53, R76, R67, R79 ;  /* 0x000000434c35723e */ /* 0x000fce000480704f */
.L_x_2277:
[----:B------:R-:W-:Y:S05]  /*b620*/  BSYNC B1 ;  /* 0x0000000000017941 */ /* 0x000fea0003800000 */
.L_x_2276:
[----:B------:R-:W-:Y:S01]  /*b630*/  ISETP.GE.AND P2, PT, R63, R145, PT ;  /* 0x000000913f00720c */ /* 0x000fe20003f46270 */
[----:B------:R-:W-:Y:S02]  /*b640*/  ULDC.64 UR4, c[0x0][0x208] ;  /* 0x0000820000047ab9 */ /* 0x000fe40000000a00 */
[----:B-1----:R3:W-:Y:S10]  /*b650*/  STG.E.128 desc[UR4][R58.64], R48 ;  /* 0x000000303a007986 */ /* 0x0027f4000c101d04 */
[----:B------:R-:W-:Y:S05]  /*b660*/  @P2 BRA `(.L_x_2254) ;  /* 0x0000000400fc2947 */ /* 0x000fea0003800000 */
[--C-:B---3--:R-:W-:Y:S01]  /*b670*/  SHF.R.S32.HI R48, RZ, 0x1f, R63.reuse ;  /* 0x0000001fff307819 */ /* 0x108fe2000001143f */
[----:B------:R-:W-:Y:S01]  /*b680*/  ULDC.64 UR4, c[0x0][0x208] ;  /* 0x0000820000047ab9 */ /* 0x000fe20000000a00 */
[----:B------:R-:W-:-:S04]  /*b690*/  IADD3 R63, P2, P3, R42, R124, R63 ;  /* 0x0000007c2a3f7210 */ /* 0x000fc80007b5e03f */
[----:B------:R-:W-:Y:S02]  /*b6a0*/  IADD3.X R48, R38, R61, R48, P2, P3 ;  /* 0x0000003d26307210 */ /* 0x000fe400017e6430 */
[----:B------:R-:W-:-:S05]  /*b6b0*/  IADD3 R56, P2, R63, R56, RZ ;  /* 0x000000383f387210 */ /* 0x000fca0007f5e0ff */
[----:B------:R-:W-:-:S05]  /*b6c0*/  IMAD.X R57, R48, 0x1, R57, P2 ;  /* 0x0000000130397824 */ /* 0x000fca00010e0639 */
[----:B--2---:R4:W-:Y:S01]  /*b6d0*/  STG.E.128 desc[UR4][R56.64], R52 ;  /* 0x0000003438007986 */ /* 0x0049e2000c101d04 */
[----:B------:R-:W-:Y:S05]  /*b6e0*/  BRA `(.L_x_2254) ;  /* 0x0000000400dc7947 */ /* 0x000fea0003800000 */
.L_x_2217:
[----:B------:R-:W2:Y:S02]  /*b6f0*/  LDL R48, [R1+0x4c] ;  /* 0x00004c0001307983 */ /* 0x000ea40000100800 */
[----:B--2---:R-:W-:-:S13]  /*b700*/  R2UR UR4, R48 ;  /* 0x00000000300472ca */ /* 0x004fda00000e0000 */
[----:B------:R-:W-:-:S06]  /*b710*/  UISETP.NE.AND UP0, UPT, UR4, 0x3, UPT ;  /* 0x000000030400788c */ /* 0x000fcc000bf05270 */
[----:B------:R-:W-:-:S13]  /*b720*/  PLOP3.LUT P5, PT, PT, PT, UP0, 0x80, 0x0 ;  /* 0x000000000000781c */ /* 0x000fda0003faf008 */
[----:B------:R-:W-:Y:S05]  /*b730*/  @!P5 BRA `(.L_x_2278) ;  /* 0x000000000004d947 */ /* 0x000fea0003800000 */
[----:B------:R-:W-:Y:S01]  /*b740*/  BPT.TRAP 0x1 ;  /* 0x000000040000795c */ /* 0x000fe20000300000 */
.L_x_2278:
[----:B------:R-:W2:Y:S01]  /*b750*/  LDL R48, [R1] ;  /* 0x0000000001307983 */ /* 0x000ea20000100800 */
[----:B------:R-:W-:Y:S01]  /*b760*/  IMAD R108, R17, 0x8, R16 ;  /* 0x00000008116c7824 */ /* 0x000fe200078e0210 */
[----:B------:R-:W-:Y:S01]  /*b770*/  BSSY B1, `(.L_x_2279) ;  /* 0x0000008000017945 */ /* 0x000fe20003800000 */
[----:B------:R-:W-:Y:S01]  /*b780*/  IMAD R117, R25, -0xe0, R2 ;  /* 0xffffff2019757824 */ /* 0x000fe200078e0202 */
[----:B------:R-:W-:-:S04]  /*b790*/  SHF.R.S32.HI R49, RZ, 0x1f, R25 ;  /* 0x0000001fff317819 */ /* 0x000fc80000011419 */
[----:B------:R-:W-:Y:S02]  /*b7a0*/  VIMNMX R117, R117, 0xe0, PT ;  /* 0x000000e075757848 */ /* 0x000fe40003fe0100 */
[----:B--2---:R-:W-:Y:S01]  /*b7b0*/  SHF.L.U32 R129, R48, 0x1f, RZ ;  /* 0x0000001f30817819 */ /* 0x004fe200000006ff */
[----:B------:R-:W-:-:S03]  /*b7c0*/  IMAD R48, R14, R25, RZ ;  /* 0x000000190e307224 */ /* 0x000fc600078e02ff */
[----:B------:R-:W0:Y:S02]  /*b7d0*/  SYNCS.PHASECHK.TRANS64.TRYWAIT P2, [R108+URZ+0x2e890], R129 ;  /* 0x02e890816c0075a7 */ /* 0x000e24000804017f */
[----:B0-----:R-:W-:Y:S05]  /*b7e0*/  @!P2 BRA `(.L_x_2280) ;  /* 0x0000020c00cca947 */ /* 0x001fea0003800000 */
.L_x_2522:
[----:B------:R-:W-:Y:S05]  /*b7f0*/  BSYNC B1 ;  /* 0x0000000000017941 */ /* 0x000fea0003800000 */
.L_x_2279:
[----:B------:R-:W-:Y:S01]  /*b800*/  ISETP.GE.AND P2, PT, R228, R117, PT ;  /* 0x00000075e400720c */ /* 0x000fe20003f46270 */
[----:B------:R-:W-:Y:S01]  /*b810*/  IMAD R49, R49, R130, R48 ;  /* 0x0000008231317224 */ /* 0x000fe200078e0230 */
[----:B------:R-:W-:Y:S01]  /*b820*/  BSSY B1, `(.L_x_2281) ;  /* 0x0000016000017945 */ /* 0x000fe20003800000 */
[----:B------:R-:W-:-:S04]  /*b830*/  IMAD.WIDE.U32 R52, R130, R25, RZ ;  /* 0x0000001982347225 */ /* 0x000fc800078e00ff */
[----:B------:R-:W-:-:S06]  /*b840*/  IMAD.IADD R57, R49, 0x1, R53 ;  /* 0x0000000131397824 */ /* 0x000fcc00078e0235 */
[----:B------:R-:W-:Y:S05]  /*b850*/  @P2 BRA `(.L_x_2282) ;  /* 0x0000000000482947 */ /* 0x000fea0003800000 */
[----:B------:R-:W1:Y:S01]  /*b860*/  @!P0 LDS.128 R48, [R116+0x20400] ;  /* 0x0204000074308984 */ /* 0x000e620000000c00 */
[----:B------:R-:W2:Y:S01]  /*b870*/  @!P0 LDC.64 R54, c[0x0][0x2e8] ;  /* 0x0000ba00ff368b82 */ /* 0x000ea20000000a00 */
[----:B------:R-:W-:Y:S01]  /*b880*/  ULDC.64 UR4, c[0x0][0x208] ;  /* 0x0000820000047ab9 */ /* 0x000fe20000000a00 */
[----:B--2---:R-:W-:-:S04]  /*b890*/  @!P0 IADD3 R54, P2, P3, R52, R54, R37 ;  /* 0x0000003634368210 */ /* 0x004fc80007b5e025 */
[----:B------:R-:W-:-:S05]  /*b8a0*/  @!P0 IADD3.X R55, R57, R55, R104, P2, P3 ;  /* 0x0000003739378210 */ /* 0x000fca00017e6468 */
[----:B-1----:R1:W-:Y:S01]  /*b8b0*/  @!P0 STG.E.128 desc[UR4][R54.64], R48 ;  /* 0x0000003036008986 */ /* 0x0023e2000c101d04 */
[----:B------:R-:W-:Y:S05]  /*b8c0*/  @P1 BRA `(.L_x_2282) ;  /* 0x00000000002c1947 */ /* 0x000fea0003800000 */
[----:B------:R-:W-:Y:S01]  /*b8d0*/  ULDC.64 UR4, c[0x0][0x2e8] ;  /* 0x0000ba0000047ab9 */ /* 0x000fe20000000a00 */
[----:B-1----:R-:W-:Y:S01]  /*b8e0*/  IADD3 R48, R28, 0x40, RZ ;  /* 0x000000401c307810 */ /* 0x002fe20007ffe0ff */
[----:B------:R-:W-:Y:S01]  /*b8f0*/  ULDC.64 UR6, c[0x0][0x208] ;  /* 0x0000820000067ab9 */ /* 0x000fe20000000a00 */
        /* <DEDUP_REMOVED lines=8> */
.L_x_2282:
[----:B------:R-:W-:Y:S05]  /*b980*/  BSYNC B1 ;  /* 0x0000000000017941 */ /* 0x000fea0003800000 */
.L_x_2281:
[----:B-12---:R-:W-:Y:S01]  /*b990*/  VIADD R48, R228, 0x40 ;  /* 0x00000040e4307836 */ /* 0x006fe20000000000 */
[----:B------:R-:W-:Y:S04]  /*b9a0*/  BSSY B1, `(.L_x_2283) ;  /* 0x0000017000017945 */ /* 0x000fe80003800000 */
[----:B------:R-:W-:-:S13]  /*b9b0*/  ISETP.GE.AND P2, PT, R48, R117, PT ;  /* 0x000000753000720c */ /* 0x000fda0003f46270 */
[----:B------:R-:W-:Y:S05]  /*b9c0*/  @P2 BRA `(.L_x_2284) ;  /* 0x0000000000502947 */ /* 0x000fea0003800000 */
[----:B------:R-:W1:Y:S01]  /*b9d0*/  @!P0 LDS.128 R48, [R116+0x22400] ;  /* 0x0224000074308984 */ /* 0x000e620000000c00 */
[----:B------:R-:W2:Y:S01]  /*b9e0*/  @!P0 LDC.64 R54, c[0x0][0x2e8] ;  /* 0x0000ba00ff368b82 */ /* 0x000ea20000000a00 */
[----:B------:R-:W-:Y:S01]  /*b9f0*/  IADD3 R56, P2, R102, R52, RZ ;  /* 0x0000003466387210 */ /* 0x000fe20007f5e0ff */
[----:B------:R-:W-:-:S04]  /*ba00*/  ULDC.64 UR4, c[0x0][0x208] ;  /* 0x0000820000047ab9 */ /* 0x000fc80000000a00 */
[----:B------:R-:W-:Y:S01]  /*ba10*/  IMAD.X R59, R57, 0x1, R103, P2 ;  /* 0x00000001393b7824 */ /* 0x000fe200010e0667 */
[----:B--2---:R-:W-:-:S04]  /*ba20*/  @!P0 IADD3 R54, P2, P3, R56, R54, R37 ;  /* 0x0000003638368210 */ /* 0x004fc80007b5e025 */
[----:B------:R-:W-:-:S05]  /*ba30*/  @!P0 IADD3.X R55, R59, R55, R104, P2, P3 ;  /* 0x000000373b378210 */ /* 0x000fca00017e6468 */
[----:B-1----:R1:W-:Y:S01]  /*ba40*/  @!P0 STG.E.128 desc[UR4][R54.64], R48 ;  /* 0x0000003036008986 */ /* 0x0023e2000c101d04 */
[----:B------:R-:W-:Y:S05]  /*ba50*/  @P1 BRA `(.L_x_2284) ;  /* 0x00000000002c1947 */ /* 0x000fea0003800000 */
[----:B------:R-:W-:Y:S01]  /*ba60*/  ULDC.64 UR4, c[0x0][0x2e8] ;  /* 0x0000ba0000047ab9 */ /* 0x000fe20000000a00 */
[----:B-1----:R-:W-:Y:S01]  /*ba70*/  VIADD R48, R28, 0x40 ;  /* 0x000000401c307836 */ /* 0x002fe20000000000 */
[----:B------:R-:W-:Y:S01]  /*ba80*/  IADD3 R54, P2, P3, R41, UR4, R56 ;  /* 0x0000000429367c10 */ /* 0x000fe2000fb5e038 */
[----:B------:R-:W-:-:S03]  /*ba90*/  ULDC.64 UR6, c[0x0][0x208] ;  /* 0x0000820000067ab9 */ /* 0x000fc60000000a00 */
[----:B------:R-:W-:Y:S02]  /*baa0*/  IADD3.X R55, R106, UR5, R59, P2, P3 ;  /* 0x000000056a377c10 */ /* 0x000fe400097e643b */
[----:B------:R-:W-:-:S13]  /*bab0*/  LOP3.LUT P2, RZ, R229, 0x4, RZ, 0xc0, !PT ;  /* 0x00000004e5ff7812 */ /* 0x000fda000784c0ff */
[----:B------:R-:W-:-:S04]  /*bac0*/  @P2 VIADD R48, R28, 0xffffffc0 ;  /* 0xffffffc01c302836 */ /* 0x000fc80000000000 */
[----:B------:R-:W-:-:S04]  /*bad0*/  IMAD R49, R17, 0x7000, R48 ;  /* 0x0000700011317824 */ /* 0x000fc800078e0230 */
[----:B------:R-:W-:-:S06]  /*bae0*/  IMAD.IADD R49, R16, 0x1, R49 ;  /* 0x0000000110317824 */ /* 0x000fcc00078e0231 */
[----:B------:R-:W1:Y:S04]  /*baf0*/  LDS.128 R48, [R49+0x22400] ;  /* 0x0224000031307984 */ /* 0x000e680000000c00 */
[----:B-1----:R2:W-:Y:S02]  /*bb00*/  STG.E.128 desc[UR6][R54.64], R48 ;  /* 0x0000003036007986 */ /* 0x0025e4000c101d06 */
.L_x_2284:
[----:B------:R-:W-:Y:S05]  /*bb10*/  BSYNC B1 ;  /* 0x0000000000017941 */ /* 0x000fea0003800000 */
.L_x_2283:
[----:B-12---:R-:W-:Y:S01]  /*bb20*/  VIADD R48, R228, 0x80 ;  /* 0x00000080e4307836 */ /* 0x006fe20000000000 */
[----:B------:R-:W-:Y:S04]  /*bb30*/  BSSY B1, `(.L_x_2285) ;  /* 0x0000017000017945 */ /* 0x000fe80003800000 */
[----:B------:R-:W-:-:S13]  /*bb40*/  ISETP.GE.AND P2, PT, R48, R117, PT ;  /* 0x000000753000720c */ /* 0x000fda0003f46270 */
[----:B------:R-:W-:Y:S05]  /*bb50*/  @P2 BRA `(.L_x_2286) ;  /* 0x0000000000502947 */ /* 0x000fea0003800000 */
[----:B------:R-:W1:Y:S01]  /*bb60*/  @!P0 LDS.128 R48, [R116+0x24400] ;  /* 0x0244000074308984 */ /* 0x000e620000000c00 */
[----:B------:R-:W2:Y:S01]  /*bb70*/  @!P0 LDC.64 R54, c[0x0][0x2e8] ;  /* 0x0000ba00ff368b82 */ /* 0x000ea20000000a00 */
[----:B------:R-:W-:Y:S01]  /*bb80*/  LEA R56, P2, R40, R52, 0x7 ;  /* 0x0000003428387211 */ /* 0x000fe200078438ff */
[----:B------:R-:W-:-:S03]  /*bb90*/  ULDC.64 UR4, c[0x0][0x208] ;  /* 0x0000820000047ab9 */ /* 0x000fc60000000a00 */
[----:B------:R-:W-:Y:S02]  /*bba0*/  IADD3.X R59, R57, R26, RZ, P2, !PT ;  /* 0x0000001a393b7210 */ /* 0x000fe400017fe4ff */
        /* <DEDUP_REMOVED lines=15> */
.L_x_2286:
[----:B------:R-:W-:Y:S05]  /*bca0*/  BSYNC B1 ;  /* 0x0000000000017941 */ /* 0x000fea0003800000 */
.L_x_2285:
[----:B-12---:R-:W-:-:S05]  /*bcb0*/  VIADD R48, R228, 0xc0 ;  /* 0x000000c0e4307836 */ /* 0x006fca0000000000 */
[----:B------:R-:W-:-:S13]  /*bcc0*/  ISETP.GE.AND P2, PT, R48, R117, PT ;  /* 0x000000753000720c */ /* 0x000fda0003f46270 */
[----:B------:R-:W-:Y:S05]  /*bcd0*/  @P2 BRA `(.L_x_2254) ;  /* 0x0000000000602947 */ /* 0x000fea0003800000 */
[----:B------:R-:W1:Y:S01]  /*bce0*/  LDC.64 R50, c[0x0][0x300] ;  /* 0x0000c000ff327b82 */ /* 0x000e620000000a00 */
[----:B------:R-:W-:Y:S01]  /*bcf0*/  IMAD.MOV.U32 R54, RZ, RZ, R52 ;  /* 0x000000ffff367224 */ /* 0x000fe200078e0034 */
[----:B------:R-:W-:Y:S01]  /*bd00*/  ULDC.64 UR4, c[0x0][0x208] ;  /* 0x0000820000047ab9 */ /* 0x000fe20000000a00 */
[----:B------:R-:W-:-:S05]  /*bd10*/  IMAD.MOV.U32 R55, RZ, RZ, R57 ;  /* 0x000000ffff377224 */ /* 0x000fca00078e0039 */
        /* <DEDUP_REMOVED lines=15> */
[----:B------:R-:W-:-:S05]  /*be10*/  @P2 IADD3 R48, R28, -0x40, RZ ;  /* 0xffffffc01c302810 */ /* 0x000fca0007ffe0ff */
[----:B------:R-:W-:-:S04]  /*be20*/  IMAD R49, R17, 0x7000, R48 ;  /* 0x0000700011317824 */ /* 0x000fc800078e0230 */
[----:B------:R-:W-:-:S06]  /*be30*/  IMAD.IADD R49, R16, 0x1, R49 ;  /* 0x0000000110317824 */ /* 0x000fcc00078e0231 */
[----:B------:R-:W1:Y:S04]  /*be40*/  LDS.128 R48, [R49+0x26400] ;  /* 0x0264000031307984 */ /* 0x000e680000000c00 */
[----:B-1----:R2:W-:Y:S02]  /*be50*/  STG.E.128 desc[UR6][R54.64], R48 ;  /* 0x0000003036007986 */ /* 0x0025e4000c101d06 */
.L_x_2254:
[----:B------:R-:W-:Y:S05]  /*be60*/  BSYNC B0 ;  /* 0x0000000000007941 */ /* 0x000fea0003800000 */
.L_x_2216:
        /* <DEDUP_REMOVED lines=17> */
.L_x_2288:
[----:B------:R-:W-:Y:S05]  /*bf80*/  BSYNC B0 ;  /* 0x0000000000007941 */ /* 0x000fea0003800000 */
.L_x_2287:
[----:B------:R-:W2:Y:S01]  /*bf90*/  SYNCS.PHASECHK.TRANS64.TRYWAIT P3, [R108+URZ+0x2e8b0], R129 ;  /* 0x02e8b0816c0075a7 */ /* 0x000ea2000806017f */
[----:B------:R-:W-:Y:S01]  /*bfa0*/  ULDC.64 UR4, c[0x0][0x318] ;  /* 0x0000c60000047ab9 */ /* 0x000fe20000000a00 */
[----:B------:R-:W-:Y:S01]  /*bfb0*/  ULDC.64 UR60, c[0x0][0x328] ;  /* 0x0000ca00003c7ab9 */ /* 0x000fe20000000a00 */
[----:B------:R-:W-:Y:S01]  /*bfc0*/  IMAD.U32 R233, RZ, RZ, UR4 ;  /* 0x00000004ffe97e24 */ /* 0x000fe2000f8e00ff */
[----:B------:R-:W-:Y:S01]  /*bfd0*/  BSSY B0, `(.L_x_2289) ;  /* 0x0000003000007945 */ /* 0x000fe20003800000 */
[----:B------:R-:W-:-:S03]  /*bfe0*/  IMAD.U32 R232, RZ, RZ, UR5 ;  /* 0x00000005ffe87e24 */ /* 0x000fc6000f8e00ff */
[----:B--2---:R-:W-:Y:S05]  /*bff0*/  @!P3 BRA `(.L_x_2290) ;  /* 0x0000020400dcb947 */ /* 0x004fea0003800000 */
.L_x_2523:
[----:B------:R-:W-:Y:S05]  /*c000*/  BSYNC B0 ;  /* 0x0000000000007941 */ /* 0x000fea0003800000 */
.L_x_2289:
        /* <DEDUP_REMOVED lines=8> */
[----:B------:R-:W-:Y:S01]  /*c090*/  IMAD.MOV.U32 R49, RZ, RZ, R107 ;  /* 0x000000ffff317224 */ /* 0x000fe200078e006b */
[----:B------:R-:W-:Y:S01]  /*c0a0*/  R2UR UR5, R233 ;  /* 0x00000000e90572ca */ /* 0x000fe200000e0000 */
[----:B------:R-:W-:Y:S01]  /*c0b0*/  IMAD R51, R53, UR60, RZ ;  /* 0x0000003c35337c24 */ /* 0x000fe2000f8e02ff */
[----:B------:R-:W-:Y:S01]  /*c0c0*/  R2UR UR4, R232 ;  /* 0x00000000e80472ca */ /* 0x000fe200000e0000 */
[----:B------:R-:W-:-:S04]  /*c0d0*/  IMAD.WIDE.U32 R48, R52, UR60, R48 ;  /* 0x0000003c34307c25 */ /* 0x000fc8000f8e0030 */
[----:B------:R-:W-:-:S04]  /*c0e0*/  IMAD R51, R52, UR61, R51 ;  /* 0x0000003d34337c24 */ /* 0x000fc8000f8e0233 */
[----:B------:R-:W-:Y:S01]  /*c0f0*/  @!P3 LOP3.LUT P5, RZ, R229, 0x4, RZ, 0xc0, !PT ;  /* 0x00000004e5ffb812 */ /* 0x000fe200078ac0ff */
[----:B------:R-:W-:-:S03]  /*c100*/  @!P3 VIADD R56, R115, 0x40 ;  /* 0x000000407338b836 */ /* 0x000fc60000000000 */
[----:B------:R-:W-:Y:S02]  /*c110*/  @!P3 PLOP3.LUT P4, PT, P5, PT, PT, 0x80, 0x0 ;  /* 0x000000000000b81c */ /* 0x000fe40002f8f070 */
[----:B------:R-:W-:-:S04]  /*c120*/  IADD3 R54, P5, R48, UR5, RZ ;  /* 0x0000000530367c10 */ /* 0x000fc8000ffbe0ff */
[----:B------:R-:W-:Y:S01]  /*c130*/  IADD3.X R55, R49, UR4, R51, P5, !PT ;  /* 0x0000000431377c10 */ /* 0x000fe2000affe433 */
[----:B------:R-:W-:-:S06]  /*c140*/  ULDC.64 UR4, c[0x0][0x208] ;  /* 0x0000820000047ab9 */ /* 0x000fcc0000000a00 */
[----:B------:R-:W-:Y:S01]  /*c150*/  @P4 VIADD R56, R115, 0xffffffc0 ;  /* 0xffffffc073384836 */ /* 0x000fe20000000000 */
[----:B------:R-:W-:-:S04]  /*c160*/  ISETP.GE.AND P4, PT, R18, UR6, PT ;  /* 0x0000000612007c0c */ /* 0x000fc8000bf86270 */
[----:B------:R-:W-:-:S09]  /*c170*/  @!P3 IADD3 R56, R16, R56, RZ ;  /* 0x000000381038b210 */ /* 0x000fd20007ffe0ff */
[----:B------:R-:W1:Y:S04]  /*c180*/  @!P4 LDS.128 R48, [R116+0xe400] ;  /* 0x00e400007430c984 */ /* 0x000e680000000c00 */
[----:B-1----:R-:W-:Y:S04]  /*c190*/  @!P4 STG.E.128 desc[UR4][R54.64], R48 ;  /* 0x000000303600c986 */ /* 0x002fe8000c101d04 */
[----:B------:R-:W1:Y:S04]  /*c1a0*/  @!P3 LDS.128 R48, [R56+0xe400] ;  /* 0x00e400003830b984 */ /* 0x000e680000000c00 */
[----:B-1----:R3:W-:Y:S02]  /*c1b0*/  @!P3 STG.E.128 desc[UR4][R54.64+0x40], R48 ;  /* 0x000040303600b986 */ /* 0x0027e4000c101d04 */
.L_x_2292:
[----:B------:R-:W-:Y:S05]  /*c1c0*/  BSYNC B0 ;  /* 0x0000000000007941 */ /* 0x000fea0003800000 */
.L_x_2291:
[----:B-1-3--:R-:W-:Y:S01]  /*c1d0*/  VIADD R48, R228, 0x40 ;  /* 0x00000040e4307836 */ /* 0x00afe20000000000 */
[----:B------:R-:W-:Y:S04]  /*c1e0*/  BSSY B0, `(.L_x_2293) ;  /* 0x000001c000007945 */ /* 0x000fe80003800000 */
[----:B------:R-:W-:-:S13]  /*c1f0*/  ISETP.GE.AND P3, PT, R48, R117, PT ;  /* 0x000000753000720c */ /* 0x000fda0003f66270 */
[----:B------:R-:W-:Y:S05]  /*c200*/  @P3 BRA `(.L_x_2294) ;  /* 0x0000000000643947 */ /* 0x000fea0003800000 */
[----:B------:R-:W-:Y:S01]  /*c210*/  ULDC UR6, c[0x0][0x2f4] ;  /* 0x0000bd0000067ab9 */ /* 0x000fe20000000800 */
[----:B------:R-:W-:Y:S01]  /*c220*/  PLOP3.LUT P4, PT, PT, PT, PT, 0x8, 0x0 ;  /* 0x000000000000781c */ /* 0x000fe20003f8e170 */
[----:B------:R-:W-:Y:S01]  /*c230*/  IMAD.MOV.U32 R48, RZ, RZ, R44 ;  /* 0x000000ffff307224 */ /* 0x000fe200078e002c */
[----:B------:R-:W-:Y:S01]  /*c240*/  ISETP.GE.AND P3, PT, R4, UR6, PT ;  /* 0x0000000604007c0c */ /* 0x000fe2000bf66270 */
[----:B------:R-:W-:Y:S01]  /*c250*/  IMAD.MOV.U32 R49, RZ, RZ, R107 ;  /* 0x000000ffff317224 */ /* 0x000fe200078e006b */
[----:B------:R-:W-:Y:S02]  /*c260*/  R2UR UR4, R233 ;  /* 0x00000000e90472ca */ /* 0x000fe400000e0000 */
[----:B------:R-:W-:-:S09]  /*c270*/  R2UR UR7, R232 ;  /* 0x00000000e80772ca */ /* 0x000fd200000e0000 */
        /* <DEDUP_REMOVED lines=9> */
[----:B------:R-:W-:Y:S01]  /*c310*/  IMAD R51, R51, UR61, R50 ;  /* 0x0000003d33337c24 */ /* 0x000fe2000f8e0232 */
[----:B------:R-:W-:Y:S01]  /*c320*/  ULDC.64 UR4, c[0x0][0x208] ;  /* 0x0000820000047ab9 */ /* 0x000fe20000000a00 */
[----:B------:R-:W-:-:S03]  /*c330*/  @!P3 IMAD.IADD R56, R16, 0x1, R56 ;  /* 0x000000011038b824 */ /* 0x000fc600078e0238 */
[----:B------:R-:W-:Y:S02]  /*c340*/  IADD3.X R55, R49, UR7, R51, P4, !PT ;  /* 0x0000000731377c10 */ /* 0x000fe4000a7fe433 */
[----:B------:R-:W-:-:S13]  /*c350*/  ISETP.GE.AND P4, PT, R18, UR6, PT ;  /* 0x0000000612007c0c */ /* 0x000fda000bf86270 */
[----:B------:R-:W1:Y:S04]  /*c360*/  @!P4 LDS.128 R48, [R116+0x10400] ;  /* 0x010400007430c984 */ /* 0x000e680000000c00 */
[----:B-1----:R-:W-:Y:S04]  /*c370*/  @!P4 STG.E.128 desc[UR4][R54.64], R48 ;  /* 0x000000303600c986 */ /* 0x002fe8000c101d04 */
[----:B------:R-:W1:Y:S04]  /*c380*/  @!P3 LDS.128 R48, [R56+0x10400] ;  /* 0x010400003830b984 */ /* 0x000e680000000c00 */
[----:B-1----:R1:W-:Y:S02]  /*c390*/  @!P3 STG.E.128 desc[UR4][R54.64+0x40], R48 ;  /* 0x000040303600b986 */ /* 0x0023e4000c101d04 */
.L_x_2294:
[----:B------:R-:W-:Y:S05]  /*c3a0*/  BSYNC B0 ;  /* 0x0000000000007941 */ /* 0x000fea0003800000 */
.L_x_2293:
        /* <DEDUP_REMOVED lines=29> */
.L_x_2296:
[----:B------:R-:W-:Y:S05]  /*c580*/  BSYNC B0 ;  /* 0x0000000000007941 */ /* 0x000fea0003800000 */
.L_x_2295:
        /* <DEDUP_REMOVED lines=17> */
[----:B------:R-:W-:Y:S01]  /*c6a0*/  IMAD R52, R52, UR60, RZ ;  /* 0x0000003c34347c24 */ /* 0x000fe2000f8e02ff */
[----:B------:R-:W-:-:S03]  /*c6b0*/  @P4 IADD3 R54, R115, -0x40, RZ ;  /* 0xffffffc073364810 */ /* 0x000fc60007ffe0ff */
[----:B------:R-:W-:Y:S01]  /*c6c0*/  IMAD R51, R51, UR61, R52 ;  /* 0x0000003d33337c24 */ /* 0x000fe2000f8e0234 */
[----:B------:R-:W-:Y:S01]  /*c6d0*/  IADD3 R52, P4, R48, UR4, RZ ;  /* 0x0000000430347c10 */ /* 0x000fe2000ff9e0ff */
[----:B------:R-:W-:Y:S01]  /*c6e0*/  @!P3 IMAD.IADD R54, R16, 0x1, R54 ;  /* 0x000000011036b824 */ /* 0x000fe200078e0236 */
[----:B------:R-:W-:Y:S02]  /*c6f0*/  ULDC.64 UR4, c[0x0][0x208] ;  /* 0x0000820000047ab9 */ /* 0x000fe40000000a00 */
[----:B------:R-:W-:Y:S02]  /*c700*/  IADD3.X R53, R49, UR7, R51, P4, !PT ;  /* 0x0000000731357c10 */ /* 0x000fe4000a7fe433 */
[----:B------:R-:W-:-:S13]  /*c710*/  ISETP.GE.AND P4, PT, R18, UR6, PT ;  /* 0x0000000612007c0c */ /* 0x000fda000bf86270 */
[----:B------:R-:W1:Y:S04]  /*c720*/  @!P4 LDS.128 R48, [R116+0x14400] ;  /* 0x014400007430c984 */ /* 0x000e680000000c00 */
[----:B-1----:R-:W-:Y:S04]  /*c730*/  @!P4 STG.E.128 desc[UR4][R52.64], R48 ;  /* 0x000000303400c986 */ /* 0x002fe8000c101d04 */
[----:B------:R-:W1:Y:S04]  /*c740*/  @!P3 LDS.128 R48, [R54+0x14400] ;  /* 0x014400003630b984 */ /* 0x000e680000000c00 */
[----:B-1----:R1:W-:Y:S02]  /*c750*/  @!P3 STG.E.128 desc[UR4][R52.64+0x40], R48 ;  /* 0x000040303400b986 */ /* 0x0023e4000c101d04 */
.L_x_2298:
[----:B------:R-:W-:Y:S05]  /*c760*/  BSYNC B0 ;  /* 0x0000000000007941 */ /* 0x000fea0003800000 */
.L_x_2297:
[----:B-1----:R-:W3:Y:S01]  /*c770*/  LDL.LU R49, [R1] ;  /* 0x0000000001317983 */ /* 0x002ee20000300800 */
[----:B0-2---:R-:W-:Y:S01]  /*c780*/  @!P2 VIADD R108, R108, 0x2e8c0 ;  /* 0x0002e8c06c6ca836 */ /* 0x005fe20000000000 */
[----:B------:R-:W-:Y:S01]  /*c790*/  ISETP.NE.AND P3, PT, R109, RZ, PT ;  /* 0x000000ff6d00720c */ /* 0x000fe20003f65270 */
[----:B------:R-:W-:Y:S01]  /*c7a0*/  VIADD R17, R17, 0x1 ;  /* 0x0000000111117836 */ /* 0x000fe20000000000 */
[----:B------:R-:W-:Y:S01]  /*c7b0*/  @!PT LDS RZ, [RZ] ;  /* 0x00000000fffff984 */ /* 0x000fe20000000800 */
[----:B------:R-:W-:Y:S01]  /*c7c0*/  @!PT LDS RZ, [RZ] ;  /* 0x00000000fffff984 */ /* 0x000fe20000000800 */
[----:B------:R-:W-:Y:S01]  /*c7d0*/  @!PT LDS RZ, [RZ] ;  /* 0x00000000fffff984 */ /* 0x000fe20000000800 */
[----:B------:R-:W-:Y:S01]  /*c7e0*/  @!PT LDS RZ, [RZ] ;  /* 0x00000000fffff984 */ /* 0x000fe20000000800 */
[----:B------:R0:W-:Y:S06]  /*c7f0*/  MEMBAR.ALL.CTA ;  /* 0x0000000000007992 */ /* 0x0001ec0000008000 */
[----:B0-----:R-:W0:Y:S01]  /*c800*/  FENCE.VIEW.ASYNC.S ;  /* 0x00000000000073c6 */ /* 0x001e220000000000 */
[----:B------:R-:W-:Y:S01]  /*c810*/  @!P2 PRMT R108, RZ, 0x654, R108 ;  /* 0x00000654ff6ca816 */ /* 0x000fe2000000006c */
[----:B0-----:R0:W-:Y:S06]  /*c820*/  BAR.SYNC.DEFER_BLOCKING R136, 0x80 ;  /* 0x000200880000751d */ /* 0x0011ec0000010000 */
[----:B------:R0:W-:Y:S01]  /*c830*/  @!P2 SYNCS.ARRIVE.TRANS64.RED.A1T0 RZ, [R108+URZ], RZ ;  /* 0x000000ff6cffa9a7 */ /* 0x0001e2000810043f */
[----:B------:R-:W-:-:S04]  /*c840*/  ISETP.NE.AND P2, PT, R17, 0x2, PT ;  /* 0x000000021100780c */ /* 0x000fc80003f45270 */
[----:B------:R-:W-:Y:S02]  /*c850*/  SEL R48, RZ, 0x1, P2 ;  /* 0x00000001ff307807 */ /* 0x000fe40001000000 */
[----:B------:R-:W-:Y:S02]  /*c860*/  SEL R17, R17, RZ, P2 ;  /* 0x000000ff11117207 */ /* 0x000fe40001000000 */
[----:B---3--:R-:W-:-:S05]  /*c870*/  LOP3.LUT R49, R49, R48, RZ, 0x3c, !PT ;  /* 0x0000003031317212 */ /* 0x008fca00078e3cff */
[----:B------:R0:W-:Y:S01]  /*c880*/  STL [R1], R49 ;  /* 0x0000003101007387 */ /* 0x0001e20000100800 */
[----:B------:R-:W-:Y:S05]  /*c890*/  @P3 BRA `(.L_x_2299) ;  /* 0xffffff5c00f83947 */ /* 0x000fea000383ffff */
[----:B0-----:R-:W0:Y:S01]  /*c8a0*/  S2R R49, SR_TID.X ;  /* 0x0000000000317919 */ /* 0x001e220000002100 */
[----:B------:R-:W-:Y:S02]  /*c8b0*/  PLOP3.LUT P0, PT, PT, PT, PT, 0x8, 0x0 ;  /* 0x000000000000781c */ /* 0x000fe40003f0e170 */
[----:B0-----:R-:W-:-:S04]  /*c8c0*/  SHF.R.U32.HI R49, RZ, 0x7, R49 ;  /* 0x00000007ff317819 */ /* 0x001fc80000011631 */
[----:B------:R-:W-:-:S13]  /*c8d0*/  ISETP.NE.AND P3, PT, R49, 0x1, PT ;  /* 0x000000013100780c */ /* 0x000fda0003f65270 */
[----:B------:R-:W-:Y:S06]  /*c8e0*/  @!P3 BAR.ARV 0x9, 0x100 ;  /* 0x024400000000bb1d */ /* 0x000fec0000002000 */
.L_x_2211:
[----:B------:R-:W2:Y:S01]  /*c8f0*/  LDL R2, [R1+0x50] ;  /* 0x0000500001027983 */ /* 0x000ea20000100800 */
[----:B------:R-:W0:Y:S01]  /*c900*/  LDC R0, c[0x0][0x448] ;  /* 0x00011200ff007b82 */ /* 0x000e220000000800 */
[----:B------:R-:W-:Y:S02]  /*c910*/  CS2R R88, SRZ ;  /* 0x0000000000587805 */ /* 0x000fe4000001ff00 */
[----:B------:R-:W-:Y:S02]  /*c920*/  CS2R R90, SRZ ;  /* 0x00000000005a7805 */ /* 0x000fe4000001ff00 */
[----:B------:R-:W-:Y:S02]  /*c930*/  CS2R R86, SRZ ;  /* 0x0000000000567805 */ /* 0x000fe4000001ff00 */
[----:B------:R-:W-:Y:S02]  /*c940*/  CS2R R6, SRZ ;  /* 0x0000000000067805 */ /* 0x000fe4000001ff00 */
[----:B------:R-:W-:-:S02]  /*c950*/  CS2R R84, SRZ ;  /* 0x0000000000547805 */ /* 0x000fc4000001ff00 */
[----:B------:R-:W-:Y:S02]  /*c960*/  CS2R R8, SRZ ;  /* 0x0000000000087805 */ /* 0x000fe4000001ff00 */
[----:B------:R-:W-:Y:S02]  /*c970*/  CS2R R4, SRZ ;  /* 0x0000000000047805 */ /* 0x000fe4000001ff00 */
[----:B------:R-:W-:Y:S02]  /*c980*/  MOV R75, RZ ;  /* 0x000000ff004b7202 */ /* 0x000fe40000000f00 */
[----:B------:R-:W-:Y:S02]  /*c990*/  CS2R R76, SRZ ;  /* 0x00000000004c7805 */ /* 0x000fe4000001ff00 */
[----:B------:R-:W-:Y:S01]  /*c9a0*/  CS2R R10, SRZ ;  /* 0x00000000000a7805 */ /* 0x000fe2000001ff00 */
[----:B------:R-:W-:Y:S01]  /*c9b0*/  IMAD.MOV.U32 R78, RZ, RZ, RZ ;  /* 0x000000ffff4e7224 */ /* 0x000fe200078e00ff */
        /* <DEDUP_REMOVED lines=12> */
[----:B0-----:R-:W-:-:S02]  /*ca80*/  ISETP.NE.AND P1, PT, R0, 0x1, PT ;  /* 0x000000010000780c */ /* 0x001fc40003f25270 */
[----:B------:R-:W-:Y:S02]  /*ca90*/  CS2R R46, SRZ ;  /* 0x00000000002e7805 */ /* 0x000fe4000001ff00 */
[----:B-1----:R-:W-:Y:S02]  /*caa0*/  CS2R R30, SRZ ;  /* 0x00000000001e7805 */ /* 0x002fe4000001ff00 */
[----:B------:R-:W-:Y:S02]  /*cab0*/  CS2R R44, SRZ ;  /* 0x00000000002c7805 */ /* 0x000fe4000001ff00 */
[----:B------:R-:W-:Y:S02]  /*cac0*/  CS2R R32, SRZ ;  /* 0x0000000000207805 */ /* 0x000fe4000001ff00 */
[----:B------:R-:W-:Y:S01]  /*cad0*/  CS2R R38, SRZ ;  /* 0x0000000000267805 */ /* 0x000fe2000001ff00 */
[----:B------:R-:W-:Y:S01]  /*cae0*/  IMAD.MOV.U32 R34, RZ, RZ, RZ ;  /* 0x000000ffff227224 */ /* 0x000fe200078e00ff */
[----:B------:R-:W-:-:S02]  /*caf0*/  CS2R R36, SRZ ;  /* 0x0000000000247805 */ /* 0x000fc4000001ff00 */
[----:B------:R-:W-:Y:S02]  /*cb00*/  CS2R R40, SRZ ;  /* 0x0000000000287805 */ /* 0x000fe4000001ff00 */
[----:B------:R-:W-:Y:S02]  /*cb10*/  CS2R R48, SRZ ;  /* 0x0000000000307805 */ /* 0x000fe4000001ff00 */
[----:B------:R-:W-:Y:S01]  /*cb20*/  CS2R R92, SRZ ;  /* 0x00000000005c7805 */ /* 0x000fe2000001ff00 */
[----:B------:R-:W-:Y:S01]  /*cb30*/  IMAD.MOV.U32 R57, RZ, RZ, RZ ;  /* 0x000000ffff397224 */ /* 0x000fe200078e00ff */
[----:B------:R-:W0:Y:S08]  /*cb40*/  @P1 LDC R3, c[0x0][0x44c] ;  /* 0x00011300ff031b82 */ /* 0x000e300000000800 */
[----:B------:R-:W1:Y:S01]  /*cb50*/  @P1 LDC R0, c[0x0][0x450] ;  /* 0x00011400ff001b82 */ /* 0x000e620000000800 */
[----:B--2---:R-:W-:-:S04]  /*cb60*/  VIADD R2, R2, 0x7f ;  /* 0x0000007f02027836 */ /* 0x004fc80000000000 */
[----:B0-----:R-:W-:-:S05]  /*cb70*/  @P1 IMAD.HI.U32 R3, R2, R3, RZ ;  /* 0x0000000302031227 */ /* 0x001fca00078e00ff */
[----:B-1----:R-:W-:Y:S02]  /*cb80*/  @P1 SHF.R.U32.HI R2, RZ, R0, R3 ;  /* 0x00000000ff021219 */ /* 0x002fe40000011603 */
[----:B------:R-:W-:-:S03]  /*cb90*/  PLOP3.LUT P1, PT, PT, PT, PT, 0x80, 0x0 ;  /* 0x000000000000781c */ /* 0x000fc60003f2f070 */
[----:B------:R-:W-:Y:S02]  /*cba0*/  IMAD.IADD R3, R137, 0x1, R2 ;  /* 0x0000000189037824 */ /* 0x000fe400078e0202 */
[----:B------:R-:W-:-:S04]  /*cbb0*/  IMAD.MOV.U32 R2, RZ, RZ, RZ ;  /* 0x000000ffff027224 */ /* 0x000fc800078e00ff */
[----:B------:R-:W-:-:S05]  /*cbc0*/  IMAD.HI R2, R3, -0x6db6db6d, R2 ;  /* 0x9249249303027827 */ /* 0x000fca00078e0202 */
[----:B------:R-:W-:-:S04]  /*cbd0*/  SHF.R.U32.HI R3, RZ, 0x1f, R2 ;  /* 0x0000001fff037819 */ /* 0x000fc80000011602 */
[----:B------:R-:W-:-:S04]  /*cbe0*/  LEA.HI.SX32 R3, R2, R3, 0x19 ;  /* 0x0000000302037211 */ /* 0x000fc800078fcaff */
[----:B------:R-:W-:-:S04]  /*cbf0*/  VIMNMX R138, R138, R3, PT ;  /* 0x000000038a8a7248 */ /* 0x000fc80003fe0100 */
[----:B------:R-:W-:Y:S01]  /*cc00*/  ISETP.GE.AND P2, PT, R138, 0x1, PT ;  /* 0x000000018a00780c */ /* 0x000fe20003f46270 */
[----:B------:R-:W-:-:S12]  /*cc10*/  @P0 BRA `(.L_x_2300) ;  /* 0x00000000000c0947 */ /* 0x000fd80003800000 */
[----:B------:R-:W0:Y:S01]  /*cc20*/  FENCE.VIEW.ASYNC.G ;  /* 0x00000000000073c6 */ /* 0x000e220000000100 */
[----:B------:R-:W-:Y:S05]  /*cc30*/  WARPSYNC.ALL ;  /* 0x0000000000007948 */ /* 0x000fea0003800000 */
[----:B0-----:R-:W-:Y:S06]  /*cc40*/  BAR.ARV 0xc, 0x180 ;  /* 0x0306000000007b1d */ /* 0x001fec0000002000 */
.L_x_2300:
[----:B------:R-:W-:Y:S01]  /*cc50*/  CS2R R94, SRZ ;  /* 0x00000000005e7805 */ /* 0x000fe2000001ff00 */
        /* <DEDUP_REMOVED lines=10> */
.L_x_2526:
[----:B------:R-:W0:Y:S01]  /*cd00*/  LDL R2, [R1+0x44] ;  /* 0x0000440001027983 */ /* 0x000e220000100800 */
[----:B------:R-:W-:Y:S01]  /*cd10*/  VIADD R25, R16, 0x1c400 ;  /* 0x0001c40010197836 */ /* 0x000fe20000000000 */
[----:B------:R-:W-:Y:S04]  /*cd20*/  BSSY B6, `(.L_x_2303) ;  /* 0x0000019000067945 */ /* 0x000fe80003800000 */
[----:B------:R-:W-:Y:S02]  /*cd30*/  LOP3.LUT P0, RZ, R25, 0x9f, RZ, 0xc0, !PT ;  /* 0x0000009f19ff7812 */ /* 0x000fe4000780c0ff */
[----:B0-----:R-:W-:-:S04]  /*cd40*/  LEA.HI R0, R2, R2, RZ, 0x1 ;  /* 0x0000000202007211 */ /* 0x001fc800078f08ff */
[----:B------:R-:W-:-:S05]  /*cd50*/  LOP3.LUT R0, R0, 0x1e, RZ, 0xc0, !PT ;  /* 0x0000001e00007812 */ /* 0x000fca00078ec0ff */
        /* <DEDUP_REMOVED lines=10> */
[----:B------:R-:W-:Y:S01]  /*ce00*/  MOV R5, UR5 ;  /* 0x0000000500057c02 */ /* 0x000fe20008000f00 */
        /* <DEDUP_REMOVED lines=10> */
.L_x_2304:
[----:B------:R-:W-:Y:S05]  /*ceb0*/  BSYNC B6 ;  /* 0x0000000000067941 */ /* 0x000fea0003800000 */
.L_x_2303:
[----:B------:R-:W2:Y:S01]  /*cec0*/  LDL R2, [R1+0x9c] ;  /* 0x00009c0001027983 */ /* 0x000ea20000100800 */
[----:B------:R-:W-:Y:S01]  /*ced0*/  ULDC.64 UR4, c[0x0][0x990] ;  /* 0x0002640000047ab9 */ /* 0x000fe20000000a00 */
[----:B------:R-:W-:Y:S02]  /*cee0*/  ULDC.64 UR6, c[0x0][0x998] ;  /* 0x0002660000067ab9 */ /* 0x000fe40000000a00 */
[----:B------:R-:W3:Y:S04]  /*cef0*/  LDL R21, [R1+0x88] ;  /* 0x0000880001157983 */ /* 0x000ee80000100800 */
[----:B------:R-:W4:Y:S01]  /*cf00*/  LDL R20, [R1+0x68] ;  /* 0x0000680001147983 */ /* 0x000f220000100800 */
[----:B------:R-:W-:Y:S01]  /*cf10*/  ISETP.NE.U32.AND P0, PT, RZ, UR4, PT ;  /* 0x00000004ff007c0c */ /* 0x000fe2000bf05070 */
[----:B------:R-:W-:Y:S01]  /*cf20*/  ULDC.64 UR8, c[0x0][0x208] ;  /* 0x0000820000087ab9 */ /* 0x000fe20000000a00 */
        /* <DEDUP_REMOVED lines=12> */
[----:B------:R-:W-:Y:S02]  /*cff0*/  @P1 IMAD R9, R21, R9, R4 ;  /* 0x0000000915091224 */ /* 0x000fe400078e0204 */
[----:B------:R-:W-:Y:S01]  /*d000*/  @P0 IMAD.IADD R3, R3, 0x1, R7 ;  /* 0x0000000103030824 */ /* 0x000fe200078e0207 */
[----:B------:R-:W-:Y:S01]  /*d010*/  @P1 SHF.R.S32.HI R7, RZ, 0x1f, R20 ;  /* 0x0000001fff071819 */ /* 0x000fe20000011414 */
[----:B------:R-:W-:-:S04]  /*d020*/  @P1 IMAD.WIDE.U32 R4, R21, R8, RZ ;  /* 0x0000000815041225 */ /* 0x000fc800078e00ff */
[----:B-1----:R-:W-:Y:S01]  /*d030*/  @P0 IMAD R0, R15, R10, RZ ;  /* 0x0000000a0f000224 */ /* 0x002fe200078e02ff */
[----:B------:R-:W-:Y:S01]  /*d040*/  @P1 IADD3 R5, R5, R9, RZ ;  /* 0x0000000905051210 */ /* 0x000fe20007ffe0ff */
[----:B------:R-:W-:Y:S02]  /*d050*/  @P1 IMAD R6, R7, R12, RZ ;  /* 0x0000000c07061224 */ /* 0x000fe400078e02ff */
[C---:B------:R-:W-:Y:S02]  /*d060*/  @P0 IMAD R9, R20.reuse, R11, R0 ;  /* 0x0000000b14090224 */ /* 0x040fe400078e0200 */
        /* <DEDUP_REMOVED lines=31> */
.L_x_2308:
[----:B-1----:R1:W2:Y:S02]  /*d260*/  SYNCS.PHASECHK.TRANS64.TRYWAIT P0, [R16+URZ+0x2e800], R3 ;  /* 0x02e80003100075a7 */ /* 0x0022a4000800017f */
[----:B--2---:R-:W-:Y:S05]  /*d270*/  @!P0 NANOSLEEP.SYNCS 0x989680 ;  /* 0x009896800000895d */ /* 0x004fea0003900000 */
[----:B------:R-:W2:Y:S02]  /*d280*/  @!P0 SYNCS.PHASECHK.TRANS64 P0, [R16+URZ+0x2e800], R3 ;  /* 0x02e80003100085a7 */ /* 0x000ea4000800007f */
[----:B--2---:R-:W-:Y:S05]  /*d290*/  @!P0 BRA `(.L_x_2308) ;  /* 0xfffffffc00f08947 */ /* 0x004fea000383ffff */
.L_x_2307:
[----:B------:R-:W-:Y:S05]  /*d2a0*/  BSYNC B0 ;  /* 0x0000000000007941 */ /* 0x000fea0003800000 */
.L_x_2306:
[----:B------:R-:W-:Y:S05]  /*d2b0*/  BRA `(.L_x_2309) ;  /* 0x00000050004c7947 */ /* 0x000fea0003800000 */
.L_x_2305:
        /* <DEDUP_REMOVED lines=30> */
.L_x_2311:
[----:B------:R-:W-:Y:S05]  /*d4a0*/  BSYNC B6 ;  /* 0x0000000000067941 */ /* 0x000fea0003800000 */
.L_x_2310:
[----:B------:R-:W2:Y:S01]  /*d4b0*/  LDL R38, [R1+0x50] ;  /* 0x0000500001267983 */ /* 0x000ea20000100800 */
[----:B------:R-:W-:Y:S01]  /*d4c0*/  ULDC.U8 UR4, c[0x0][0x410] ;  /* 0x0001040000047ab9 */ /* 0x000fe20000000000 */
[----:B------:R-:W-:Y:S01]  /*d4d0*/  BSSY B0, `(.L_x_2312) ;  /* 0x00004e9000007945 */ /* 0x000fe20003800000 */
[----:B------:R-:W-:Y:S01]  /*d4e0*/  ISETP.NE.AND P0, PT, RZ, UR4, PT ;  /* 0x00000004ff007c0c */ /* 0x000fe2000bf05270 */
[----:B--2---:R-:W-:-:S12]  /*d4f0*/  IMAD.IADD R41, R228, 0x1, R38 ;  /* 0x00000001e4297824 */ /* 0x004fd800078e0226 */
[----:B------:R-:W-:Y:S05]  /*d500*/  @!P0 BRA `(.L_x_2313) ;  /* 0x0000002400ec8947 */ /* 0x000fea0003800000 */
[----:B------:R-:W0:Y:S01]  /*d510*/  LDC R37, c[0x0][0x448] ;  /* 0x00011200ff257b82 */ /* 0x000e220000000800 */
[----:B------:R-:W1:Y:S01]  /*d520*/  S2R R20, SR_TID.X ;  /* 0x0000000000147919 */ /* 0x000e620000002100 */
[----:B------:R-:W-:Y:S01]  /*d530*/  ULDC.64 UR4, c[0x0][0x3f8] ;  /* 0x0000fe0000047ab9 */ /* 0x000fe20000000a00 */
[----:B------:R-:W-:Y:S01]  /*d540*/  IMAD.MOV.U32 R4, RZ, RZ, R24 ;  /* 0x000000ffff047224 */ /* 0x000fe200078e0018 */
[----:B------:R-:W-:Y:S01]  /*d550*/  ULDC.64 UR6, c[0x0][0x408] ;  /* 0x0001020000067ab9 */ /* 0x000fe20000000a00 */
[----:B------:R-:W-:Y:S01]  /*d560*/  IMAD.MOV.U32 R8, RZ, RZ, R26 ;  /* 0x000000ffff087224 */ /* 0x000fe200078e001a */
[----:B------:R-:W-:Y:S01]  /*d570*/  ULDC.64 UR8, c[0x0][0x400] ;  /* 0x0001000000087ab9 */ /* 0x000fe20000000a00 */
[----:B------:R-:W-:Y:S01]  /*d580*/  IMAD.MOV.U32 R9, RZ, RZ, R31 ;  /* 0x000000ffff097224 */ /* 0x000fe200078e001f */
[----:B0-----:R-:W-:Y:S02]  /*d590*/  ISETP.NE.AND P0, PT, R37, 0x1, PT ;  /* 0x000000012500780c */ /* 0x001fe40003f05270 */
[----:B-1----:R-:W-:-:S11]  /*d5a0*/  IADD3 R21, R20, -0x80, RZ ;  /* 0xffffff8014157810 */ /* 0x002fd60007ffe0ff */
[----:B------:R-:W0:Y:S01]  /*d5b0*/  @P0 LDC R0, c[0x0][0x44c] ;  /* 0x00011300ff000b82 */ /* 0x000e220000000800 */
[----:B------:R-:W-:-:S04]  /*d5c0*/  SHF.R.S32.HI R20, RZ, 0x1f, R21 ;  /* 0x0000001fff147819 */ /* 0x000fc80000011415 */
[----:B------:R-:W-:-:S03]  /*d5d0*/  LEA.HI R20, R20, R21, RZ, 0x2 ;  /* 0x0000001514147211 */ /* 0x000fc600078f10ff */
[----:B------:R-:W1:Y:S01]  /*d5e0*/  @P0 LDC R5, c[0x0][0x450] ;  /* 0x00011400ff050b82 */ /* 0x000e620000000800 */
[----:B------:R-:W-:-:S05]  /*d5f0*/  LOP3.LUT R20, R20, 0xfffffffc, RZ, 0xc0, !PT ;  /* 0xfffffffc14147812 */ /* 0x000fca00078ec0ff */
[----:B------:R-:W-:-:S04]  /*d600*/  IMAD.IADD R20, R21, 0x1, -R20 ;  /* 0x0000000115147824 */ /* 0x000fc800078e0a14 */
[----:B------:R-:W-:-:S04]  /*d610*/  IMAD R3, R20, 0x40, R41 ;  /* 0x0000004014037824 */ /* 0x000fc800078e0229 */
[----:B0-----:R-:W-:-:S05]  /*d620*/  @P0 IMAD.HI.U32 R0, R3, R0, RZ ;  /* 0x0000000003000227 */ /* 0x001fca00078e00ff */
[----:B-1----:R-:W-:Y:S01]  /*d630*/  @P0 SHF.R.U32.HI R3, RZ, R5, R0 ;  /* 0x00000005ff030219 */ /* 0x002fe20000011600 */
[----:B------:R-:W-:-:S03]  /*d640*/  IMAD.MOV.U32 R5, RZ, RZ, R29 ;  /* 0x000000ffff057224 */ /* 0x000fc600078e001d */
[----:B------:R-:W-:Y:S01]  /*d650*/  SHF.R.S32.HI R0, RZ, 0x1f, R3 ;  /* 0x0000001fff007819 */ /* 0x000fe20000011403 */
[----:B------:R-:W-:-:S04]  /*d660*/  IMAD.WIDE.U32 R4, R3, UR4, R4 ;  /* 0x0000000403047c25 */ /* 0x000fc8000f8e0004 */
[----:B------:R-:W-:Y:S02]  /*d670*/  IMAD R6, R0, UR4, RZ ;  /* 0x0000000400067c24 */ /* 0x000fe4000f8e02ff */
[----:B------:R-:W-:-:S04]  /*d680*/  IMAD.WIDE.U32 R8, R3, UR6, R8 ;  /* 0x0000000603087c25 */ /* 0x000fc8000f8e0008 */
[C---:B------:R-:W-:Y:S01]  /*d690*/  IMAD R7, R3.reuse, UR5, R6 ;  /* 0x0000000503077c24 */ /* 0x040fe2000f8e0206 */
[----:B------:R-:W-:Y:S01]  /*d6a0*/  ULDC.64 UR4, c[0x0][0x3e8] ;  /* 0x0000fa0000047ab9 */ /* 0x000fe20000000a00 */
[----:B------:R-:W-:Y:S01]  /*d6b0*/  IMAD R6, R0, UR6, RZ ;  /* 0x0000000600067c24 */ /* 0x000fe2000f8e02ff */
[----:B------:R-:W-:Y:S01]  /*d6c0*/  IADD3 R0, P0, R4, UR4, RZ ;  /* 0x0000000404007c10 */ /* 0x000fe2000ff1e0ff */
[----:B------:R-:W-:Y:S02]  /*d6d0*/  UMOV UR4, 0xffffffff ;  /* 0xffffffff00047882 */ /* 0x000fe40000000000 */
[----:B------:R-:W-:Y:S01]  /*d6e0*/  IMAD R3, R3, UR7, R6 ;  /* 0x0000000703037c24 */ /* 0x000fe2000f8e0206 */
[----:B------:R-:W-:Y:S02]  /*d6f0*/  IADD3 R6, P1, R8, UR8, RZ ;  /* 0x0000000808067c10 */ /* 0x000fe4000ff3e0ff */
[----:B------:R-:W-:Y:S02]  /*d700*/  IADD3.X R4, R5, UR5, R7, P0, !PT ;  /* 0x0000000505047c10 */ /* 0x000fe400087fe407 */
[----:B------:R-:W-:Y:S01]  /*d710*/  IADD3.X R8, R9, UR9, R3, P1, !PT ;  /* 0x0000000909087c10 */ /* 0x000fe20008ffe403 */
[----:B------:R-:W-:Y:S08]  /*d720*/  BRA.DIV UR4, `(.L_x_2314) ;  /* 0x000001f204647947 */ /* 0x000ff0000b800000 */
[----:B------:R0:W1:Y:S04]  /*d730*/  SHFL.IDX PT, R3, R4, RZ, 0x1c1f ;  /* 0x001c1fff04037589 */ /* 0x00006800000e0000 */
[----:B------:R0:W2:Y:S04]  /*d740*/  SHFL.IDX PT, R5, R0, RZ, 0x1c1f ;  /* 0x001c1fff00057589 */ /* 0x0000a800000e0000 */
[----:B------:R0:W3:Y:S04]  /*d750*/  SHFL.IDX PT, R7, R8, RZ, 0x1c1f ;  /* 0x001c1fff08077589 */ /* 0x0000e800000e0000 */
[----:B------:R0:W4:Y:S02]  /*d760*/  SHFL.IDX PT, R14, R6, RZ, 0x1c1f ;  /* 0x001c1fff060e7589 */ /* 0x00012400000e0000 */
.L_x_2532:
[----:B------:R-:W5:Y:S01]  /*d770*/  LDL R9, [R1+0x40] ;  /* 0x0000400001097983 */ /* 0x000f620000100800 */
[----:B------:R-:W-:Y:S01]  /*d780*/  BSSY B1, `(.L_x_2315) ;  /* 0x000001d000017945 */ /* 0x000fe20003800000 */
[----:B------:R-:W-:Y:S02]  /*d790*/  CS2R R30, SRZ ;  /* 0x00000000001e7805 */ /* 0x000fe4000001ff00 */
[----:B------:R-:W-:Y:S02]  /*d7a0*/  CS2R R24, SRZ ;  /* 0x0000000000187805 */ /* 0x000fe4000001ff00 */
[----:B------:R-:W-:Y:S02]  /*d7b0*/  CS2R R28, SRZ ;  /* 0x00000000001c7805 */ /* 0x000fe4000001ff00 */
[----:B------:R-:W-:Y:S01]  /*d7c0*/  CS2R R20, SRZ ;  /* 0x0000000000147805 */ /* 0x000fe2000001ff00 */
[----:B-----5:R-:W-:-:S05]  /*d7d0*/  IMAD R37, R9, R37, RZ ;  /* 0x0000002509257224 */ /* 0x020fca00078e02ff */
[----:B------:R-:W-:-:S13]  /*d7e0*/  ISETP.GE.AND P0, PT, R41, R37, PT ;  /* 0x000000252900720c */ /* 0x000fda0003f06270 */
[----:B------:R-:W-:Y:S05]  /*d7f0*/  @P0 BRA `(.L_x_2316) ;  /* 0x0000000000540947 */ /* 0x000fea0003800000 */
[----:B------:R-:W3:Y:S01]  /*d800*/  LDL R9, [R1+0xa4] ;  /* 0x0000a40001097983 */ /* 0x000ee20000100800 */
[----:B------:R-:W-:Y:S01]  /*d810*/  ULDC UR4, c[0x0][0x3f4] ;  /* 0x0000fd0000047ab9 */ /* 0x000fe20000000800 */
[----:B------:R-:W-:Y:S02]  /*d820*/  CS2R R28, SRZ ;  /* 0x00000000001c7805 */ /* 0x000fe4000001ff00 */
[----:B------:R-:W-:Y:S02]  /*d830*/  ISETP.GE.AND P3, PT, R22, UR4, PT ;  /* 0x0000000416007c0c */ /* 0x000fe4000bf66270 */
[----:B------:R-:W-:Y:S02]  /*d840*/  CS2R R20, SRZ ;  /* 0x0000000000147805 */ /* 0x000fe4000001ff00 */
[----:B------:R-:W-:Y:S02]  /*d850*/  ISETP.GE.AND P4, PT, R230, UR4, PT ;  /* 0x00000004e6007c0c */ /* 0x000fe4000bf86270 */
[----:B------:R-:W-:Y:S01]  /*d860*/  CS2R R24, SRZ ;  /* 0x0000000000187805 */ /* 0x000fe2000001ff00 */
[----:B------:R-:W-:-:S06]  /*d870*/  ULDC.64 UR6, c[0x0][0x208] ;  /* 0x0000820000067ab9 */ /* 0x000fcc0000000a00 */
[----:B--2---:R-:W-:-:S04]  /*d880*/  @!P3 IADD3 R10, P0, R22, R5, RZ ;  /* 0x00000005160ab210 */ /* 0x004fc80007f1e0ff */
[CC--:B----4-:R-:W-:Y:S02]  /*d890*/  @!P4 IADD3 R26, P2, R230.reuse, R14.reuse, RZ ;  /* 0x0000000ee61ac210 */ /* 0x0d0fe40007f5e0ff */
[----:B------:R-:W-:Y:S01]  /*d8a0*/  @!P4 IADD3 R12, P1, R230, R5, RZ ;  /* 0x00000005e60cc210 */ /* 0x000fe20007f3e0ff */
[--C-:B-1----:R-:W-:Y:S01]  /*d8b0*/  @!P3 IMAD.X R11, R3, 0x1, R23.reuse, P0 ;  /* 0x00000001030bb824 */ /* 0x102fe200000e0617 */
[----:B------:R-:W-:Y:S02]  /*d8c0*/  @!P3 IADD3 R14, P0, R22, R14, RZ ;  /* 0x0000000e160eb210 */ /* 0x000fe40007f1e0ff */
[----:B------:R-:W-:Y:S02]  /*d8d0*/  CS2R R30, SRZ ;  /* 0x00000000001e7805 */ /* 0x000fe4000001ff00 */
[----:B------:R1:W5:Y:S01]  /*d8e0*/  @!P3 LD.E.64 R28, desc[UR6][R10.64] ;  /* 0x000000060a1cb980 */ /* 0x000362000c101b00 */
[----:B---3--:R-:W-:-:S05]  /*d8f0*/  @!P3 IMAD.X R15, R7, 0x1, R23, P0 ;  /* 0x00000001070fb824 */ /* 0x008fca00000e0617 */
[----:B------:R1:W5:Y:S01]  /*d900*/  @!P3 LD.E.64 R30, desc[UR6][R14.64] ;  /* 0x000000060e1eb980 */ /* 0x000362000c101b00 */
[----:B------:R-:W-:Y:S01]  /*d910*/  @!P4 IMAD.X R13, R3, 0x1, R9, P1 ;  /* 0x00000001030dc824 */ /* 0x000fe200008e0609 */
[----:B------:R-:W-:-:S04]  /*d920*/  @!P4 IADD3.X R27, R7, R9, RZ, P2, !PT ;  /* 0x00000009071bc210 */ /* 0x000fc800017fe4ff */
[----:B------:R1:W5:Y:S04]  /*d930*/  @!P4 LD.E.64 R20, desc[UR6][R12.64] ;  /* 0x000000060c14c980 */ /* 0x000368000c101b00 */
[----:B------:R1:W5:Y:S02]  /*d940*/  @!P4 LD.E.64 R24, desc[UR6][R26.64] ;  /* 0x000000061a18c980 */ /* 0x000364000c101b00 */
.L_x_2316:
[----:B------:R-:W-:Y:S05]  /*d950*/  BSYNC B1 ;  /* 0x0000000000017941 */ /* 0x000fea0003800000 */
.L_x_2315:
[----:B------:R-:W-:Y:S01]  /*d960*/  UMOV UR4, 0xffffffff ;  /* 0xffffffff00047882 */ /* 0x000fe20000000000 */
[----:B-1----:R-:W-:Y:S02]  /*d970*/  CS2R R26, SRZ ;  /* 0x00000000001a7805 */ /* 0x002fe4000001ff00 */
[----:B------:R-:W-:Y:S05]  /*d980*/  BRA.DIV UR4, `(.L_x_2317) ;  /* 0x000001f2043c7947 */ /* 0x000fea000b800000 */
[----:B------:R1:W0:Y:S04]  /*d990*/  SHFL.IDX PT, R3, R4, 0x1, 0x1c1f ;  /* 0x003c1f0004037f89 */ /* 0x00022800000e0000 */
[----:B--2---:R1:W2:Y:S04]  /*d9a0*/  SHFL.IDX PT, R5, R0, 0x1, 0x1c1f ;  /* 0x003c1f0000057f89 */ /* 0x0042a800000e0000 */
[----:B---3--:R1:W3:Y:S04]  /*d9b0*/  SHFL.IDX PT, R7, R8, 0x1, 0x1c1f ;  /* 0x003c1f0008077f89 */ /* 0x0082e800000e0000 */
[----:B----4-:R1:W4:Y:S02]  /*d9c0*/  SHFL.IDX PT, R14, R6, 0x1, 0x1c1f ;  /* 0x003c1f00060e7f89 */ /* 0x01032400000e0000 */
.L_x_2538:
[----:B01----:R-:W-:Y:S01]  /*d9d0*/  VIADD R0, R41, 0x40 ;  /* 0x0000004029007836 */ /* 0x003fe20000000000 */
[----:B------:R-:W-:Y:S01]  /*d9e0*/  BSSY B1, `(.L_x_2318) ;  /* 0x000001b000017945 */ /* 0x000fe20003800000 */
[----:B------:R-:W-:Y:S02]  /*d9f0*/  CS2R R10, SRZ ;  /* 0x00000000000a7805 */ /* 0x000fe4000001ff00 */
[----:B------:R-:W-:Y:S02]  /*da00*/  CS2R R12, SRZ ;  /* 0x00000000000c7805 */ /* 0x000fe4000001ff00 */
[----:B------:R-:W-:Y:S02]  /*da10*/  CS2R R8, SRZ ;  /* 0x0000000000087805 */ /* 0x000fe4000001ff00 */
        /* <DEDUP_REMOVED lines=13> */
[--C-:B------:R-:W-:Y:S01]  /*daf0*/  @!P3 IMAD.X R33, R3, 0x1, R23.reuse, P0 ;  /* 0x000000010321b824 */ /* 0x100fe200000e0617 */
[----:B------:R-:W-:Y:S02]  /*db00*/  @!P3 IADD3 R14, P0, R22, R14, RZ ;  /* 0x0000000e160eb210 */ /* 0x000fe40007f1e0ff */
[----:B------:R-:W-:Y:S02]  /*db10*/  CS2R R26, SRZ ;  /* 0x00000000001a7805 */ /* 0x000fe4000001ff00 */
[----:B------:R0:W5:Y:S01]  /*db20*/  @!P3 LD.E.64 R12, desc[UR6][R32.64] ;  /* 0x00000006200cb980 */ /* 0x000162000c101b00 */
[----:B---3--:R-:W-:-:S05]  /*db30*/  @!P3 IMAD.X R15, R7, 0x1, R23, P0 ;  /* 0x00000001070fb824 */ /* 0x008fca00000e0617 */
[----:B------:R0:W5:Y:S01]  /*db40*/  @!P3 LD.E.64 R26, desc[UR6][R14.64] ;  /* 0x000000060e1ab980 */ /* 0x000162000c101b00 */
[--C-:B------:R-:W-:Y:S02]  /*db50*/  @!P4 IMAD.X R5, R3, 0x1, R6.reuse, P1 ;  /* 0x000000010305c824 */ /* 0x100fe400008e0606 */
[----:B------:R-:W-:-:S03]  /*db60*/  @!P4 IMAD.X R35, R7, 0x1, R6, P2 ;  /* 0x000000010723c824 */ /* 0x000fc600010e0606 */
[----:B------:R0:W5:Y:S04]  /*db70*/  @!P4 LD.E.64 R8, desc[UR6][R4.64] ;  /* 0x000000060408c980 */ /* 0x000168000c101b00 */
[----:B------:R0:W5:Y:S02]  /*db80*/  @!P4 LD.E.64 R10, desc[UR6][R34.64] ;  /* 0x00000006220ac980 */ /* 0x000164000c101b00 */
.L_x_2319:
[----:B------:R-:W-:Y:S05]  /*db90*/  BSYNC B1 ;  /* 0x0000000000017941 */ /* 0x000fea0003800000 */
.L_x_2318:
[----:B------:R-:W2:Y:S01]  /*dba0*/  LDL R0, [R1+0xa0] ;  /* 0x0000a00001007983 */ /* 0x000ea20000100800 */
[----:B0-----:R-:W-:Y:S01]  /*dbb0*/  VIADDMNMX R15, R37, -R38, 0x80, PT ;  /* 0x00000080250f7446 */ /* 0x001fe20003800926 */
[----:B------:R-:W-:Y:S01]  /*dbc0*/  BSSY B1, `(.L_x_2320) ;  /* 0x0000019000017945 */ /* 0x000fe20003800000 */
[----:B------:R-:W-:Y:S01]  /*dbd0*/  LOP3.LUT P2, RZ, R229, 0x4, RZ, 0xc0, !PT ;  /* 0x00000004e5ff7812 */ /* 0x000fe2000784c0ff */
[----:B------:R-:W0:Y:S01]  /*dbe0*/  S2R R4, SR_TID.X ;  /* 0x0000000000047919 */ /* 0x000e220000002100 */
[----:B------:R-:W-:Y:S02]  /*dbf0*/  ISETP.GE.AND P1, PT, R228, R15, PT ;  /* 0x0000000fe400720c */ /* 0x000fe40003f26270 */
[----:B0-----:R-:W-:-:S04]  /*dc00*/  IADD3 R6, R4, -0x80, RZ ;  /* 0xffffff8004067810 */ /* 0x001fc80007ffe0ff */
[----:B------:R-:W-:-:S04]  /*dc10*/  SHF.R.S32.HI R4, RZ, 0x1f, R6 ;  /* 0x0000001fff047819 */ /* 0x000fc80000011406 */
[----:B------:R-:W-:-:S05]  /*dc20*/  LEA.HI R4, R4, R6, RZ, 0x5 ;  /* 0x0000000604047211 */ /* 0x000fca00078f28ff */
[----:B------:R-:W-:-:S05]  /*dc30*/  IMAD.SHL.U32 R4, R4, 0x20, RZ ;  /* 0x0000002004047824 */ /* 0x000fca00078e00ff */
[----:B------:R-:W-:Y:S02]  /*dc40*/  LOP3.LUT R4, R4, 0xfffffc00, RZ, 0xc0, !PT ;  /* 0xfffffc0004047812 */ /* 0x000fe400078ec0ff */
[----:B--2---:R-:W-:Y:S01]  /*dc50*/  R2UR UR5, R0 ;  /* 0x00000000000572ca */ /* 0x004fe200000e0000 */
[----:B------:R-:W-:-:S05]  /*dc60*/  IMAD.SHL.U32 R0, R229, 0x80, RZ ;  /* 0x00000080e5007824 */ /* 0x000fca00078e00ff */
[----:B------:R-:W-:-:S04]  /*dc70*/  LOP3.LUT R3, R0, 0x380, RZ, 0xc0, !PT ;  /* 0x0000038000037812 */ /* 0x000fc800078ec0ff */
[----:B------:R-:W-:Y:S02]  /*dc80*/  LOP3.LUT R0, R3, 0x30, R18, 0xf8, !PT ;  /* 0x0000003003007812 */ /* 0x000fe400078ef812 */
[----:B------:R-:W-:Y:S01]  /*dc90*/  SHF.R.U32.HI R3, RZ, 0x3, R3 ;  /* 0x00000003ff037819 */ /* 0x000fe20000011603 */
[----:B------:R-:W-:-:S03]  /*dca0*/  ULEA.HI UR4, UR5, UR5, URZ, 0x1 ;  /* 0x0000000505047291 */ /* 0x000fc6000f8f083f */
[----:B------:R-:W-:Y:S01]  /*dcb0*/  LOP3.LUT R3, R0, R3, RZ, 0x3c, !PT ;  /* 0x0000000300037212 */ /* 0x000fe200078e3cff */
[----:B------:R-:W-:-:S03]  /*dcc0*/  ULOP3.LUT UR4, UR4, 0xfffffffe, URZ, 0xc0, !UPT ;  /* 0xfffffffe04047892 */ /* 0x000fc6000f8ec03f */
[----:B------:R-:W-:Y:S01]  /*dcd0*/  IADD3 R3, R16, R3, R4 ;  /* 0x0000000310037210 */ /* 0x000fe20007ffe004 */
[----:B------:R-:W-:-:S04]  /*dce0*/  UIADD3 UR4, UR5, -UR4, URZ ;  /* 0x8000000405047290 */ /* 0x000fc8000fffe03f */
[C---:B------:R-:W-:Y:S02]  /*dcf0*/  VIADD R4, R3.reuse, 0x1c400 ;  /* 0x0001c40003047836 */ /* 0x040fe40000000000 */
[----:B------:R-:W-:Y:S02]  /*dd00*/  IMAD.U32 R5, RZ, RZ, UR4 ;  /* 0x00000004ff057e24 */ /* 0x000fe4000f8e00ff */
[----:B------:R-:W-:-:S03]  /*dd10*/  VIADD R0, R3, 0x1c440 ;  /* 0x0001c44003007836 */ /* 0x000fc60000000000 */
[----:B------:R-:W-:-:S04]  /*dd20*/  SHF.L.U32 R5, R5, 0x1f, RZ ;  /* 0x0000001f05057819 */ /* 0x000fc800000006ff */
[----:B------:R-:W0:Y:S02]  /*dd30*/  SYNCS.PHASECHK.TRANS64.TRYWAIT P0, [R16+URZ+0x2e800], R5 ;  /* 0x02e80005100075a7 */ /* 0x000e24000800017f */
[----:B0-----:R-:W-:Y:S05]  /*dd40*/  @!P0 BRA `(.L_x_2321) ;  /* 0x000001ec00bc8947 */ /* 0x001fea0003800000 */
.L_x_2539:
[----:B------:R-:W-:Y:S05]  /*dd50*/  BSYNC B1 ;  /* 0x0000000000017941 */ /* 0x000fea0003800000 */
.L_x_2320:
[----:B------:R-:W-:Y:S01]  /*dd60*/  BSSY B1, `(.L_x_2322) ;  /* 0x00000fa000017945 */ /* 0x000fe20003800000 */
[----:B------:R-:W-:-:S03]  /*dd70*/  @P2 VIADD R0, R4, 0xffffffc0 ;  /* 0xffffffc004002836 */ /* 0x000fc60000000000 */
[----:B------:R-:W-:Y:S05]  /*dd80*/  @P1 BRA `(.L_x_2323) ;  /* 0x0000000c00dc1947 */ /* 0x000fea0003800000 */
[----:B0-----:R-:W0:Y:S01]  /*dd90*/  LDC R5, c[0x0][0x3f4] ;  /* 0x0000fd00ff057b82 */ /* 0x001e220000000800 */
[----:B------:R-:W-:Y:S01]  /*dda0*/  BSSY B2, `(.L_x_2324) ;  /* 0x000007a000027945 */ /* 0x000fe20003800000 */
[-C--:B0-----:R-:W-:Y:S02]  /*ddb0*/  ISETP.GE.AND P0, PT, R22, R5.reuse, PT ;  /* 0x000000051600720c */ /* 0x081fe40003f06270 */
[----:B------:R-:W-:-:S11]  /*ddc0*/  ISETP.GE.AND P1, PT, R230, R5, PT ;  /* 0x00000005e600720c */ /* 0x000fd60003f26270 */
[----:B------:R-:W-:Y:S05]  /*ddd0*/  @P0 BRA `(.L_x_2325) ;  /* 0x0000000400d80947 */ /* 0x000fea0003800000 */
[----:B---3--:R-:W0:Y:S01]  /*dde0*/  LDS.128 R4, [R3+0x1c400] ;  /* 0x01c4000003047984 */ /* 0x008e220000000c00 */
[----:B-----5:R-:W-:Y:S02]  /*ddf0*/  SHF.R.U32.HI R35, RZ, 0x8, R29 ;  /* 0x00000008ff237819 */ /* 0x020fe4000001161d */
[----:B------:R-:W-:Y:S02]  /*de00*/  LOP3.LUT R34, R29, 0xff, RZ, 0xc0, !PT ;  /* 0x000000ff1d227812 */ /* 0x000fe400078ec0ff */
[----:B------:R-:W-:Y:S02]  /*de10*/  LOP3.LUT R35, R35, 0xff, RZ, 0xc0, !PT ;  /* 0x000000ff23237812 */ /* 0x000fe400078ec0ff */
[----:B------:R-:W-:Y:S02]  /*de20*/  SHF.R.U32.HI R39, RZ, 0x8, R31 ;  /* 0x00000008ff277819 */ /* 0x000fe4000001161f */
[----:B------:R-:W-:Y:S02]  /*de30*/  PRMT R34, R35, 0x7604, R34 ;  /* 0x0000760423227816 */ /* 0x000fe40000000022 */
[----:B------:R-:W-:-:S02]  /*de40*/  SHF.R.U32.HI R32, RZ, 0x8, R28 ;  /* 0x00000008ff207819 */ /* 0x000fc4000001161c */
[----:B------:R-:W-:Y:S02]  /*de50*/  SHF.R.U32.HI R35, RZ, 0x10, R29 ;  /* 0x00000010ff237819 */ /* 0x000fe4000001161d */
[----:B------:R-:W-:Y:S02]  /*de60*/  LOP3.LUT R38, R31, 0xff, RZ, 0xc0, !PT ;  /* 0x000000ff1f267812 */ /* 0x000fe400078ec0ff */
[----:B------:R-:W-:Y:S01]  /*de70*/  LOP3.LUT R39, R39, 0xff, RZ, 0xc0, !PT ;  /* 0x000000ff27277812 */ /* 0x000fe200078ec0ff */
[----:B------:R-:W-:Y:S01]  /*de80*/  IMAD.U32 R35, R35, 0x10000, RZ ;  /* 0x0001000023237824 */ /* 0x000fe200078e00ff */
[----:B------:R-:W-:Y:S02]  /*de90*/  SHF.R.U32.HI R40, RZ, 0x10, R31 ;  /* 0x00000010ff287819 */ /* 0x000fe4000001161f */
[----:B----4-:R-:W-:Y:S02]  /*dea0*/  LOP3.LUT R14, R28, 0xff, RZ, 0xc0, !PT ;  /* 0x000000ff1c0e7812 */ /* 0x010fe400078ec0ff */
[----:B------:R-:W-:-:S02]  /*deb0*/  LOP3.LUT R33, R32, 0xff, RZ, 0xc0, !PT ;  /* 0x000000ff20217812 */ /* 0x000fc400078ec0ff */
[----:B------:R-:W-:Y:S01]  /*dec0*/  PRMT R38, R39, 0x7604, R38 ;  /* 0x0000760427267816 */ /* 0x000fe20000000026 */
[----:B------:R-:W-:Y:S01]  /*ded0*/  IMAD.U32 R39, R40, 0x10000, RZ ;  /* 0x0001000028277824 */ /* 0x000fe200078e00ff */
[----:B------:R-:W-:Y:S02]  /*dee0*/  SHF.R.U32.HI R32, RZ, 0x8, R30 ;  /* 0x00000008ff207819 */ /* 0x000fe4000001161e */
[----:B------:R-:W-:Y:S02]  /*def0*/  PRMT R33, R33, 0x7604, R14 ;  /* 0x0000760421217816 */ /* 0x000fe4000000000e */
[----:B------:R-:W-:Y:S02]  /*df00*/  LOP3.LUT R14, R30, 0xff, RZ, 0xc0, !PT ;  /* 0x000000ff1e0e7812 */ /* 0x000fe400078ec0ff */
[----:B------:R-:W-:Y:S02]  /*df10*/  LOP3.LUT R37, R32, 0xff, RZ, 0xc0, !PT ;  /* 0x000000ff20257812 */ /* 0x000fe400078ec0ff */
[----:B------:R-:W-:-:S02]  /*df20*/  LOP3.LUT R35, R34, 0xff0000, R35, 0xf8, !PT ;  /* 0x00ff000022237812 */ /* 0x000fc400078ef823 */
[----:B------:R-:W-:Y:S02]  /*df30*/  LOP3.LUT R39, R38, 0xff0000, R39, 0xf8, !PT ;  /* 0x00ff000026277812 */ /* 0x000fe400078ef827 */
[----:B------:R-:W-:Y:S02]  /*df40*/  PRMT R37, R37, 0x7604, R14 ;  /* 0x0000760425257816 */ /* 0x000fe4000000000e */
[----:B------:R-:W-:Y:S02]  /*df50*/  LOP3.LUT R39, R39, 0xff000000, R31, 0xf8, !PT ;  /* 0xff00000027277812 */ /* 0x000fe400078ef81f */
[----:B------:R-:W-:Y:S02]  /*df60*/  LOP3.LUT R35, R35, 0xff000000, R29, 0xf8, !PT ;  /* 0xff00000023237812 */ /* 0x000fe400078ef81d */
[----:B0-----:R-:W-:Y:S02]  /*df70*/  F2FP.F16.E4M3.UNPACK_B R14, R6.H1 ;  /* 0x00000006ff0e723e */ /* 0x001fe400030006ff */
[----:B------:R-:W-:-:S02]  /*df80*/  LOP3.LUT R37, R37, 0xff0000, R30, 0xf8, !PT ;  /* 0x00ff000025257812 */ /* 0x000fc400078ef81e */
        /* <DEDUP_REMOVED lines=14> */
[----:B------:R-:W-:Y:S01]  /*e070*/  FMUL.FTZ R40, R14, R37 ;  /* 0x000000250e287220 */ /* 0x000fe20000410000 */
        /* <DEDUP_REMOVED lines=57> */
[--C-:B------:R-:W-:Y:S02]  /*e410*/  HADD2.F32 R4, -RZ, R14.reuse.H1_H1 ;  /* 0x3000000eff047230 */ /* 0x100fe40000004100 */
[-C--:B------:R-:W-:Y:S01]  /*e420*/  FMUL.FTZ R32, R5, R6.reuse ;  /* 0x0000000605207220 */ /* 0x080fe20000410000 */
[----:B------:R-:W-:Y:S02]  /*e430*/  HADD2.F32 R33, -RZ, R33.H0_H0 ;  /* 0x20000021ff217230 */ /* 0x000fe40000004100 */
[----:B------:R-:W-:Y:S01]  /*e440*/  FFMA.FTZ R37, R28, R6, -R37 ;  /* 0x000000061c257223 */ /* 0x000fe20000010825 */
[----:B------:R-:W-:Y:S02]  /*e450*/  HADD2.F32 R14, -RZ, R14.H0_H0 ;  /* 0x2000000eff0e7230 */ /* 0x000fe40000004100 */
[----:B------:R-:W-:Y:S01]  /*e460*/  FMUL.FTZ R5, R4, R7 ;  /* 0x0000000704057220 */ /* 0x000fe20000410000 */
[----:B------:R-:W-:Y:S01]  /*e470*/  FFMA.FTZ R32, R28, R29, R32 ;  /* 0x0000001d1c207223 */ /* 0x000fe20000010020 */
[----:B------:R-:W-:Y:S01]  /*e480*/  FMUL.FTZ R4, R4, R33 ;  /* 0x0000002104047220 */ /* 0x000fe20000410000 */
[----:B------:R-:W-:Y:S01]  /*e490*/  F2FP.SATFINITE.E4M3.F32.PACK_AB_MERGE_C R6, R44, R43, RZ ;  /* 0x0000002b2c06723e */ /* 0x000fe200048070ff */
[----:B------:R-:W-:-:S02]  /*e4a0*/  FFMA.FTZ R5, R14, R33, -R5 ;  /* 0x000000210e057223 */ /* 0x000fc40000010805 */
[----:B------:R-:W-:Y:S01]  /*e4b0*/  FFMA.FTZ R14, R14, R7, R4 ;  /* 0x000000070e0e7223 */ /* 0x000fe20000010004 */
[----:B------:R-:W-:Y:S02]  /*e4c0*/  F2FP.SATFINITE.E4M3.F32.PACK_AB_MERGE_C R7, R48, R45, RZ ;  /* 0x0000002d3007723e */ /* 0x000fe400048070ff */
[----:B------:R-:W-:Y:S02]  /*e4d0*/  F2FP.SATFINITE.E4M3.F32.PACK_AB_MERGE_C R4, R35, R38, RZ ;  /* 0x000000262304723e */ /* 0x000fe400048070ff */
[----:B------:R-:W-:Y:S02]  /*e4e0*/  F2FP.SATFINITE.E4M3.F32.PACK_AB_MERGE_C R32, R32, R37, RZ ;  /* 0x000000252020723e */ /* 0x000fe400048070ff */
[----:B------:R-:W-:Y:S02]  /*e4f0*/  F2FP.SATFINITE.E4M3.F32.PACK_AB_MERGE_C R6, R42, R41, R6 ;  /* 0x000000292a06723e */ /* 0x000fe40004807006 */
[----:B------:R-:W-:Y:S02]  /*e500*/  F2FP.SATFINITE.E4M3.F32.PACK_AB_MERGE_C R7, R46, R39, R7 ;  /* 0x000000272e07723e */ /* 0x000fe40004807007 */
[----:B------:R-:W-:-:S02]  /*e510*/  F2FP.SATFINITE.E4M3.F32.PACK_AB_MERGE_C R4, R31, R30, R4 ;  /* 0x0000001e1f04723e */ /* 0x000fc40004807004 */
[----:B------:R-:W-:-:S05]  /*e520*/  F2FP.SATFINITE.E4M3.F32.PACK_AB_MERGE_C R5, R14, R5, R32 ;  /* 0x000000050e05723e */ /* 0x000fca0004807020 */
[----:B------:R0:W-:Y:S02]  /*e530*/  STS.128 [R3+0x1c400], R4 ;  /* 0x01c4000403007388 */ /* 0x0001e40000000c00 */
.L_x_2325:
[----:B------:R-:W-:Y:S05]  /*e540*/  BSYNC B2 ;  /* 0x0000000000027941 */ /* 0x000fea0003800000 */
.L_x_2324:
[----:B------:R-:W-:Y:S05]  /*e550*/  @P1 BRA `(.L_x_2323) ;  /* 0x0000000400e81947 */ /* 0x000fea0003800000 */
[----:B0--3--:R-:W0:Y:S01]  /*e560*/  LDS.128 R4, [R0] ;  /* 0x0000000000047984 */ /* 0x009e220000000c00 */
[----:B-----5:R-:W-:Y:S02]  /*e570*/  SHF.R.U32.HI R28, RZ, 0x8, R21 ;  /* 0x00000008ff1c7819 */ /* 0x020fe40000011615 */
[----:B------:R-:W-:Y:S02]  /*e580*/  SHF.R.U32.HI R32, RZ, 0x8, R25 ;  /* 0x00000008ff207819 */ /* 0x000fe40000011619 */
[----:B------:R-:W-:Y:S02]  /*e590*/  LOP3.LUT R31, R21, 0xff, RZ, 0xc0, !PT ;  /* 0x000000ff151f7812 */ /* 0x000fe400078ec0ff */
[----:B------:R-:W-:Y:S02]  /*e5a0*/  LOP3.LUT R35, R25, 0xff, RZ, 0xc0, !PT ;  /* 0x000000ff19237812 */ /* 0x000fe400078ec0ff */
[----:B------:R-:W-:Y:S02]  /*e5b0*/  LOP3.LUT R28, R28, 0xff, RZ, 0xc0, !PT ;  /* 0x000000ff1c1c7812 */ /* 0x000fe400078ec0ff */
[----:B------:R-:W-:-:S02]  /*e5c0*/  LOP3.LUT R32, R32, 0xff, RZ, 0xc0, !PT ;  /* 0x000000ff20207812 */ /* 0x000fc400078ec0ff */
[----:B----4-:R-:W-:Y:S02]  /*e5d0*/  SHF.R.U32.HI R14, RZ, 0x8, R20 ;  /* 0x00000008ff0e7819 */ /* 0x010fe40000011614 */
        /* <DEDUP_REMOVED lines=38> */
[----:B------:R-:W-:Y:S01]  /*e840*/  FMUL.FTZ R34, R14, R33 ;  /* 0x000000210e227220 */ /* 0x000fe20000410000 */
        /* <DEDUP_REMOVED lines=74> */
[----:B------:R1:W-:Y:S02]  /*ecf0*/  STS.128 [R0], R4 ;  /* 0x0000000400007388 */ /* 0x0003e40000000c00 */
.L_x_2323:
[----:B------:R-:W-:Y:S05]  /*ed00*/  BSYNC B1 ;  /* 0x0000000000017941 */ /* 0x000fea0003800000 */
.L_x_2322:
[----:B01----:R-:W-:-:S05]  /*ed10*/  VIADD R4, R228, 0x40 ;  /* 0x00000040e4047836 */ /* 0x003fca0000000000 */
[----:B------:R-:W-:-:S13]  /*ed20*/  ISETP.GE.AND P0, PT, R4, R15, PT ;  /* 0x0000000f0400720c */ /* 0x000fda0003f06270 */
[----:B------:R-:W-:Y:S05]  /*ed30*/  @P0 BRA `(.L_x_2326) ;  /* 0x0000003400880947 */ /* 0x000fea0003800000 */
[----:B------:R-:W0:Y:S01]  /*ed40*/  LDC R5, c[0x0][0x3f4] ;  /* 0x0000fd00ff057b82 */ /* 0x000e220000000800 */
[----:B------:R-:W-:Y:S01]  /*ed50*/  BSSY B1, `(.L_x_2327) ;  /* 0x000007e000017945 */ /* 0x000fe20003800000 */
[-C--:B0-----:R-:W-:Y:S02]  /*ed60*/  ISETP.GE.AND P0, PT, R22, R5.reuse, PT ;  /* 0x000000051600720c */ /* 0x081fe40003f06270 */
[----:B------:R-:W-:-:S11]  /*ed70*/  ISETP.GE.AND P1, PT, R230, R5, PT ;  /* 0x00000005e600720c */ /* 0x000fd60003f26270 */
[----:B------:R-:W-:Y:S05]  /*ed80*/  @P0 BRA `(.L_x_2328) ;  /* 0x0000000400e80947 */ /* 0x000fea0003800000 */
[----:B---3--:R-:W0:Y:S01]  /*ed90*/  LDS.128 R4, [R3+0x1e400] ;  /* 0x01e4000003047984 */ /* 0x008e220000000c00 */
        /* <DEDUP_REMOVED lines=121> */
.L_x_2328:
[----:B------:R-:W-:Y:S05]  /*f530*/  BSYNC B1 ;  /* 0x0000000000017941 */ /* 0x000fea0003800000 */
.L_x_2327:
[----:B------:R-:W-:Y:S05]  /*f540*/  @P1 BRA `(.L_x_2326) ;  /* 0x0000002c00841947 */ /* 0x000fea0003800000 */
[----:B0--3--:R-:W0:Y:S01]  /*f550*/  LDS.128 R4, [R0+0x2000] ;  /* 0x0020000000047984 */ /* 0x009e220000000c00 */
[----:B-----5:R-:W-:Y:S02]  /*f560*/  SHF.R.U32.HI R12, RZ, 0x8, R8 ;  /* 0x00000008ff0c7819 */ /* 0x020fe40000011608 */
[----:B------:R-:W-:Y:S02]  /*f570*/  LOP3.LUT R3, R8, 0xff, RZ, 0xc0, !PT ;  /* 0x000000ff08037812 */ /* 0x000fe400078ec0ff */
[----:B------:R-:W-:Y:S02]  /*f580*/  LOP3.LUT R12, R12, 0xff, RZ, 0xc0, !PT ;  /* 0x000000ff0c0c7812 */ /* 0x000fe400078ec0ff */
[----:B----4-:R-:W-:Y:S02]  /*f590*/  SHF.R.U32.HI R14, RZ, 0x8, R9 ;  /* 0x00000008ff0e7819 */ /* 0x010fe40000011609 */
[----:B------:R-:W-:Y:S02]  /*f5a0*/  SHF.R.U32.HI R21, RZ, 0x8, R11 ;  /* 0x00000008ff157819 */ /* 0x000fe4000001160b */
[----:B------:R-:W-:-:S02]  /*f5b0*/  PRMT R3, R12, 0x7604, R3 ;  /* 0x000076040c037816 */ /* 0x000fc40000000003 */
[----:B------:R-:W-:Y:S02]  /*f5c0*/  LOP3.LUT R13, R9, 0xff, RZ, 0xc0, !PT ;  /* 0x000000ff090d7812 */ /* 0x000fe400078ec0ff */
[----:B------:R-:W-:Y:S02]  /*f5d0*/  LOP3.LUT R14, R14, 0xff, RZ, 0xc0, !PT ;  /* 0x000000ff0e0e7812 */ /* 0x000fe400078ec0ff */
[----:B------:R-:W-:Y:S02]  /*f5e0*/  SHF.R.U32.HI R24, RZ, 0x10, R9 ;  /* 0x00000010ff187819 */ /* 0x000fe40000011609 */
[----:B------:R-:W-:Y:S02]  /*f5f0*/  SHF.R.U32.HI R12, RZ, 0x8, R10 ;  /* 0x00000008ff0c7819 */ /* 0x000fe4000001160a */
[----:B------:R-:W-:Y:S02]  /*f600*/  LOP3.LUT R20, R11, 0xff, RZ, 0xc0, !PT ;  /* 0x000000ff0b147812 */ /* 0x000fe400078ec0ff */
[----:B------:R-:W-:-:S02]  /*f610*/  LOP3.LUT R21, R21, 0xff, RZ, 0xc0, !PT ;  /* 0x000000ff15157812 */ /* 0x000fc400078ec0ff */
[----:B------:R-:W-:Y:S02]  /*f620*/  SHF.R.U32.HI R25, RZ, 0x10, R11 ;  /* 0x00000010ff197819 */ /* 0x000fe4000001160b */
[----:B------:R-:W-:Y:S02]  /*f630*/  PRMT R13, R14, 0x7604, R13 ;  /* 0x000076040e0d7816 */ /* 0x000fe4000000000d */
[----:B------:R-:W-:Y:S01]  /*f640*/  LOP3.LUT R15, R12, 0xff, RZ, 0xc0, !PT ;  /* 0x000000ff0c0f7812 */ /* 0x000fe200078ec0ff */
[----:B------:R-:W-:Y:S01]  /*f650*/  IMAD.U32 R12, R24, 0x10000, RZ ;  /* 0x00010000180c7824 */ /* 0x000fe200078e00ff */
[----:B------:R-:W-:Y:S02]  /*f660*/  LOP3.LUT R14, R10, 0xff, RZ, 0xc0, !PT ;  /* 0x000000ff0a0e7812 */ /* 0x000fe400078ec0ff */
[----:B------:R-:W-:Y:S02]  /*f670*/  PRMT R20, R21, 0x7604, R20 ;  /* 0x0000760415147816 */ /* 0x000fe40000000014 */
[----:B------:R-:W-:-:S02]  /*f680*/  SHF.L.U32 R25, R25, 0x10, RZ ;  /* 0x0000001019197819 */ /* 0x000fc400000006ff */
[----:B------:R-:W-:Y:S02]  /*f690*/  PRMT R21, R15, 0x7604, R14 ;  /* 0x000076040f157816 */ /* 0x000fe4000000000e */
[----:B------:R-:W-:Y:S02]  /*f6a0*/  LOP3.LUT R15, R13, 0xff0000, R12, 0xf8, !PT ;  /* 0x00ff00000d0f7812 */ /* 0x000fe400078ef80c */
[----:B------:R-:W-:Y:S02]  /*f6b0*/  LOP3.LUT R25, R20, 0xff0000, R25, 0xf8, !PT ;  /* 0x00ff000014197812 */ /* 0x000fe400078ef819 */
[----:B------:R-:W-:Y:S02]  /*f6c0*/  LOP3.LUT R15, R15, 0xff000000, R9, 0xf8, !PT ;  /* 0xff0000000f0f7812 */ /* 0x000fe400078ef809 */
[----:B------:R-:W-:Y:S02]  /*f6d0*/  LOP3.LUT R25, R25, 0xff000000, R11, 0xf8, !PT ;  /* 0xff00000019197812 */ /* 0x000fe400078ef80b */
[----:B------:R-:W-:-:S02]  /*f6e0*/  LOP3.LUT R13, R3, 0xff0000, R8, 0xf8, !PT ;  /* 0x00ff0000030d7812 */ /* 0x000fc400078ef808 */
[-C--:B0-----:R-:W-:Y:S02]  /*f6f0*/  F2FP.F16.E4M3.UNPACK_B R3, R6.reuse.H1 ;  /* 0x00000006ff03723e */ /* 0x081fe400030006ff */
[----:B------:R-:W-:Y:S02]  /*f700*/  F2FP.F16.E4M3.UNPACK_B R20, R25 ;  /* 0x00000019ff14723e */ /* 0x000fe400020006ff */
[----:B------:R-:W-:Y:S01]  /*f710*/  F2FP.F16.E4M3.UNPACK_B R12, R15 ;  /* 0x0000000fff0c723e */ /* 0x000fe200020006ff */
[--C-:B------:R-:W-:Y:S01]  /*f720*/  HADD2.F32 R9, -RZ, R3.reuse.H0_H0 ;  /* 0x20000003ff097230 */ /* 0x100fe20000004100 */
[----:B------:R-:W-:Y:S01]  /*f730*/  LOP3.LUT R13, R13, 0xff000000, R8, 0xf8, !PT ;  /* 0xff0000000d0d7812 */ /* 0x000fe200078ef808 */
[----:B------:R-:W-:Y:S01]  /*f740*/  HADD2.F32 R8, -RZ, R3.H1_H1 ;  /* 0x30000003ff087230 */ /* 0x000fe20000004100 */
[--C-:B------:R-:W-:Y:S01]  /*f750*/  LOP3.LUT R21, R21, 0xff0000, R10.reuse, 0xf8, !PT ;  /* 0x00ff000015157812 */ /* 0x100fe200078ef80a */
[----:B------:R-:W-:Y:S01]  /*f760*/  HADD2.F32 R24, -RZ, R20.H1_H1 ;  /* 0x30000014ff187230 */ /* 0x000fe20000004100 */
[----:B------:R-:W-:Y:S01]  /*f770*/  F2FP.F16.E4M3.UNPACK_B R6, R6 ;  /* 0x00000006ff06723e */ /* 0x000fe200020006ff */
[----:B------:R-:W-:Y:S01]  /*f780*/  HADD2.F32 R14, -RZ, R12.H1_H1 ;  /* 0x3000000cff0e7230 */ /* 0x000fe20000004100 */
[----:B------:R-:W-:Y:S01]  /*f790*/  LOP3.LUT R21, R21, 0xff000000, R10, 0xf8, !PT ;  /* 0xff00000015157812 */ /* 0x000fe200078ef80a */
[----:B------:R-:W-:Y:S01]  /*f7a0*/  HADD2.F32 R20, -RZ, R20.H0_H0 ;  /* 0x20000014ff147230 */ /* 0x000fe20000004100 */
[-C--:B------:R-:W-:Y:S01]  /*f7b0*/  F2FP.F16.E4M3.UNPACK_B R10, R7.reuse ;  /* 0x00000007ff0a723e */ /* 0x080fe200020006ff */
[C---:B------:R-:W-:Y:S01]  /*f7c0*/  FMUL.FTZ R26, R8.reuse, R24 ;  /* 0x00000018081a7220 */ /* 0x040fe20000410000 */
[----:B------:R-:W-:Y:S01]  /*f7d0*/  F2FP.F16.E4M3.UNPACK_B R11, R7.H1 ;  /* 0x00000007ff0b723e */ /* 0x000fe200030006ff */
        /* <DEDUP_REMOVED lines=38> */
[----:B------:R-:W-:-:S02]  /*fa40*/  HADD2.F32 R6, -RZ, R4.H1_H1 ;  /* 0x30000004ff067230 */ /* 0x000fc40000004100 */
[----:B------:R-:W-:Y:S02]  /*fa50*/  HADD2.F32 R10, -RZ, R9.H1_H1 ;  /* 0x30000009ff0a7230 */ /* 0x000fe40000004100 */
[----:B------:R-:W-:Y:S02]  /*fa60*/  HADD2.F32 R5, -RZ, R4.H0_H0 ;  /* 0x20000004ff057230 */ /* 0x000fe40000004100 */
[C---:B------:R-:W-:Y:S01]  /*fa70*/  FMUL.FTZ R14, R6.reuse, R12 ;  /* 0x0000000c060e7220 */ /* 0x040fe20000410000 */
[----:B------:R-:W-:Y:S02]  /*fa80*/  HADD2.F32 R4, -RZ, R3.H1_H1 ;  /* 0x30000003ff047230 */ /* 0x000fe40000004100 */
[-C--:B------:R-:W-:Y:S01]  /*fa90*/  FMUL.FTZ R20, R6, R10.reuse ;  /* 0x0000000a06147220 */ /* 0x080fe20000410000 */
[----:B------:R-:W-:Y:S02]  /*faa0*/  HADD2.F32 R9, -RZ, R9.H0_H0 ;  /* 0x20000009ff097230 */ /* 0x000fe40000004100 */
[----:B------:R-:W-:Y:S01]  /*fab0*/  FFMA.FTZ R14, R5, R10, -R14 ;  /* 0x0000000a050e7223 */ /* 0x000fe2000001080e */
[----:B------:R-:W-:-:S02]  /*fac0*/  HADD2.F32 R3, -RZ, R3.H0_H0 ;  /* 0x20000003ff037230 */ /* 0x000fc40000004100 */
[C---:B------:R-:W-:Y:S01]  /*fad0*/  FMUL.FTZ R6, R4.reuse, R11 ;  /* 0x0000000b04067220 */ /* 0x040fe20000410000 */
[----:B------:R-:W-:Y:S01]  /*fae0*/  FFMA.FTZ R15, R5, R12, R20 ;  /* 0x0000000c050f7223 */ /* 0x000fe20000010014 */
[-C--:B------:R-:W-:Y:S01]  /*faf0*/  FMUL.FTZ R4, R4, R9.reuse ;  /* 0x0000000904047220 */ /* 0x080fe20000410000 */
[----:B------:R-:W-:Y:S02]  /*fb00*/  HADD2.F32 R5, -RZ, R13.H1_H1 ;  /* 0x3000000dff057230 */ /* 0x000fe40000004100 */
[C---:B------:R-:W-:Y:S01]  /*fb10*/  FFMA.FTZ R12, R3.reuse, R9, -R6 ;  /* 0x00000009030c7223 */ /* 0x040fe20000010806 */
[--C-:B------:R-:W-:Y:S02]  /*fb20*/  HADD2.F32 R9, -RZ, R21.reuse.H1_H1 ;  /* 0x30000015ff097230 */ /* 0x100fe40000004100 */
[----:B------:R-:W-:Y:S01]  /*fb30*/  FFMA.FTZ R11, R3, R11, R4 ;  /* 0x0000000b030b7223 */ /* 0x000fe20000010004 */
[----:B------:R-:W-:Y:S02]  /*fb40*/  HADD2.F32 R4, -RZ, R8.H1_H1 ;  /* 0x30000008ff047230 */ /* 0x000fe40000004100 */
[----:B------:R-:W-:-:S02]  /*fb50*/  HADD2.F32 R10, -RZ, R21.H0_H0 ;  /* 0x20000015ff0a7230 */ /* 0x000fc40000004100 */
[----:B------:R-:W-:Y:S02]  /*fb60*/  HADD2.F32 R3, -RZ, R7.H1_H1 ;  /* 0x30000007ff037230 */ /* 0x000fe40000004100 */
[C---:B------:R-:W-:Y:S01]  /*fb70*/  FMUL.FTZ R20, R4.reuse, R5 ;  /* 0x0000000504147220 */ /* 0x040fe20000410000 */
[----:B------:R-:W-:Y:S02]  /*fb80*/  HADD2.F32 R6, -RZ, R13.H0_H0 ;  /* 0x2000000dff067230 */ /* 0x000fe40000004100 */
[----:B------:R-:W-:Y:S01]  /*fb90*/  FMUL.FTZ R13, R4, R9 ;  /* 0x00000009040d7220 */ /* 0x000fe20000410000 */
        /* <DEDUP_REMOVED lines=12> */
[----:B------:R-:W-:Y:S02]  /*fc60*/  F2FP.SATFINITE.E4M3.F32.PACK_AB_MERGE_C R6, R27, R24, R6 ;  /* 0x000000181b06723e */ /* 0x000fe40004807006 */
[----:B------:R-:W-:Y:S02]  /*fc70*/  F2FP.SATFINITE.E4M3.F32.PACK_AB_MERGE_C R7, R28, R31, R7 ;  /* 0x0000001f1c07723e */ /* 0x000fe40004807007 */
[----:B------:R-:W-:-:S02]  /*fc80*/  F2FP.SATFINITE.E4M3.F32.PACK_AB_MERGE_C R4, R11, R12, R4 ;  /* 0x0000000c0b04723e */ /* 0x000fc40004807004 */
[----:B------:R-:W-:-:S05]  /*fc90*/  F2FP.SATFINITE.E4M3.F32.PACK_AB_MERGE_C R5, R10, R5, R13 ;  /* 0x000000050a05723e */ /* 0x000fca000480700d */
[----:B------:R1:W-:Y:S01]  /*fca0*/  STS.128 [R0+0x2000], R4 ;  /* 0x0020000400007388 */ /* 0x0003e20000000c00 */
[----:B------:R-:W-:Y:S05]  /*fcb0*/  BRA `(.L_x_2326) ;  /* 0x0000002400a87947 */ /* 0x000fea0003800000 */
.L_x_2313:
[----:B------:R-:W0:Y:S01]  /*fcc0*/  S2R R0, SR_TID.X ;  /* 0x0000000000007919 */ /* 0x000e220000002100 */
[----:B------:R-:W1:Y:S01]  /*fcd0*/  LDC R34, c[0x0][0x448] ;  /* 0x00011200ff227b82 */ /* 0x000e620000000800 */
[----:B------:R-:W-:Y:S01]  /*fce0*/  IMAD.MOV.U32 R4, RZ, RZ, R24 ;  /* 0x000000ffff047224 */ /* 0x000fe200078e0018 */
[----:B------:R-:W-:Y:S01]  /*fcf0*/  ULDC.64 UR4, c[0x0][0x3f8] ;  /* 0x0000fe0000047ab9 */ /* 0x000fe20000000a00 */
[----:B------:R-:W-:Y:S01]  /*fd00*/  IMAD.MOV.U32 R6, RZ, RZ, R26 ;  /* 0x000000ffff067224 */ /* 0x000fe200078e001a */
[----:B------:R-:W-:Y:S01]  /*fd10*/  ULDC.64 UR6, c[0x0][0x408] ;  /* 0x0001020000067ab9 */ /* 0x000fe20000000a00 */
[----:B------:R-:W-:Y:S01]  /*fd20*/  IMAD.MOV.U32 R7, RZ, RZ, R31 ;  /* 0x000000ffff077224 */ /* 0x000fe200078e001f */
[----:B------:R-:W-:Y:S01]  /*fd30*/  ULDC.64 UR8, c[0x0][0x400] ;  /* 0x0001000000087ab9 */ /* 0x000fe20000000a00 */
[----:B-1----:R-:W-:Y:S01]  /*fd40*/  ISETP.NE.AND P0, PT, R34, 0x1, PT ;  /* 0x000000012200780c */ /* 0x002fe20003f05270 */
[----:B0-----:R-:W-:-:S05]  /*fd50*/  VIADD R0, R0, 0xffffff80 ;  /* 0xffffff8000007836 */ /* 0x001fca0000000000 */
[----:B------:R-:W-:-:S07]  /*fd60*/  SHF.R.S32.HI R3, RZ, 0x1f, R0 ;  /* 0x0000001fff037819 */ /* 0x000fce0000011400 */
[----:B------:R-:W0:Y:S01]  /*fd70*/  @P0 LDC R5, c[0x0][0x450] ;  /* 0x00011400ff050b82 */ /* 0x000e220000000800 */
[----:B------:R-:W-:-:S04]  /*fd80*/  LEA.HI R3, R3, R0, RZ, 0x2 ;  /* 0x0000000003037211 */ /* 0x000fc800078f10ff */
[----:B------:R-:W-:-:S05]  /*fd90*/  LOP3.LUT R3, R3, 0xfffffffc, RZ, 0xc0, !PT ;  /* 0xfffffffc03037812 */ /* 0x000fca00078ec0ff */
[----:B------:R-:W-:Y:S02]  /*fda0*/  IMAD.IADD R3, R0, 0x1, -R3 ;  /* 0x0000000100037824 */ /* 0x000fe400078e0a03 */
[----:B------:R-:W1:Y:S02]  /*fdb0*/  @P0 LDC R0, c[0x0][0x44c] ;  /* 0x00011300ff000b82 */ /* 0x000e640000000800 */
[----:B------:R-:W-:-:S04]  /*fdc0*/  IMAD R3, R3, 0x40, R41 ;  /* 0x0000004003037824 */ /* 0x000fc800078e0229 */
[----:B-1----:R-:W-:-:S05]  /*fdd0*/  @P0 IMAD.HI.U32 R0, R3, R0, RZ ;  /* 0x0000000003000227 */ /* 0x002fca00078e00ff */
[----:B0-----:R-:W-:Y:S01]  /*fde0*/  @P0 SHF.R.U32.HI R3, RZ, R5, R0 ;  /* 0x00000005ff030219 */ /* 0x001fe20000011600 */
        /* <DEDUP_REMOVED lines=15> */
[----:B------:R-:W2:Y:S01]  /*fee0*/  LDL R0, [R1+0x40] ;  /* 0x0000400001007983 */ /* 0x000ea20000100800 */
[----:B------:R-:W0:Y:S01]  /*fef0*/  LDC R39, c[0x0][0x3f4] ;  /* 0x0000fd00ff277b82 */ /* 0x000e220000000800 */
[----:B------:R-:W-:Y:S02]  /*ff00*/  ULDC.64 UR4, c[0x0][0x208] ;  /* 0x0000820000047ab9 */ /* 0x000fe40000000a00 */
[----:B------:R-:W1:Y:S04]  /*ff10*/  SHFL.IDX PT, R5, R35, RZ, 0x1c1f ;  /* 0x001c1fff23057589 */ /* 0x000e6800000e0000 */
[----:B------:R-:W3:Y:S04]  /*ff20*/  SHFL.IDX PT, R14, R9, RZ, 0x1c1f ;  /* 0x001c1fff090e7589 */ /* 0x000ee800000e0000 */
[----:B------:R-:W4:Y:S04]  /*ff30*/  SHFL.IDX PT, R3, R8, RZ, 0x1c1f ;  /* 0x001c1fff08037589 */ /* 0x000f2800000e0000 */
[----:B------:R-:W5:Y:S01]  /*ff40*/  SHFL.IDX PT, R7, R37, RZ, 0x1c1f ;  /* 0x001c1fff25077589 */ /* 0x000f6200000e0000 */
[----:B0-----:R-:W-:Y:S01]  /*ff50*/  ISETP.GE.AND P0, PT, R18, R39, PT ;  /* 0x000000271200720c */ /* 0x001fe20003f06270 */
[----:B--2---:R-:W-:-:S05]  /*ff60*/  IMAD R34, R0, R34, RZ ;  /* 0x0000002200227224 */ /* 0x004fca00078e02ff */
[----:B------:R-:W-:-:S13]  /*ff70*/  ISETP.GE.OR P1, PT, R41, R34, P0 ;  /* 0x000000222900720c */ /* 0x000fda0000726670 */
[C---:B-1----:R-:W-:Y:S02]  /*ff80*/  @!P1 IADD3 R0, P2, R18.reuse, R5, RZ ;  /* 0x0000000512009210 */ /* 0x042fe40007f5e0ff */
[----:B---3--:R-:W-:-:S03]  /*ff90*/  @!P1 IADD3 R14, P3, R18, R14, RZ ;  /* 0x0000000e120e9210 */ /* 0x008fc60007f7e0ff */
[----:B----4-:R-:W-:Y:S01]  /*ffa0*/  @!P1 IMAD.X R5, R3, 0x1, R19, P2 ;  /* 0x0000000103059824 */ /* 0x010fe200010e0613 */
[----:B-----5:R-:W-:Y:S01]  /*ffb0*/  @!P1 IADD3.X R3, R7, R19, RZ, P3, !PT ;  /* 0x0000001307039210 */ /* 0x020fe20001ffe4ff */
        /* <DEDUP_REMOVED lines=16> */
[----:B------:R-:W-:Y:S01]  /*100c0*/  @!P1 IMAD.MOV.U32 R30, RZ, RZ, R6 ;  /* 0x000000ffff1e9224 */ /* 0x000fe200078e0006 */
[----:B---3--:R-:W-:Y:S01]  /*100d0*/  @!P1 MOV R29, R25 ;  /* 0x00000019001d9202 */ /* 0x008fe20000000f00 */
[----:B------:R-:W-:-:S02]  /*100e0*/  @!P1 IMAD.MOV.U32 R31, RZ, RZ, R7 ;  /* 0x000000ffff1f9224 */ /* 0x000fc400078e0007 */
[----:B------:R-:W-:Y:S02]  /*100f0*/  @!P1 IMAD.MOV.U32 R28, RZ, RZ, R24 ;  /* 0x000000ffff1c9224 */ /* 0x000fe400078e0018 */
[----:B------:R-:W-:Y:S02]  /*10100*/  @!P1 IMAD.MOV.U32 R20, RZ, RZ, R26 ;  /* 0x000000ffff149224 */ /* 0x000fe400078e001a */
[----:B01--4-:R-:W-:-:S07]  /*10110*/  @!P1 IMAD.MOV.U32 R21, RZ, RZ, R27 ;  /* 0x000000ffff159224 */ /* 0x013fce00078e001b */
.L_x_2549:
        /* <DEDUP_REMOVED lines=11> */
[C---:B------:R-:W-:Y:S01]  /*101d0*/  IADD3 R8, P1, R18.reuse, R35, RZ ;  /* 0x0000002312087210 */ /* 0x040fe20007f3e0ff */
[----:B------:R-:W-:Y:S01]  /*101e0*/  ULDC.64 UR4, c[0x0][0x208] ;  /* 0x0000820000047ab9 */ /* 0x000fe20000000a00 */
[----:B------:R-:W-:-:S03]  /*101f0*/  IADD3 R4, P2, R18, R14, RZ ;  /* 0x0000000e12047210 */ /* 0x000fc60007f5e0ff */
[--C-:B------:R-:W-:Y:S02]  /*10200*/  IMAD.X R9, R3, 0x1, R19.reuse, P1 ;  /* 0x0000000103097824 */ /* 0x100fe400008e0613 */
[----:B------:R-:W-:-:S04]  /*10210*/  IMAD.X R5, R37, 0x1, R19, P2 ;  /* 0x0000000125057824 */ /* 0x000fc800010e0613 */
[----:B------:R-:W5:Y:S04]  /*10220*/  LD.E.128 R8, desc[UR4][R8.64] ;  /* 0x0000000408087980 */ /* 0x000f68000c101d00 */
[----:B------:R-:W5:Y:S02]  /*10230*/  LD.E.128 R4, desc[UR4][R4.64] ;  /* 0x0000000404047980 */ /* 0x000f64000c101d00 */
.L_x_2331:
[----:B------:R-:W-:Y:S05]  /*10240*/  BSYNC B1 ;  /* 0x0000000000017941 */ /* 0x000fea0003800000 */
.L_x_2330:
[----:B------:R-:W2:Y:S04]  /*10250*/  LDL R0, [R1+0xa0] ;  /* 0x0000a00001007983 */ /* 0x000ea80000100800 */
[----:B------:R-:W3:Y:S01]  /*10260*/  LDL R12, [R1+0x50] ;  /* 0x00005000010c7983 */ /* 0x000ee20000100800 */
[----:B------:R-:W-:Y:S01]  /*10270*/  BSSY B1, `(.L_x_2332) ;  /* 0x000000d000017945 */ /* 0x000fe20003800000 */
[----:B--2---:R-:W-:Y:S01]  /*10280*/  R2UR UR5, R0 ;  /* 0x00000000000572ca */ /* 0x004fe200000e0000 */
[----:B------:R-:W-:Y:S01]  /*10290*/  VIADD R0, R228, 0x40 ;  /* 0x00000040e4007836 */ /* 0x000fe20000000000 */
[----:B---3--:R-:W-:-:S04]  /*102a0*/  VIADDMNMX R13, R34, -R12, 0x80, PT ;  /* 0x00000080220d7446 */ /* 0x008fc8000380090c */
[-C--:B------:R-:W-:Y:S02]  /*102b0*/  ISETP.GE.OR P2, PT, R228, R13.reuse, P0 ;  /* 0x0000000de400720c */ /* 0x080fe40000746670 */
[----:B------:R-:W-:-:S05]  /*102c0*/  ISETP.GE.OR P0, PT, R0, R13, P0 ;  /* 0x0000000d0000720c */ /* 0x000fca0000706670 */
[----:B------:R-:W-:-:S04]  /*102d0*/  ULEA.HI UR4, UR5, UR5, URZ, 0x1 ;  /* 0x0000000505047291 */ /* 0x000fc8000f8f083f */
[----:B------:R-:W-:-:S04]  /*102e0*/  ULOP3.LUT UR4, UR4, 0xfffffffe, URZ, 0xc0, !UPT ;  /* 0xfffffffe04047892 */ /* 0x000fc8000f8ec03f */
[----:B------:R-:W-:-:S06]  /*102f0*/  UIADD3 UR4, UR5, -UR4, URZ ;  /* 0x8000000405047290 */ /* 0x000fcc000fffe03f */
[----:B------:R-:W-:-:S05]  /*10300*/  IMAD.U32 R3, RZ, RZ, UR4 ;  /* 0x00000004ff037e24 */ /* 0x000fca000f8e00ff */
[----:B------:R-:W-:-:S04]  /*10310*/  SHF.L.U32 R3, R3, 0x1f, RZ ;  /* 0x0000001f03037819 */ /* 0x000fc800000006ff */
[----:B------:R-:W0:Y:S02]  /*10320*/  SYNCS.PHASECHK.TRANS64.TRYWAIT P1, [R16+URZ+0x2e800], R3 ;  /* 0x02e80003100075a7 */ /* 0x000e24000802017f */
[----:B0-----:R-:W-:Y:S05]  /*10330*/  @!P1 BRA `(.L_x_2333) ;  /* 0x000001cc00849947 */ /* 0x001fea0003800000 */
.L_x_2550:
[----:B------:R-:W-:Y:S05]  /*10340*/  BSYNC B1 ;  /* 0x0000000000017941 */ /* 0x000fea0003800000 */
.L_x_2332:
[----:B------:R-:W-:Y:S04]  /*10350*/  BSSY B1, `(.L_x_2334) ;  /* 0x0000106000017945 */ /* 0x000fe80003800000 */
[----:B------:R-:W-:Y:S05]  /*10360*/  @P2 BRA `(.L_x_2335) ;  /* 0x0000001000102947 */ /* 0x000fea0003800000 */
[----:B------:R-:W1:Y:S01]  /*10370*/  S2R R26, SR_TID.X ;  /* 0x00000000001a7919 */ /* 0x000e620000002100 */
[----:B------:R-:W-:Y:S02]  /*10380*/  SHF.R.U32.HI R0, RZ, 0x8, R32 ;  /* 0x00000008ff007819 */ /* 0x000fe40000011620 */
[----:B0-----:R-:W-:Y:S02]  /*10390*/  LOP3.LUT R3, R32, 0xff, RZ, 0xc0, !PT ;  /* 0x000000ff20037812 */ /* 0x001fe400078ec0ff */
[----:B------:R-:W-:Y:S02]  /*103a0*/  LOP3.LUT R0, R0, 0xff, RZ, 0xc0, !PT ;  /* 0x000000ff00007812 */ /* 0x000fe400078ec0ff */
[----:B------:R-:W-:Y:S02]  /*103b0*/  SHF.R.U32.HI R12, RZ, 0x8, R33 ;  /* 0x00000008ff0c7819 */ /* 0x000fe40000011621 */
[----:B------:R-:W-:Y:S02]  /*103c0*/  SHF.R.U32.HI R14, RZ, 0x8, R30 ;  /* 0x00000008ff0e7819 */ /* 0x000fe4000001161e */
[----:B------:R-:W-:Y:S01]  /*103d0*/  PRMT R35, R0, 0x7604, R3 ;  /* 0x0000760400237816 */ /* 0x000fe20000000003 */
[----:B------:R-:W-:Y:S01]  /*103e0*/  IMAD.SHL.U32 R3, R229, 0x80, RZ ;  /* 0x00000080e5037824 */ /* 0x000fe200078e00ff */
[----:B------:R-:W-:-:S02]  /*103f0*/  LOP3.LUT R13, R33, 0xff, RZ, 0xc0, !PT ;  /* 0x000000ff210d7812 */ /* 0x000fc400078ec0ff */
[----:B------:R-:W-:Y:S02]  /*10400*/  LOP3.LUT R12, R12, 0xff, RZ, 0xc0, !PT ;  /* 0x000000ff0c0c7812 */ /* 0x000fe400078ec0ff */
[----:B------:R-:W-:Y:S02]  /*10410*/  LOP3.LUT R15, R30, 0xff, RZ, 0xc0, !PT ;  /* 0x000000ff1e0f7812 */ /* 0x000fe400078ec0ff */
[----:B------:R-:W-:Y:S02]  /*10420*/  LOP3.LUT R14, R14, 0xff, RZ, 0xc0, !PT ;  /* 0x000000ff0e0e7812 */ /* 0x000fe400078ec0ff */
[----:B------:R-:W-:Y:S02]  /*10430*/  PRMT R38, R12, 0x7604, R13 ;  /* 0x000076040c267816 */ /* 0x000fe4000000000d */
[----:B------:R-:W-:Y:S02]  /*10440*/  SHF.R.U32.HI R0, RZ, 0x8, R28 ;  /* 0x00000008ff007819 */ /* 0x000fe4000001161c */
[----:B------:R-:W-:-:S02]  /*10450*/  SHF.R.U32.HI R13, RZ, 0x8, R31 ;  /* 0x00000008ff0d7819 */ /* 0x000fc4000001161f */
[----:B------:R-:W-:Y:S02]  /*10460*/  LOP3.LUT R12, R3, 0x380, RZ, 0xc0, !PT ;  /* 0x00000380030c7812 */ /* 0x000fe400078ec0ff */
[----:B------:R-:W-:Y:S02]  /*10470*/  PRMT R43, R14, 0x7604, R15 ;  /* 0x000076040e2b7816 */ /* 0x000fe4000000000f */
[----:B------:R-:W-:Y:S01]  /*10480*/  IADD3 R3, R18, R39, RZ ;  /* 0x0000002712037210 */ /* 0x000fe20007ffe0ff */
[----:B-1----:R-:W-:Y:S01]  /*10490*/  VIADD R26, R26, 0xffffff80 ;  /* 0xffffff801a1a7836 */ /* 0x002fe20000000000 */
[----:B------:R-:W-:Y:S02]  /*104a0*/  LOP3.LUT R15, R0, 0xff, RZ, 0xc0, !PT ;  /* 0x000000ff000f7812 */ /* 0x000fe400078ec0ff */
[----:B------:R-:W-:Y:S02]  /*104b0*/  LOP3.LUT R14, R31, 0xff, RZ, 0xc0, !PT ;  /* 0x000000ff1f0e7812 */ /* 0x000fe400078ec0ff */
[----:B------:R-:W-:-:S02]  /*104c0*/  SHF.R.S32.HI R40, RZ, 0x1f, R26 ;  /* 0x0000001fff287819 */ /* 0x000fc4000001141a */
[----:B------:R-:W-:Y:S02]  /*104d0*/  LOP3.LUT R13, R13, 0xff, RZ, 0xc0, !PT ;  /* 0x000000ff0d0d7812 */ /* 0x000fe400078ec0ff */
[----:B------:R-:W-:Y:S02]  /*104e0*/  LEA.HI R40, R40, R26, RZ, 0x5 ;  /* 0x0000001a28287211 */ /* 0x000fe400078f28ff */
[----:B------:R-:W-:Y:S02]  /*104f0*/  LOP3.LUT R0, R12, 0x70, R18, 0xf8, !PT ;  /* 0x000000700c007812 */ /* 0x000fe400078ef812 */
[----:B------:R-:W-:Y:S01]  /*10500*/  SHF.R.U32.HI R25, RZ, 0x3, R12 ;  /* 0x00000003ff197819 */ /* 0x000fe2000001160c */
[----:B------:R-:W-:Y:S01]  /*10510*/  IMAD.SHL.U32 R40, R40, 0x20, RZ ;  /* 0x0000002028287824 */ /* 0x000fe200078e00ff */
[----:B------:R-:W-:Y:S02]  /*10520*/  LOP3.LUT R12, R12, 0x70, R3, 0xf8, !PT ;  /* 0x000000700c0c7812 */ /* 0x000fe400078ef803 */
[----:B------:R-:W-:-:S02]  /*10530*/  LOP3.LUT R24, R28, 0xff, RZ, 0xc0, !PT ;  /* 0x000000ff1c187812 */ /* 0x000fc400078ec0ff */
[----:B------:R-:W-:Y:S02]  /*10540*/  PRMT R45, R13, 0x7604, R14 ;  /* 0x000076040d2d7816 */ /* 0x000fe4000000000e */
[-C--:B------:R-:W-:Y:S02]  /*10550*/  LOP3.LUT R3, R0, R25.reuse, RZ, 0x3c, !PT ;  /* 0x0000001900037212 */ /* 0x080fe400078e3cff */
[----:B------:R-:W-:Y:S02]  /*10560*/  LOP3.LUT R40, R40, 0xfffffc00, RZ, 0xc0, !PT ;  /* 0xfffffc0028287812 */ /* 0x000fe400078ec0ff */
[----:B------:R-:W-:Y:S02]  /*10570*/  SHF.R.U32.HI R13, RZ, 0x8, R29 ;  /* 0x00000008ff0d7819 */ /* 0x000fe4000001161d */
[----:B------:R-:W-:Y:S02]  /*10580*/  PRMT R47, R15, 0x7604, R24 ;  /* 0x000076040f2f7816 */ /* 0x000fe40000000018 */
[----:B------:R-:W-:-:S02]  /*10590*/  LOP3.LUT R25, R12, R25, RZ, 0x3c, !PT ;  /* 0x000000190c197212 */ /* 0x000fc400078e3cff */
[----:B------:R-:W-:Y:S02]  /*105a0*/  IADD3 R0, R16, R3, R40 ;  /* 0x0000000310007210 */ /* 0x000fe40007ffe028 */
[----:B------:R-:W-:Y:S02]  /*105b0*/  LOP3.LUT R24, R29, 0xff, RZ, 0xc0, !PT ;  /* 0x000000ff1d187812 */ /* 0x000fe400078ec0ff */
[----:B------:R-:W-:Y:S02]  /*105c0*/  SHF.R.U32.HI R12, RZ, 0x8, R20 ;  /* 0x00000008ff0c7819 */ /* 0x000fe40000011614 */
[----:B------:R-:W-:Y:S02]  /*105d0*/  LOP3.LUT R3, R13, 0xff, RZ, 0xc0, !PT ;  /* 0x000000ff0d037812 */ /* 0x000fe400078ec0ff */
[----:B------:R-:W-:Y:S02]  /*105e0*/  LOP3.LUT R27, R20, 0xff, RZ, 0xc0, !PT ;  /* 0x000000ff141b7812 */ /* 0x000fe400078ec0ff */
[----:B------:R-:W-:-:S02]  /*105f0*/  LOP3.LUT R26, R12, 0xff, RZ, 0xc0, !PT ;  /* 0x000000ff0c1a7812 */ /* 0x000fc400078ec0ff */
[----:B------:R-:W-:Y:S01]  /*10600*/  PRMT R44, R3, 0x7604, R24 ;  /* 0x00007604032c7816 */ /* 0x000fe20000000018 */
[----:B------:R-:W-:Y:S01]  /*10610*/  LDS.128 R12, [R0+0x1c400] ;  /* 0x01c40000000c7984 */ /* 0x000fe20000000c00 */
[----:B------:R-:W-:Y:S02]  /*10620*/  IADD3 R3, R16, R25, R40 ;  /* 0x0000001910037210 */ /* 0x000fe40007ffe028 */
[----:B------:R-:W-:Y:S02]  /*10630*/  PRMT R51, R26, 0x7604, R27 ;  /* 0x000076041a337816 */ /* 0x000fe4000000001b */
[----:B------:R-:W-:Y:S01]  /*10640*/  SHF.R.U32.HI R34, RZ, 0x8, R21 ;  /* 0x00000008ff227819 */ /* 0x000fe20000011615 */
[----:B------:R-:W0:Y:S01]  /*10650*/  LDS.128 R24, [R3+0x1c400] ;  /* 0x01c4000003187984 */ /* 0x000e220000000c00 */
[----:B------:R-:W-:Y:S02]  /*10660*/  LOP3.LUT R37, R21, 0xff, RZ, 0xc0, !PT ;  /* 0x000000ff15257812 */ /* 0x000fe400078ec0ff */
[----:B------:R-:W-:-:S02]  /*10670*/  LOP3.LUT R34, R34, 0xff, RZ, 0xc0, !PT ;  /* 0x000000ff22227812 */ /* 0x000fc400078ec0ff */
[----:B------:R-:W-:Y:S02]  /*10680*/  SHF.R.U32.HI R40, RZ, 0x10, R30 ;  /* 0x00000010ff287819 */ /* 0x000fe4000001161e */
[----:B------:R-:W-:Y:S02]  /*10690*/  PRMT R53, R34, 0x7604, R37 ;  /* 0x0000760422357816 */ /* 0x000fe40000000025 */
[----:B------:R-:W-:Y:S02]  /*106a0*/  SHF.R.U32.HI R37, RZ, 0x10, R33 ;  /* 0x00000010ff257819 */ /* 0x000fe40000011621 */
[----:B------:R-:W-:Y:S02]  /*106b0*/  SHF.R.U32.HI R34, RZ, 0x10, R32 ;  /* 0x00000010ff227819 */ /* 0x000fe40000011620 */
[----:B------:R-:W-:Y:S02]  /*106c0*/  LOP3.LUT R37, R37, 0xff, RZ, 0xc0, !PT ;  /* 0x000000ff25257812 */ /* 0x000fe400078ec0ff */
[----:B------:R-:W-:-:S02]  /*106d0*/  LOP3.LUT R40, R40, 0xff, RZ, 0xc0, !PT ;  /* 0x000000ff28287812 */ /* 0x000fc400078ec0ff */
[----:B------:R-:W-:Y:S02]  /*106e0*/  PRMT R41, R37, 0x7054, R38 ;  /* 0x0000705425297816 */ /* 0x000fe40000000026 */
[----:B------:R-:W-:Y:S02]  /*106f0*/  SHF.R.U32.HI R37, RZ, 0x10, R29 ;  /* 0x00000010ff257819 */ /* 0x000fe4000001161d */
[----:B------:R-:W-:Y:S02]  /*10700*/  SHF.R.U32.HI R42, RZ, 0x10, R31 ;  /* 0x00000010ff2a7819 */ /* 0x000fe4000001161f */
[----:B------:R-:W-:Y:S02]  /*10710*/  LOP3.LUT R37, R37, 0xff, RZ, 0xc0, !PT ;  /* 0x000000ff25257812 */ /* 0x000fe400078ec0ff */
[----:B------:R-:W-:Y:S02]  /*10720*/  LOP3.LUT R34, R34, 0xff, RZ, 0xc0, !PT ;  /* 0x000000ff22227812 */ /* 0x000fe400078ec0ff */
[----:B------:R-:W-:-:S02]  /*10730*/  PRMT R43, R40, 0x7054, R43 ;  /* 0x00007054282b7816 */ /* 0x000fc4000000002b */
[----:B------:R-:W-:Y:S02]  /*10740*/  SHF.R.U32.HI R40, RZ, 0x10, R21 ;  /* 0x00000010ff287819 */ /* 0x000fe40000011615 */
[----:B------:R-:W-:Y:S02]  /*10750*/  PRMT R49, R37, 0x7054, R44 ;  /* 0x0000705425317816 */ /* 0x000fe4000000002c */
[----:B------:R-:W-:Y:S02]  /*10760*/  LOP3.LUT R42, R42, 0xff, RZ, 0xc0, !PT ;  /* 0x000000ff2a2a7812 */ /* 0x000fe400078ec0ff */
[----:B------:R-:W-:Y:S02]  /*10770*/  PRMT R35, R34, 0x7054, R35 ;  /* 0x0000705422237816 */ /* 0x000fe40000000023 */
[----:B------:R-:W-:Y:S02]  /*10780*/  SHF.R.U32.HI R38, RZ, 0x10, R20 ;  /* 0x00000010ff267819 */ /* 0x000fe40000011614 */
[----:B------:R-:W-:-:S02]  /*10790*/  SHF.R.U32.HI R34, RZ, 0x10, R28 ;  /* 0x00000010ff227819 */ /* 0x000fc4000001161c */
[----:B------:R-:W-:Y:S02]  /*107a0*/  LOP3.LUT R40, R40, 0xff, RZ, 0xc0, !PT ;  /* 0x000000ff28287812 */ /* 0x000fe400078ec0ff */
[----:B------:R-:W-:Y:S02]  /*107b0*/  LOP3.LUT R49, R49, 0xff000000, R29, 0xf8, !PT ;  /* 0xff00000031317812 */ /* 0x000fe400078ef81d */
[----:B------:R-:W-:Y:S02]  /*107c0*/  PRMT R45, R42, 0x7054, R45 ;  /* 0x000070542a2d7816 */ /* 0x000fe4000000002d */
[----:B------:R-:W-:Y:S02]  /*107d0*/  LOP3.LUT R38, R38, 0xff, RZ, 0xc0, !PT ;  /* 0x000000ff26267812 */ /* 0x000fe400078ec0ff */
[----:B------:R-:W-:Y:S02]  /*107e0*/  LOP3.LUT R34, R34, 0xff, RZ, 0xc0, !PT ;  /* 0x000000ff22227812 */ /* 0x000fe400078ec0ff */
[----:B------:R-:W-:-:S02]  /*107f0*/  PRMT R53, R40, 0x7054, R53 ;  /* 0x0000705428357816 */ /* 0x000fc40000000035 */
[----:B------:R-:W-:Y:S02]  /*10800*/  LOP3.LUT R37, R35, 0xff000000, R32, 0xf8, !PT ;  /* 0xff00000023257812 */ /* 0x000fe400078ef820 */
[----:B------:R-:W-:Y:S02]  /*10810*/  LOP3.LUT R41, R41, 0xff000000, R33, 0xf8, !PT ;  /* 0xff00000029297812 */ /* 0x000fe400078ef821 */
[----:B------:R-:W-:Y:S02]  /*10820*/  LOP3.LUT R42, R43, 0xff000000, R30, 0xf8, !PT ;  /* 0xff0000002b2a7812 */ /* 0x000fe400078ef81e */
[----:B------:R-:W-:Y:S02]  /*10830*/  F2FP.F16.E4M3.UNPACK_B R43, R49.H1 ;  /* 0x00000031ff2b723e */ /* 0x000fe400030006ff */
[----:B0-----:R-:W-:Y:S02]  /*10840*/  F2FP.F16.E4M3.UNPACK_B R32, R25.H1 ;  /* 0x00000019ff20723e */ /* 0x001fe400030006ff */
[----:B------:R-:W-:Y:S01]  /*10850*/  PRMT R51, R38, 0x7054, R51 ;  /* 0x0000705426337816 */ /* 0x000fe20000000033 */
[----:B------:R-:W-:Y:S01]  /*10860*/  HADD2.F32 R44, -RZ, R43.H0_H0 ;  /* 0x2000002bff2c7230 */ /* 0x000fe20000004100 */
[----:B------:R-:W-:Y:S01]  /*10870*/  PRMT R47, R34, 0x7054, R47 ;  /* 0x00007054222f7816 */ /* 0x000fe2000000002f */
[--C-:B------:R-:W-:Y:S01]  /*10880*/  HADD2.F32 R33, -RZ, R32.reuse.H0_H0 ;  /* 0x20000020ff217230 */ /* 0x100fe20000004100 */
[----:B------:R-:W-:Y:S01]  /*10890*/  LOP3.LUT R53, R53, 0xff000000, R21, 0xf8, !PT ;  /* 0xff00000035357812 */ /* 0x000fe200078ef815 */
[----:B------:R-:W-:Y:S01]  /*108a0*/  HADD2.F32 R32, -RZ, R32.H1_H1 ;  /* 0x30000020ff207230 */ /* 0x000fe20000004100 */
[----:B------:R-:W-:-:S02]  /*108b0*/  F2FP.F16.E4M3.UNPACK_B R38, R41.H1 ;  /* 0x00000029ff26723e */ /* 0x000fc400030006ff */
[----:B------:R-:W-:Y:S02]  /*108c0*/  F2FP.F16.E4M3.UNPACK_B R21, R13.H1 ;  /* 0x0000000dff15723e */ /* 0x000fe400030006ff */
[----:B------:R-:W-:Y:S01]  /*108d0*/  LOP3.LUT R47, R47, 0xff000000, R28, 0xf8, !PT ;  /* 0xff0000002f2f7812 */ /* 0x000fe200078ef81c */
[--C-:B------:R-:W-:Y:S01]  /*108e0*/  HADD2.F32 R40, -RZ, R38.reuse.H0_H0 ;  /* 0x20000026ff287230 */ /* 0x100fe20000004100 */
[-C--:B------:R-:W-:Y:S01]  /*108f0*/  F2FP.F16.E4M3.UNPACK_B R29, R15.reuse ;  /* 0x0000000fff1d723e */ /* 0x080fe200020006ff */
[----:B------:R-:W-:Y:S01]  /*10900*/  HADD2.F32 R38, -RZ, R38.H1_H1 ;  /* 0x30000026ff267230 */ /* 0x000fe20000004100 */
[----:B------:R-:W-:Y:S02]  /*10910*/  F2FP.F16.E4M3.UNPACK_B R30, R15.H1 ;  /* 0x0000000fff1e723e */ /* 0x000fe400030006ff */
[----:B------:R-:W-:Y:S01]  /*10920*/  F2FP.F16.E4M3.UNPACK_B R15, R14 ;  /* 0x0000000eff0f723e */ /* 0x000fe200020006ff */
[----:B------:R-:W-:Y:S01]  /*10930*/  FMUL.FTZ R55, R33, R40 ;  /* 0x0000002821377220 */ /* 0x000fe20000410000 */
[----:B------:R-:W-:Y:S01]  /*10940*/  F2FP.F16.E4M3.UNPACK_B R28, R14.H1 ;  /* 0x0000000eff1c723e */ /* 0x000fe200030006ff */
[--C-:B------:R-:W-:Y:S01]  /*10950*/  HADD2.F32 R14, -RZ, R21.reuse.H0_H0 ;  /* 0x20000015ff0e7230 */ /* 0x100fe20000004100 */
[----:B------:R-:W-:Y:S01]  /*10960*/  LOP3.LUT R45, R45, 0xff000000, R31, 0xf8, !PT ;  /* 0xff0000002d2d7812 */ /* 0x000fe200078ef81f */
[----:B------:R-:W-:Y:S01]  /*10970*/  HADD2.F32 R21, -RZ, R21.H1_H1 ;  /* 0x30000015ff157230 */ /* 0x000fe20000004100 */
[----:B------:R-:W-:Y:S01]  /*10980*/  LOP3.LUT R46, R51, 0xff000000, R20, 0xf8, !PT ;  /* 0xff000000332e7812 */ /* 0x000fe200078ef814 */
[-C--:B------:R-:W-:Y:S01]  /*10990*/  FMUL.FTZ R51, R33, R44.reuse ;  /* 0x0000002c21337220 */ /* 0x080fe20000410000 */
[----:B------:R-:W-:Y:S01]  /*109a0*/  F2FP.F16.E4M3.UNPACK_B R31, R25 ;  /* 0x00000019ff1f723e */ /* 0x000fe200020006ff */
[C---:B------:R-:W-:Y:S01]  /*109b0*/  FFMA.FTZ R52, R14.reuse, R44, R55 ;  /* 0x0000002c0e347223 */ /* 0x040fe20000010037 */
[----:B------:R-:W-:Y:S01]  /*109c0*/  F2FP.F16.E4M3.UNPACK_B R49, R49 ;  /* 0x00000031ff31723e */ /* 0x000fe200020006ff */
[----:B------:R-:W-:Y:S01]  /*109d0*/  FFMA.FTZ R50, R14, R40, -R51 ;  /* 0x000000280e327223 */ /* 0x000fe20000010833 */
[----:B------:R-:W-:Y:S01]  /*109e0*/  F2FP.F16.E4M3.UNPACK_B R41, R41 ;  /* 0x00000029ff29723e */ /* 0x000fe200020006ff */
[----:B------:R-:W-:Y:S01]  /*109f0*/  HADD2.F32 R40, -RZ, R43.H1_H1 ;  /* 0x3000002bff287230 */ /* 0x000fe20000004100 */
[-C--:B------:R-:W-:Y:S01]  /*10a00*/  F2FP.F16.E4M3.UNPACK_B R34, R27.reuse ;  /* 0x0000001bff22723e */ /* 0x080fe200020006ff */
[----:B------:R-:W-:Y:S01]  /*10a10*/  HADD2.F32 R51, -RZ, R49.H0_H0 ;  /* 0x20000031ff337230 */ /* 0x000fe20000004100 */
[----:B------:R-:W-:Y:S01]  /*10a20*/  F2FP.F16.E4M3.UNPACK_B R35, R27.H1 ;  /* 0x0000001bff23723e */ /* 0x000fe200030006ff */
[----:B------:R-:W-:Y:S01]  /*10a30*/  HADD2.F32 R43, -RZ, R41.H0_H0 ;  /* 0x20000029ff2b7230 */ /* 0x000fe20000004100 */
[----:B------:R-:W-:Y:S01]  /*10a40*/  F2FP.F16.E4M3.UNPACK_B R27, R26 ;  /* 0x0000001aff1b723e */ /* 0x000fe200020006ff */
[C---:B------:R-:W-:Y:S01]  /*10a50*/  FMUL.FTZ R44, R32.reuse, R40 ;  /* 0x00000028202c7220 */ /* 0x040fe20000410000 */
[----:B------:R-:W-:Y:S01]  /*10a60*/  F2FP.F16.E4M3.UNPACK_B R33, R26.H1 ;  /* 0x0000001aff21723e */ /* 0x000fe200030006ff */
[----:B------:R-:W-:Y:S01]  /*10a70*/  HADD2.F32 R26, -RZ, R31.H0_H0 ;  /* 0x2000001fff1a7230 */ /* 0x000fe20000004100 */
[----:B------:R-:W-:Y:S01]  /*10a80*/  F2FP.F16.E4M3.UNPACK_B R20, R13 ;  /* 0x0000000dff14723e */ /* 0x000fe200020006ff */
[-C--:B------:R-:W-:Y:S01]  /*10a90*/  FMUL.FTZ R59, R32, R38.reuse ;  /* 0x00000026203b7220 */ /* 0x080fe20000410000 */
[----:B------:R-:W-:Y:S01]  /*10aa0*/  FFMA.FTZ R57, R21, R38, -R44 ;  /* 0x0000002615397223 */ /* 0x000fe2000001082c */
[----:B------:R-:W-:Y:S01]  /*10ab0*/  F2FP.F16.E4M3.UNPACK_B R38, R53.H1 ;  /* 0x00000035ff26723e */ /* 0x000fe200030006ff */
[----:B------:R-:W-:Y:S01]  /*10ac0*/  FMUL.FTZ R55, R26, R51 ;  /* 0x000000331a377220 */ /* 0x000fe20000410000 */
[----:B------:R-:W-:-:S02]  /*10ad0*/  HADD2.F32 R14, -RZ, R20.H0_H0 ;  /* 0x20000014ff0e7230 */ /* 0x000fc40000004100 */
[----:B------:R-:W-:Y:S01]  /*10ae0*/  FMUL.FTZ R26, R26, R43 ;  /* 0x0000002b1a1a7220 */ /* 0x000fe20000410000 */
[----:B------:R-:W-:Y:S01]  /*10af0*/  FFMA.FTZ R59, R21, R40, R59 ;  /* 0x00000028153b7223 */ /* 0x000fe2000001003b */
[----:B------:R-:W-:Y:S01]  /*10b00*/  HADD2.F32 R41, -RZ, R41.H1_H1 ;  /* 0x30000029ff297230 */ /* 0x000fe20000004100 */
[----:B------:R-:W-:Y:S01]  /*10b10*/  F2FP.F16.E4M3.UNPACK_B R53, R53 ;  /* 0x00000035ff35723e */ /* 0x000fe200020006ff */
[C---:B------:R-:W-:Y:S01]  /*10b20*/  FFMA.FTZ R51, R14.reuse, R51, R26 ;  /* 0x000000330e337223 */ /* 0x040fe2000001001a */
[----:B------:R-:W-:Y:S01]  /*10b30*/  F2FP.F16.E4M3.UNPACK_B R26, R45.H1 ;  /* 0x0000002dff1a723e */ /* 0x000fe200030006ff */
[----:B------:R-:W-:Y:S02]  /*10b40*/  HADD2.F32 R49, -RZ, R49.H1_H1 ;  /* 0x30000031ff317230 */ /* 0x000fe40000004100 */
[----:B------:R-:W-:Y:S01]  /*10b50*/  FFMA.FTZ R55, R14, R43, -R55 ;  /* 0x0000002b0e377223 */ /* 0x000fe20000010837 */
[----:B------:R-:W-:Y:S01]  /*10b60*/  HADD2.F32 R31, -RZ, R31.H1_H1 ;  /* 0x3000001fff1f7230 */ /* 0x000fe20000004100 */
[----:B------:R-:W-:Y:S01]  /*10b70*/  F2FP.F16.E4M3.UNPACK_B R45, R45 ;  /* 0x0000002dff2d723e */ /* 0x000fe200020006ff */
[----:B------:R-:W-:Y:S01]  /*10b80*/  HADD2.F32 R40, -RZ, R38.H0_H0 ;  /* 0x20000026ff287230 */ /* 0x000fe20000004100 */
[----:B------:R-:W-:Y:S01]  /*10b90*/  F2FP.F16.E4M3.UNPACK_B R25, R24 ;  /* 0x00000018ff19723e */ /* 0x000fe200020006ff */
[----:B------:R-:W-:-:S02]  /*10ba0*/  HADD2.F32 R21, -RZ, R35.H0_H0 ;  /* 0x20000023ff157230 */ /* 0x000fc40000004100 */
[C---:B------:R-:W-:Y:S01]  /*10bb0*/  FMUL.FTZ R43, R31.reuse, R49 ;  /* 0x000000311f2b7220 */ /* 0x040fe20000410000 */
[----:B------:R-:W-:Y:S02]  /*10bc0*/  HADD2.F32 R32, -RZ, R26.H0_H0 ;  /* 0x2000001aff207230 */ /* 0x000fe40000004100 */
[----:B------:R-:W-:Y:S01]  /*10bd0*/  FMUL.FTZ R48, R31, R41 ;  /* 0x000000291f307220 */ /* 0x000fe20000410000 */
[----:B------:R-:W-:Y:S02]  /*10be0*/  HADD2.F32 R20, -RZ, R20.H1_H1 ;  /* 0x30000014ff147230 */ /* 0x000fe40000004100 */
[C---:B------:R-:W-:Y:S01]  /*10bf0*/  FMUL.FTZ R31, R21.reuse, R40 ;  /* 0x00000028151f7220 */ /* 0x040fe20000410000 */
[----:B------:R-:W-:Y:S02]  /*10c00*/  HADD2.F32 R14, -RZ, R30.H0_H0 ;  /* 0x2000001eff0e7230 */ /* 0x000fe40000004100 */
[----:B------:R-:W-:Y:S01]  /*10c10*/  FMUL.FTZ R21, R21, R32 ;  /* 0x0000002015157220 */ /* 0x000fe20000410000 */
[----:B------:R-:W-:-:S02]  /*10c20*/  HADD2.F32 R38, -RZ, R38.H1_H1 ;  /* 0x30000026ff267230 */ /* 0x000fc40000004100 */
[C---:B------:R-:W-:Y:S01]  /*10c30*/  FFMA.FTZ R44, R20.reuse, R41, -R43 ;  /* 0x00000029142c7223 */ /* 0x040fe2000001082b */
[----:B------:R-:W-:Y:S02]  /*10c40*/  HADD2.F32 R35, -RZ, R35.H1_H1 ;  /* 0x30000023ff237230 */ /* 0x000fe40000004100 */
[----:B------:R-:W-:Y:S01]  /*10c50*/  FFMA.FTZ R48, R20, R49, R48 ;  /* 0x0000003114307223 */ /* 0x000fe20000010030 */
        /* <DEDUP_REMOVED lines=8> */
[----:B------:R-:W-:Y:S01]  /*10ce0*/  FFMA.FTZ R61, R30, R26, -R41 ;  /* 0x0000001a1e3d7223 */ /* 0x000fe20000010829 */
[----:B------:R-:W-:Y:S01]  /*10cf0*/  HADD2.F32 R21, -RZ, R45.H0_H0 ;  /* 0x2000002dff157230 */ /* 0x000fe20000004100 */
[----:B------:R-:W-:Y:S01]  /*10d00*/  F2FP.F16.E4M3.UNPACK_B R24, R24.H1 ;  /* 0x00000018ff18723e */ /* 0x000fe200030006ff */
[----:B------:R-:W-:Y:S02]  /*10d10*/  HADD2.F32 R14, -RZ, R29.H0_H0 ;  /* 0x2000001dff0e7230 */ /* 0x000fe40000004100 */
[C---:B------:R-:W-:Y:S01]  /*10d20*/  FMUL.FTZ R35, R20.reuse, R31 ;  /* 0x0000001f14237220 */ /* 0x040fe20000410000 */
[----:B------:R-:W-:Y:S01]  /*10d30*/  F2FP.F16.E4M3.UNPACK_B R26, R47.H1 ;  /* 0x0000002fff1a723e */ /* 0x000fe200030006ff */
[-C--:B------:R-:W-:Y:S01]  /*10d40*/  FMUL.FTZ R20, R20, R21.reuse ;  /* 0x0000001514147220 */ /* 0x080fe20000410000 */
[-C--:B------:R-:W-:Y:S01]  /*10d50*/  F2FP.F16.E4M3.UNPACK_B R13, R12.reuse ;  /* 0x0000000cff0d723e */ /* 0x080fe200020006ff */
[C---:B------:R-:W-:Y:S01]  /*10d60*/  FFMA.FTZ R40, R14.reuse, R21, -R35 ;  /* 0x000000150e287223 */ /* 0x040fe20000010823 */
[----:B------:R-:W-:Y:S01]  /*10d70*/  F2FP.F16.E4M3.UNPACK_B R12, R12.H1 ;  /* 0x0000000cff0c723e */ /* 0x000fe200030006ff */
[----:B------:R-:W-:Y:S01]  /*10d80*/  FFMA.FTZ R49, R14, R31, R20 ;  /* 0x0000001f0e317223 */ /* 0x000fe20000010014 */
[----:B------:R-:W-:Y:S01]  /*10d90*/  F2FP.F16.E4M3.UNPACK_B R21, R37.H1 ;  /* 0x00000025ff15723e */ /* 0x000fe200030006ff */
[----:B------:R-:W-:-:S02]  /*10da0*/  HADD2.F32 R35, -RZ, R26.H0_H0 ;  /* 0x2000001aff237230 */ /* 0x000fc40000004100 */
[----:B------:R-:W-:Y:S01]  /*10db0*/  FFMA.FTZ R63, R30, R38, R43 ;  /* 0x000000261e3f7223 */ /* 0x000fe2000001002b */
[----:B------:R-:W-:Y:S01]  /*10dc0*/  HADD2.F32 R20, -RZ, R24.H0_H0 ;  /* 0x20000018ff147230 */ /* 0x000fe20000004100 */
[----:B------:R-:W-:Y:S01]  /*10dd0*/  F2FP.F16.E4M3.UNPACK_B R47, R47 ;  /* 0x0000002fff2f723e */ /* 0x000fe200020006ff */
[----:B------:R-:W-:Y:S01]  /*10de0*/  HADD2.F32 R53, -RZ, R53.H1_H1 ;  /* 0x30000035ff357230 */ /* 0x000fe20000004100 */
[----:B------:R-:W-:Y:S01]  /*10df0*/  F2FP.F16.E4M3.UNPACK_B R37, R37 ;  /* 0x00000025ff25723e */ /* 0x000fe200020006ff */
[----:B------:R-:W-:Y:S02]  /*10e00*/  HADD2.F32 R34, -RZ, R34.H1_H1 ;  /* 0x30000022ff227230 */ /* 0x000fe40000004100 */
[----:B------:R-:W-:Y:S01]  /*10e10*/  FMUL.FTZ R41, R20, R35 ;  /* 0x0000002314297220 */ /* 0x000fe20000410000 */
[----:B------:R-:W-:Y:S02]  /*10e20*/  HADD2.F32 R31, -RZ, R21.H0_H0 ;  /* 0x20000015ff1f7230 */ /* 0x000fe40000004100 */
[----:B------:R-:W-:-:S02]  /*10e30*/  HADD2.F32 R14, -RZ, R12.H0_H0 ;  /* 0x2000000cff0e7230 */ /* 0x000fc40000004100 */
[----:B------:R-:W-:Y:S01]  /*10e40*/  FMUL.FTZ R30, R34, R53 ;  /* 0x00000035221e7220 */ /* 0x000fe20000410000 */
[----:B------:R-:W-:Y:S02]  /*10e50*/  HADD2.F32 R45, -RZ, R45.H1_H1 ;  /* 0x3000002dff2d7230 */ /* 0x000fe40000004100 */
[-C--:B------:R-:W-:Y:S01]  /*10e60*/  FMUL.FTZ R20, R20, R31.reuse ;  /* 0x0000001f14147220 */ /* 0x080fe20000410000 */
[----:B------:R-:W-:Y:S02]  /*10e70*/  HADD2.F32 R29, -RZ, R29.H1_H1 ;  /* 0x3000001dff1d7230 */ /* 0x000fe40000004100 */
[----:B------:R-:W-:Y:S01]  /*10e80*/  FFMA.FTZ R41, R14, R31, -R41 ;  /* 0x0000001f0e297223 */ /* 0x000fe20000010829 */
[----:B------:R-:W-:Y:S02]  /*10e90*/  HADD2.F32 R31, -RZ, R26.H1_H1 ;  /* 0x3000001aff1f7230 */ /* 0x000fe40000004100 */
[----:B------:R-:W-:Y:S01]  /*10ea0*/  FMUL.FTZ R34, R34, R45 ;  /* 0x0000002d22227220 */ /* 0x000fe20000410000 */
[----:B------:R-:W-:-:S02]  /*10eb0*/  HADD2.F32 R24, -RZ, R24.H1_H1 ;  /* 0x30000018ff187230 */ /* 0x000fc40000004100 */
[C---:B------:R-:W-:Y:S01]  /*10ec0*/  FFMA.FTZ R45, R29.reuse, R45, -R30 ;  /* 0x0000002d1d2d7223 */ /* 0x040fe2000001081e */
[----:B------:R-:W-:Y:S02]  /*10ed0*/  HADD2.F32 R21, -RZ, R21.H1_H1 ;  /* 0x30000015ff157230 */ /* 0x000fe40000004100 */
[----:B------:R-:W-:Y:S01]  /*10ee0*/  FFMA.FTZ R30, R14, R35, R20 ;  /* 0x000000230e1e7223 */ /* 0x000fe20000010014 */
[----:B------:R-:W-:Y:S02]  /*10ef0*/  HADD2.F32 R12, -RZ, R12.H1_H1 ;  /* 0x3000000cff0c7230 */ /* 0x000fe40000004100 */
[C---:B------:R-:W-:Y:S01]  /*10f00*/  FMUL.FTZ R35, R24.reuse, R31 ;  /* 0x0000001f18237220 */ /* 0x040fe20000410000 */
[----:B------:R-:W-:Y:S01]  /*10f10*/  FFMA.FTZ R54, R29, R53, R34 ;  /* 0x000000351d367223 */ /* 0x000fe20000010022 */
[-C--:B------:R-:W-:Y:S01]  /*10f20*/  FMUL.FTZ R24, R24, R21.reuse ;  /* 0x0000001518187220 */ /* 0x080fe20000410000 */
[----:B------:R-:W-:Y:S02]  /*10f30*/  HADD2.F32 R29, -RZ, R47.H0_H0 ;  /* 0x2000002fff1d7230 */ /* 0x000fe40000004100 */
[----:B------:R-:W-:Y:S01]  /*10f40*/  FFMA.FTZ R32, R12, R21, -R35 ;  /* 0x000000150c207223 */ /* 0x000fe20000010823 */
[----:B------:R-:W-:-:S02]  /*10f50*/  HADD2.F32 R14, -RZ, R25.H0_H0 ;  /* 0x20000019ff0e7230 */ /* 0x000fc40000004100 */
[----:B------:R-:W-:Y:S01]  /*10f60*/  FFMA.FTZ R43, R12, R31, R24 ;  /* 0x0000001f0c2b7223 */ /* 0x000fe20000010018 */
[----:B------:R-:W-:Y:S02]  /*10f70*/  HADD2.F32 R21, -RZ, R37.H0_H0 ;  /* 0x20000025ff157230 */ /* 0x000fe40000004100 */
        /* <DEDUP_REMOVED lines=11> */
[----:B------:R-:W-:Y:S01]  /*11030*/  F2FP.F16.E4M3.UNPACK_B R12, R42.H1 ;  /* 0x0000002aff0c723e */ /* 0x000fe200030006ff */
[-C--:B------:R-:W-:Y:S01]  /*11040*/  FMUL.FTZ R29, R25, R14.reuse ;  /* 0x0000000e191d7220 */ /* 0x080fe20000410000 */
[C---:B------:R-:W-:Y:S01]  /*11050*/  FFMA.FTZ R26, R13.reuse, R14, -R26 ;  /* 0x0000000e0d1a7223 */ /* 0x040fe2000001081a */
[----:B------:R-:W-:Y:S01]  /*11060*/  HADD2.F32 R25, -RZ, R21.H0_H0 ;  /* 0x20000015ff197230 */ /* 0x000fe20000004100 */
[----:B------:R-:W-:Y:S01]  /*11070*/  F2FP.F16.E4M3.UNPACK_B R46, R46 ;  /* 0x0000002eff2e723e */ /* 0x000fe200020006ff */
[----:B------:R-:W-:Y:S02]  /*11080*/  HADD2.F32 R14, -RZ, R33.H0_H0 ;  /* 0x20000021ff0e7230 */ /* 0x000fe40000004100 */
[----:B------:R-:W-:Y:S01]  /*11090*/  FFMA.FTZ R29, R13, R20, R29 ;  /* 0x000000140d1d7223 */ /* 0x000fe2000001001d */
[--C-:B------:R-:W-:Y:S01]  /*110a0*/  HADD2.F32 R13, -RZ, R12.reuse.H0_H0 ;  /* 0x2000000cff0d7230 */ /* 0x100fe20000004100 */
[----:B------:R-:W-:Y:S01]  /*110b0*/  F2FP.F16.E4M3.UNPACK_B R42, R42 ;  /* 0x0000002aff2a723e */ /* 0x000fe200020006ff */
[----:B------:R-:W-:-:S02]  /*110c0*/  HADD2.F32 R20, -RZ, R12.H1_H1 ;  /* 0x3000000cff147230 */ /* 0x000fc40000004100 */
[C---:B------:R-:W-:Y:S01]  /*110d0*/  FMUL.FTZ R35, R14.reuse, R25 ;  /* 0x000000190e237220 */ /* 0x040fe20000410000 */
[--C-:B------:R-:W-:Y:S02]  /*110e0*/  HADD2.F32 R12, -RZ, R28.reuse.H0_H0 ;  /* 0x2000001cff0c7230 */ /* 0x100fe40000004100 */
[-C--:B------:R-:W-:Y:S01]  /*110f0*/  FMUL.FTZ R37, R14, R13.reuse ;  /* 0x0000000d0e257220 */ /* 0x080fe20000410000 */
[----:B------:R-:W-:Y:S01]  /*11100*/  HADD2.F32 R21, -RZ, R21.H1_H1 ;  /* 0x30000015ff157230 */ /* 0x000fe20000004100 */
[----:B------:R-:W-:Y:S01]  /*11110*/  F2FP.SATFINITE.E4M3.F32.PACK_AB_MERGE_C R30, R43, R30, RZ ;  /* 0x0000001e2b1e723e */ /* 0x000fe200048070ff */
[----:B------:R-:W-:Y:S02]  /*11120*/  HADD2.F32 R33, -RZ, R33.H1_H1 ;  /* 0x30000021ff217230 */ /* 0x000fe40000004100 */
[C---:B------:R-:W-:Y:S01]  /*11130*/  FFMA.FTZ R35, R12.reuse, R13, -R35 ;  /* 0x0000000d0c237223 */ /* 0x040fe20000010823 */
[----:B------:R-:W-:Y:S02]  /*11140*/  HADD2.F32 R28, -RZ, R28.H1_H1 ;  /* 0x3000001cff1c7230 */ /* 0x000fe40000004100 */
[----:B------:R-:W-:Y:S01]  /*11150*/  FFMA.FTZ R37, R12, R25, R37 ;  /* 0x000000190c257223 */ /* 0x000fe20000010025 */
[----:B------:R-:W-:-:S02]  /*11160*/  HADD2.F32 R12, -RZ, R15.H0_H0 ;  /* 0x2000000fff0c7230 */ /* 0x000fc40000004100 */
[CC--:B------:R-:W-:Y:S01]  /*11170*/  FMUL.FTZ R13, R33.reuse, R21.reuse ;  /* 0x00000015210d7220 */ /* 0x0c0fe20000410000 */
[----:B------:R-:W-:Y:S01]  /*11180*/  FMUL.FTZ R14, R33, R20 ;  /* 0x00000014210e7220 */ /* 0x000fe20000410000 */
[----:B------:R-:W-:Y:S01]  /*11190*/  HADD2.F32 R15, -RZ, R15.H1_H1 ;  /* 0x3000000fff0f7230 */ /* 0x000fe20000004100 */
[----:B------:R-:W-:Y:S01]  /*111a0*/  F2FP.SATFINITE.E4M3.F32.PACK_AB_MERGE_C R25, R59, R52, RZ ;  /* 0x000000343b19723e */ /* 0x000fe200048070ff */
[C---:B------:R-:W-:Y:S01]  /*111b0*/  FFMA.FTZ R34, R28.reuse, R20, -R13 ;  /* 0x000000141c227223 */ /* 0x040fe2000001080d */
[----:B------:R-:W-:Y:S01]  /*111c0*/  FFMA.FTZ R38, R28, R21, R14 ;  /* 0x000000151c267223 */ /* 0x000fe2000001000e */
[----:B------:R-:W-:Y:S01]  /*111d0*/  HADD2.F32 R20, -RZ, R46.H0_H0 ;  /* 0x2000002eff147230 */ /* 0x000fe20000004100 */
[----:B------:R-:W-:Y:S01]  /*111e0*/  F2FP.SATFINITE.E4M3.F32.PACK_AB_MERGE_C R25, R48, R51, R25 ;  /* 0x000000333019723e */ /* 0x000fe20004807019 */
[----:B------:R-:W-:Y:S01]  /*111f0*/  HADD2.F32 R13, -RZ, R27.H0_H0 ;  /* 0x2000001bff0d7230 */ /* 0x000fe20000004100 */
[----:B------:R-:W-:Y:S01]  /*11200*/  F2FP.SATFINITE.E4M3.F32.PACK_AB_MERGE_C R34, R34, R35, RZ ;  /* 0x000000232222723e */ /* 0x000fe200048070ff */
[----:B------:R-:W-:Y:S01]  /*11210*/  HADD2.F32 R14, -RZ, R42.H0_H0 ;  /* 0x2000002aff0e7230 */ /* 0x000fe20000004100 */
[----:B------:R-:W-:Y:S01]  /*11220*/  F2FP.SATFINITE.E4M3.F32.PACK_AB_MERGE_C R37, R38, R37, RZ ;  /* 0x000000252625723e */ /* 0x000fe200048070ff */
[----:B------:R-:W-:-:S02]  /*11230*/  HADD2.F32 R46, -RZ, R46.H1_H1 ;  /* 0x3000002eff2e7230 */ /* 0x000fc40000004100 */
[C---:B------:R-:W-:Y:S01]  /*11240*/  FMUL.FTZ R21, R13.reuse, R20 ;  /* 0x000000140d157220 */ /* 0x040fe20000410000 */
[----:B------:R-:W-:Y:S02]  /*11250*/  HADD2.F32 R27, -RZ, R27.H1_H1 ;  /* 0x3000001bff1b7230 */ /* 0x000fe40000004100 */
[-C--:B------:R-:W-:Y:S01]  /*11260*/  FMUL.FTZ R13, R13, R14.reuse ;  /* 0x0000000e0d0d7220 */ /* 0x080fe20000410000 */
[----:B------:R-:W-:Y:S02]  /*11270*/  HADD2.F32 R42, -RZ, R42.H1_H1 ;  /* 0x3000002aff2a7230 */ /* 0x000fe40000004100 */
[C---:B------:R-:W-:Y:S01]  /*11280*/  FFMA.FTZ R14, R12.reuse, R14, -R21 ;  /* 0x0000000e0c0e7223 */ /* 0x040fe20000010815 */
[----:B------:R-:W-:Y:S01]  /*11290*/  F2FP.SATFINITE.E4M3.F32.PACK_AB_MERGE_C R24, R29, R24, R30 ;  /* 0x000000181d18723e */ /* 0x000fe2000480701e */
[C---:B------:R-:W-:Y:S01]  /*112a0*/  FMUL.FTZ R28, R27.reuse, R46 ;  /* 0x0000002e1b1c7220 */ /* 0x040fe20000410000 */
[----:B------:R-:W-:Y:S01]  /*112b0*/  FFMA.FTZ R20, R12, R20, R13 ;  /* 0x000000140c147223 */ /* 0x000fe2000001000d */
[----:B------:R-:W-:Y:S01]  /*112c0*/  FMUL.FTZ R27, R27, R42 ;  /* 0x0000002a1b1b7220 */ /* 0x000fe20000410000 */
        /* <DEDUP_REMOVED lines=9> */
[----:B------:R-:W-:Y:S02]  /*11360*/  F2FP.SATFINITE.E4M3.F32.PACK_AB_MERGE_C R14, R21, R14, R34 ;  /* 0x0000000e150e723e */ /* 0x000fe40004807022 */
[----:B------:R-:W-:-:S02]  /*11370*/  F2FP.SATFINITE.E4M3.F32.PACK_AB_MERGE_C R27, R54, R49, R27 ;  /* 0x00000031361b723e */ /* 0x000fc4000480701b */
[----:B------:R-:W-:Y:S01]  /*11380*/  F2FP.SATFINITE.E4M3.F32.PACK_AB_MERGE_C R26, R33, R20, R37 ;  /* 0x00000014211a723e */ /* 0x000fe20004807025 */
[----:B------:R1:W-:Y:S04]  /*11390*/  STS.128 [R0+0x1c400], R12 ;  /* 0x01c4000c00007388 */ /* 0x0003e80000000c00 */
[----:B------:R1:W-:Y:S02]  /*113a0*/  STS.128 [R3+0x1c400], R24 ;  /* 0x01c4001803007388 */ /* 0x0003e40000000c00 */
.L_x_2335:
[----:B------:R-:W-:Y:S05]  /*113b0*/  BSYNC B1 ;  /* 0x0000000000017941 */ /* 0x000fea0003800000 */
.L_x_2334:
[----:B------:R-:W-:Y:S05]  /*113c0*/  @P0 BRA `(.L_x_2326) ;  /* 0x0000000c00e40947 */ /* 0x000fea0003800000 */
[----:B-1----:R-:W2:Y:S04]  /*113d0*/  LDL R25, [R1+0x74] ;  /* 0x0000740001197983 */ /* 0x002ea80000100800 */
[----:B------:R-:W3:Y:S01]  /*113e0*/  LDL R50, [R1+0xa8] ;  /* 0x0000a80001327983 */ /* 0x000ee20000100800 */
[----:B0----5:R-:W-:Y:S01]  /*113f0*/  SHF.R.U32.HI R3, RZ, 0x8, R8 ;  /* 0x00000008ff037819 */ /* 0x021fe20000011608 */
[----:B------:R-:W-:Y:S01]  /*11400*/  VIADD R24, R228, 0x40 ;  /* 0x00000040e4187836 */ /* 0x000fe20000000000 */
[----:B------:R-:W-:Y:S01]  /*11410*/  LOP3.LUT R0, R8, 0xff, RZ, 0xc0, !PT ;  /* 0x000000ff08007812 */ /* 0x000fe200078ec0ff */
[----:B------:R-:W-:Y:S01]  /*11420*/  IMAD.IADD R39, R18, 0x1, R39 ;  /* 0x0000000112277824 */ /* 0x000fe200078e0227 */
[----:B------:R-:W-:Y:S01]  /*11430*/  LOP3.LUT R3, R3, 0xff, RZ, 0xc0, !PT ;  /* 0x000000ff03037812 */ /* 0x000fe200078ec0ff */
[----:B------:R-:W-:Y:S01]  /*11440*/  IMAD.SHL.U32 R24, R24, 0x80, RZ ;  /* 0x0000008018187824 */ /* 0x000fe200078e00ff */
[----:B------:R-:W-:-:S02]  /*11450*/  SHF.R.U32.HI R13, RZ, 0x8, R9 ;  /* 0x00000008ff0d7819 */ /* 0x000fc40000011609 */
[----:B------:R-:W-:Y:S02]  /*11460*/  PRMT R21, R3, 0x7604, R0 ;  /* 0x0000760403157816 */ /* 0x000fe40000000000 */
[----:B------:R-:W-:Y:S02]  /*11470*/  SHF.R.U32.HI R3, RZ, 0x8, R10 ;  /* 0x00000008ff037819 */ /* 0x000fe4000001160a */
[----:B------:R-:W-:Y:S02]  /*11480*/  LOP3.LUT R0, R10, 0xff, RZ, 0xc0, !PT ;  /* 0x000000ff0a007812 */ /* 0x000fe400078ec0ff */
[----:B------:R-:W-:Y:S02]  /*11490*/  LOP3.LUT R3, R3, 0xff, RZ, 0xc0, !PT ;  /* 0x000000ff03037812 */ /* 0x000fe400078ec0ff */
[----:B------:R-:W-:Y:S02]  /*114a0*/  LOP3.LUT R24, R24, 0x380, RZ, 0xc0, !PT ;  /* 0x0000038018187812 */ /* 0x000fe400078ec0ff */
[----:B------:R-:W-:-:S02]  /*114b0*/  PRMT R29, R3, 0x7604, R0 ;  /* 0x00007604031d7816 */ /* 0x000fc40000000000 */
[----:B------:R-:W-:Y:S01]  /*114c0*/  LOP3.LUT R0, R24, 0x70, R39, 0xf8, !PT ;  /* 0x0000007018007812 */ /* 0x000fe200078ef827 */
[----:B------:R-:W-:Y:S01]  /*114d0*/  VIADD R24, R228, 0x40 ;  /* 0x00000040e4187836 */ /* 0x000fe20000000000 */
[----:B------:R-:W-:Y:S02]  /*114e0*/  LOP3.LUT R12, R9, 0xff, RZ, 0xc0, !PT ;  /* 0x000000ff090c7812 */ /* 0x000fe400078ec0ff */
[----:B------:R-:W-:Y:S01]  /*114f0*/  LOP3.LUT R13, R13, 0xff, RZ, 0xc0, !PT ;  /* 0x000000ff0d0d7812 */ /* 0x000fe200078ec0ff */
[----:B------:R-:W-:Y:S01]  /*11500*/  IMAD.SHL.U32 R24, R24, 0x80, RZ ;  /* 0x0000008018187824 */ /* 0x000fe200078e00ff */
[----:B------:R-:W-:Y:S02]  /*11510*/  SHF.R.U32.HI R15, RZ, 0x8, R4 ;  /* 0x00000008ff0f7819 */ /* 0x000fe40000011604 */
[----:B------:R-:W-:Y:S02]  /*11520*/  PRMT R20, R13, 0x7604, R12 ;  /* 0x000076040d147816 */ /* 0x000fe4000000000c */
[----:B------:R-:W-:-:S02]  /*11530*/  LOP3.LUT R24, R24, 0x380, RZ, 0xc0, !PT ;  /* 0x0000038018187812 */ /* 0x000fc400078ec0ff */
[----:B------:R-:W-:Y:S02]  /*11540*/  SHF.R.U32.HI R13, RZ, 0x8, R11 ;  /* 0x00000008ff0d7819 */ /* 0x000fe4000001160b */
[----:B------:R-:W-:Y:S02]  /*11550*/  SHF.R.U32.HI R24, RZ, 0x3, R24 ;  /* 0x00000003ff187819 */ /* 0x000fe40000011618 */
[----:B------:R-:W-:Y:S02]  /*11560*/  LOP3.LUT R12, R11, 0xff, RZ, 0xc0, !PT ;  /* 0x000000ff0b0c7812 */ /* 0x000fe400078ec0ff */
[----:B------:R-:W-:Y:S02]  /*11570*/  LOP3.LUT R3, R0, R24, RZ, 0x3c, !PT ;  /* 0x0000001800037212 */ /* 0x000fe400078e3cff */
[----:B------:R-:W-:Y:S02]  /*11580*/  SHF.R.U32.HI R24, RZ, 0x8, R5 ;  /* 0x00000008ff187819 */ /* 0x000fe40000011605 */
[----:B------:R-:W-:-:S02]  /*11590*/  LOP3.LUT R14, R4, 0xff, RZ, 0xc0, !PT ;  /* 0x000000ff040e7812 */ /* 0x000fc400078ec0ff */
[----:B------:R-:W-:Y:S02]  /*115a0*/  LOP3.LUT R13, R13, 0xff, RZ, 0xc0, !PT ;  /* 0x000000ff0d0d7812 */ /* 0x000fe400078ec0ff */
[----:B------:R-:W-:Y:S02]  /*115b0*/  LOP3.LUT R15, R15, 0xff, RZ, 0xc0, !PT ;  /* 0x000000ff0f0f7812 */ /* 0x000fe400078ec0ff */
[----:B------:R-:W-:Y:S02]  /*115c0*/  PRMT R28, R13, 0x7604, R12 ;  /* 0x000076040d1c7816 */ /* 0x000fe4000000000c */
[----:B------:R-:W-:Y:S02]  /*115d0*/  PRMT R35, R15, 0x7604, R14 ;  /* 0x000076040f237816 */ /* 0x000fe4000000000e */
[----:B------:R-:W-:Y:S02]  /*115e0*/  LOP3.LUT R30, R5, 0xff, RZ, 0xc0, !PT ;  /* 0x000000ff051e7812 */ /* 0x000fe400078ec0ff */
[----:B------:R-:W-:-:S02]  /*115f0*/  SHF.R.U32.HI R32, RZ, 0x8, R6 ;  /* 0x00000008ff207819 */ /* 0x000fc40000011606 */
[----:B------:R-:W-:Y:S02]  /*11600*/  LOP3.LUT R31, R6, 0xff, RZ, 0xc0, !PT ;  /* 0x000000ff061f7812 */ /* 0x000fe400078ec0ff */
[----:B------:R-:W-:Y:S02]  /*11610*/  LOP3.LUT R32, R32, 0xff, RZ, 0xc0, !PT ;  /* 0x000000ff20207812 */ /* 0x000fe400078ec0ff */
[----:B------:R-:W-:Y:S02]  /*11620*/  SHF.R.U32.HI R37, RZ, 0x10, R5 ;  /* 0x00000010ff257819 */ /* 0x000fe40000011605 */
[----:B------:R-:W-:Y:S02]  /*11630*/  SHF.R.U32.HI R34, RZ, 0x8, R7 ;  /* 0x00000008ff227819 */ /* 0x000fe40000011607 */
[----:B------:R-:W-:Y:S01]  /*11640*/  PRMT R39, R32, 0x7604, R31 ;  /* 0x0000760420277816 */ /* 0x000fe2000000001f */
[----:B------:R-:W-:Y:S01]  /*11650*/  IMAD.U32 R37, R37, 0x10000, RZ ;  /* 0x0001000025257824 */ /* 0x000fe200078e00ff */
[----:B------:R-:W-:-:S02]  /*11660*/  SHF.R.U32.HI R31, RZ, 0x10, R11 ;  /* 0x00000010ff1f7819 */ /* 0x000fc4000001160b */
[----:B------:R-:W-:Y:S02]  /*11670*/  LOP3.LUT R33, R7, 0xff, RZ, 0xc0, !PT ;  /* 0x000000ff07217812 */ /* 0x000fe400078ec0ff */
[----:B------:R-:W-:Y:S02]  /*11680*/  LOP3.LUT R34, R34, 0xff, RZ, 0xc0, !PT ;  /* 0x000000ff22227812 */ /* 0x000fe400078ec0ff */
[----:B------:R-:W-:Y:S02]  /*11690*/  SHF.L.U32 R31, R31, 0x10, RZ ;  /* 0x000000101f1f7819 */ /* 0x000fe400000006ff */
[----:B------:R-:W-:Y:S02]  /*116a0*/  PRMT R34, R34, 0x7604, R33 ;  /* 0x0000760422227816 */ /* 0x000fe40000000021 */
[----:B------:R-:W-:Y:S02]  /*116b0*/  SHF.R.U32.HI R41, RZ, 0x10, R7 ;  /* 0x00000010ff297819 */ /* 0x000fe40000011607 */
[----:B------:R-:W-:-:S02]  /*116c0*/  LOP3.LUT R33, R28, 0xff0000, R31, 0xf8, !PT ;  /* 0x00ff00001c217812 */ /* 0x000fc400078ef81f */
[----:B------:R-:W-:Y:S01]  /*116d0*/  LOP3.LUT R29, R29, 0xff0000, R10, 0xf8, !PT ;  /* 0x00ff00001d1d7812 */ /* 0x000fe200078ef80a */
[----:B------:R-:W-:Y:S01]  /*116e0*/  IMAD.U32 R41, R41, 0x10000, RZ ;  /* 0x0001000029297824 */ /* 0x000fe200078e00ff */
[----:B------:R-:W-:Y:S02]  /*116f0*/  LOP3.LUT R35, R35, 0xff0000, R4, 0xf8, !PT ;  /* 0x00ff000023237812 */ /* 0x000fe400078ef804 */
[----:B------:R-:W-:Y:S02]  /*11700*/  LOP3.LUT R31, R29, 0xff000000, R10, 0xf8, !PT ;  /* 0xff0000001d1f7812 */ /* 0x000fe400078ef80a */
[----:B------:R-:W-:Y:S02]  /*11710*/  LOP3.LUT R35, R35, 0xff000000, R4, 0xf8, !PT ;  /* 0xff00000023237812 */ /* 0x000fe400078ef804 */
[----:B------:R-:W-:Y:S02]  /*11720*/  LOP3.LUT R41, R34, 0xff0000, R41, 0xf8, !PT ;  /* 0x00ff000022297812 */ /* 0x000fe400078ef829 */
[----:B------:R-:W-:-:S02]  /*11730*/  LOP3.LUT R33, R33, 0xff000000, R11, 0xf8, !PT ;  /* 0xff00000021217812 */ /* 0x000fc400078ef80b */
[----:B------:R-:W-:Y:S02]  /*11740*/  LOP3.LUT R41, R41, 0xff000000, R7, 0xf8, !PT ;  /* 0xff00000029297812 */ /* 0x000fe400078ef807 */
[----:B------:R-:W-:Y:S02]  /*11750*/  LOP3.LUT R21, R21, 0xff0000, R8, 0xf8, !PT ;  /* 0x00ff000015157812 */ /* 0x000fe400078ef808 */
[----:B------:R-:W-:Y:S02]  /*11760*/  LOP3.LUT R39, R39, 0xff0000, R6, 0xf8, !PT ;  /* 0x00ff000027277812 */ /* 0x000fe400078ef806 */
[----:B------:R-:W-:Y:S02]  /*11770*/  LOP3.LUT R21, R21, 0xff000000, R8, 0xf8, !PT ;  /* 0xff00000015157812 */ /* 0x000fe400078ef808 */
[----:B------:R-:W-:Y:S02]  /*11780*/  LOP3.LUT R39, R39, 0xff000000, R6, 0xf8, !PT ;  /* 0xff00000027277812 */ /* 0x000fe400078ef806 */
[----:B--2---:R-:W-:-:S02]  /*11790*/  IADD3 R0, R16, R3, R25 ;  /* 0x0000000310007210 */ /* 0x004fc40007ffe019 */
[----:B------:R-:W-:Y:S01]  /*117a0*/  LOP3.LUT R3, R24, 0xff, RZ, 0xc0, !PT ;  /* 0x000000ff18037812 */ /* 0x000fe200078ec0ff */
[----:B---3--:R-:W0:Y:S03]  /*117b0*/  LDS.128 R12, [R50+0x1c400] ;  /* 0x01c40000320c7984 */ /* 0x008e260000000c00 */
[----:B------:R-:W-:Y:S01]  /*117c0*/  PRMT R30, R3, 0x7604, R30 ;  /* 0x00007604031e7816 */ /* 0x000fe2000000001e */
[----:B------:R-:W1:Y:S01]  /*117d0*/  LDS.128 R24, [R0+0x1c400] ;  /* 0x01c4000000187984 */ /* 0x000e620000000c00 */
[----:B------:R-:W-:Y:S02]  /*117e0*/  SHF.R.U32.HI R3, RZ, 0x10, R9 ;  /* 0x00000010ff037819 */ /* 0x000fe40000011609 */
[----:B------:R-:W-:-:S03]  /*117f0*/  LOP3.LUT R37, R30, 0xff0000, R37, 0xf8, !PT ;  /* 0x00ff00001e257812 */ /* 0x000fc600078ef825 */
[----:B------:R-:W-:Y:S01]  /*11800*/  IMAD.U32 R3, R3, 0x10000, RZ ;  /* 0x0001000003037824 */ /* 0x000fe200078e00ff */
[----:B------:R-:W-:-:S04]  /*11810*/  LOP3.LUT R37, R37, 0xff000000, R5, 0xf8, !PT ;  /* 0xff00000025257812 */ /* 0x000fc800078ef805 */
[----:B------:R-:W-:Y:S02]  /*11820*/  LOP3.LUT R3, R20, 0xff0000, R3, 0xf8, !PT ;  /* 0x00ff000014037812 */ /* 0x000fe400078ef803 */
[-C--:B------:R-:W-:Y:S02]  /*11830*/  F2FP.F16.E4M3.UNPACK_B R32, R37.reuse ;  /* 0x00000025ff20723e */ /* 0x080fe400020006ff */
[----:B------:R-:W-:Y:S02]  /*11840*/  LOP3.LUT R28, R3, 0xff000000, R9, 0xf8, !PT ;  /* 0xff000000031c7812 */ /* 0x000fe400078ef809 */
[----:B------:R-:W-:Y:S01]  /*11850*/  F2FP.F16.E4M3.UNPACK_B R37, R37.H1 ;  /* 0x00000025ff25723e */ /* 0x000fe200030006ff */
[--C-:B------:R-:W-:Y:S01]  /*11860*/  HADD2.F32 R34, -RZ, R32.reuse.H0_H0 ;  /* 0x20000020ff227230 */ /* 0x100fe20000004100 */
[-C--:B------:R-:W-:Y:S01]  /*11870*/  F2FP.F16.E4M3.UNPACK_B R29, R28.reuse ;  /* 0x0000001cff1d723e */ /* 0x080fe200020006ff */
[----:B------:R-:W-:Y:S01]  /*11880*/  HADD2.F32 R32, -RZ, R32.H1_H1 ;  /* 0x30000020ff207230 */ /* 0x000fe20000004100 */
[----:B------:R-:W-:-:S03]  /*11890*/  F2FP.F16.E4M3.UNPACK_B R28, R28.H1 ;  /* 0x0000001cff1c723e */ /* 0x000fc600030006ff */
[--C-:B------:R-:W-:Y:S02]  /*118a0*/  HADD2.F32 R30, -RZ, R29.reuse.H0_H0 ;  /* 0x2000001dff1e7230 */ /* 0x100fe40000004100 */
[----:B------:R-:W-:Y:S01]  /*118b0*/  HADD2.F32 R29, -RZ, R29.H1_H1 ;  /* 0x3000001dff1d7230 */ /* 0x000fe20000004100 */
[-C--:B0-----:R-:W-:Y:S02]  /*118c0*/  F2FP.F16.E4M3.UNPACK_B R4, R13.reuse ;  /* 0x0000000dff04723e */ /* 0x081fe400020006ff */
[----:B------:R-:W-:Y:S02]  /*118d0*/  F2FP.F16.E4M3.UNPACK_B R13, R13.H1 ;  /* 0x0000000dff0d723e */ /* 0x000fe400030006ff */
[-C--:B-1----:R-:W-:Y:S01]  /*118e0*/  F2FP.F16.E4M3.UNPACK_B R9, R25.reuse ;  /* 0x00000019ff09723e */ /* 0x082fe200020006ff */
[--C-:B------:R-:W-:Y:S01]  /*118f0*/  HADD2.F32 R5, -RZ, R4.reuse.H0_H0 ;  /* 0x20000004ff057230 */ /* 0x100fe20000004100 */
[----:B------:R-:W-:Y:S01]  /*11900*/  F2FP.F16.E4M3.UNPACK_B R25, R25.H1 ;  /* 0x00000019ff19723e */ /* 0x000fe200030006ff */
[----:B------:R-:W-:Y:S01]  /*11910*/  HADD2.F32 R4, -RZ, R4.H1_H1 ;  /* 0x30000004ff047230 */ /* 0x000fe20000004100 */
[----:B------:R-:W-:Y:S01]  /*11920*/  F2FP.F16.E4M3.UNPACK_B R20, R27 ;  /* 0x0000001bff14723e */ /* 0x000fe200020006ff */
[--C-:B------:R-:W-:Y:S01]  /*11930*/  HADD2.F32 R10, -RZ, R9.reuse.H0_H0 ;  /* 0x20000009ff0a7230 */ /* 0x100fe20000004100 */
[----:B------:R-:W-:Y:S01]  /*11940*/  F2FP.F16.E4M3.UNPACK_B R7, R15 ;  /* 0x0000000fff07723e */ /* 0x000fe200020006ff */
[----:B------:R-:W-:Y:S01]  /*11950*/  HADD2.F32 R9, -RZ, R9.H1_H1 ;  /* 0x30000009ff097230 */ /* 0x000fe20000004100 */
[----:B------:R-:W-:-:S02]  /*11960*/  F2FP.F16.E4M3.UNPACK_B R27, R27.H1 ;  /* 0x0000001bff1b723e */ /* 0x000fc400030006ff */
[C---:B------:R-:W-:Y:S01]  /*11970*/  FMUL.FTZ R38, R10.reuse, R34 ;  /* 0x000000220a267220 */ /* 0x040fe20000410000 */
[----:B------:R-:W-:Y:S01]  /*11980*/  FMUL.FTZ R43, R10, R30 ;  /* 0x0000001e0a2b7220 */ /* 0x000fe20000410000 */
[----:B------:R-:W-:Y:S02]  /*11990*/  HADD2.F32 R10, -RZ, R25.H0_H0 ;  /* 0x20000019ff0a7230 */ /* 0x000fe40000004100 */
[----:B------:R-:W-:Y:S01]  /*119a0*/  FMUL.FTZ R45, R9, R32 ;  /* 0x00000020092d7220 */ /* 0x000fe20000410000 */
[C---:B------:R-:W-:Y:S01]  /*119b0*/  FFMA.FTZ R38, R5.reuse, R30, -R38 ;  /* 0x0000001e05267223 */ /* 0x040fe20000010826 */
[----:B------:R-:W-:Y:S01]  /*119c0*/  FFMA.FTZ R43, R5, R34, R43 ;  /* 0x00000022052b7223 */ /* 0x000fe2000001002b */
[----:B------:R-:W-:Y:S02]  /*119d0*/  HADD2.F32 R34, -RZ, R37.H0_H0 ;  /* 0x20000025ff227230 */ /* 0x000fe40000004100 */
[----:B------:R-:W-:Y:S01]  /*119e0*/  FMUL.FTZ R9, R9, R29 ;  /* 0x0000001d09097220 */ /* 0x000fe20000410000 */
[----:B------:R-:W-:-:S02]  /*119f0*/  HADD2.F32 R30, -RZ, R28.H0_H0 ;  /* 0x2000001cff1e7230 */ /* 0x000fc40000004100 */
[----:B------:R-:W-:Y:S01]  /*11a00*/  FFMA.FTZ R45, R4, R29, -R45 ;  /* 0x0000001d042d7223 */ /* 0x000fe2000001082d */
[----:B------:R-:W-:Y:S02]  /*11a10*/  HADD2.F32 R5, -RZ, R13.H0_H0 ;  /* 0x2000000dff057230 */ /* 0x000fe40000004100 */
[----:B------:R-:W-:Y:S01]  /*11a20*/  FMUL.FTZ R42, R10, R34 ;  /* 0x000000220a2a7220 */ /* 0x000fe20000410000 */
[----:B------:R-:W-:Y:S01]  /*11a30*/  FFMA.FTZ R40, R4, R32, R9 ;  /* 0x0000002004287223 */ /* 0x000fe20000010009 */
[-C--:B------:R-:W-:Y:S01]  /*11a40*/  FMUL.FTZ R47, R10, R30.reuse ;  /* 0x0000001e0a2f7220 */ /* 0x080fe20000410000 */
[----:B------:R-:W-:Y:S01]  /*11a50*/  F2FP.F16.E4M3.UNPACK_B R29, R41 ;  /* 0x00000029ff1d723e */ /* 0x000fe200020006ff */
[C---:B------:R-:W-:Y:S01]  /*11a60*/  FFMA.FTZ R42, R5.reuse, R30, -R42 ;  /* 0x0000001e052a7223 */ /* 0x040fe2000001082a */
[-C--:B------:R-:W-:Y:S01]  /*11a70*/  F2FP.F16.E4M3.UNPACK_B R9, R33.reuse ;  /* 0x00000021ff09723e */ /* 0x080fe200020006ff */
[----:B------:R-:W-:Y:S01]  /*11a80*/  FFMA.FTZ R47, R5, R34, R47 ;  /* 0x00000022052f7223 */ /* 0x000fe2000001002f */
[----:B------:R-:W-:Y:S01]  /*11a90*/  HADD2.F32 R5, -RZ, R20.H0_H0 ;  /* 0x20000014ff057230 */ /* 0x000fe20000004100 */
[----:B------:R-:W-:Y:S01]  /*11aa0*/  F2FP.F16.E4M3.UNPACK_B R33, R33.H1 ;  /* 0x00000021ff21723e */ /* 0x000fe200030006ff */
[----:B------:R-:W-:Y:S01]  /*11ab0*/  HADD2.F32 R32, -RZ, R29.H0_H0 ;  /* 0x2000001dff207230 */ /* 0x000fe20000004100 */
[----:B------:R-:W-:Y:S01]  /*11ac0*/  F2FP.F16.E4M3.UNPACK_B R41, R41.H1 ;  /* 0x00000029ff29723e */ /* 0x000fe200030006ff */
[----:B------:R-:W-:Y:S01]  /*11ad0*/  HADD2.F32 R10, -RZ, R9.H0_H0 ;  /* 0x20000009ff0a7230 */ /* 0x000fe20000004100 */
[----:B------:R-:W-:Y:S01]  /*11ae0*/  F2FP.F16.E4M3.UNPACK_B R15, R15.H1 ;  /* 0x0000000fff0f723e */ /* 0x000fe200030006ff */
[----:B------:R-:W-:-:S02]  /*11af0*/  HADD2.F32 R30, -RZ, R37.H1_H1 ;  /* 0x30000025ff1e7230 */ /* 0x000fc40000004100 */
[C---:B------:R-:W-:Y:S01]  /*11b00*/  FMUL.FTZ R49, R5.reuse, R32 ;  /* 0x0000002005317220 */ /* 0x040fe20000410000 */
[----:B------:R-:W-:Y:S02]  /*11b10*/  HADD2.F32 R25, -RZ, R25.H1_H1 ;  /* 0x30000019ff197230 */ /* 0x000fe40000004100 */
[----:B------:R-:W-:Y:S01]  /*11b20*/  FMUL.FTZ R5, R5, R10 ;  /* 0x0000000a05057220 */ /* 0x000fe20000410000 */
[----:B------:R-:W-:Y:S01]  /*11b30*/  HADD2.F32 R28, -RZ, R28.H1_H1 ;  /* 0x3000001cff1c7230 */ /* 0x000fe20000004100 */
[----:B------:R-:W-:Y:S01]  /*11b40*/  F2FP.F16.E4M3.UNPACK_B R8, R24 ;  /* 0x00000018ff08723e */ /* 0x000fe200020006ff */
[----:B------:R-:W-:Y:S02]  /*11b50*/  HADD2.F32 R4, -RZ, R7.H0_H0 ;  /* 0x20000007ff047230 */ /* 0x000fe40000004100 */
[C---:B------:R-:W-:Y:S01]  /*11b60*/  FMUL.FTZ R34, R25.reuse, R30 ;  /* 0x0000001e19227220 */ /* 0x040fe20000410000 */
[----:B------:R-:W-:Y:S02]  /*11b70*/  HADD2.F32 R13, -RZ, R13.H1_H1 ;  /* 0x3000000dff0d7230 */ /* 0x000fe40000004100 */
[----:B------:R-:W-:Y:S01]  /*11b80*/  FMUL.FTZ R25, R25, R28 ;  /* 0x0000001c19197220 */ /* 0x000fe20000410000 */
[----:B------:R-:W-:-:S02]  /*11b90*/  HADD2.F32 R29, -RZ, R29.H1_H1 ;  /* 0x3000001dff1d7230 */ /* 0x000fc40000004100 */
[C---:B------:R-:W-:Y:S01]  /*11ba0*/  FFMA.FTZ R49, R4.reuse, R10, -R49 ;  /* 0x0000000a04317223 */ /* 0x040fe20000010831 */
[----:B------:R-:W-:Y:S01]  /*11bb0*/  FFMA.FTZ R32, R4, R32, R5 ;  /* 0x0000002004207223 */ /* 0x000fe20000010005 */
[C---:B------:R-:W-:Y:S01]  /*11bc0*/  FFMA.FTZ R37, R13.reuse, R28, -R34 ;  /* 0x0000001c0d257223 */ /* 0x040fe20000010822 */
[----:B------:R-:W-:Y:S02]  /*11bd0*/  HADD2.F32 R20, -RZ, R20.H1_H1 ;  /* 0x30000014ff147230 */ /* 0x000fe40000004100 */
[----:B------:R-:W-:Y:S01]  /*11be0*/  FFMA.FTZ R34, R13, R30, R25 ;  /* 0x0000001e0d227223 */ /* 0x000fe20000010019 */
[----:B------:R-:W-:Y:S01]  /*11bf0*/  HADD2.F32 R5, -RZ, R27.H0_H0 ;  /* 0x2000001bff057230 */ /* 0x000fe20000004100 */
[----:B------:R-:W-:Y:S01]  /*11c00*/  F2FP.F16.E4M3.UNPACK_B R24, R24.H1 ;  /* 0x00000018ff18723e */ /* 0x000fe200030006ff */
[----:B------:R-:W-:Y:S02]  /*11c10*/  HADD2.F32 R10, -RZ, R33.H0_H0 ;  /* 0x20000021ff0a7230 */ /* 0x000fe40000004100 */
[----:B------:R-:W-:Y:S01]  /*11c20*/  FMUL.FTZ R28, R20, R29 ;  /* 0x0000001d141c7220 */ /* 0x000fe20000410000 */
[----:B------:R-:W-:Y:S01]  /*11c30*/  HADD2.F32 R9, -RZ, R9.H1_H1 ;  /* 0x30000009ff097230 */ /* 0x000fe20000004100 */
[----:B------:R-:W-:Y:S01]  /*11c40*/  F2FP.F16.E4M3.UNPACK_B R3, R12 ;  /* 0x0000000cff03723e */ /* 0x000fe200020006ff */
[----:B------:R-:W-:-:S02]  /*11c50*/  HADD2.F32 R13, -RZ, R41.H0_H0 ;  /* 0x20000029ff0d7230 */ /* 0x000fc40000004100 */
[CC--:B------:R-:W-:Y:S01]  /*11c60*/  FMUL.FTZ R30, R5.reuse, R10.reuse ;  /* 0x0000000a051e7220 */ /* 0x0c0fe20000410000 */
[----:B------:R-:W-:Y:S02]  /*11c70*/  HADD2.F32 R4, -RZ, R15.H0_H0 ;  /* 0x2000000fff047230 */ /* 0x000fe40000004100 */
[----:B------:R-:W-:Y:S01]  /*11c80*/  FMUL.FTZ R20, R20, R9 ;  /* 0x0000000914147220 */ /* 0x000fe20000410000 */
[----:B------:R-:W-:Y:S02]  /*11c90*/  HADD2.F32 R7, -RZ, R7.H1_H1 ;  /* 0x30000007ff077230 */ /* 0x000fe40000004100 */
[-C--:B------:R-:W-:Y:S01]  /*11ca0*/  FMUL.FTZ R25, R5, R13.reuse ;  /* 0x0000000d05197220 */ /* 0x080fe20000410000 */
[----:B------:R-:W-:Y:S02]  /*11cb0*/  HADD2.F32 R27, -RZ, R27.H1_H1 ;  /* 0x3000001bff1b7230 */ /* 0x000fe40000004100 */
[C---:B------:R-:W-:Y:S01]  /*11cc0*/  FFMA.FTZ R48, R4.reuse, R13, R30 ;  /* 0x0000000d04307223 */ /* 0x040fe2000001001e */
[----:B------:R-:W-:Y:S01]  /*11cd0*/  F2FP.F16.E4M3.UNPACK_B R13, R35.H1 ;  /* 0x00000023ff0d723e */ /* 0x000fe200030006ff */
[C---:B------:R-:W-:Y:S01]  /*11ce0*/  FFMA.FTZ R44, R7.reuse, R9, -R28 ;  /* 0x00000009072c7223 */ /* 0x040fe2000001081c */
[----:B------:R-:W-:Y:S01]  /*11cf0*/  FFMA.FTZ R29, R7, R29, R20 ;  /* 0x0000001d071d7223 */ /* 0x000fe20000010014 */
[----:B------:R-:W-:Y:S01]  /*11d00*/  FFMA.FTZ R46, R4, R10, -R25 ;  /* 0x0000000a042e7223 */ /* 0x000fe20000010819 */
[----:B------:R-:W-:Y:S01]  /*11d10*/  HADD2.F32 R28, -RZ, R41.H1_H1 ;  /* 0x30000029ff1c7230 */ /* 0x000fe20000004100 */
[----:B------:R-:W-:Y:S01]  /*11d20*/  F2FP.F16.E4M3.UNPACK_B R7, R21.H1 ;  /* 0x00000015ff07723e */ /* 0x000fe200030006ff */
[----:B------:R-:W-:Y:S01]  /*11d30*/  HADD2.F32 R10, -RZ, R33.H1_H1 ;  /* 0x30000021ff0a7230 */ /* 0x000fe20000004100 */
[----:B------:R-:W-:Y:S01]  /*11d40*/  F2FP.F16.E4M3.UNPACK_B R12, R12.H1 ;  /* 0x0000000cff0c723e */ /* 0x000fe200030006ff */
[----:B------:R-:W-:-:S02]  /*11d50*/  HADD2.F32 R20, -RZ, R13.H0_H0 ;  /* 0x2000000dff147230 */ /* 0x000fc40000004100 */
[C---:B------:R-:W-:Y:S01]  /*11d60*/  FMUL.FTZ R30, R27.reuse, R28 ;  /* 0x0000001c1b1e7220 */ /* 0x040fe20000410000 */
[--C-:B------:R-:W-:Y:S02]  /*11d70*/  HADD2.F32 R5, -RZ, R24.reuse.H0_H0 ;  /* 0x20000018ff057230 */ /* 0x100fe40000004100 */
[----:B------:R-:W-:Y:S01]  /*11d80*/  FMUL.FTZ R27, R27, R10 ;  /* 0x0000000a1b1b7220 */ /* 0x000fe20000410000 */
[----:B------:R-:W-:Y:S01]  /*11d90*/  HADD2.F32 R15, -RZ, R15.H1_H1 ;  /* 0x3000000fff0f7230 */ /* 0x000fe20000004100 */
[----:B------:R-:W-:Y:S01]  /*11da0*/  F2FP.F16.E4M3.UNPACK_B R35, R35 ;  /* 0x00000023ff23723e */ /* 0x000fe200020006ff */
[----:B------:R-:W-:Y:S02]  /*11db0*/  HADD2.F32 R9, -RZ, R7.H0_H0 ;  /* 0x20000007ff097230 */ /* 0x000fe40000004100 */
[----:B------:R-:W-:Y:S01]  /*11dc0*/  FMUL.FTZ R25, R5, R20 ;  /* 0x0000001405197220 */ /* 0x000fe20000410000 */
[----:B------:R-:W-:Y:S02]  /*11dd0*/  HADD2.F32 R13, -RZ, R13.H1_H1 ;  /* 0x3000000dff0d7230 */ /* 0x000fe40000004100 */
[----:B------:R-:W-:Y:S01]  /*11de0*/  FFMA.FTZ R41, R15, R28, R27 ;  /* 0x0000001c0f297223 */ /* 0x000fe2000001001b */
[----:B------:R-:W-:-:S02]  /*11df0*/  HADD2.F32 R24, -RZ, R24.H1_H1 ;  /* 0x30000018ff187230 */ /* 0x000fc40000004100 */
[----:B------:R-:W-:Y:S01]  /*11e00*/  FMUL.FTZ R5, R5, R9 ;  /* 0x0000000905057220 */ /* 0x000fe20000410000 */
[--C-:B------:R-:W-:Y:S01]  /*11e10*/  HADD2.F32 R4, -RZ, R12.reuse.H0_H0 ;  /* 0x2000000cff047230 */ /* 0x100fe20000004100 */
[----:B------:R-:W-:Y:S01]  /*11e20*/  F2FP.F16.E4M3.UNPACK_B R21, R21 ;  /* 0x00000015ff15723e */ /* 0x000fe200020006ff */
[----:B------:R-:W-:Y:S02]  /*11e30*/  HADD2.F32 R7, -RZ, R7.H1_H1 ;  /* 0x30000007ff077230 */ /* 0x000fe40000004100 */
[----:B------:R-:W-:Y:S01]  /*11e40*/  FMUL.FTZ R27, R24, R13 ;  /* 0x0000000d181b7220 */ /* 0x000fe20000410000 */
[----:B------:R-:W-:Y:S02]  /*11e50*/  HADD2.F32 R12, -RZ, R12.H1_H1 ;  /* 0x3000000cff0c7230 */ /* 0x000fe40000004100 */
[----:B------:R-:W-:Y:S01]  /*11e60*/  FFMA.FTZ R33, R15, R10, -R30 ;  /* 0x0000000a0f217223 */ /* 0x000fe2000001081e */
[C---:B------:R-:W-:Y:S01]  /*11e70*/  FFMA.FTZ R25, R4.reuse, R9, -R25 ;  /* 0x0000000904197223 */ /* 0x040fe20000010819 */
[----:B------:R-:W-:Y:S01]  /*11e80*/  FFMA.FTZ R15, R4, R20, R5 ;  /* 0x00000014040f7223 */ /* 0x000fe20000010005 */
[----:B------:R-:W-:Y:S01]  /*11e90*/  FMUL.FTZ R24, R24, R7 ;  /* 0x0000000718187220 */ /* 0x000fe20000410000 */
[----:B------:R-:W-:-:S02]  /*11ea0*/  HADD2.F32 R9, -RZ, R35.H0_H0 ;  /* 0x20000023ff097230 */ /* 0x000fc40000004100 */
[C---:B------:R-:W-:Y:S01]  /*11eb0*/  FFMA.FTZ R28, R12.reuse, R7, -R27 ;  /* 0x000000070c1c7223 */ /* 0x040fe2000001081b */
[--C-:B------:R-:W-:Y:S02]  /*11ec0*/  HADD2.F32 R5, -RZ, R8.reuse.H0_H0 ;  /* 0x20000008ff057230 */ /* 0x100fe40000004100 */
[----:B------:R-:W-:Y:S01]  /*11ed0*/  FFMA.FTZ R30, R12, R13, R24 ;  /* 0x0000000d0c1e7223 */ /* 0x000fe20000010018 */
[----:B------:R-:W-:Y:S01]  /*11ee0*/  HADD2.F32 R7, -RZ, R21.H0_H0 ;  /* 0x20000015ff077230 */ /* 0x000fe20000004100 */
[-C--:B------:R-:W-:Y:S01]  /*11ef0*/  F2FP.F16.E4M3.UNPACK_B R11, R26.reuse ;  /* 0x0000001aff0b723e */ /* 0x080fe200020006ff */
[----:B------:R-:W-:Y:S02]  /*11f00*/  HADD2.F32 R4, -RZ, R3.H0_H0 ;  /* 0x20000003ff047230 */ /* 0x000fe40000004100 */
[C---:B------:R-:W-:Y:S01]  /*11f10*/  FMUL.FTZ R13, R5.reuse, R9 ;  /* 0x00000009050d7220 */ /* 0x040fe20000410000 */
[----:B------:R-:W-:Y:S02]  /*11f20*/  HADD2.F32 R35, -RZ, R35.H1_H1 ;  /* 0x30000023ff237230 */ /* 0x000fe40000004100 */
[----:B------:R-:W-:Y:S01]  /*11f30*/  FMUL.FTZ R5, R5, R7 ;  /* 0x0000000705057220 */ /* 0x000fe20000410000 */
[----:B------:R-:W-:Y:S01]  /*11f40*/  HADD2.F32 R8, -RZ, R8.H1_H1 ;  /* 0x30000008ff087230 */ /* 0x000fe20000004100 */
[----:B------:R-:W-:Y:S01]  /*11f50*/  F2FP.F16.E4M3.UNPACK_B R26, R26.H1 ;  /* 0x0000001aff1a723e */ /* 0x000fe200030006ff */
[----:B------:R-:W-:Y:S01]  /*11f60*/  HADD2.F32 R21, -RZ, R21.H1_H1 ;  /* 0x30000015ff157230 */ /* 0x000fe20000004100 */
[----:B------:R-:W-:Y:S01]  /*11f70*/  F2FP.F16.E4M3.UNPACK_B R10, R39.H1 ;  /* 0x00000027ff0a723e */ /* 0x000fe200030006ff */
[----:B------:R-:W-:Y:S01]  /*11f80*/  HADD2.F32 R3, -RZ, R3.H1_H1 ;  /* 0x30000003ff037230 */ /* 0x000fe20000004100 */
[-C--:B------:R-:W-:Y:S01]  /*11f90*/  F2FP.F16.E4M3.UNPACK_B R6, R14.reuse ;  /* 0x0000000eff06723e */ /* 0x080fe200020006ff */
[C---:B------:R-:W-:Y:S01]  /*11fa0*/  FFMA.FTZ R12, R4.reuse, R9, R5 ;  /* 0x00000009040c7223 */ /* 0x040fe20000010005 */
[----:B------:R-:W-:Y:S01]  /*11fb0*/  F2FP.F16.E4M3.UNPACK_B R14, R14.H1 ;  /* 0x0000000eff0e723e */ /* 0x000fe200030006ff */
[----:B------:R-:W-:Y:S01]  /*11fc0*/  FFMA.FTZ R13, R4, R7, -R13 ;  /* 0x00000007040d7223 */ /* 0x000fe2000001080d */
[C---:B------:R-:W-:Y:S01]  /*11fd0*/  FMUL.FTZ R20, R8.reuse, R35 ;  /* 0x0000002308147220 */ /* 0x040fe20000410000 */
[----:B------:R-:W-:Y:S01]  /*11fe0*/  F2FP.F16.E4M3.UNPACK_B R5, R31.H1 ;  /* 0x0000001fff05723e */ /* 0x000fe200030006ff */
[----:B------:R-:W-:Y:S01]  /*11ff0*/  FMUL.FTZ R24, R8, R21 ;  /* 0x0000001508187220 */ /* 0x000fe20000410000 */
[----:B------:R-:W-:-:S02]  /*12000*/  HADD2.F32 R8, -RZ, R10.H0_H0 ;  /* 0x2000000aff087230 */ /* 0x000fc40000004100 */
        /* <DEDUP_REMOVED lines=11> */
[----:B------:R-:W-:Y:S01]  /*120c0*/  HADD2.F32 R5, -RZ, R5.H1_H1 ;  /* 0x30000005ff057230 */ /* 0x000fe20000004100 */
[----:B------:R-:W-:Y:S01]  /*120d0*/  F2FP.F16.E4M3.UNPACK_B R39, R39 ;  /* 0x00000027ff27723e */ /* 0x000fe200020006ff */
        /* <DEDUP_REMOVED lines=9> */
[----:B------:R-:W-:Y:S02]  /*12170*/  HADD2.F32 R31, -RZ, R31.H1_H1 ;  /* 0x3000001fff1f7230 */ /* 0x000fe40000004100 */
        /* <DEDUP_REMOVED lines=19> */
[----:B------:R-:W-:Y:S02]  /*122b0*/  F2FP.SATFINITE.E4M3.F32.PACK_AB_MERGE_C R8, R30, R15, RZ ;  /* 0x0000000f1e08723e */ /* 0x000fe400048070ff */
[----:B------:R-:W-:Y:S02]  /*122c0*/  F2FP.SATFINITE.E4M3.F32.PACK_AB_MERGE_C R5, R45, R38, R5 ;  /* 0x000000262d05723e */ /* 0x000fe40004807005 */
[----:B------:R-:W-:-:S02]  /*122d0*/  F2FP.SATFINITE.E4M3.F32.PACK_AB_MERGE_C R7, R44, R49, R7 ;  /* 0x000000312c07723e */ /* 0x000fc40004807007 */
[----:B------:R-:W-:Y:S02]  /*122e0*/  F2FP.SATFINITE.E4M3.F32.PACK_AB_MERGE_C R4, R20, R13, R4 ;  /* 0x0000000d1404723e */ /* 0x000fe40004807004 */
[----:B------:R-:W-:Y:S02]  /*122f0*/  F2FP.SATFINITE.E4M3.F32.PACK_AB_MERGE_C R6, R31, R10, R6 ;  /* 0x0000000a1f06723e */ /* 0x000fe40004807006 */
[----:B------:R-:W-:Y:S02]  /*12300*/  F2FP.SATFINITE.E4M3.F32.PACK_AB_MERGE_C R9, R40, R43, R9 ;  /* 0x0000002b2809723e */ /* 0x000fe40004807009 */
[----:B------:R-:W-:Y:S01]  /*12310*/  F2FP.SATFINITE.E4M3.F32.PACK_AB_MERGE_C R11, R29, R32, R11 ;  /* 0x000000201d0b723e */ /* 0x000fe2000480700b */
[----:B------:R2:W-:Y:S01]  /*12320*/  STS.128 [R50+0x1c400], R4 ;  /* 0x01c4000432007388 */ /* 0x0005e20000000c00 */
[----:B------:R-:W-:Y:S02]  /*12330*/  F2FP.SATFINITE.E4M3.F32.PACK_AB_MERGE_C R8, R35, R12, R8 ;  /* 0x0000000c2308723e */ /* 0x000fe40004807008 */
[----:B------:R-:W-:-:S05]  /*12340*/  F2FP.SATFINITE.E4M3.F32.PACK_AB_MERGE_C R10, R14, R3, R21 ;  /* 0x000000030e0a723e */ /* 0x000fca0004807015 */
[----:B------:R2:W-:Y:S02]  /*12350*/  STS.128 [R0+0x1c400], R8 ;  /* 0x01c4000800007388 */ /* 0x0005e40000000c00 */
.L_x_2326:
[----:B------:R-:W-:Y:S05]  /*12360*/  BSYNC B0 ;  /* 0x0000000000007941 */ /* 0x000fea0003800000 */
.L_x_2312:
[----:B------:R-:W-:Y:S01]  /*12370*/  @!PT LDS RZ, [RZ] ;  /* 0x00000000fffff984 */ /* 0x000fe20000000800 */
[----:B------:R-:W-:Y:S01]  /*12380*/  @!PT LDS RZ, [RZ] ;  /* 0x00000000fffff984 */ /* 0x000fe20000000800 */
[----:B------:R-:W-:Y:S01]  /*12390*/  @!PT LDS RZ, [RZ] ;  /* 0x00000000fffff984 */ /* 0x000fe20000000800 */
[----:B------:R-:W-:Y:S01]  /*123a0*/  @!PT LDS RZ, [RZ] ;  /* 0x00000000fffff984 */ /* 0x000fe20000000800 */
[----:B------:R0:W-:Y:S06]  /*123b0*/  MEMBAR.ALL.CTA ;  /* 0x0000000000007992 */ /* 0x0001ec0000008000 */
[----:B0-----:R-:W0:Y:S01]  /*123c0*/  FENCE.VIEW.ASYNC.S ;  /* 0x00000000000073c6 */ /* 0x001e220000000000 */
[----:B------:R-:W-:Y:S05]  /*123d0*/  WARPSYNC.ALL ;  /* 0x0000000000007948 */ /* 0x000fea0003800000 */
[----:B0-----:R-:W-:Y:S06]  /*123e0*/  BAR.SYNC.DEFER_BLOCKING 0xd, 0x100 ;  /* 0x0344000000007b1d */ /* 0x001fec0000010000 */
.L_x_2309:
[----:B-12---:R-:W2:Y:S02]  /*123f0*/  LDL R0, [R1+0x4c] ;  /* 0x00004c0001007983 */ /* 0x006ea40000100800 */
[----:B--2---:R-:W-:-:S13]  /*12400*/  R2UR UR4, R0 ;  /* 0x00000000000472ca */ /* 0x004fda00000e0000 */
[----:B------:R-:W-:-:S05]  /*12410*/  IMAD.U32 R0, RZ, RZ, UR4 ;  /* 0x00000004ff007e24 */ /* 0x000fca000f8e00ff */
[----:B------:R-:W-:-:S13]  /*12420*/  ISETP.NE.AND P1, PT, R0, 0x3, PT ;  /* 0x000000030000780c */ /* 0x000fda0003f25270 */
[----:B------:R-:W-:Y:S05]  /*12430*/  @!P1 BRA `(.L_x_2336) ;  /* 0x0000000000049947 */ /* 0x000fea0003800000 */
[----:B------:R-:W-:Y:S01]  /*12440*/  BPT.TRAP 0x1 ;  /* 0x000000040000795c */ /* 0x000fe20000300000 */
.L_x_2336:
[----:B------:R-:W-:Y:S01]  /*12450*/  IMAD R0, R231, 0x8, R16 ;  /* 0x00000008e7007824 */ /* 0x000fe200078e0210 */
[----:B-----5:R-:W-:-:S04]  /*12460*/  SHF.L.U32 R5, R234, 0x1f, RZ ;  /* 0x0000001fea057819 */ /* 0x020fc800000006ff */
[----:B------:R1:W2:Y:S01]  /*12470*/  SYNCS.PHASECHK.TRANS64.TRYWAIT P0, [R0+URZ+0x2e830], R5 ;  /* 0x02e83005000075a7 */ /* 0x0002a2000800017f */
[----:B------:R-:W-:Y:S05]  /*12480*/  @!P1 BRA `(.L_x_2337) ;  /* 0x0000000000049947 */ /* 0x000fea0003800000 */
[----:B------:R-:W-:Y:S01]  /*12490*/  BPT.TRAP 0x1 ;  /* 0x000000040000795c */ /* 0x000fe20000300000 */
.L_x_2337:
[----:B0-----:R-:W0:Y:S02]  /*124a0*/  S2R R3, SR_TID.X ;  /* 0x0000000000037919 */ /* 0x001e240000002100 */
[----:B0-----:R-:W-:Y:S01]  /*124b0*/  LOP3.LUT R4, R3, 0x7f, RZ, 0xc0, !PT ;  /* 0x0000007f03047812 */ /* 0x001fe200078ec0ff */
[----:B------:R-:W-:-:S03]  /*124c0*/  VIADD R3, R16, 0x20400 ;  /* 0x0002040010037836 */ /* 0x000fc60000000000 */
[----:B------:R-:W-:Y:S02]  /*124d0*/  ISETP.NE.AND P2, PT, R4, RZ, PT ;  /* 0x000000ff0400720c */ /* 0x000fe40003f45270 */
[----:B------:R-:W-:-:S04]  /*124e0*/  SHF.R.U32.HI R3, RZ, 0x4, R3 ;  /* 0x00000004ff037819 */ /* 0x000fc80000011603 */
[----:B------:R-:W-:Y:S01]  /*124f0*/  LOP3.LUT R3, R3, 0x3fff, RZ, 0xc0, !PT ;  /* 0x00003fff03037812 */ /* 0x000fe200078ec0ff */
[----:B--2---:R-:W-:Y:S06]  /*12500*/  @P0 BRA `(.L_x_2338) ;  /* 0x0000000000080947 */ /* 0x004fec0003800000 */
[----:B------:R-:W0:Y:S02]  /*12510*/  SYNCS.PHASECHK.TRANS64.TRYWAIT P0, [R0+URZ+0x2e830], R5 ;  /* 0x02e83005000075a7 */ /* 0x000e24000800017f */
[----:B0-----:R-:W-:Y:S05]  /*12520*/  @!P0 BRA `(.L_x_2339) ;  /* 0x000001ac001c8947 */ /* 0x001fea0003800000 */
.L_x_2338:
[----:B------:R-:W-:Y:S01]  /*12530*/  LOP3.LUT R3, R3, 0x10000, RZ, 0xfc, !PT ;  /* 0x0001000003037812 */ /* 0x000fe200078efcff */
[----:B------:R-:W-:Y:S05]  /*12540*/  WARPSYNC.ALL ;  /* 0x0000000000007948 */ /* 0x000fea0003800000 */
[----:B------:R2:W-:Y:S01]  /*12550*/  STL [R1+0x48], R3 ;  /* 0x0000480301007387 */ /* 0x0005e20000100800 */
[----:B------:R-:W-:Y:S01]  /*12560*/  IMAD R12, R231, 0x700, R3 ;  /* 0x00000700e70c7824 */ /* 0x000fe200078e0203 */
[----:B------:R-:W-:Y:S01]  /*12570*/  LOP3.LUT R4, R36, 0x10000, RZ, 0xfc, !PT ;  /* 0x0001000024047812 */ /* 0x000fe200078efcff */
[----:B------:R-:W-:Y:S01]  /*12580*/  IMAD.MOV.U32 R13, RZ, RZ, 0x40000040 ;  /* 0x40000040ff0d7424 */ /* 0x000fe200078e00ff */
[----:B------:R-:W5:Y:S01]  /*12590*/  LDL R136, [R1+0x7c] ;  /* 0x00007c0001887983 */ /* 0x000f620000100800 */
[----:B01----:R-:W-:Y:S01]  /*125a0*/  IMAD.MOV.U32 R5, RZ, RZ, 0x40000040 ;  /* 0x40000040ff057424 */ /* 0x003fe200078e00ff */
[----:B------:R-:W-:-:S02]  /*125b0*/  R2UR UR6, R12 ;  /* 0x000000000c0672ca */ /* 0x000fc400000e0000 */
[----:B------:R-:W-:Y:S01]  /*125c0*/  R2UR UR7, R13 ;  /* 0x000000000d0772ca */ /* 0x000fe200000e0000 */
[----:B------:R-:W5:Y:S01]  /*125d0*/  LDL R148, [R1+0x50] ;  /* 0x0000500001947983 */ /* 0x000f620000100800 */
[----:B------:R-:W-:Y:S02]  /*125e0*/  R2UR UR4, R4 ;  /* 0x00000000040472ca */ /* 0x000fe400000e0000 */
[----:B------:R-:W-:Y:S01]  /*125f0*/  R2UR UR5, R5 ;  /* 0x00000000050572ca */ /* 0x000fe200000e0000 */
[----:B------:R-:W-:Y:S01]  /*12600*/  WARPGROUP.ARRIVE ;  /* 0x00000000000079c5 */ /* 0x000fe20000000000 */
[----:B------:R-:W5:Y:S04]  /*12610*/  LDL R144, [R1+0x58] ;  /* 0x0000580001907983 */ /* 0x000f680000100800 */
[----:B------:R-:W5:Y:S04]  /*12620*/  LDL R137, [R1+0x78] ;  /* 0x0000780001897983 */ /* 0x000f680000100800 */
[----:B------:R-:W5:Y:S03]  /*12630*/  LDL R146, [R1+0x40] ;  /* 0x0000400001927983 */ /* 0x000f660000100800 */
[----:B------:R-:W-:Y:S01]  /*12640*/  QGMMA.64x32x32.F32.E4M3.E4M3 R120, gdesc[UR4], RZ, !UPT, gsb0 ;  /* 0x00600000047879f3 */ /* 0x000fe2000c0008ff */
[----:B------:R-:W-:-:S02]  /*12650*/  VIADD R6, R12, 0x100 ;  /* 0x000001000c067836 */ /* 0x000fc40000000000 */
[----:B---3--:R-:W-:Y:S01]  /*12660*/  IMAD.MOV.U32 R7, RZ, RZ, 0x40000040 ;  /* 0x40000040ff077424 */ /* 0x008fe200078e00ff */
[----:B------:R-:W-:Y:S02]  /*12670*/  R2UR UR4, R4 ;  /* 0x00000000040472ca */ /* 0x000fe400000e0000 */
[----:B------:R-:W-:Y:S02]  /*12680*/  R2UR UR6, R6 ;  /* 0x00000000060672ca */ /* 0x000fe400000e0000 */
[----:B------:R-:W-:Y:S02]  /*12690*/  R2UR UR7, R7 ;  /* 0x00000000070772ca */ /* 0x000fe400000e0000 */
[----:B------:R-:W-:Y:S01]  /*126a0*/  R2UR UR5, R5 ;  /* 0x00000000050572ca */ /* 0x000fe200000e0000 */
[----:B------:R-:W-:Y:S02]  /*126b0*/  WARPGROUP.DEPBAR.LE gsb0, 0x0 ;  /* 0x00008000000079c5 */ /* 0x000fe40000010000 */
[----:B------:R-:W-:-:S10]  /*126c0*/  WARPGROUP.ARRIVE ;  /* 0x00000000000079c5 */ /* 0x000fd40000000000 */
[----:B------:R-:W-:Y:S01]  /*126d0*/  QGMMA.64x32x32.F32.E4M3.E4M3 R104, gdesc[UR4], RZ, !UPT, gsb0 ;  /* 0x00600000046879f3 */ /* 0x000fe2000c0008ff */
[----:B------:R-:W-:Y:S01]  /*126e0*/  IMAD.MOV.U32 R9, RZ, RZ, 0x40000040 ;  /* 0x40000040ff097424 */ /* 0x000fe200078e00ff */
[----:B------:R-:W-:Y:S02]  /*126f0*/  IADD3 R8, R12, 0x200, RZ ;  /* 0x000002000c087810 */ /* 0x000fe40007ffe0ff */
        /* <DEDUP_REMOVED lines=43> */
[----:B------:R-:W-:Y:S01]  /*129b0*/  VIADD R10, R4, 0x2 ;  /* 0x00000002040a7836 */ /* 0x000fe20000000000 */
[----:B----4-:R-:W-:Y:S01]  /*129c0*/  IADD3 R14, R12, 0x2, RZ ;  /* 0x000000020c0e7810 */ /* 0x010fe20007ffe0ff */
[----:B------:R-:W-:Y:S02]  /*129d0*/  IMAD.MOV.U32 R15, RZ, RZ, 0x40000040 ;  /* 0x40000040ff0f7424 */ /* 0x000fe400078e00ff */
[----:B------:R-:W-:Y:S01]  /*129e0*/  IMAD.MOV.U32 R11, RZ, RZ, 0x40000040 ;  /* 0x40000040ff0b7424 */ /* 0x000fe200078e00ff */
[----:B------:R-:W-:Y:S02]  /*129f0*/  R2UR UR30, R14 ;  /* 0x000000000e1e72ca */ /* 0x000fe400000e0000 */
[----:B------:R-:W-:Y:S02]  /*12a00*/  R2UR UR31, R15 ;  /* 0x000000000f1f72ca */ /* 0x000fe400000e0000 */
[----:B------:R-:W-:-:S02]  /*12a10*/  R2UR UR28, R10 ;  /* 0x000000000a1c72ca */ /* 0x000fc400000e0000 */
        /* <DEDUP_REMOVED lines=59> */
[----:B------:R-:W-:Y:S01]  /*12dd0*/  IADD3 R8, R4, 0x4, RZ ;  /* 0x0000000404087810 */ /* 0x000fe20007ffe0ff */
        /* <DEDUP_REMOVED lines=64> */
[----:B------:R-:W-:Y:S01]  /*131e0*/  MOV R21, 0x40000040 ;  /* 0x4000004000157802 */ /* 0x000fe20000000f00 */
[----:B------:R-:W-:Y:S02]  /*131f0*/  VIADD R6, R4, 0x6 ;  /* 0x0000000604067836 */ /* 0x000fe40000000000 */
        /* <DEDUP_REMOVED lines=39> */
[----:B------:R-:W-:Y:S01]  /*13470*/  R2UR UR7, R15 ;  /* 0x000000000f0772ca */ /* 0x000fe200000e0000 */
[----:B------:R-:W0:Y:S01]  /*13480*/  LDC R14, c[0x0][0x448] ;  /* 0x00011200ff0e7b82 */ /* 0x000e220000000800 */
[----:B------:R-:W-:Y:S01]  /*13490*/  R2UR UR5, R7 ;  /* 0x00000000070572ca */ /* 0x000fe200000e0000 */
[----:B------:R-:W-:-:S02]  /*134a0*/  WARPGROUP.DEPBAR.LE gsb0, 0x0 ;  /* 0x00008000000079c5 */ /* 0x000fc40000010000 */
[----:B------:R-:W-:-:S10]  /*134b0*/  WARPGROUP.ARRIVE ;  /* 0x00000000000079c5 */ /* 0x000fd40000000000 */
[----:B------:R-:W-:Y:S01]  /*134c0*/  QGMMA.64x32x32.F32.E4M3.E4M3 R56, gdesc[UR4], R56, gsb0 ;  /* 0x00600000043879f3 */ /* 0x000fe20008000838 */
[----:B0-----:R-:W-:Y:S01]  /*134d0*/  ISETP.NE.AND P0, PT, R14, 0x1, PT ;  /* 0x000000010e00780c */ /* 0x001fe20003f05270 */
[C---:B------:R-:W-:Y:S01]  /*134e0*/  FMUL.FTZ R20, R2.reuse, R124 ;  /* 0x0000007c02147220 */ /* 0x040fe20000410000 */
[C---:B------:R-:W-:Y:S01]  /*134f0*/  FMUL.FTZ R124, R2.reuse, R128 ;  /* 0x00000080027c7220 */ /* 0x040fe20000410000 */
[----:B------:R-:W-:-:S10]  /*13500*/  FMUL.FTZ R128, R2, R133 ;  /* 0x0000008502807220 */ /* 0x000fd40000410000 */
[----:B------:R-:W0:Y:S08]  /*13510*/  @P0 LDC R15, c[0x0][0x44c] ;  /* 0x00011300ff0f0b82 */ /* 0x000e300000000800 */
[----:B------:R-:W1:Y:S01]  /*13520*/  @P0 LDC R133, c[0x0][0x450] ;  /* 0x00011400ff850b82 */ /* 0x000e620000000800 */
[C---:B--2---:R-:W-:Y:S01]  /*13530*/  FMUL.FTZ R3, R2.reuse, R120 ;  /* 0x0000007802037220 */ /* 0x044fe20000410000 */
[C---:B------:R-:W-:Y:S01]  /*13540*/  FMUL.FTZ R120, R2.reuse, R132 ;  /* 0x0000008402787220 */ /* 0x040fe20000410000 */
[C---:B------:R-:W-:Y:S01]  /*13550*/  FMUL.FTZ R13, R2.reuse, R121 ;  /* 0x00000079020d7220 */ /* 0x040fe20000410000 */
[C---:B------:R-:W-:Y:S01]  /*13560*/  FMUL.FTZ R121, R2.reuse, R122 ;  /* 0x0000007a02797220 */ /* 0x040fe20000410000 */
[C---:B------:R-:W-:Y:S01]  /*13570*/  FMUL.FTZ R122, R2.reuse, R123 ;  /* 0x0000007b027a7220 */ /* 0x040fe20000410000 */
[C---:B------:R-:W-:Y:S01]  /*13580*/  FMUL.FTZ R123, R2.reuse, R126 ;  /* 0x0000007e027b7220 */ /* 0x040fe20000410000 */
[C---:B------:R-:W-:Y:S01]  /*13590*/  FMUL.FTZ R126, R2.reuse, R127 ;  /* 0x0000007f027e7220 */ /* 0x040fe20000410000 */
[----:B------:R-:W-:Y:S01]  /*135a0*/  FMUL.FTZ R127, R2, R130 ;  /* 0x00000082027f7220 */ /* 0x000fe20000410000 */
[----:B------:R-:W-:-:S02]  /*135b0*/  WARPGROUP.DEPBAR.LE gsb0, 0x0 ;  /* 0x00008000000079c5 */ /* 0x000fc40000010000 */
[----:B------:R-:W-:Y:S01]  /*135c0*/  FMUL.FTZ R132, R2, R56 ;  /* 0x0000003802847220 */ /* 0x000fe20000410000 */
[----:B-----5:R-:W-:-:S04]  /*135d0*/  IMAD.IADD R56, R136, 0x1, R148 ;  /* 0x0000000188387824 */ /* 0x020fc800078e0294 */
[----:B0-----:R-:W-:-:S05]  /*135e0*/  @P0 IMAD.HI.U32 R14, R56, R15, RZ ;  /* 0x0000000f380e0227 */ /* 0x001fca00078e00ff */
[----:B-1----:R-:W-:Y:S01]  /*135f0*/  @P0 SHF.R.U32.HI R56, RZ, R133, R14 ;  /* 0x00000085ff380219 */ /* 0x002fe2000001160e */
[----:B------:R-:W-:-:S04]  /*13600*/  IMAD.MOV.U32 R15, RZ, RZ, -0xe0 ;  /* 0xffffff20ff0f7424 */ /* 0x000fc800078e00ff */
[----:B------:R-:W0:Y:S01]  /*13610*/  SHFL.IDX PT, R136, R56, RZ, 0x1c1f ;  /* 0x001c1fff38887589 */ /* 0x000e2200000e0000 */
[C---:B------:R-:W-:Y:S02]  /*13620*/  IMAD R15, R138.reuse, R15, 0xe1 ;  /* 0x000000e18a0f7424 */ /* 0x040fe400078e020f */
[----:B------:R-:W-:Y:S02]  /*13630*/  IMAD R14, R138, -0xe0, R144 ;  /* 0xffffff208a0e7824 */ /* 0x000fe400078e0290 */
[----:B------:R-:W-:Y:S02]  /*13640*/  IMAD R15, R137, -0x2, R15 ;  /* 0xfffffffe890f7824 */ /* 0x000fe400078e020f */
[C---:B------:R-:W-:Y:S01]  /*13650*/  FMUL.FTZ R133, R2.reuse, R64 ;  /* 0x0000004002857220 */ /* 0x040fe20000410000 */
[----:B------:R-:W1:Y:S01]  /*13660*/  MUFU.TANH R3, R3 ;  /* 0x0000000300037308 */ /* 0x000e620000002400 */
[----:B------:R-:W-:Y:S01]  /*13670*/  FMUL.FTZ R130, R2, R134 ;  /* 0x0000008602827220 */ /* 0x000fe20000410000 */
[----:B------:R-:W-:-:S02]  /*13680*/  VIADD R64, R14, 0xe0 ;  /* 0x000000e00e407836 */ /* 0x000fc40000000000 */
[C---:B------:R-:W-:Y:S01]  /*13690*/  FMUL.FTZ R134, R2.reuse, R65 ;  /* 0x0000004102867220 */ /* 0x040fe20000410000 */
[----:B------:R-:W-:Y:S01]  /*136a0*/  FMUL.FTZ R21, R2, R125 ;  /* 0x0000007d02157220 */ /* 0x000fe20000410000 */
[----:B------:R-:W-:Y:S02]  /*136b0*/  IADD3 R65, -R146, R15, R144 ;  /* 0x0000000f92417210 */ /* 0x000fe40007ffe190 */
[----:B------:R-:W2:Y:S01]  /*136c0*/  MUFU.TANH R13, R13 ;  /* 0x0000000d000d7308 */ /* 0x000ea20000002400 */
[----:B------:R-:W-:Y:S02]  /*136d0*/  IMAD.MOV.U32 R15, RZ, RZ, 0x40000040 ;  /* 0x40000040ff0f7424 */ /* 0x000fe400078e00ff */
[----:B------:R-:W-:Y:S02]  /*136e0*/  IMAD R64, R137, -0x2, R64 ;  /* 0xfffffffe89407824 */ /* 0x000fe400078e0240 */
[----:B------:R-:W-:-:S03]  /*136f0*/  VIADD R14, R12, 0x506 ;  /* 0x000005060c0e7836 */ /* 0x000fc60000000000 */
[----:B------:R-:W-:Y:S01]  /*13700*/  MUFU.TANH R20, R20 ;  /* 0x0000001400147308 */ /* 0x000fe20000002400 */
[----:B------:R-:W-:Y:S01]  /*13710*/  R2UR UR7, R15 ;  /* 0x000000000f0772ca */ /* 0x000fe200000e0000 */
[----:B------:R-:W-:Y:S01]  /*13720*/  FMUL.FTZ R125, R2, R129 ;  /* 0x00000081027d7220 */ /* 0x000fe20000410000 */
[----:B0-----:R-:W-:Y:S02]  /*13730*/  VIADDMNMX R15, R136, R65, R64, PT ;  /* 0x00000041880f7246 */ /* 0x001fe40003800140 */
[----:B------:R-:W-:-:S03]  /*13740*/  R2UR UR6, R14 ;  /* 0x000000000e0672ca */ /* 0x000fc600000e0000 */
[----:B------:R-:W0:Y:S01]  /*13750*/  MUFU.TANH R21, R21 ;  /* 0x0000001500157308 */ /* 0x000e220000002400 */
[----:B------:R-:W-:Y:S02]  /*13760*/  R2UR UR4, R6 ;  /* 0x00000000060472ca */ /* 0x000fe400000e0000 */
[----:B------:R-:W-:Y:S01]  /*13770*/  R2UR UR5, R7 ;  /* 0x00000000070572ca */ /* 0x000fe200000e0000 */
[C---:B------:R-:W-:Y:S01]  /*13780*/  FMUL.FTZ R129, R2.reuse, R131 ;  /* 0x0000008302817220 */ /* 0x040fe20000410000 */
[C---:B------:R-:W-:Y:S01]  /*13790*/  ISETP.GT.AND P3, PT, R15.reuse, RZ, PT ;  /* 0x000000ff0f00720c */ /* 0x040fe20003f64270 */
[C---:B------:R-:W-:Y:S01]  /*137a0*/  FMUL.FTZ R131, R2.reuse, R135 ;  /* 0x0000008702837220 */ /* 0x040fe20000410000 */
[C---:B------:R-:W-:Y:S01]  /*137b0*/  ISETP.GT.AND P5, PT, R15.reuse, 0x1, PT ;  /* 0x000000010f00780c */ /* 0x040fe20003fa4270 */
[----:B------:R-:W3:Y:S01]  /*137c0*/  MUFU.TANH R124, R124 ;  /* 0x0000007c007c7308 */ /* 0x000ee20000002400 */
[C---:B------:R-:W-:Y:S01]  /*137d0*/  FMUL.FTZ R135, R2.reuse, R68 ;  /* 0x0000004402877220 */ /* 0x040fe20000410000 */
[----:B------:R-:W-:Y:S01]  /*137e0*/  FMUL.FTZ R68, R2, R69 ;  /* 0x0000004502447220 */ /* 0x000fe20000410000 */
[----:B------:R-:W-:Y:S01]  /*137f0*/  ISETP.GT.AND P4, PT, R15, 0x8, PT ;  /* 0x000000080f00780c */ /* 0x000fe20003f84270 */
[----:B------:R-:W-:Y:S01]  /*13800*/  WARPGROUP.ARRIVE ;  /* 0x00000000000079c5 */ /* 0x000fe20000000000 */
[----:B-1----:R-:W-:-:S02]  /*13810*/  FSEL R3, R3, -INF , P3 ;  /* 0xff80000003037808 */ /* 0x002fc40001800000 */
[----:B--2---:R-:W-:Y:S01]  /*13820*/  FSEL R69, R13, -INF , P5 ;  /* 0xff8000000d457808 */ /* 0x004fe20002800000 */
[----:B------:R-:W1:Y:S01]  /*13830*/  MUFU.TANH R125, R125 ;  /* 0x0000007d007d7308 */ /* 0x000e620000002400 */
[----:B------:R-:W-:Y:S01]  /*13840*/  ISETP.GT.AND P3, PT, R15, 0x9, PT ;  /* 0x000000090f00780c */ /* 0x000fe20003f64270 */
[C---:B------:R-:W-:Y:S01]  /*13850*/  FMUL.FTZ R104, R2.reuse, R104 ;  /* 0x0000006802687220 */ /* 0x040fe20000410000 */
[----:B------:R-:W-:Y:S01]  /*13860*/  FMNMX.FTZ R140, R3, R69, !PT ;  /* 0x00000045038c7209 */ /* 0x000fe20007810000 */
[----:B------:R-:W-:Y:S04]  /*13870*/  QGMMA.64x32x32.F32.E4M3.E4M3 R40, gdesc[UR4], R40, gsb0 ;  /* 0x00600000042879f3 */ /* 0x000fe80008000828 */
[----:B------:R-:W2:Y:S01]  /*13880*/  MUFU.TANH R120, R120 ;  /* 0x0000007800787308 */ /* 0x000ea20000002400 */
[----:B------:R-:W-:Y:S01]  /*13890*/  FMUL.FTZ R13, R2, R58 ;  /* 0x0000003a020d7220 */ /* 0x000fe20000410000 */
[----:B------:R-:W-:-:S06]  /*138a0*/  ISETP.GT.AND P5, PT, R15, 0x10, PT ;  /* 0x000000100f00780c */ /* 0x000fcc0003fa4270 */
[----:B------:R4:W-:Y:S01]  /*138b0*/  MUFU.TANH R14, R135 ;  /* 0x00000087000e7308 */ /* 0x0009e20000002400 */
[----:B0-----:R-:W-:Y:S01]  /*138c0*/  FSEL R21, R21, -INF , P3 ;  /* 0xff80000015157808 */ /* 0x001fe20001800000 */
[C---:B------:R-:W-:Y:S01]  /*138d0*/  FMUL.FTZ R105, R2.reuse, R105 ;  /* 0x0000006902697220 */ /* 0x040fe20000410000 */
[----:B------:R-:W-:Y:S01]  /*138e0*/  FMUL.FTZ R58, R2, R59 ;  /* 0x0000003b023a7220 */ /* 0x000fe20000410000 */
[----:B----4-:R-:W-:-:S04]  /*138f0*/  FSEL R135, R20, -INF , P4 ;  /* 0xff80000014877808 */ /* 0x010fc80002000000 */
[----:B------:R-:W0:Y:S01]  /*13900*/  MUFU.TANH R128, R128 ;  /* 0x0000008000807308 */ /* 0x000e220000002400 */
[C---:B------:R-:W-:Y:S01]  /*13910*/  FMUL.FTZ R59, R2.reuse, R62 ;  /* 0x0000003e023b7220 */ /* 0x040fe20000410000 */
[----:B------:R-:W-:Y:S01]  /*13920*/  FMNMX.FTZ R142, R135, R140, !PT ;  /* 0x0000008c878e7209 */ /* 0x000fe20007810000 */
[C---:B------:R-:W-:Y:S01]  /*13930*/  FMUL.FTZ R62, R2.reuse, R63 ;  /* 0x0000003f023e7220 */ /* 0x040fe20000410000 */
[----:B------:R-:W-:Y:S01]  /*13940*/  ISETP.GT.AND P3, PT, R15, 0x11, PT ;  /* 0x000000110f00780c */ /* 0x000fe20003f64270 */
[----:B------:R-:W-:Y:S01]  /*13950*/  FMUL.FTZ R108, R2, R108 ;  /* 0x0000006c026c7220 */ /* 0x000fe20000410000 */
[----:B---3--:R-:W-:Y:S02]  /*13960*/  FSEL R63, R124, -INF , P5 ;  /* 0xff8000007c3f7808 */ /* 0x008fe40002800000 */
[----:B------:R-:W3:Y:S01]  /*13970*/  MUFU.TANH R104, R104 ;  /* 0x0000006800687308 */ /* 0x000ee20000002400 */
[----:B------:R-:W-:Y:S01]  /*13980*/  FMNMX.FTZ R142, R21, R142, !PT ;  /* 0x0000008e158e7209 */ /* 0x000fe20007810000 */
[----:B------:R-:W-:Y:S01]  /*13990*/  FMUL.FTZ R109, R2, R109 ;  /* 0x0000006d026d7220 */ /* 0x000fe20000410000 */
[----:B------:R-:W-:-:S02]  /*139a0*/  ISETP.GT.AND P4, PT, R15, 0x18, PT ;  /* 0x000000180f00780c */ /* 0x000fc40003f84270 */
[----:B-1----:R-:W-:Y:S02]  /*139b0*/  FSEL R125, R125, -INF , P3 ;  /* 0xff8000007d7d7808 */ /* 0x002fe40001800000 */
[----:B------:R-:W-:Y:S01]  /*139c0*/  FMNMX.FTZ R142, R63, R142, !PT ;  /* 0x0000008e3f8e7209 */ /* 0x000fe20007810000 */
[----:B------:R-:W1:Y:S01]  /*139d0*/  MUFU.TANH R105, R105 ;  /* 0x0000006900697308 */ /* 0x000e620000002400 */
[C---:B------:R-:W-:Y:S01]  /*139e0*/  FMUL.FTZ R136, R2.reuse, R67 ;  /* 0x0000004302887220 */ /* 0x040fe20000410000 */
[----:B------:R-:W-:Y:S01]  /*139f0*/  ISETP.GT.AND P3, PT, R15, 0x19, PT ;  /* 0x000000190f00780c */ /* 0x000fe20003f64270 */
[----:B------:R-:W-:Y:S01]  /*13a00*/  FMUL.FTZ R112, R2, R112 ;  /* 0x0000007002707220 */ /* 0x000fe20000410000 */
[----:B--2---:R-:W-:Y:S02]  /*13a10*/  FSEL R67, R120, -INF , P4 ;  /* 0xff80000078437808 */ /* 0x004fe40002000000 */
[----:B------:R-:W-:Y:S02]  /*13a20*/  FMNMX.FTZ R142, R125, R142, !PT ;  /* 0x0000008e7d8e7209 */ /* 0x000fe40007810000 */
[----:B------:R-:W2:Y:S01]  /*13a30*/  MUFU.TANH R108, R108 ;  /* 0x0000006c006c7308 */ /* 0x000ea20000002400 */
[C---:B------:R-:W-:Y:S01]  /*13a40*/  FMUL.FTZ R140, R2.reuse, R71 ;  /* 0x00000047028c7220 */ /* 0x040fe20000410000 */
[----:B------:R-:W-:Y:S01]  /*13a50*/  ISETP.GT.AND P4, PT, R15, 0x20, PT ;  /* 0x000000200f00780c */ /* 0x000fe20003f84270 */
[----:B------:R-:W-:Y:S01]  /*13a60*/  FMUL.FTZ R113, R2, R113 ;  /* 0x0000007102717220 */ /* 0x000fe20000410000 */
[----:B0-----:R-:W-:-:S02]  /*13a70*/  FSEL R71, R128, -INF , P3 ;  /* 0xff80000080477808 */ /* 0x001fc40001800000 */
[----:B------:R-:W-:Y:S02]  /*13a80*/  FMNMX.FTZ R142, R67, R142, !PT ;  /* 0x0000008e438e7209 */ /* 0x000fe40007810000 */
[----:B------:R-:W0:Y:S01]  /*13a90*/  MUFU.TANH R109, R109 ;  /* 0x0000006d006d7308 */ /* 0x000e220000002400 */
[----:B------:R-:W-:Y:S01]  /*13aa0*/  ISETP.GT.AND P3, PT, R15, 0x21, PT ;  /* 0x000000210f00780c */ /* 0x000fe20003f64270 */
[----:B------:R-:W-:Y:S01]  /*13ab0*/  FMUL.FTZ R116, R2, R116 ;  /* 0x0000007402747220 */ /* 0x000fe20000410000 */
[----:B---3--:R-:W-:Y:S02]  /*13ac0*/  FSEL R137, R104, -INF , P4 ;  /* 0xff80000068897808 */ /* 0x008fe40002000000 */
[----:B------:R-:W-:-:S03]  /*13ad0*/  FMNMX.FTZ R142, R71, R142, !PT ;  /* 0x0000008e478e7209 */ /* 0x000fc60007810000 */
[----:B------:R-:W3:Y:S01]  /*13ae0*/  MUFU.TANH R112, R112 ;  /* 0x0000007000707308 */ /* 0x000ee20000002400 */
[----:B------:R-:W-:Y:S01]  /*13af0*/  ISETP.GT.AND P4, PT, R15, 0x28, PT ;  /* 0x000000280f00780c */ /* 0x000fe20003f84270 */
[----:B------:R-:W-:Y:S01]  /*13b00*/  FMUL.FTZ R117, R2, R117 ;  /* 0x0000007502757220 */ /* 0x000fe20000410000 */
[----:B-1----:R-:W-:Y:S02]  /*13b10*/  FSEL R105, R105, -INF , P3 ;  /* 0xff80000069697808 */ /* 0x002fe40001800000 */
[----:B------:R-:W-:-:S03]  /*13b20*/  FMNMX.FTZ R142, R137, R142, !PT ;  /* 0x0000008e898e7209 */ /* 0x000fc60007810000 */
[----:B------:R1:W-:Y:S01]  /*13b30*/  MUFU.TANH R20, R13 ;  /* 0x0000000d00147308 */ /* 0x0003e20000002400 */
[----:B------:R-:W-:Y:S01]  /*13b40*/  ISETP.GT.AND P3, PT, R15, 0x29, PT ;  /* 0x000000290f00780c */ /* 0x000fe20003f64270 */
[----:B------:R-:W-:Y:S01]  /*13b50*/  FMUL.FTZ R88, R2, R88 ;  /* 0x0000005802587220 */ /* 0x000fe20000410000 */
[----:B------:R-:W-:-:S05]  /*13b60*/  FMNMX.FTZ R142, R105, R142, !PT ;  /* 0x0000008e698e7209 */ /* 0x000fca0007810000 */
[----:B------:R-:W4:Y:S01]  /*13b70*/  MUFU.TANH R113, R113 ;  /* 0x0000007100717308 */ /* 0x000f220000002400 */
[----:B-1----:R-:W-:-:S05]  /*13b80*/  IMAD.MOV.U32 R13, RZ, RZ, 0x40000040 ;  /* 0x40000040ff0d7424 */ /* 0x002fca00078e00ff */
[----:B------:R-:W-:Y:S02]  /*13b90*/  R2UR UR7, R13 ;  /* 0x000000000d0772ca */ /* 0x000fe400000e0000 */
[----:B------:R-:W1:Y:S01]  /*13ba0*/  MUFU.TANH R116, R116 ;  /* 0x0000007400747308 */ /* 0x000e620000002400 */
[----:B--2---:R-:W-:Y:S01]  /*13bb0*/  FSEL R13, R108, -INF , P4 ;  /* 0xff8000006c0d7808 */ /* 0x004fe20002000000 */
[C---:B------:R-:W-:Y:S01]  /*13bc0*/  FMUL.FTZ R89, R2.reuse, R89 ;  /* 0x0000005902597220 */ /* 0x040fe20000410000 */
[----:B------:R-:W-:Y:S02]  /*13bd0*/  ISETP.GT.AND P4, PT, R15, 0x30, PT ;  /* 0x000000300f00780c */ /* 0x000fe40003f84270 */
[----:B0-----:R-:W-:Y:S02]  /*13be0*/  FSEL R109, R109, -INF , P3 ;  /* 0xff8000006d6d7808 */ /* 0x001fe40001800000 */
[----:B------:R-:W-:Y:S01]  /*13bf0*/  FMNMX.FTZ R142, R13, R142, !PT ;  /* 0x0000008e0d8e7209 */ /* 0x000fe20007810000 */
[----:B------:R-:W0:Y:S01]  /*13c00*/  MUFU.TANH R117, R117 ;  /* 0x0000007500757308 */ /* 0x000e220000002400 */
[----:B------:R-:W-:Y:S01]  /*13c10*/  ISETP.GT.AND P5, PT, R15, 0x31, PT ;  /* 0x000000310f00780c */ /* 0x000fe20003fa4270 */
[----:B------:R-:W-:Y:S01]  /*13c20*/  FMUL.FTZ R92, R2, R92 ;  /* 0x0000005c025c7220 */ /* 0x000fe20000410000 */
[----:B---3--:R-:W-:-:S02]  /*13c30*/  FSEL R139, R112, -INF , P4 ;  /* 0xff800000708b7808 */ /* 0x008fc40002000000 */
[----:B------:R-:W-:-:S03]  /*13c40*/  FMNMX.FTZ R142, R109, R142, !PT ;  /* 0x0000008e6d8e7209 */ /* 0x000fc60007810000 */
[----:B------:R-:W2:Y:S01]  /*13c50*/  MUFU.TANH R88, R88 ;  /* 0x0000005800587308 */ /* 0x000ea20000002400 */
[----:B------:R-:W-:Y:S01]  /*13c60*/  ISETP.GT.AND P3, PT, R15, 0x38, PT ;  /* 0x000000380f00780c */ /* 0x000fe20003f64270 */
[----:B------:R-:W-:Y:S01]  /*13c70*/  FMUL.FTZ R93, R2, R93 ;  /* 0x0000005d025d7220 */ /* 0x000fe20000410000 */
[----:B----4-:R-:W-:Y:S02]  /*13c80*/  FSEL R113, R113, -INF , P5 ;  /* 0xff80000071717808 */ /* 0x010fe40002800000 */
[----:B------:R-:W-:-:S03]  /*13c90*/  FMNMX.FTZ R142, R139, R142, !PT ;  /* 0x0000008e8b8e7209 */ /* 0x000fc60007810000 */
[----:B------:R-:W3:Y:S01]  /*13ca0*/  MUFU.TANH R89, R89 ;  /* 0x0000005900597308 */ /* 0x000ee20000002400 */
[----:B------:R-:W-:Y:S01]  /*13cb0*/  ISETP.GT.AND P4, PT, R15, 0x39, PT ;  /* 0x000000390f00780c */ /* 0x000fe20003f84270 */
[----:B------:R-:W-:Y:S01]  /*13cc0*/  FMUL.FTZ R96, R2, R96 ;  /* 0x0000006002607220 */ /* 0x000fe20000410000 */
[----:B-1----:R-:W-:Y:S02]  /*13cd0*/  FSEL R141, R116, -INF , P3 ;  /* 0xff800000748d7808 */ /* 0x002fe40001800000 */
[----:B------:R-:W-:-:S03]  /*13ce0*/  FMNMX.FTZ R142, R113, R142, !PT ;  /* 0x0000008e718e7209 */ /* 0x000fc60007810000 */
[----:B------:R-:W1:Y:S01]  /*13cf0*/  MUFU.TANH R92, R92 ;  /* 0x0000005c005c7308 */ /* 0x000e620000002400 */
[----:B------:R-:W-:Y:S01]  /*13d00*/  ISETP.GT.AND P5, PT, R15, 0x40, PT ;  /* 0x000000400f00780c */ /* 0x000fe20003fa4270 */
[----:B------:R-:W-:Y:S01]  /*13d10*/  FMUL.FTZ R97, R2, R97 ;  /* 0x0000006102617220 */ /* 0x000fe20000410000 */
[----:B0-----:R-:W-:Y:S02]  /*13d20*/  FSEL R117, R117, -INF , P4 ;  /* 0xff80000075757808 */ /* 0x001fe40002000000 */
[----:B------:R-:W-:-:S03]  /*13d30*/  FMNMX.FTZ R142, R141, R142, !PT ;  /* 0x0000008e8d8e7209 */ /* 0x000fc60007810000 */
[----:B------:R-:W0:Y:S01]  /*13d40*/  MUFU.TANH R93, R93 ;  /* 0x0000005d005d7308 */ /* 0x000e220000002400 */
[----:B------:R-:W-:Y:S01]  /*13d50*/  ISETP.GT.AND P3, PT, R15, 0x41, PT ;  /* 0x000000410f00780c */ /* 0x000fe20003f64270 */
[----:B------:R-:W-:Y:S01]  /*13d60*/  FMUL.FTZ R100, R2, R100 ;  /* 0x0000006402647220 */ /* 0x000fe20000410000 */
[----:B--2---:R-:W-:Y:S02]  /*13d70*/  FSEL R143, R88, -INF , P5 ;  /* 0xff800000588f7808 */ /* 0x004fe40002800000 */
[----:B------:R-:W-:-:S03]  /*13d80*/  FMNMX.FTZ R142, R117, R142, !PT ;  /* 0x0000008e758e7209 */ /* 0x000fc60007810000 */
[----:B------:R-:W2:Y:S01]  /*13d90*/  MUFU.TANH R96, R96 ;  /* 0x0000006000607308 */ /* 0x000ea20000002400 */
[----:B------:R-:W-:Y:S01]  /*13da0*/  ISETP.GT.AND P4, PT, R15, 0x48, PT ;  /* 0x000000480f00780c */ /* 0x000fe20003f84270 */
[----:B------:R-:W-:Y:S01]  /*13db0*/  FMUL.FTZ R101, R2, R101 ;  /* 0x0000006502657220 */ /* 0x000fe20000410000 */
[----:B---3--:R-:W-:Y:S02]  /*13dc0*/  FSEL R89, R89, -INF , P3 ;  /* 0xff80000059597808 */ /* 0x008fe40001800000 */
[----:B------:R-:W-:-:S03]  /*13dd0*/  FMNMX.FTZ R142, R143, R142, !PT ;  /* 0x0000008e8f8e7209 */ /* 0x000fc60007810000 */
[----:B------:R-:W3:Y:S01]  /*13de0*/  MUFU.TANH R97, R97 ;  /* 0x0000006100617308 */ /* 0x000ee20000002400 */
[----:B------:R-:W-:Y:S02]  /*13df0*/  WARPGROUP.DEPBAR.LE gsb0, 0x0 ;  /* 0x00008000000079c5 */ /* 0x000fe40000010000 */
[C---:B------:R-:W-:Y:S01]  /*13e00*/  FMUL.FTZ R157, R2.reuse, R41 ;  /* 0x00000029029d7220 */ /* 0x040fe20000410000 */
[----:B------:R-:W-:Y:S01]  /*13e10*/  ISETP.GT.AND P5, PT, R15, 0x49, PT ;  /* 0x000000490f00780c */ /* 0x000fe20003fa4270 */
[----:B------:R-:W-:Y:S01]  /*13e20*/  FMUL.FTZ R72, R2, R72 ;  /* 0x0000004802487220 */ /* 0x000fe20000410000 */
[----:B-1----:R-:W-:Y:S02]  /*13e30*/  FSEL R41, R92, -INF , P4 ;  /* 0xff8000005c297808 */ /* 0x002fe40002000000 */
[----:B------:R-:W1:Y:S01]  /*13e40*/  MUFU.TANH R100, R100 ;  /* 0x0000006400647308 */ /* 0x000e620000002400 */
[----:B------:R-:W-:Y:S01]  /*13e50*/  FMNMX.FTZ R142, R89, R142, !PT ;  /* 0x0000008e598e7209 */ /* 0x000fe20007810000 */
[----:B------:R-:W-:Y:S01]  /*13e60*/  VIADD R12, R12, 0x606 ;  /* 0x000006060c0c7836 */ /* 0x000fe20000000000 */
[----:B------:R-:W-:Y:S01]  /*13e70*/  ISETP.GT.AND P3, PT, R15, 0x50, PT ;  /* 0x000000500f00780c */ /* 0x000fe20003f64270 */
[----:B------:R-:W-:Y:S01]  /*13e80*/  FMUL.FTZ R73, R2, R73 ;  /* 0x0000004902497220 */ /* 0x000fe20000410000 */
[----:B0-----:R-:W-:-:S02]  /*13e90*/  FSEL R93, R93, -INF , P5 ;  /* 0xff8000005d5d7808 */ /* 0x001fc40002800000 */
[----:B------:R-:W-:Y:S01]  /*13ea0*/  FMNMX.FTZ R142, R41, R142, !PT ;  /* 0x0000008e298e7209 */ /* 0x000fe20007810000 */
[----:B------:R-:W0:Y:S01]  /*13eb0*/  MUFU.TANH R101, R101 ;  /* 0x0000006500657308 */ /* 0x000e220000002400 */
[----:B------:R-:W-:Y:S02]  /*13ec0*/  R2UR UR6, R12 ;  /* 0x000000000c0672ca */ /* 0x000fe400000e0000 */
[----:B------:R-:W-:Y:S02]  /*13ed0*/  R2UR UR4, R6 ;  /* 0x00000000060472ca */ /* 0x000fe400000e0000 */
[----:B------:R-:W-:Y:S01]  /*13ee0*/  R2UR UR5, R7 ;  /* 0x00000000070572ca */ /* 0x000fe200000e0000 */
[----:B------:R-:W-:Y:S01]  /*13ef0*/  FMUL.FTZ R76, R2, R76 ;  /* 0x0000004c024c7220 */ /* 0x000fe20000410000 */
[----:B------:R-:W-:Y:S01]  /*13f00*/  ISETP.GT.AND P4, PT, R15, 0x51, PT ;  /* 0x000000510f00780c */ /* 0x000fe20003f84270 */
[----:B------:R-:W4:Y:S01]  /*13f10*/  MUFU.TANH R72, R72 ;  /* 0x0000004800487308 */ /* 0x000f220000002400 */
[----:B--2---:R-:W-:-:S02]  /*13f20*/  FSEL R145, R96, -INF , P3 ;  /* 0xff80000060917808 */ /* 0x004fc40001800000 */
[----:B------:R-:W-:Y:S01]  /*13f30*/  FMNMX.FTZ R142, R93, R142, !PT ;  /* 0x0000008e5d8e7209 */ /* 0x000fe20007810000 */
[C---:B------:R-:W-:Y:S01]  /*13f40*/  FMUL.FTZ R77, R2.reuse, R77 ;  /* 0x0000004d024d7220 */ /* 0x040fe20000410000 */
[----:B------:R-:W-:Y:S01]  /*13f50*/  ISETP.GT.AND P5, PT, R15, 0x58, PT ;  /* 0x000000580f00780c */ /* 0x000fe20003fa4270 */
[----:B------:R-:W-:Y:S01]  /*13f60*/  WARPGROUP.ARRIVE ;  /* 0x00000000000079c5 */ /* 0x000fe20000000000 */
[----:B---3--:R-:W-:Y:S01]  /*13f70*/  FSEL R97, R97, -INF , P4 ;  /* 0xff80000061617808 */ /* 0x008fe20002000000 */
[----:B------:R-:W2:Y:S01]  /*13f80*/  MUFU.TANH R73, R73 ;  /* 0x0000004900497308 */ /* 0x000ea20000002400 */
[----:B------:R-:W-:Y:S01]  /*13f90*/  FMNMX.FTZ R142, R145, R142, !PT ;  /* 0x0000008e918e7209 */ /* 0x000fe20007810000 */
[C---:B------:R-:W-:Y:S01]  /*13fa0*/  FMUL.FTZ R161, R2.reuse, R44 ;  /* 0x0000002c02a17220 */ /* 0x040fe20000410000 */
[C---:B------:R-:W-:Y:S01]  /*13fb0*/  FMUL.FTZ R44, R2.reuse, R45 ;  /* 0x0000002d022c7220 */ /* 0x040fe20000410000 */
[----:B------:R-:W-:Y:S01]  /*13fc0*/  ISETP.GT.AND P3, PT, R15, 0x59, PT ;  /* 0x000000590f00780c */ /* 0x000fe20003f64270 */
[----:B------:R-:W-:Y:S01]  /*13fd0*/  FMUL.FTZ R80, R2, R80 ;  /* 0x0000005002507220 */ /* 0x000fe20000410000 */
[----:B-1----:R-:W-:Y:S01]  /*13fe0*/  FSEL R45, R100, -INF , P5 ;  /* 0xff800000642d7808 */ /* 0x002fe20002800000 */
[----:B------:R-:W-:Y:S01]  /*13ff0*/  QGMMA.64x32x32.F32.E4M3.E4M3 R24, gdesc[UR4], R24, gsb0 ;  /* 0x00600000041879f3 */ /* 0x000fe20008000818 */
[----:B------:R-:W1:Y:S01]  /*14000*/  MUFU.TANH R76, R76 ;  /* 0x0000004c004c7308 */ /* 0x000e620000002400 */
[----:B------:R-:W-:Y:S01]  /*14010*/  FMNMX.FTZ R142, R97, R142, !PT ;  /* 0x0000008e618e7209 */ /* 0x000fe20007810000 */
[C---:B------:R-:W-:Y:S01]  /*14020*/  FMUL.FTZ R81, R2.reuse, R81 ;  /* 0x0000005102517220 */ /* 0x040fe20000410000 */
[----:B------:R-:W-:Y:S01]  /*14030*/  ISETP.GT.AND P4, PT, R15, 0x60, PT ;  /* 0x000000600f00780c */ /* 0x000fe20003f84270 */
[C---:B------:R-:W-:Y:S01]  /*14040*/  FMUL.FTZ R84, R2.reuse, R84 ;  /* 0x0000005402547220 */ /* 0x040fe20000410000 */
[----:B0-----:R-:W-:Y:S01]  /*14050*/  FSEL R101, R101, -INF , P3 ;  /* 0xff80000065657808 */ /* 0x001fe20001800000 */
[C---:B------:R-:W-:Y:S01]  /*14060*/  FMUL.FTZ R85, R2.reuse, R85 ;  /* 0x0000005502557220 */ /* 0x040fe20000410000 */
[----:B------:R-:W-:Y:S01]  /*14070*/  FMNMX.FTZ R142, R45, R142, !PT ;  /* 0x0000008e2d8e7209 */ /* 0x000fe20007810000 */
[----:B------:R-:W0:Y:S01]  /*14080*/  MUFU.TANH R77, R77 ;  /* 0x0000004d004d7308 */ /* 0x000e220000002400 */
[----:B------:R-:W-:Y:S01]  /*14090*/  ISETP.GT.AND P3, PT, R15, 0x61, PT ;  /* 0x000000610f00780c */ /* 0x000fe20003f64270 */
[----:B------:R-:W-:Y:S01]  /*140a0*/  FMUL.FTZ R165, R2, R49 ;  /* 0x0000003102a57220 */ /* 0x000fe20000410000 */
[----:B----4-:R-:W-:Y:S01]  /*140b0*/  FSEL R147, R72, -INF , P4 ;  /* 0xff80000048937808 */ /* 0x010fe20002000000 */
[C---:B------:R-:W-:Y:S01]  /*140c0*/  FMUL.FTZ R57, R2.reuse, R57 ;  /* 0x0000003902397220 */ /* 0x040fe20000410000 */
[----:B------:R-:W-:Y:S01]  /*140d0*/  FMNMX.FTZ R142, R101, R142, !PT ;  /* 0x0000008e658e7209 */ /* 0x000fe20007810000 */
[----:B------:R-:W-:-:S02]  /*140e0*/  FMUL.FTZ R60, R2, R60 ;  /* 0x0000003c023c7220 */ /* 0x000fc40000410000 */
[----:B------:R-:W3:Y:S01]  /*140f0*/  MUFU.TANH R80, R80 ;  /* 0x0000005000507308 */ /* 0x000ee20000002400 */
[----:B------:R-:W-:Y:S01]  /*14100*/  ISETP.GT.AND P4, PT, R15, 0x68, PT ;  /* 0x000000680f00780c */ /* 0x000fe20003f84270 */
[----:B------:R-:W-:Y:S01]  /*14110*/  FMUL.FTZ R61, R2, R61 ;  /* 0x0000003d023d7220 */ /* 0x000fe20000410000 */
[----:B--2---:R-:W-:-:S05]  /*14120*/  FSEL R73, R73, -INF , P3 ;  /* 0xff80000049497808 */ /* 0x004fca0001800000 */
[----:B------:R-:W-:Y:S01]  /*14130*/  MUFU.TANH R132, R132 ;  /* 0x0000008400847308 */ /* 0x000fe20000002400 */
[----:B------:R-:W-:Y:S01]  /*14140*/  FMNMX.FTZ R142, R147, R142, !PT ;  /* 0x0000008e938e7209 */ /* 0x000fe20007810000 */
[----:B------:R-:W-:Y:S01]  /*14150*/  FMUL.FTZ R163, R2, R48 ;  /* 0x0000003002a37220 */ /* 0x000fe20000410000 */
[----:B------:R-:W-:-:S05]  /*14160*/  ISETP.GT.AND P3, PT, R15, 0x69, PT ;  /* 0x000000690f00780c */ /* 0x000fca0003f64270 */
[----:B------:R-:W-:Y:S01]  /*14170*/  MUFU.TANH R133, R133 ;  /* 0x0000008500857308 */ /* 0x000fe20000002400 */
[----:B-1----:R-:W-:Y:S01]  /*14180*/  FSEL R49, R76, -INF , P4 ;  /* 0xff8000004c317808 */ /* 0x002fe20002000000 */
[----:B------:R-:W-:Y:S01]  /*14190*/  FMUL.FTZ R159, R2, R40 ;  /* 0x00000028029f7220 */ /* 0x000fe20000410000 */
[----:B------:R-:W-:-:S05]  /*141a0*/  FMNMX.FTZ R142, R73, R142, !PT ;  /* 0x0000008e498e7209 */ /* 0x000fca0007810000 */
[----:B------:R-:W-:Y:S08]  /*141b0*/  MUFU.TANH R134, R134 ;  /* 0x0000008600867308 */ /* 0x000ff00000002400 */
[----:B------:R-:W-:Y:S01]  /*141c0*/  MUFU.TANH R68, R68 ;  /* 0x0000004400447308 */ /* 0x000fe20000002400 */
[----:B------:R-:W-:Y:S01]  /*141d0*/  FMUL.FTZ R52, R2, R52 ;  /* 0x0000003402347220 */ /* 0x000fe20000410000 */
[----:B------:R-:W-:Y:S01]  /*141e0*/  SHFL.IDX PT, R56, R56, 0x1, 0x1c1f ;  /* 0x003c1f0038387f89 */ /* 0x000fe200000e0000 */
[----:B------:R-:W-:-:S05]  /*141f0*/  ULDC UR4, c[0x0][0x988] ;  /* 0x0002620000047ab9 */ /* 0x000fca0000000800 */
[----:B------:R-:W1:Y:S01]  /*14200*/  MUFU.TANH R81, R81 ;  /* 0x0000005100517308 */ /* 0x000e620000002400 */
[----:B------:R-:W-:Y:S02]  /*14210*/  ISETP.GT.AND P4, PT, R15, 0x70, PT ;  /* 0x000000700f00780c */ /* 0x000fe40003f84270 */
[----:B0-----:R-:W-:-:S05]  /*14220*/  FSEL R77, R77, -INF , P3 ;  /* 0xff8000004d4d7808 */ /* 0x001fca0001800000 */
[----:B------:R-:W0:Y:S01]  /*14230*/  MUFU.TANH R84, R84 ;  /* 0x0000005400547308 */ /* 0x000e220000002400 */
[----:B------:R-:W-:Y:S02]  /*14240*/  FMNMX.FTZ R142, R49, R142, !PT ;  /* 0x0000008e318e7209 */ /* 0x000fe40007810000 */
[----:B------:R-:W-:-:S05]  /*14250*/  ISETP.GT.AND P3, PT, R15, 0x71, PT ;  /* 0x000000710f00780c */ /* 0x000fca0003f64270 */
[----:B------:R-:W2:Y:S01]  /*14260*/  MUFU.TANH R85, R85 ;  /* 0x0000005500557308 */ /* 0x000ea20000002400 */
[----:B---3--:R-:W-:Y:S02]  /*14270*/  FSEL R149, R80, -INF , P4 ;  /* 0xff80000050957808 */ /* 0x008fe40002000000 */
[----:B------:R-:W-:Y:S02]  /*14280*/  FMNMX.FTZ R142, R77, R142, !PT ;  /* 0x0000008e4d8e7209 */ /* 0x000fe40007810000 */
[----:B------:R-:W-:Y:S02]  /*14290*/  ISETP.GT.AND P4, PT, R15, 0x78, PT ;  /* 0x000000780f00780c */ /* 0x000fe40003f84270 */
[----:B-1----:R-:W-:Y:S01]  /*142a0*/  FSEL R81, R81, -INF , P3 ;  /* 0xff80000051517808 */ /* 0x002fe20001800000 */
[----:B------:R-:W1:Y:S01]  /*142b0*/  MUFU.TANH R57, R57 ;  /* 0x0000003900397308 */ /* 0x000e620000002400 */
[----:B------:R-:W-:Y:S01]  /*142c0*/  FMNMX.FTZ R142, R149, R142, !PT ;  /* 0x0000008e958e7209 */ /* 0x000fe20007810000 */
[----:B------:R-:W-:Y:S01]  /*142d0*/  FMUL.FTZ R48, R2, R53 ;  /* 0x0000003502307220 */ /* 0x000fe20000410000 */
[----:B------:R-:W-:-:S02]  /*142e0*/  ISETP.GT.AND P3, PT, R15, 0x79, PT ;  /* 0x000000790f00780c */ /* 0x000fc40003f64270 */
[----:B0-----:R-:W-:Y:S02]  /*142f0*/  FSEL R53, R84, -INF , P4 ;  /* 0xff80000054357808 */ /* 0x001fe40002000000 */
[----:B------:R-:W-:Y:S01]  /*14300*/  FMNMX.FTZ R142, R81, R142, !PT ;  /* 0x0000008e518e7209 */ /* 0x000fe20007810000 */
[----:B------:R-:W0:Y:S01]  /*14310*/  MUFU.TANH R60, R60 ;  /* 0x0000003c003c7308 */ /* 0x000e220000002400 */
[----:B------:R-:W-:Y:S02]  /*14320*/  ISETP.GT.AND P4, PT, R15, 0x80, PT ;  /* 0x000000800f00780c */ /* 0x000fe40003f84270 */
[----:B--2---:R-:W-:Y:S02]  /*14330*/  FSEL R85, R85, -INF , P3 ;  /* 0xff80000055557808 */ /* 0x004fe40001800000 */
[----:B------:R-:W-:-:S03]  /*14340*/  FMNMX.FTZ R142, R53, R142, !PT ;  /* 0x0000008e358e7209 */ /* 0x000fc60007810000 */
[----:B------:R-:W2:Y:S01]  /*14350*/  MUFU.TANH R61, R61 ;  /* 0x0000003d003d7308 */ /* 0x000ea20000002400 */
[----:B------:R-:W-:Y:S02]  /*14360*/  ISETP.GT.AND P3, PT, R15, 0x81, PT ;  /* 0x000000810f00780c */ /* 0x000fe40003f64270 */
[----:B------:R-:W-:Y:S02]  /*14370*/  FSEL R151, R132, -INF , P4 ;  /* 0xff80000084977808 */ /* 0x000fe40002000000 */
[----:B------:R-:W-:Y:S02]  /*14380*/  FMNMX.FTZ R142, R85, R142, !PT ;  /* 0x0000008e558e7209 */ /* 0x000fe40007810000 */
[----:B------:R-:W-:Y:S02]  /*14390*/  ISETP.GT.AND P4, PT, R15, 0x88, PT ;  /* 0x000000880f00780c */ /* 0x000fe40003f84270 */
[----:B-1----:R-:W-:Y:S02]  /*143a0*/  FSEL R57, R57, -INF , P3 ;  /* 0xff80000039397808 */ /* 0x002fe40001800000 */
[----:B------:R-:W-:Y:S01]  /*143b0*/  FMNMX.FTZ R142, R151, R142, !PT ;  /* 0x0000008e978e7209 */ /* 0x000fe20007810000 */
[C---:B------:R-:W-:Y:S01]  /*143c0*/  FMUL.FTZ R40, R2.reuse, R42 ;  /* 0x0000002a02287220 */ /* 0x040fe20000410000 */
[----:B------:R-:W-:Y:S01]  /*143d0*/  FMUL.FTZ R42, R2, R43 ;  /* 0x0000002b022a7220 */ /* 0x000fe20000410000 */
[----:B------:R-:W-:-:S02]  /*143e0*/  ISETP.GT.AND P3, PT, R15, 0x89, PT ;  /* 0x000000890f00780c */ /* 0x000fc40003f64270 */
[----:B0-----:R-:W-:Y:S02]  /*143f0*/  FSEL R43, R60, -INF , P4 ;  /* 0xff8000003c2b7808 */ /* 0x001fe40002000000 */
[----:B------:R-:W-:Y:S02]  /*14400*/  FMNMX.FTZ R142, R57, R142, !PT ;  /* 0x0000008e398e7209 */ /* 0x000fe40007810000 */
[----:B------:R-:W-:Y:S02]  /*14410*/  ISETP.GT.AND P4, PT, R15, 0x90, PT ;  /* 0x000000900f00780c */ /* 0x000fe40003f84270 */
[----:B--2---:R-:W-:Y:S02]  /*14420*/  FSEL R61, R61, -INF , P3 ;  /* 0xff8000003d3d7808 */ /* 0x004fe40001800000 */
[----:B------:R-:W-:Y:S01]  /*14430*/  FMNMX.FTZ R142, R43, R142, !PT ;  /* 0x0000008e2b8e7209 */ /* 0x000fe20007810000 */
[----:B------:R-:W0:Y:S01]  /*14440*/  MUFU.TANH R159, R159 ;  /* 0x0000009f009f7308 */ /* 0x000e220000002400 */
[----:B------:R-:W-:-:S02]  /*14450*/  ISETP.GT.AND P3, PT, R15, 0x91, PT ;  /* 0x000000910f00780c */ /* 0x000fc40003f64270 */
[----:B------:R-:W-:Y:S02]  /*14460*/  FSEL R133, R133, -INF , P4 ;  /* 0xff80000085857808 */ /* 0x000fe40002000000 */
[----:B------:R-:W-:Y:S02]  /*14470*/  FMNMX.FTZ R142, R61, R142, !PT ;  /* 0x0000008e3d8e7209 */ /* 0x000fe40007810000 */
[----:B------:R-:W-:Y:S01]  /*14480*/  ISETP.GT.AND P4, PT, R15, 0x98, PT ;  /* 0x000000980f00780c */ /* 0x000fe20003f84270 */
[----:B------:R-:W1:Y:S01]  /*14490*/  MUFU.TANH R157, R157 ;  /* 0x0000009d009d7308 */ /* 0x000e620000002400 */
[----:B------:R-:W-:Y:S02]  /*144a0*/  FSEL R153, R134, -INF , P3 ;  /* 0xff80000086997808 */ /* 0x000fe40001800000 */
[----:B------:R-:W-:Y:S01]  /*144b0*/  FMNMX.FTZ R142, R133, R142, !PT ;  /* 0x0000008e858e7209 */ /* 0x000fe20007810000 */
[----:B------:R-:W-:Y:S02]  /*144c0*/  WARPGROUP.DEPBAR.LE gsb0, 0x0 ;  /* 0x00008000000079c5 */ /* 0x000fe40000010000 */
[----:B------:R-:W-:-:S02]  /*144d0*/  ISETP.GT.AND P3, PT, R15, 0x99, PT ;  /* 0x000000990f00780c */ /* 0x000fc40003f64270 */
[----:B------:R2:W-:Y:S01]  /*144e0*/  MUFU.TANH R72, R48 ;  /* 0x0000003000487308 */ /* 0x0005e20000002400 */
[----:B------:R-:W-:Y:S02]  /*144f0*/  FMNMX.FTZ R142, R153, R142, !PT ;  /* 0x0000008e998e7209 */ /* 0x000fe40007810000 */
[----:B------:R-:W-:-:S05]  /*14500*/  FSEL R155, R68, -INF , P3 ;  /* 0xff800000449b7808 */ /* 0x000fca0001800000 */
[----:B------:R-:W3:Y:S01]  /*14510*/  MUFU.TANH R161, R161 ;  /* 0x000000a100a17308 */ /* 0x000ee20000002400 */
[----:B--2---:R-:W-:Y:S01]  /*14520*/  FMUL.FTZ R48, R2, R25 ;  /* 0x0000001902307220 */ /* 0x004fe20000410000 */
[----:B------:R-:W-:Y:S02]  /*14530*/  FSEL R25, R14, -INF , P4 ;  /* 0xff8000000e197808 */ /* 0x000fe40002000000 */
[----:B------:R-:W-:Y:S02]  /*14540*/  ISETP.GT.AND P4, PT, R15, 0xa0, PT ;  /* 0x000000a00f00780c */ /* 0x000fe40003f84270 */
[----:B------:R-:W-:Y:S02]  /*14550*/  FMNMX.FTZ R142, R25, R142, !PT ;  /* 0x0000008e198e7209 */ /* 0x000fe40007810000 */
[----:B------:R-:W2:Y:S01]  /*14560*/  MUFU.TANH R44, R44 ;  /* 0x0000002c002c7308 */ /* 0x000ea20000002400 */
[----:B------:R-:W-:Y:S02]  /*14570*/  ISETP.GT.AND P3, PT, R15, 0xa1, PT ;  /* 0x000000a10f00780c */ /* 0x000fe40003f64270 */
[----:B0-----:R-:W-:-:S02]  /*14580*/  FSEL R159, R159, -INF , P4 ;  /* 0xff8000009f9f7808 */ /* 0x001fc40002000000 */
[----:B------:R-:W-:-:S03]  /*14590*/  FMNMX.FTZ R142, R155, R142, !PT ;  /* 0x0000008e9b8e7209 */ /* 0x000fc60007810000 */
[----:B------:R-:W0:Y:S01]  /*145a0*/  MUFU.TANH R163, R163 ;  /* 0x000000a300a37308 */ /* 0x000e220000002400 */
[----:B------:R-:W-:Y:S02]  /*145b0*/  ISETP.GT.AND P4, PT, R15, 0xa8, PT ;  /* 0x000000a80f00780c */ /* 0x000fe40003f84270 */
[----:B-1----:R-:W-:Y:S02]  /*145c0*/  FSEL R157, R157, -INF , P3 ;  /* 0xff8000009d9d7808 */ /* 0x002fe40001800000 */
[----:B------:R-:W-:-:S03]  /*145d0*/  FMNMX.FTZ R142, R159, R142, !PT ;  /* 0x0000008e9f8e7209 */ /* 0x000fc60007810000 */
[----:B------:R-:W1:Y:S01]  /*145e0*/  MUFU.TANH R165, R165 ;  /* 0x000000a500a57308 */ /* 0x000e620000002400 */
[----:B------:R-:W-:Y:S01]  /*145f0*/  ISETP.GT.AND P3, PT, R15, 0xa9, PT ;  /* 0x000000a90f00780c */ /* 0x000fe20003f64270 */
[----:B------:R-:W-:Y:S01]  /*14600*/  FMUL.FTZ R24, R2, R24 ;  /* 0x0000001802187220 */ /* 0x000fe20000410000 */
[----:B---3--:R-:W-:Y:S02]  /*14610*/  FSEL R161, R161, -INF , P4 ;  /* 0xff800000a1a17808 */ /* 0x008fe40002000000 */
[----:B------:R-:W-:-:S03]  /*14620*/  FMNMX.FTZ R142, R157, R142, !PT ;  /* 0x0000008e9d8e7209 */ /* 0x000fc60007810000 */
[----:B------:R-:W3:Y:S01]  /*14630*/  MUFU.TANH R52, R52 ;  /* 0x0000003400347308 */ /* 0x000ee20000002400 */
[----:B------:R-:W-:Y:S01]  /*14640*/  FMUL.FTZ R14, R2, R29 ;  /* 0x0000001d020e7220 */ /* 0x000fe20000410000 */
[----:B------:R-:W-:Y:S02]  /*14650*/  ISETP.GT.AND P4, PT, R15, 0xb0, PT ;  /* 0x000000b00f00780c */ /* 0x000fe40003f84270 */
[----:B--2---:R-:W-:Y:S02]  /*14660*/  FSEL R29, R44, -INF , P3 ;  /* 0xff8000002c1d7808 */ /* 0x004fe40001800000 */
[----:B------:R-:W-:Y:S02]  /*14670*/  FMNMX.FTZ R142, R161, R142, !PT ;  /* 0x0000008ea18e7209 */ /* 0x000fe40007810000 */
[----:B------:R-:W2:Y:S01]  /*14680*/  MUFU.TANH R24, R24 ;  /* 0x0000001800187308 */ /* 0x000ea20000002400 */
[----:B------:R-:W-:Y:S01]  /*14690*/  ISETP.GT.AND P3, PT, R15, 0xb1, PT ;  /* 0x000000b10f00780c */ /* 0x000fe20003f64270 */
[----:B------:R-:W-:Y:S01]  /*146a0*/  FMUL.FTZ R28, R2, R28 ;  /* 0x0000001c021c7220 */ /* 0x000fe20000410000 */
[----:B0-----:R-:W-:-:S02]  /*146b0*/  FSEL R163, R163, -INF , P4 ;  /* 0xff800000a3a37808 */ /* 0x001fc40002000000 */
[----:B------:R-:W-:Y:S02]  /*146c0*/  FMNMX.FTZ R142, R29, R142, !PT ;  /* 0x0000008e1d8e7209 */ /* 0x000fe40007810000 */
[----:B------:R-:W-:Y:S01]  /*146d0*/  ISETP.GT.AND P4, PT, R15, 0xb8, PT ;  /* 0x000000b80f00780c */ /* 0x000fe20003f84270 */
[----:B------:R-:W0:Y:S01]  /*146e0*/  MUFU.TANH R48, R48 ;  /* 0x0000003000307308 */ /* 0x000e220000002400 */
[----:B-1----:R-:W-:Y:S02]  /*146f0*/  FSEL R165, R165, -INF , P3 ;  /* 0xff800000a5a57808 */ /* 0x002fe40001800000 */
[----:B------:R-:W-:Y:S01]  /*14700*/  FMNMX.FTZ R142, R163, R142, !PT ;  /* 0x0000008ea38e7209 */ /* 0x000fe20007810000 */
[----:B------:R-:W-:Y:S01]  /*14710*/  FMUL.FTZ R32, R2, R32 ;  /* 0x0000002002207220 */ /* 0x000fe20000410000 */
[----:B------:R-:W-:Y:S02]  /*14720*/  ISETP.GT.AND P3, PT, R15, 0xb9, PT ;  /* 0x000000b90f00780c */ /* 0x000fe40003f64270 */
[----:B---3--:R-:W-:Y:S01]  /*14730*/  FSEL R167, R52, -INF , P4 ;  /* 0xff80000034a77808 */ /* 0x008fe20002000000 */
[----:B------:R-:W1:Y:S01]  /*14740*/  MUFU.TANH R28, R28 ;  /* 0x0000001c001c7308 */ /* 0x000e620000002400 */
[----:B------:R-:W-:-:S02]  /*14750*/  FMNMX.FTZ R142, R165, R142, !PT ;  /* 0x0000008ea58e7209 */ /* 0x000fc40007810000 */
[----:B------:R-:W-:Y:S02]  /*14760*/  ISETP.GT.AND P4, PT, R15, 0xc0, PT ;  /* 0x000000c00f00780c */ /* 0x000fe40003f84270 */
[----:B------:R-:W-:-:S03]  /*14770*/  FMNMX.FTZ R142, R167, R142, !PT ;  /* 0x0000008ea78e7209 */ /* 0x000fc60007810000 */
[----:B------:R3:W4:Y:S01]  /*14780*/  MUFU.TANH R60, R14 ;  /* 0x0000000e003c7308 */ /* 0x0007220000002400 */
[----:B--2---:R-:W-:Y:S01]  /*14790*/  FSEL R171, R24, -INF , P4 ;  /* 0xff80000018ab7808 */ /* 0x004fe20002000000 */
[C---:B------:R-:W-:Y:S01]  /*147a0*/  FMUL.FTZ R36, R2.reuse, R36 ;  /* 0x0000002402247220 */ /* 0x040fe20000410000 */
[----:B---3--:R-:W-:Y:S01]  /*147b0*/  FMUL.FTZ R14, R2, R33 ;  /* 0x00000021020e7220 */ /* 0x008fe20000410000 */
[----:B------:R-:W-:-:S04]  /*147c0*/  FSEL R33, R72, -INF , P3 ;  /* 0xff80000048217808 */ /* 0x000fc80001800000 */
[----:B------:R-:W2:Y:S01]  /*147d0*/  MUFU.TANH R32, R32 ;  /* 0x0000002000207308 */ /* 0x000ea20000002400 */
[----:B------:R-:W-:Y:S02]  /*147e0*/  ISETP.GT.AND P3, PT, R15, 0xc1, PT ;  /* 0x000000c10f00780c */ /* 0x000fe40003f64270 */
[----:B------:R-:W-:Y:S02]  /*147f0*/  FMNMX.FTZ R142, R33, R142, !PT ;  /* 0x0000008e218e7209 */ /* 0x000fe40007810000 */
[----:B------:R-:W-:Y:S02]  /*14800*/  ISETP.GT.AND P4, PT, R15, 0xc8, PT ;  /* 0x000000c80f00780c */ /* 0x000fe40003f84270 */
[----:B0-----:R-:W-:Y:S01]  /*14810*/  FSEL R169, R48, -INF , P3 ;  /* 0xff80000030a97808 */ /* 0x001fe20001800000 */
[----:B------:R0:W3:Y:S01]  /*14820*/  MUFU.TANH R175, R14 ;  /* 0x0000000e00af7308 */ /* 0x0000e20000002400 */
[----:B------:R-:W-:Y:S02]  /*14830*/  FMNMX.FTZ R142, R171, R142, !PT ;  /* 0x0000008eab8e7209 */ /* 0x000fe40007810000 */
[----:B------:R-:W-:-:S02]  /*14840*/  ISETP.GT.AND P3, PT, R15, 0xc9, PT ;  /* 0x000000c90f00780c */ /* 0x000fc40003f64270 */
[----:B-1----:R-:W-:Y:S01]  /*14850*/  FSEL R173, R28, -INF , P4 ;  /* 0xff8000001cad7808 */ /* 0x002fe20002000000 */
[----:B0-----:R-:W-:Y:S02]  /*14860*/  FMUL.FTZ R14, R2, R37 ;  /* 0x00000025020e7220 */ /* 0x001fe40000410000 */
[----:B------:R-:W0:Y:S01]  /*14870*/  MUFU.TANH R36, R36 ;  /* 0x0000002400247308 */ /* 0x000e220000002400 */
[----:B------:R-:W-:Y:S02]  /*14880*/  FMNMX.FTZ R142, R169, R142, !PT ;  /* 0x0000008ea98e7209 */ /* 0x000fe40007810000 */
[----:B------:R-:W-:Y:S02]  /*14890*/  ISETP.GT.AND P4, PT, R15, 0xd0, PT ;  /* 0x000000d00f00780c */ /* 0x000fe40003f84270 */
[----:B----4-:R-:W-:Y:S02]  /*148a0*/  FSEL R37, R60, -INF , P3 ;  /* 0xff8000003c257808 */ /* 0x010fe40001800000 */
[----:B------:R-:W-:Y:S01]  /*148b0*/  FMNMX.FTZ R142, R173, R142, !PT ;  /* 0x0000008ead8e7209 */ /* 0x000fe20007810000 */
[----:B------:R-:W1:Y:S01]  /*148c0*/  MUFU.TANH R14, R14 ;  /* 0x0000000e000e7308 */ /* 0x000e620000002400 */
[----:B------:R-:W-:-:S02]  /*148d0*/  ISETP.GT.AND P3, PT, R15, 0xd1, PT ;  /* 0x000000d10f00780c */ /* 0x000fc40003f64270 */
[----:B--2---:R-:W-:Y:S02]  /*148e0*/  FSEL R177, R32, -INF , P4 ;  /* 0xff80000020b17808 */ /* 0x004fe40002000000 */
[----:B------:R-:W-:Y:S02]  /*148f0*/  FMNMX.FTZ R142, R37, R142, !PT ;  /* 0x0000008e258e7209 */ /* 0x000fe40007810000 */
[----:B------:R-:W-:Y:S02]  /*14900*/  ISETP.GT.AND P4, PT, R15, 0xd8, PT ;  /* 0x000000d80f00780c */ /* 0x000fe40003f84270 */
[----:B---3--:R-:W-:Y:S02]  /*14910*/  FSEL R175, R175, -INF , P3 ;  /* 0xff800000afaf7808 */ /* 0x008fe40001800000 */
[----:B------:R-:W-:Y:S01]  /*14920*/  FMNMX.FTZ R142, R177, R142, !PT ;  /* 0x0000008eb18e7209 */ /* 0x000fe20007810000 */
[----:B------:R-:W-:Y:S01]  /*14930*/  FMUL.FTZ R28, R2, R47 ;  /* 0x0000002f021c7220 */ /* 0x000fe20000410000 */
[----:B------:R-:W-:-:S02]  /*14940*/  ISETP.GT.AND P3, PT, R15, 0xd9, PT ;  /* 0x000000d90f00780c */ /* 0x000fc40003f64270 */
[----:B0-----:R-:W-:Y:S02]  /*14950*/  FSEL R47, R36, -INF , P4 ;  /* 0xff800000242f7808 */ /* 0x001fe40002000000 */
[----:B------:R-:W-:Y:S02]  /*14960*/  FMNMX.FTZ R142, R175, R142, !PT ;  /* 0x0000008eaf8e7209 */ /* 0x000fe40007810000 */
[----:B-1----:R-:W-:Y:S02]  /*14970*/  FSEL R15, R14, -INF , P3 ;  /* 0xff8000000e0f7808 */ /* 0x002fe40001800000 */
[----:B------:R-:W-:-:S04]  /*14980*/  FMNMX.FTZ R142, R47, R142, !PT ;  /* 0x0000008e2f8e7209 */ /* 0x000fc80007810000 */
[----:B------:R-:W-:-:S05]  /*14990*/  FMNMX.FTZ R142, R15, R142, !PT ;  /* 0x0000008e0f8e7209 */ /* 0x000fca0007810000 */
[----:B------:R-:W0:Y:S01]  /*149a0*/  SHFL.BFLY PT, R179, R142, 0x2, 0x1f ;  /* 0x0c401f008eb37f89 */ /* 0x000e2200000e0000 */
[----:B------:R-:W1:Y:S01]  /*149b0*/  MUFU.TANH R121, R121 ;  /* 0x0000007900797308 */ /* 0x000e620000002400 */
[----:B0-----:R-:W-:-:S05]  /*149c0*/  FMNMX.FTZ R179, R142, R179, !PT ;  /* 0x000000b38eb37209 */ /* 0x001fca0007810000 */
[----:B------:R-:W0:Y:S02]  /*149d0*/  SHFL.BFLY PT, R14, R179, 0x1, 0x1f ;  /* 0x0c201f00b30e7f89 */ /* 0x000e2400000e0000 */
[----:B------:R-:W2:Y:S01]  /*149e0*/  MUFU.TANH R122, R122 ;  /* 0x0000007a007a7308 */ /* 0x000ea20000002400 */
[----:B------:R-:W-:Y:S01]  /*149f0*/  MOV R88, UR4 ;  /* 0x0000000400587c02 */ /* 0x000fe20008000f00 */
[----:B------:R-:W-:Y:S01]  /*14a00*/  FMUL.FTZ R48, R2, R38 ;  /* 0x0000002602307220 */ /* 0x000fe20000410000 */
[----:B------:R-:W-:-:S05]  /*14a10*/  VIADDMNMX R64, R56, R65, R64, PT ;  /* 0x0000004138407246 */ /* 0x000fca0003800140 */
[----:B------:R-:W3:Y:S01]  /*14a20*/  MUFU.TANH R123, R123 ;  /* 0x0000007b007b7308 */ /* 0x000ee20000002400 */
[C---:B------:R-:W-:Y:S02]  /*14a30*/  ISETP.GT.AND P4, PT, R64.reuse, RZ, PT ;  /* 0x000000ff4000720c */ /* 0x040fe40003f84270 */
[----:B------:R-:W-:-:S05]  /*14a40*/  ISETP.GT.AND P5, PT, R64, 0x1, PT ;  /* 0x000000014000780c */ /* 0x000fca0003fa4270 */
[----:B------:R-:W4:Y:S01]  /*14a50*/  MUFU.TANH R126, R126 ;  /* 0x0000007e007e7308 */ /* 0x000f220000002400 */
[----:B0-----:R-:W-:-:S07]  /*14a60*/  FMNMX.FTZ R14, R179, R14, !PT ;  /* 0x0000000eb30e7209 */ /* 0x001fce0007810000 */
[----:B------:R-:W0:Y:S01]  /*14a70*/  MUFU.TANH R127, R127 ;  /* 0x0000007f007f7308 */ /* 0x000e220000002400 */
[C---:B------:R-:W-:Y:S01]  /*14a80*/  FSETP.NEU.FTZ.AND P3, PT, R14.reuse, -INF , PT ;  /* 0xff8000000e00780b */ /* 0x040fe20003f7d000 */
[----:B------:R-:W-:-:S01]  /*14a90*/  FFMA.FTZ R38, R14, R88, -8 ;  /* 0xc10000000e267423 */ /* 0x000fc20000010058 */
[----:B-1----:R-:W-:Y:S02]  /*14aa0*/  FSEL R121, R121, -INF , P4 ;  /* 0xff80000079797808 */ /* 0x002fe40002000000 */
[----:B--2---:R-:W-:-:S03]  /*14ab0*/  FSEL R122, R122, -INF , P5 ;  /* 0xff8000007a7a7808 */ /* 0x004fc60002800000 */
[----:B------:R-:W1:Y:S01]  /*14ac0*/  MUFU.TANH R129, R129 ;  /* 0x0000008100817308 */ /* 0x000e620000002400 */
[----:B------:R-:W-:Y:S02]  /*14ad0*/  FSEL R38, R38, RZ, P3 ;  /* 0x000000ff26267208 */ /* 0x000fe40001800000 */
[----:B------:R-:W-:Y:S01]  /*14ae0*/  ISETP.GT.AND P3, PT, R64, 0x8, PT ;  /* 0x000000084000780c */ /* 0x000fe20003f64270 */
[----:B------:R-:W-:Y:S01]  /*14af0*/  FMUL.FTZ R106, R2, R106 ;  /* 0x0000006a026a7220 */ /* 0x000fe20000410000 */
[C---:B------:R-:W-:Y:S02]  /*14b00*/  ISETP.GT.AND P4, PT, R64.reuse, 0x9, PT ;  /* 0x000000094000780c */ /* 0x040fe40003f84270 */
[----:B---3--:R-:W-:Y:S01]  /*14b10*/  FSEL R123, R123, -INF , P3 ;  /* 0xff8000007b7b7808 */ /* 0x008fe20001800000 */
[----:B------:R-:W2:Y:S01]  /*14b20*/  MUFU.TANH R130, R130 ;  /* 0x0000008200827308 */ /* 0x000ea20000002400 */
[----:B------:R-:W-:Y:S01]  /*14b30*/  FMNMX.FTZ R80, R121, R122, !PT ;  /* 0x0000007a79507209 */ /* 0x000fe20007810000 */
[----:B------:R-:W-:Y:S01]  /*14b40*/  FFMA.FTZ R60, R71, R88, -R38 ;  /* 0x00000058473c7223 */ /* 0x000fe20000010826 */
[----:B------:R-:W-:Y:S01]  /*14b50*/  ISETP.GT.AND P3, PT, R64, 0x10, PT ;  /* 0x000000104000780c */ /* 0x000fe20003f64270 */
[----:B------:R-:W-:Y:S01]  /*14b60*/  FMUL.FTZ R107, R2, R107 ;  /* 0x0000006b026b7220 */ /* 0x000fe20000410000 */
[----:B----4-:R-:W-:-:S02]  /*14b70*/  FSEL R71, R126, -INF , P4 ;  /* 0xff8000007e477808 */ /* 0x010fc40002000000 */
[----:B------:R-:W-:Y:S01]  /*14b80*/  FMNMX.FTZ R80, R123, R80, !PT ;  /* 0x000000507b507209 */ /* 0x000fe20007810000 */
[----:B------:R-:W3:Y:S01]  /*14b90*/  MUFU.TANH R131, R131 ;  /* 0x0000008300837308 */ /* 0x000ee20000002400 */
[----:B------:R-:W-:Y:S01]  /*14ba0*/  ISETP.GT.AND P4, PT, R64, 0x11, PT ;  /* 0x000000114000780c */ /* 0x000fe20003f84270 */
[----:B------:R-:W-:Y:S01]  /*14bb0*/  FMUL.FTZ R110, R2, R110 ;  /* 0x0000006e026e7220 */ /* 0x000fe20000410000 */
[----:B0-----:R-:W-:Y:S02]  /*14bc0*/  FSEL R127, R127, -INF , P3 ;  /* 0xff8000007f7f7808 */ /* 0x001fe40001800000 */
[----:B------:R-:W-:-:S03]  /*14bd0*/  FMNMX.FTZ R84, R71, R80, !PT ;  /* 0x0000005047547209 */ /* 0x000fc60007810000 */
[----:B------:R-:W0:Y:S01]  /*14be0*/  MUFU.TANH R106, R106 ;  /* 0x0000006a006a7308 */ /* 0x000e220000002400 */
[----:B------:R-:W-:Y:S01]  /*14bf0*/  ISETP.GT.AND P3, PT, R64, 0x18, PT ;  /* 0x000000184000780c */ /* 0x000fe20003f64270 */
[----:B------:R-:W-:Y:S01]  /*14c00*/  FMUL.FTZ R111, R2, R111 ;  /* 0x0000006f026f7220 */ /* 0x000fe20000410000 */
[----:B-1----:R-:W-:Y:S02]  /*14c10*/  FSEL R129, R129, -INF , P4 ;  /* 0xff80000081817808 */ /* 0x002fe40002000000 */
[----:B------:R-:W-:-:S03]  /*14c20*/  FMNMX.FTZ R84, R127, R84, !PT ;  /* 0x000000547f547209 */ /* 0x000fc60007810000 */
[----:B------:R-:W1:Y:S01]  /*14c30*/  MUFU.TANH R107, R107 ;  /* 0x0000006b006b7308 */ /* 0x000e620000002400 */
[----:B------:R-:W-:-:S01]  /*14c40*/  FFMA.FTZ R68, R105, R88, -R38 ;  /* 0x0000005869447223 */ /* 0x000fc20000010826 */
[----:B------:R-:W-:Y:S01]  /*14c50*/  ISETP.GT.AND P4, PT, R64, 0x19, PT ;  /* 0x000000194000780c */ /* 0x000fe20003f84270 */
[----:B------:R-:W-:Y:S01]  /*14c60*/  FMUL.FTZ R114, R2, R114 ;  /* 0x0000007202727220 */ /* 0x000fe20000410000 */
[----:B--2---:R-:W-:Y:S02]  /*14c70*/  FSEL R105, R130, -INF , P3 ;  /* 0xff80000082697808 */ /* 0x004fe40001800000 */
[----:B------:R-:W-:Y:S02]  /*14c80*/  FMNMX.FTZ R84, R129, R84, !PT ;  /* 0x0000005481547209 */ /* 0x000fe40007810000 */
[----:B------:R-:W-:Y:S01]  /*14c90*/  MUFU.TANH R110, R110 ;  /* 0x0000006e006e7308 */ /* 0x000fe20000002400 */
[----:B------:R-:W-:Y:S01]  /*14ca0*/  ISETP.GT.AND P3, PT, R64, 0x20, PT ;  /* 0x000000204000780c */ /* 0x000fe20003f64270 */
[----:B------:R-:W-:Y:S01]  /*14cb0*/  FMUL.FTZ R115, R2, R115 ;  /* 0x0000007302737220 */ /* 0x000fe20000410000 */
[----:B---3--:R-:W-:-:S02]  /*14cc0*/  FSEL R131, R131, -INF , P4 ;  /* 0xff80000083837808 */ /* 0x008fc40002000000 */
[----:B------:R-:W-:-:S03]  /*14cd0*/  FMNMX.FTZ R84, R105, R84, !PT ;  /* 0x0000005469547209 */ /* 0x000fc60007810000 */
[----:B------:R-:W2:Y:S01]  /*14ce0*/  MUFU.TANH R111, R111 ;  /* 0x0000006f006f7308 */ /* 0x000ea20000002400 */
[----:B------:R-:W-:-:S01]  /*14cf0*/  FFMA.FTZ R72, R109, R88, -R38 ;  /* 0x000000586d487223 */ /* 0x000fc20000010826 */
[----:B------:R-:W-:Y:S01]  /*14d00*/  ISETP.GT.AND P4, PT, R64, 0x21, PT ;  /* 0x000000214000780c */ /* 0x000fe20003f84270 */
[----:B------:R-:W-:Y:S01]  /*14d10*/  FMUL.FTZ R118, R2, R118 ;  /* 0x0000007602767220 */ /* 0x000fe20000410000 */
[----:B0-----:R-:W-:Y:S02]  /*14d20*/  FSEL R109, R106, -INF , P3 ;  /* 0xff8000006a6d7808 */ /* 0x001fe40001800000 */
[----:B------:R-:W-:Y:S02]  /*14d30*/  FMNMX.FTZ R84, R131, R84, !PT ;  /* 0x0000005483547209 */ /* 0x000fe40007810000 */
[----:B------:R-:W0:Y:S01]  /*14d40*/  MUFU.TANH R114, R114 ;  /* 0x0000007200727308 */ /* 0x000e220000002400 */
[----:B------:R-:W-:-:S01]  /*14d50*/  FFMA.FTZ R113, R113, R88, -R38 ;  /* 0x0000005871717223 */ /* 0x000fc20000010826 */
[----:B------:R-:W-:Y:S01]  /*14d60*/  ISETP.GT.AND P3, PT, R64, 0x28, PT ;  /* 0x000000284000780c */ /* 0x000fe20003f64270 */
[----:B------:R-:W-:Y:S01]  /*14d70*/  FMUL.FTZ R119, R2, R119 ;  /* 0x0000007702777220 */ /* 0x000fe20000410000 */
[----:B-1----:R-:W-:-:S02]  /*14d80*/  FSEL R107, R107, -INF , P4 ;  /* 0xff8000006b6b7808 */ /* 0x002fc40002000000 */
[----:B------:R-:W-:Y:S02]  /*14d90*/  FMNMX.FTZ R84, R109, R84, !PT ;  /* 0x000000546d547209 */ /* 0x000fe40007810000 */
[----:B------:R-:W1:Y:S01]  /*14da0*/  MUFU.TANH R115, R115 ;  /* 0x0000007300737308 */ /* 0x000e620000002400 */
[----:B------:R-:W-:Y:S01]  /*14db0*/  ISETP.GT.AND P4, PT, R64, 0x29, PT ;  /* 0x000000294000780c */ /* 0x000fe20003f84270 */
[C---:B------:R-:W-:Y:S01]  /*14dc0*/  FMUL.FTZ R90, R2.reuse, R90 ;  /* 0x0000005a025a7220 */ /* 0x040fe20000410000 */
[----:B------:R-:W-:Y:S01]  /*14dd0*/  FMNMX.FTZ R92, R107, R84, !PT ;  /* 0x000000546b5c7209 */ /* 0x000fe20007810000 */
[----:B------:R-:W-:-:S04]  /*14de0*/  FMUL.FTZ R24, R2, R46 ;  /* 0x0000002e02187220 */ /* 0x000fc80000410000 */
[----:B------:R-:W3:Y:S01]  /*14df0*/  MUFU.TANH R118, R118 ;  /* 0x0000007600767308 */ /* 0x000ee20000002400 */
[----:B------:R-:W-:Y:S01]  /*14e00*/  FMUL.FTZ R46, R2, R55 ;  /* 0x00000037022e7220 */ /* 0x000fe20000410000 */
[----:B--2---:R-:W-:-:S06]  /*14e10*/  FSEL R111, R111, -INF , P4 ;  /* 0xff8000006f6f7808 */ /* 0x004fcc0002000000 */
[----:B------:R2:W-:Y:S01]  /*14e20*/  MUFU.EX2 R56, R113 ;  /* 0x0000007100387308 */ /* 0x0005e20000000800 */
[----:B------:R-:W-:Y:S01]  /*14e30*/  FMUL.FTZ R91, R2, R91 ;  /* 0x0000005b025b7220 */ /* 0x000fe20000410000 */
[-CC-:B------:R-:W-:Y:S01]  /*14e40*/  FFMA.FTZ R55, R67, R88.reuse, -R38.reuse ;  /* 0x0000005843377223 */ /* 0x180fe20000010826 */
[----:B------:R-:W-:-:S01]  /*14e50*/  FFMA.FTZ R67, R13, R88, -R38 ;  /* 0x000000580d437223 */ /* 0x000fc20000010826 */
[----:B--2---:R-:W-:-:S04]  /*14e60*/  FSEL R113, R110, -INF , P3 ;  /* 0xff8000006e717808 */ /* 0x004fc80001800000 */
[----:B------:R-:W2:Y:S01]  /*14e70*/  MUFU.TANH R119, R119 ;  /* 0x0000007700777308 */ /* 0x000ea20000002400 */
[----:B------:R-:W-:Y:S02]  /*14e80*/  ISETP.GT.AND P3, PT, R64, 0x30, PT ;  /* 0x000000304000780c */ /* 0x000fe40003f64270 */
[----:B------:R-:W-:Y:S01]  /*14e90*/  FMNMX.FTZ R92, R113, R92, !PT ;  /* 0x0000005c715c7209 */ /* 0x000fe20007810000 */
[----:B------:R-:W-:-:S01]  /*14ea0*/  FFMA.FTZ R13, R93, R88, -R38 ;  /* 0x000000585d0d7223 */ /* 0x000fc20000010826 */
[----:B------:R-:W-:Y:S01]  /*14eb0*/  ISETP.GT.AND P4, PT, R64, 0x31, PT ;  /* 0x000000314000780c */ /* 0x000fe20003f84270 */
[----:B------:R-:W-:Y:S01]  /*14ec0*/  FMUL.FTZ R94, R2, R94 ;  /* 0x0000005e025e7220 */ /* 0x000fe20000410000 */
[----:B0-----:R-:W-:Y:S01]  /*14ed0*/  FSEL R93, R114, -INF , P3 ;  /* 0xff800000725d7808 */ /* 0x001fe20001800000 */
[----:B------:R-:W0:Y:S01]  /*14ee0*/  MUFU.TANH R90, R90 ;  /* 0x0000005a005a7308 */ /* 0x000e220000002400 */
[----:B------:R-:W-:Y:S01]  /*14ef0*/  FMNMX.FTZ R96, R111, R92, !PT ;  /* 0x0000005c6f607209 */ /* 0x000fe20007810000 */
[----:B------:R-:W-:Y:S01]  /*14f00*/  FMUL.FTZ R95, R2, R95 ;  /* 0x0000005f025f7220 */ /* 0x000fe20000410000 */
[----:B------:R-:W-:-:S02]  /*14f10*/  ISETP.GT.AND P3, PT, R64, 0x38, PT ;  /* 0x000000384000780c */ /* 0x000fc40003f64270 */
[----:B-1----:R-:W-:Y:S02]  /*14f20*/  FSEL R115, R115, -INF , P4 ;  /* 0xff80000073737808 */ /* 0x002fe40002000000 */
[----:B------:R-:W-:Y:S01]  /*14f30*/  FMNMX.FTZ R96, R93, R96, !PT ;  /* 0x000000605d607209 */ /* 0x000fe20007810000 */
[----:B------:R-:W1:Y:S01]  /*14f40*/  MUFU.TANH R91, R91 ;  /* 0x0000005b005b7308 */ /* 0x000e620000002400 */
[----:B------:R-:W-:-:S01]  /*14f50*/  FFMA.FTZ R76, R117, R88, -R38 ;  /* 0x00000058754c7223 */ /* 0x000fc20000010826 */
[----:B------:R-:W-:Y:S01]  /*14f60*/  ISETP.GT.AND P4, PT, R64, 0x39, PT ;  /* 0x000000394000780c */ /* 0x000fe20003f84270 */
[----:B------:R-:W-:Y:S01]  /*14f70*/  FMUL.FTZ R98, R2, R98 ;  /* 0x0000006202627220 */ /* 0x000fe20000410000 */
[----:B---3--:R-:W-:Y:S02]  /*14f80*/  FSEL R117, R118, -INF , P3 ;  /* 0xff80000076757808 */ /* 0x008fe40001800000 */
[----:B------:R-:W-:Y:S02]  /*14f90*/  FMNMX.FTZ R96, R115, R96, !PT ;  /* 0x0000006073607209 */ /* 0x000fe40007810000 */
[----:B------:R-:W3:Y:S01]  /*14fa0*/  MUFU.TANH R94, R94 ;  /* 0x0000005e005e7308 */ /* 0x000ee20000002400 */
[----:B------:R-:W-:Y:S01]  /*14fb0*/  ISETP.GT.AND P3, PT, R64, 0x40, PT ;  /* 0x000000404000780c */ /* 0x000fe20003f64270 */
[----:B------:R-:W-:Y:S01]  /*14fc0*/  FMUL.FTZ R99, R2, R99 ;  /* 0x0000006302637220 */ /* 0x000fe20000410000 */
[----:B--2---:R-:W-:-:S02]  /*14fd0*/  FSEL R119, R119, -INF , P4 ;  /* 0xff80000077777808 */ /* 0x004fc40002000000 */
[----:B------:R-:W-:-:S03]  /*14fe0*/  FMNMX.FTZ R96, R117, R96, !PT ;  /* 0x0000006075607209 */ /* 0x000fc60007810000 */
[----:B------:R-:W2:Y:S01]  /*14ff0*/  MUFU.TANH R95, R95 ;  /* 0x0000005f005f7308 */ /* 0x000ea20000002400 */
[----:B------:R-:W-:Y:S01]  /*15000*/  FMUL.FTZ R44, R2, R54 ;  /* 0x00000036022c7220 */ /* 0x000fe20000410000 */
[----:B------:R-:W-:Y:S01]  /*15010*/  FFMA.FTZ R54, R125, R88, -R38 ;  /* 0x000000587d367223 */ /* 0x000fe20000010826 */
[----:B------:R-:W-:Y:S01]  /*15020*/  ISETP.GT.AND P4, PT, R64, 0x41, PT ;  /* 0x000000414000780c */ /* 0x000fe20003f84270 */
[----:B------:R-:W-:Y:S01]  /*15030*/  FMUL.FTZ R102, R2, R102 ;  /* 0x0000006602667220 */ /* 0x000fe20000410000 */
[----:B0-----:R-:W-:Y:S02]  /*15040*/  FSEL R125, R90, -INF , P3 ;  /* 0xff8000005a7d7808 */ /* 0x001fe40001800000 */
[----:B------:R-:W-:Y:S01]  /*15050*/  FMNMX.FTZ R96, R119, R96, !PT ;  /* 0x0000006077607209 */ /* 0x000fe20007810000 */
[----:B------:R-:W0:Y:S01]  /*15060*/  MUFU.TANH R98, R98 ;  /* 0x0000006200627308 */ /* 0x000e220000002400 */
[----:B------:R-:W-:Y:S01]  /*15070*/  ISETP.GT.AND P3, PT, R64, 0x48, PT ;  /* 0x000000484000780c */ /* 0x000fe20003f64270 */
[----:B------:R-:W-:Y:S01]  /*15080*/  FMUL.FTZ R103, R2, R103 ;  /* 0x0000006702677220 */ /* 0x000fe20000410000 */
[----:B-1----:R-:W-:-:S02]  /*15090*/  FSEL R91, R91, -INF , P4 ;  /* 0xff8000005b5b7808 */ /* 0x002fc40002000000 */
[----:B------:R-:W-:-:S03]  /*150a0*/  FMNMX.FTZ R96, R125, R96, !PT ;  /* 0x000000607d607209 */ /* 0x000fc60007810000 */
[----:B------:R-:W1:Y:S01]  /*150b0*/  MUFU.TANH R99, R99 ;  /* 0x0000006300637308 */ /* 0x000e620000002400 */
[----:B------:R-:W-:Y:S01]  /*150c0*/  FMUL.FTZ R36, R2, R51 ;  /* 0x0000003302247220 */ /* 0x000fe20000410000 */
[----:B------:R-:W-:Y:S01]  /*150d0*/  FFMA.FTZ R51, R135, R88, -R38 ;  /* 0x0000005887337223 */ /* 0x000fe20000010826 */
[----:B------:R-:W-:Y:S01]  /*150e0*/  ISETP.GT.AND P4, PT, R64, 0x49, PT ;  /* 0x000000494000780c */ /* 0x000fe20003f84270 */
[----:B------:R-:W-:Y:S01]  /*150f0*/  FMUL.FTZ R74, R2, R74 ;  /* 0x0000004a024a7220 */ /* 0x000fe20000410000 */
[----:B---3--:R-:W-:Y:S02]  /*15100*/  FSEL R135, R94, -INF , P3 ;  /* 0xff8000005e877808 */ /* 0x008fe40001800000 */
[----:B------:R-:W-:Y:S01]  /*15110*/  FMNMX.FTZ R96, R91, R96, !PT ;  /* 0x000000605b607209 */ /* 0x000fe20007810000 */
[----:B------:R-:W3:Y:S01]  /*15120*/  MUFU.TANH R102, R102 ;  /* 0x0000006600667308 */ /* 0x000ee20000002400 */
[----:B------:R-:W-:Y:S01]  /*15130*/  ISETP.GT.AND P3, PT, R64, 0x50, PT ;  /* 0x000000504000780c */ /* 0x000fe20003f64270 */
[----:B------:R-:W-:Y:S01]  /*15140*/  FMUL.FTZ R75, R2, R75 ;  /* 0x0000004b024b7220 */ /* 0x000fe20000410000 */
[----:B--2---:R-:W-:-:S02]  /*15150*/  FSEL R95, R95, -INF , P4 ;  /* 0xff8000005f5f7808 */ /* 0x004fc40002000000 */
        /* <DEDUP_REMOVED lines=8> */
[----:B------:R-:W-:Y:S01]  /*151e0*/  ISETP.GT.AND P3, PT, R64, 0x58, PT ;  /* 0x000000584000780c */ /* 0x000fe20003f64270 */
[----:B------:R-:W-:Y:S01]  /*151f0*/  FMUL.FTZ R79, R2, R79 ;  /* 0x0000004f024f7220 */ /* 0x000fe20000410000 */
[----:B-1----:R-:W-:Y:S01]  /*15200*/  FSEL R99, R99, -INF , P4 ;  /* 0xff80000063637808 */ /* 0x002fe20002000000 */
[----:B------:R-:W-:Y:S01]  /*15210*/  FFMA.FTZ R52, R21, R88, -R38 ;  /* 0x0000005815347223 */ /* 0x000fe20000010826 */
[----:B------:R-:W-:-:S03]  /*15220*/  FMNMX.FTZ R96, R101, R96, !PT ;  /* 0x0000006065607209 */ /* 0x000fc60007810000 */
[----:B------:R-:W1:Y:S01]  /*15230*/  MUFU.TANH R75, R75 ;  /* 0x0000004b004b7308 */ /* 0x000e620000002400 */
[----:B------:R-:W-:-:S01]  /*15240*/  FFMA.FTZ R21, R63, R88, -R38 ;  /* 0x000000583f157223 */ /* 0x000fc20000010826 */
[----:B------:R-:W-:Y:S01]  /*15250*/  FFMA.FTZ R63, R137, R88, -R38 ;  /* 0x00000058893f7223 */ /* 0x000fe20000010826 */
[----:B------:R-:W-:Y:S01]  /*15260*/  ISETP.GT.AND P4, PT, R64, 0x59, PT ;  /* 0x000000594000780c */ /* 0x000fe20003f84270 */
[----:B------:R-:W-:Y:S01]  /*15270*/  FMUL.FTZ R82, R2, R82 ;  /* 0x0000005202527220 */ /* 0x000fe20000410000 */
[----:B---3--:R-:W-:Y:S02]  /*15280*/  FSEL R137, R102, -INF , P3 ;  /* 0xff80000066897808 */ /* 0x008fe40001800000 */
[----:B------:R-:W-:Y:S01]  /*15290*/  FMNMX.FTZ R96, R99, R96, !PT ;  /* 0x0000006063607209 */ /* 0x000fe20007810000 */
[----:B------:R-:W3:Y:S01]  /*152a0*/  MUFU.TANH R78, R78 ;  /* 0x0000004e004e7308 */ /* 0x000ee20000002400 */
[----:B------:R-:W-:Y:S01]  /*152b0*/  ISETP.GT.AND P3, PT, R64, 0x60, PT ;  /* 0x000000604000780c */ /* 0x000fe20003f64270 */
[C---:B------:R-:W-:Y:S01]  /*152c0*/  FMUL.FTZ R83, R2.reuse, R83 ;  /* 0x0000005302537220 */ /* 0x040fe20000410000 */
[----:B--2---:R-:W-:Y:S01]  /*152d0*/  FSEL R103, R103, -INF , P4 ;  /* 0xff80000067677808 */ /* 0x004fe20002000000 */
[----:B------:R-:W-:Y:S01]  /*152e0*/  FMUL.FTZ R32, R2, R50 ;  /* 0x0000003202207220 */ /* 0x000fe20000410000 */
[----:B------:R-:W-:-:S03]  /*152f0*/  FMNMX.FTZ R96, R137, R96, !PT ;  /* 0x0000006089607209 */ /* 0x000fc60007810000 */
[----:B------:R-:W2:Y:S01]  /*15300*/  MUFU.TANH R79, R79 ;  /* 0x0000004f004f7308 */ /* 0x000ea20000002400 */
[----:B------:R-:W-:-:S01]  /*15310*/  FFMA.FTZ R50, R69, R88, -R38 ;  /* 0x0000005845327223 */ /* 0x000fc20000010826 */
        /* <DEDUP_REMOVED lines=11> */
[----:B------:R-:W-:-:S01]  /*153d0*/  FFMA.FTZ R65, R141, R88, -R38 ;  /* 0x000000588d417223 */ /* 0x000fc20000010826 */
[----:B------:R-:W-:Y:S02]  /*153e0*/  ISETP.GT.AND P4, PT, R64, 0x69, PT ;  /* 0x000000694000780c */ /* 0x000fe40003f84270 */
[----:B---3--:R-:W-:Y:S02]  /*153f0*/  FSEL R141, R78, -INF , P3 ;  /* 0xff8000004e8d7808 */ /* 0x008fe40001800000 */
[----:B------:R-:W-:Y:S02]  /*15400*/  FMNMX.FTZ R96, R75, R96, !PT ;  /* 0x000000604b607209 */ /* 0x000fe40007810000 */
[----:B------:R-:W-:Y:S01]  /*15410*/  MUFU.TANH R86, R86 ;  /* 0x0000005600567308 */ /* 0x000fe20000002400 */
[----:B------:R-:W-:Y:S02]  /*15420*/  ISETP.GT.AND P3, PT, R64, 0x70, PT ;  /* 0x000000704000780c */ /* 0x000fe40003f64270 */
[----:B--2---:R-:W-:-:S02]  /*15430*/  FSEL R79, R79, -INF , P4 ;  /* 0xff8000004f4f7808 */ /* 0x004fc40002000000 */
[----:B------:R-:W-:-:S03]  /*15440*/  FMNMX.FTZ R96, R141, R96, !PT ;  /* 0x000000608d607209 */ /* 0x000fc60007810000 */
[----:B------:R-:W2:Y:S01]  /*15450*/  MUFU.TANH R87, R87 ;  /* 0x0000005700577308 */ /* 0x000ea20000002400 */
[----:B------:R-:W-:-:S01]  /*15460*/  FFMA.FTZ R74, R77, R88, -R38 ;  /* 0x000000584d4a7223 */ /* 0x000fc20000010826 */
[----:B------:R-:W-:Y:S02]  /*15470*/  ISETP.GT.AND P4, PT, R64, 0x71, PT ;  /* 0x000000714000780c */ /* 0x000fe40003f84270 */
[----:B0-----:R-:W-:Y:S02]  /*15480*/  FSEL R77, R82, -INF , P3 ;  /* 0xff800000524d7808 */ /* 0x001fe40001800000 */
[----:B------:R-:W-:Y:S01]  /*15490*/  FMNMX.FTZ R96, R79, R96, !PT ;  /* 0x000000604f607209 */ /* 0x000fe20007810000 */
[----:B------:R-:W-:-:S01]  /*154a0*/  FFMA.FTZ R143, R143, R88, -R38 ;  /* 0x000000588f8f7223 */ /* 0x000fc20000010826 */
[----:B------:R-:W0:Y:S01]  /*154b0*/  MUFU.TANH R58, R58 ;  /* 0x0000003a003a7308 */ /* 0x000e220000002400 */
[----:B------:R-:W-:Y:S02]  /*154c0*/  ISETP.GT.AND P3, PT, R64, 0x78, PT ;  /* 0x000000784000780c */ /* 0x000fe40003f64270 */
[----:B-1----:R-:W-:-:S02]  /*154d0*/  FSEL R83, R83, -INF , P4 ;  /* 0xff80000053537808 */ /* 0x002fc40002000000 */
[----:B------:R-:W-:Y:S01]  /*154e0*/  FMNMX.FTZ R96, R77, R96, !PT ;  /* 0x000000604d607209 */ /* 0x000fe20007810000 */
[----:B------:R-:W-:Y:S01]  /*154f0*/  FMUL.FTZ R66, R2, R66 ;  /* 0x0000004202427220 */ /* 0x000fe20000410000 */
[----:B------:R-:W-:Y:S01]  /*15500*/  ISETP.GT.AND P4, PT, R64, 0x79, PT ;  /* 0x000000794000780c */ /* 0x000fe20003f84270 */
[----:B------:R-:W1:Y:S01]  /*15510*/  MUFU.TANH R59, R59 ;  /* 0x0000003b003b7308 */ /* 0x000e620000002400 */
[----:B------:R-:W-:Y:S01]  /*15520*/  FMNMX.FTZ R96, R83, R96, !PT ;  /* 0x0000006053607209 */ /* 0x000fe20007810000 */
[----:B------:R-:W-:Y:S01]  /*15530*/  FFMA.FTZ R145, R145, R88, -R38 ;  /* 0x0000005891917223 */ /* 0x000fe20000010826 */
[----:B--2---:R-:W-:-:S05]  /*15540*/  FSEL R87, R87, -INF , P4 ;  /* 0xff80000057577808 */ /* 0x004fca0002000000 */
[----:B------:R2:W-:Y:S01]  /*15550*/  MUFU.EX2 R80, R143 ;  /* 0x0000008f00507308 */ /* 0x0005e20000000800 */
[----:B------:R-:W-:Y:S02]  /*15560*/  ISETP.GT.AND P4, PT, R64, 0x81, PT ;  /* 0x000000814000780c */ /* 0x000fe40003f84270 */
[----:B--2---:R-:W-:-:S05]  /*15570*/  FSEL R143, R86, -INF , P3 ;  /* 0xff800000568f7808 */ /* 0x004fca0001800000 */
[----:B------:R-:W2:Y:S01]  /*15580*/  MUFU.TANH R62, R62 ;  /* 0x0000003e003e7308 */ /* 0x000ea20000002400 */
[----:B------:R-:W-:Y:S02]  /*15590*/  ISETP.GT.AND P3, PT, R64, 0x80, PT ;  /* 0x000000804000780c */ /* 0x000fe40003f64270 */
[----:B------:R-:W-:Y:S01]  /*155a0*/  FMNMX.FTZ R96, R143, R96, !PT ;  /* 0x000000608f607209 */ /* 0x000fe20007810000 */
[----:B------:R-:W-:-:S03]  /*155b0*/  FMUL.FTZ R70, R2, R70 ;  /* 0x0000004602467220 */ /* 0x000fc60000410000 */
[----:B------:R-:W-:Y:S01]  /*155c0*/  FMNMX.FTZ R96, R87, R96, !PT ;  /* 0x0000006057607209 */ /* 0x000fe20007810000 */
[----:B------:R-:W3:Y:S08]  /*155d0*/  MUFU.TANH R66, R66 ;  /* 0x0000004200427308 */ /* 0x000ef00000002400 */
[----:B------:R4:W-:Y:S01]  /*155e0*/  MUFU.EX2 R92, R145 ;  /* 0x00000091005c7308 */ /* 0x0009e20000000800 */
[----:B------:R-:W-:-:S01]  /*155f0*/  FFMA.FTZ R94, R147, R88, -R38 ;  /* 0x00000058935e7223 */ /* 0x000fc20000010826 */
[----:B----4-:R-:W-:-:S06]  /*15600*/  FSEL R145, R20, -INF , P3 ;  /* 0xff80000014917808 */ /* 0x010fcc0001800000 */
[----:B------:R-:W-:Y:S01]  /*15610*/  MUFU.TANH R12, R136 ;  /* 0x00000088000c7308 */ /* 0x000fe20000002400 */
[----:B------:R-:W-:-:S01]  /*15620*/  FFMA.FTZ R20, R53, R88, -R38 ;  /* 0x0000005835147223 */ /* 0x000fc20000010826 */
[----:B------:R-:W-:Y:S02]  /*15630*/  ISETP.GT.AND P3, PT, R64, 0x88, PT ;  /* 0x000000884000780c */ /* 0x000fe40003f64270 */
[----:B0-----:R-:W-:Y:S02]  /*15640*/  FSEL R53, R58, -INF , P4 ;  /* 0xff8000003a357808 */ /* 0x001fe40002000000 */
[----:B------:R-:W-:Y:S02]  /*15650*/  FMNMX.FTZ R96, R145, R96, !PT ;  /* 0x0000006091607209 */ /* 0x000fe40007810000 */
[----:B------:R-:W0:Y:S01]  /*15660*/  MUFU.TANH R70, R70 ;  /* 0x0000004600467308 */ /* 0x000e220000002400 */
[----:B------:R-:W-:Y:S02]  /*15670*/  ISETP.GT.AND P4, PT, R64, 0x89, PT ;  /* 0x000000894000780c */ /* 0x000fe40003f84270 */
[----:B-1----:R-:W-:-:S02]  /*15680*/  FSEL R147, R59, -INF , P3 ;  /* 0xff8000003b937808 */ /* 0x002fc40001800000 */
[----:B------:R-:W-:Y:S01]  /*15690*/  FMNMX.FTZ R96, R53, R96, !PT ;  /* 0x0000006035607209 */ /* 0x000fe20007810000 */
[--C-:B------:R-:W-:Y:S01]  /*156a0*/  FFMA.FTZ R59, R85, R88, -R38.reuse ;  /* 0x00000058553b7223 */ /* 0x100fe20000010826 */
[----:B------:R-:W-:Y:S01]  /*156b0*/  ISETP.GT.AND P3, PT, R64, 0x90, PT ;  /* 0x000000904000780c */ /* 0x000fe20003f64270 */
[----:B------:R-:W1:Y:S01]  /*156c0*/  MUFU.TANH R104, R140 ;  /* 0x0000008c00687308 */ /* 0x000e620000002400 */
[----:B--2---:R-:W-:Y:S02]  /*156d0*/  FSEL R85, R62, -INF , P4 ;  /* 0xff8000003e557808 */ /* 0x004fe40002000000 */
[----:B------:R-:W-:Y:S01]  /*156e0*/  FMNMX.FTZ R96, R147, R96, !PT ;  /* 0x0000006093607209 */ /* 0x000fe20007810000 */
[----:B------:R-:W-:-:S01]  /*156f0*/  FFMA.FTZ R78, R149, R88, -R38 ;  /* 0x00000058954e7223 */ /* 0x000fc20000010826 */
[----:B------:R-:W-:Y:S02]  /*15700*/  ISETP.GT.AND P4, PT, R64, 0x91, PT ;  /* 0x000000914000780c */ /* 0x000fe40003f84270 */
[----:B---3--:R-:W-:Y:S01]  /*15710*/  FSEL R149, R66, -INF , P3 ;  /* 0xff80000042957808 */ /* 0x008fe20001800000 */
[----:B------:R-:W2:Y:S01]  /*15720*/  MUFU.TANH R40, R40 ;  /* 0x0000002800287308 */ /* 0x000ea20000002400 */
[----:B------:R-:W-:-:S02]  /*15730*/  FMNMX.FTZ R96, R85, R96, !PT ;  /* 0x0000006055607209 */ /* 0x000fc40007810000 */
[----:B------:R-:W-:Y:S02]  /*15740*/  ISETP.GT.AND P3, PT, R64, 0x98, PT ;  /* 0x000000984000780c */ /* 0x000fe40003f64270 */
[----:B------:R-:W-:-:S03]  /*15750*/  FMNMX.FTZ R96, R149, R96, !PT ;  /* 0x0000006095607209 */ /* 0x000fc60007810000 */
[----:B------:R3:W-:Y:S01]  /*15760*/  MUFU.EX2 R84, R13 ;  /* 0x0000000d00547308 */ /* 0x0007e20000000800 */
[----:B0-----:R-:W-:-:S07]  /*15770*/  FSEL R179, R70, -INF , P3 ;  /* 0xff80000046b37808 */ /* 0x001fce0001800000 */
[----:B------:R-:W0:Y:S01]  /*15780*/  MUFU.TANH R42, R42 ;  /* 0x0000002a002a7308 */ /* 0x000e220000002400 */
[----:B---3--:R-:W-:-:S01]  /*15790*/  FFMA.FTZ R13, R151, R88, -R38 ;  /* 0x00000058970d7223 */ /* 0x008fc20000010826 */
[----:B------:R-:W-:Y:S02]  /*157a0*/  FSEL R151, R12, -INF , P4 ;  /* 0xff8000000c977808 */ /* 0x000fe40002000000 */
[C---:B------:R-:W-:Y:S02]  /*157b0*/  ISETP.GT.AND P4, PT, R64.reuse, 0x99, PT ;  /* 0x000000994000780c */ /* 0x040fe40003f84270 */
[----:B------:R-:W-:Y:S02]  /*157c0*/  FMNMX.FTZ R96, R151, R96, !PT ;  /* 0x0000006097607209 */ /* 0x000fe40007810000 */
[----:B------:R-:W3:Y:S01]  /*157d0*/  MUFU.TANH R24, R24 ;  /* 0x0000001800187308 */ /* 0x000ee20000002400 */
[----:B------:R-:W-:Y:S02]  /*157e0*/  ISETP.GT.AND P3, PT, R64, 0xa0, PT ;  /* 0x000000a04000780c */ /* 0x000fe40003f64270 */
[----:B-1----:R-:W-:-:S02]  /*157f0*/  FSEL R181, R104, -INF , P4 ;  /* 0xff80000068b57808 */ /* 0x002fc40002000000 */
[----:B------:R-:W-:-:S03]  /*15800*/  FMNMX.FTZ R96, R179, R96, !PT ;  /* 0x00000060b3607209 */ /* 0x000fc60007810000 */
[----:B------:R-:W1:Y:S01]  /*15810*/  MUFU.TANH R28, R28 ;  /* 0x0000001c001c7308 */ /* 0x000e620000002400 */
[----:B------:R-:W-:Y:S02]  /*15820*/  ISETP.GT.AND P4, PT, R64, 0xa1, PT ;  /* 0x000000a14000780c */ /* 0x000fe40003f84270 */
[----:B--2---:R-:W-:Y:S02]  /*15830*/  FSEL R183, R40, -INF , P3 ;  /* 0xff80000028b77808 */ /* 0x004fe40001800000 */
[----:B------:R-:W-:-:S03]  /*15840*/  FMNMX.FTZ R96, R181, R96, !PT ;  /* 0x00000060b5607209 */ /* 0x000fc60007810000 */
[----:B------:R-:W2:Y:S01]  /*15850*/  MUFU.TANH R32, R32 ;  /* 0x0000002000207308 */ /* 0x000ea20000002400 */
[----:B------:R-:W-:Y:S02]  /*15860*/  ISETP.GT.AND P3, PT, R64, 0xa8, PT ;  /* 0x000000a84000780c */ /* 0x000fe40003f64270 */
[----:B0-----:R-:W-:Y:S02]  /*15870*/  FSEL R185, R42, -INF , P4 ;  /* 0xff8000002ab97808 */ /* 0x001fe40002000000 */
[----:B------:R-:W-:-:S03]  /*15880*/  FMNMX.FTZ R96, R183, R96, !PT ;  /* 0x00000060b7607209 */ /* 0x000fc60007810000 */
        /* <DEDUP_REMOVED lines=13> */
[----:B--2---:R-:W-:Y:S02]  /*15960*/  FSEL R191, R32, -INF , P3 ;  /* 0xff80000020bf7808 */ /* 0x004fe40001800000 */
        /* <DEDUP_REMOVED lines=10> */
[----:B---3--:R-:W-:Y:S01]  /*15a10*/  FSEL R193, R44, -INF , P3 ;  /* 0xff8000002cc17808 */ /* 0x008fe20001800000 */
[----:B------:R-:W-:Y:S01]  /*15a20*/  FFMA.FTZ R40, R43, R88, -R38 ;  /* 0x000000582b287223 */ /* 0x000fe20000010826 */
[----:B------:R-:W-:-:S03]  /*15a30*/  FMNMX.FTZ R96, R133, R96, !PT ;  /* 0x0000006085607209 */ /* 0x000fc60007810000 */
[----:B------:R-:W3:Y:S01]  /*15a40*/  MUFU.TANH R30, R30 ;  /* 0x0000001e001e7308 */ /* 0x000ee20000002400 */
[----:B------:R-:W-:-:S01]  /*15a50*/  FFMA.FTZ R43, R61, R88, -R38 ;  /* 0x000000583d2b7223 */ /* 0x000fc20000010826 */
[----:B------:R-:W-:Y:S01]  /*15a60*/  FFMA.FTZ R61, R153, R88, -R38 ;  /* 0x00000058993d7223 */ /* 0x000fe20000010826 */
[----:B------:R-:W-:Y:S01]  /*15a70*/  ISETP.GT.AND P3, PT, R64, 0xc0, PT ;  /* 0x000000c04000780c */ /* 0x000fe20003f64270 */
[----:B------:R-:W-:Y:S01]  /*15a80*/  FMUL.FTZ R35, R2, R35 ;  /* 0x0000002302237220 */ /* 0x000fe20000410000 */
[----:B-1----:R-:W-:Y:S02]  /*15a90*/  FSEL R153, R46, -INF , P4 ;  /* 0xff8000002e997808 */ /* 0x002fe40002000000 */
[----:B------:R-:W-:Y:S01]  /*15aa0*/  FMNMX.FTZ R96, R193, R96, !PT ;  /* 0x00000060c1607209 */ /* 0x000fe20007810000 */
[----:B------:R-:W1:Y:S01]  /*15ab0*/  MUFU.TANH R31, R31 ;  /* 0x0000001f001f7308 */ /* 0x000e620000002400 */
[----:B------:R-:W-:Y:S02]  /*15ac0*/  ISETP.GT.AND P4, PT, R64, 0xc1, PT ;  /* 0x000000c14000780c */ /* 0x000fe40003f84270 */
[----:B--2---:R-:W-:-:S02]  /*15ad0*/  FSEL R195, R26, -INF , P3 ;  /* 0xff8000001ac37808 */ /* 0x004fc40001800000 */
[----:B------:R-:W-:-:S03]  /*15ae0*/  FMNMX.FTZ R96, R153, R96, !PT ;  /* 0x0000006099607209 */ /* 0x000fc60007810000 */
[----:B------:R-:W2:Y:S01]  /*15af0*/  MUFU.TANH R34, R34 ;  /* 0x0000002200227308 */ /* 0x000ea20000002400 */
[----:B------:R-:W-:Y:S01]  /*15b00*/  ISETP.GT.AND P3, PT, R64, 0xc8, PT ;  /* 0x000000c84000780c */ /* 0x000fe20003f64270 */
[----:B------:R-:W-:Y:S01]  /*15b10*/  FMUL.FTZ R39, R2, R39 ;  /* 0x0000002702277220 */ /* 0x000fe20000410000 */
[----:B0-----:R-:W-:Y:S02]  /*15b20*/  FSEL R197, R27, -INF , P4 ;  /* 0xff8000001bc57808 */ /* 0x001fe40002000000 */
[----:B------:R-:W-:-:S03]  /*15b30*/  FMNMX.FTZ R96, R195, R96, !PT ;  /* 0x00000060c3607209 */ /* 0x000fc60007810000 */
[----:B------:R-:W0:Y:S01]  /*15b40*/  MUFU.TANH R35, R35 ;  /* 0x0000002300237308 */ /* 0x000e220000002400 */
[----:B------:R-:W-:Y:S02]  /*15b50*/  ISETP.GT.AND P4, PT, R64, 0xc9, PT ;  /* 0x000000c94000780c */ /* 0x000fe40003f84270 */
[----:B---3--:R-:W-:Y:S02]  /*15b60*/  FSEL R199, R30, -INF , P3 ;  /* 0xff8000001ec77808 */ /* 0x008fe40001800000 */
[----:B------:R-:W-:-:S03]  /*15b70*/  FMNMX.FTZ R96, R197, R96, !PT ;  /* 0x00000060c5607209 */ /* 0x000fc60007810000 */
[----:B------:R-:W3:Y:S01]  /*15b80*/  MUFU.TANH R48, R48 ;  /* 0x0000003000307308 */ /* 0x000ee20000002400 */
[----:B------:R-:W-:-:S01]  /*15b90*/  FFMA.FTZ R26, R155, R88, -R38 ;  /* 0x000000589b1a7223 */ /* 0x000fc20000010826 */
[C---:B------:R-:W-:Y:S02]  /*15ba0*/  ISETP.GT.AND P3, PT, R64.reuse, 0xd0, PT ;  /* 0x000000d04000780c */ /* 0x040fe40003f64270 */
[----:B-1----:R-:W-:Y:S02]  /*15bb0*/  FSEL R155, R31, -INF , P4 ;  /* 0xff8000001f9b7808 */ /* 0x002fe40002000000 */
[----:B------:R-:W-:Y:S02]  /*15bc0*/  FMNMX.FTZ R96, R199, R96, !PT ;  /* 0x00000060c7607209 */ /* 0x000fe40007810000 */
[----:B------:R-:W1:Y:S01]  /*15bd0*/  MUFU.TANH R39, R39 ;  /* 0x0000002700277308 */ /* 0x000e620000002400 */
[----:B------:R-:W-:Y:S02]  /*15be0*/  ISETP.GT.AND P4, PT, R64, 0xd1, PT ;  /* 0x000000d14000780c */ /* 0x000fe40003f84270 */
[----:B--2---:R-:W-:-:S02]  /*15bf0*/  FSEL R201, R34, -INF , P3 ;  /* 0xff80000022c97808 */ /* 0x004fc40001800000 */
[----:B------:R-:W-:Y:S02]  /*15c00*/  FMNMX.FTZ R96, R155, R96, !PT ;  /* 0x000000609b607209 */ /* 0x000fe40007810000 */
[----:B------:R-:W-:Y:S02]  /*15c10*/  ISETP.GT.AND P3, PT, R64, 0xd8, PT ;  /* 0x000000d84000780c */ /* 0x000fe40003f64270 */
[----:B0-----:R-:W-:Y:S02]  /*15c20*/  FSEL R35, R35, -INF , P4 ;  /* 0xff80000023237808 */ /* 0x001fe40002000000 */
[----:B------:R-:W-:Y:S01]  /*15c30*/  FMNMX.FTZ R96, R201, R96, !PT ;  /* 0x00000060c9607209 */ /* 0x000fe20007810000 */
[----:B------:R-:W-:-:S01]  /*15c40*/  FFMA.FTZ R27, R159, R88, -R38 ;  /* 0x000000589f1b7223 */ /* 0x000fc20000010826 */
[----:B------:R-:W-:Y:S02]  /*15c50*/  ISETP.GT.AND P4, PT, R64, 0xd9, PT ;  /* 0x000000d94000780c */ /* 0x000fe40003f84270 */
[----:B---3--:R-:W-:-:S02]  /*15c60*/  FSEL R159, R48, -INF , P3 ;  /* 0xff800000309f7808 */ /* 0x008fc40001800000 */
[----:B------:R-:W-:Y:S01]  /*15c70*/  FMNMX.FTZ R96, R35, R96, !PT ;  /* 0x0000006023607209 */ /* 0x000fe20007810000 */
[----:B------:R-:W-:-:S01]  /*15c80*/  FFMA.FTZ R28, R157, R88, -R38 ;  /* 0x000000589d1c7223 */ /* 0x000fc20000010826 */
[----:B-1----:R-:W-:Y:S02]  /*15c90*/  FSEL R157, R39, -INF , P4 ;  /* 0xff800000279d7808 */ /* 0x002fe40002000000 */
[----:B------:R-:W-:-:S04]  /*15ca0*/  FMNMX.FTZ R96, R159, R96, !PT ;  /* 0x000000609f607209 */ /* 0x000fc80007810000 */
[----:B------:R-:W-:Y:S01]  /*15cb0*/  FMNMX.FTZ R96, R157, R96, !PT ;  /* 0x000000609d607209 */ /* 0x000fe20007810000 */
[----:B------:R0:W-:Y:S04]  /*15cc0*/  MUFU.EX2 R12, R13 ;  /* 0x0000000d000c7308 */ /* 0x0001e80000000800 */
[----:B0-----:R-:W0:Y:S02]  /*15cd0*/  SHFL.BFLY PT, R13, R96, 0x2, 0x1f ;  /* 0x0c401f00600d7f89 */ /* 0x001e2400000e0000 */
[----:B0-----:R-:W-:-:S05]  /*15ce0*/  FMNMX.FTZ R46, R96, R13, !PT ;  /* 0x0000000d602e7209 */ /* 0x001fca0007810000 */
[----:B------:R-:W0:Y:S01]  /*15cf0*/  SHFL.BFLY PT, R13, R46, 0x1, 0x1f ;  /* 0x0c201f002e0d7f89 */ /* 0x000e2200000e0000 */
        /* <DEDUP_REMOVED lines=13> */
[----:B------:R-:W-:-:S04]  /*15dd0*/  FFMA.FTZ R25, R25, R88, -R38 ;  /* 0x0000005819197223 */ /* 0x000fc80000010826 */
        /* <DEDUP_REMOVED lines=18> */
[----:B------:R-:W-:-:S06]  /*15f00*/  FFMA.FTZ R121, R71, R88, -R58 ;  /* 0x0000005847797223 */ /* 0x000fcc000001083a */
[----:B------:R-:W0:Y:S01]  /*15f10*/  MUFU.EX2 R50, R50 ;  /* 0x0000003200327308 */ /* 0x000e220000000800 */
[----:B------:R-:W-:-:S07]  /*15f20*/  FFMA.FTZ R48, R127, R88, -R58 ;  /* 0x000000587f307223 */ /* 0x000fce000001083a */
[----:B------:R-:W-:Y:S08]  /*15f30*/  MUFU.EX2 R38, R38 ;  /* 0x0000002600267308 */ /* 0x000ff00000000800 */
[----:B------:R-:W1:Y:S08]  /*15f40*/  MUFU.EX2 R47, R47 ;  /* 0x0000002f002f7308 */ /* 0x000e700000000800 */
[----:B------:R-:W2:Y:S01]  /*15f50*/  MUFU.EX2 R51, R51 ;  /* 0x0000003300337308 */ /* 0x000ea20000000800 */
[----:B------:R-:W-:-:S07]  /*15f60*/  FFMA.FTZ R71, R129, R88, -R58 ;  /* 0x0000005881477223 */ /* 0x000fce000001083a */
[----:B------:R-:W3:Y:S08]  /*15f70*/  MUFU.EX2 R70, R70 ;  /* 0x0000004600467308 */ /* 0x000ef00000000800 */
[----:B------:R-:W4:Y:S01]  /*15f80*/  MUFU.EX2 R52, R52 ;  /* 0x0000003400347308 */ /* 0x000f220000000800 */
[----:B------:R-:W-:-:S01]  /*15f90*/  FFMA.FTZ R86, R105, R88, -R58 ;  /* 0x0000005869567223 */ /* 0x000fc2000001083a */
[----:B0-----:R-:W-:-:S06]  /*15fa0*/  FADD.FTZ R112, R3, R50 ;  /* 0x0000003203707221 */ /* 0x001fcc0000010000 */
[----:B------:R-:W0:Y:S01]  /*15fb0*/  MUFU.EX2 R121, R121 ;  /* 0x0000007900797308 */ /* 0x000e220000000800 */
[----:B------:R-:W-:-:S07]  /*15fc0*/  FFMA.FTZ R104, R83, R88, -R58 ;  /* 0x0000005853687223 */ /* 0x000fce000001083a */
[----:B------:R-:W5:Y:S01]  /*15fd0*/  MUFU.EX2 R21, R21 ;  /* 0x0000001500157308 */ /* 0x000f620000000800 */
[----:B------:R-:W-:-:S01]  /*15fe0*/  FFMA.FTZ R110, R87, R88, -R58 ;  /* 0x00000058576e7223 */ /* 0x000fc2000001083a */
[----:B-1----:R-:W-:-:S06]  /*15ff0*/  FADD.FTZ R83, R38, R47 ;  /* 0x0000002f26537221 */ /* 0x002fcc0000010000 */
[----:B------:R-:W1:Y:S01]  /*16000*/  MUFU.EX2 R48, R48 ;  /* 0x0000003000307308 */ /* 0x000e620000000800 */
[----:B------:R-:W-:-:S01]  /*16010*/  FFMA.FTZ R123, R131, R88, -R58 ;  /* 0x00000058837b7223 */ /* 0x000fc2000001083a */
[----:B--2---:R-:W-:-:S06]  /*16020*/  FADD.FTZ R87, R51, R112 ;  /* 0x0000007033577221 */ /* 0x004fcc0000010000 */
[----:B------:R-:W2:Y:S01]  /*16030*/  MUFU.EX2 R54, R54 ;  /* 0x0000003600367308 */ /* 0x000ea20000000800 */
[----:B---3--:R-:W-:-:S01]  /*16040*/  FADD.FTZ R114, R70, R83 ;  /* 0x0000005346727221 */ /* 0x008fc20000010000 */
[----:B------:R-:W-:-:S06]  /*16050*/  FFMA.FTZ R62, R109, R88, -R58 ;  /* 0x000000586d3e7223 */ /* 0x000fcc000001083a */
[----:B------:R-:W3:Y:S01]  /*16060*/  MUFU.EX2 R71, R71 ;  /* 0x0000004700477308 */ /* 0x000ee20000000800 */
[----:B----4-:R-:W-:-:S07]  /*16070*/  FADD.FTZ R116, R52, R87 ;  /* 0x0000005734747221 */ /* 0x010fce0000010000 */
[----:B------:R-:W4:Y:S01]  /*16080*/  MUFU.EX2 R55, R55 ;  /* 0x0000003700377308 */ /* 0x000f220000000800 */
[----:B------:R-:W-:-:S01]  /*16090*/  FFMA.FTZ R112, R85, R88, -R58 ;  /* 0x0000005855707223 */ /* 0x000fc2000001083a */
[----:B0-----:R-:W-:-:S06]  /*160a0*/  FADD.FTZ R85, R121, R114 ;  /* 0x0000007279557221 */ /* 0x001fcc0000010000 */
[----:B------:R-:W0:Y:S01]  /*160b0*/  MUFU.EX2 R86, R86 ;  /* 0x0000005600567308 */ /* 0x000e220000000800 */
[----:B------:R-:W-:-:S01]  /*160c0*/  FFMA.FTZ R105, R107, R88, -R58 ;  /* 0x000000586b697223 */ /* 0x000fc2000001083a */
[----:B-----5:R-:W-:-:S06]  /*160d0*/  FADD.FTZ R87, R21, R116 ;  /* 0x0000007415577221 */ /* 0x020fcc0000010000 */
[----:B------:R-:W5:Y:S01]  /*160e0*/  MUFU.EX2 R60, R60 ;  /* 0x0000003c003c7308 */ /* 0x000f620000000800 */
[----:B-1----:R-:W-:-:S01]  /*160f0*/  FADD.FTZ R116, R48, R85 ;  /* 0x0000005530747221 */ /* 0x002fc20000010000 */
[----:B------:R-:W-:-:S06]  /*16100*/  FFMA.FTZ R96, R113, R88, -R58 ;  /* 0x0000005871607223 */ /* 0x000fcc000001083a */
[----:B------:R-:W1:Y:S01]  /*16110*/  MUFU.EX2 R123, R123 ;  /* 0x0000007b007b7308 */ /* 0x000e620000000800 */
[----:B--2---:R-:W-:-:S07]  /*16120*/  FADD.FTZ R118, R54, R87 ;  /* 0x0000005736767221 */ /* 0x004fce0000010000 */
[----:B------:R-:W2:Y:S01]  /*16130*/  MUFU.EX2 R63, R63 ;  /* 0x0000003f003f7308 */ /* 0x000ea20000000800 */
[----:B---3--:R-:W-:-:S01]  /*16140*/  FADD.FTZ R87, R71, R116 ;  /* 0x0000007447577221 */ /* 0x008fc20000010000 */
[----:B------:R-:W-:-:S06]  /*16150*/  FFMA.FTZ R107, R111, R88, -R58 ;  /* 0x000000586f6b7223 */ /* 0x000fcc000001083a */
[----:B------:R-:W3:Y:S01]  /*16160*/  MUFU.EX2 R62, R62 ;  /* 0x0000003e003e7308 */ /* 0x000ee20000000800 */
[----:B----4-:R-:W-:-:S07]  /*16170*/  FADD.FTZ R113, R55, R118 ;  /* 0x0000007637717221 */ /* 0x010fce0000010000 */
[----:B------:R-:W4:Y:S01]  /*16180*/  MUFU.EX2 R68, R68 ;  /* 0x0000004400447308 */ /* 0x000f220000000800 */
[----:B0-----:R-:W-:-:S01]  /*16190*/  FADD.FTZ R116, R86, R87 ;  /* 0x0000005756747221 */ /* 0x001fc20000010000 */
[----:B------:R-:W-:-:S06]  /*161a0*/  FFMA.FTZ R64, R93, R88, -R58 ;  /* 0x000000585d407223 */ /* 0x000fcc000001083a */
[----:B------:R-:W0:Y:S01]  /*161b0*/  MUFU.EX2 R105, R105 ;  /* 0x0000006900697308 */ /* 0x000e220000000800 */
[----:B-----5:R-:W-:-:S07]  /*161c0*/  FADD.FTZ R118, R60, R113 ;  /* 0x000000713c767221 */ /* 0x020fce0000010000 */
        /* <DEDUP_REMOVED lines=14> */
[----:B-----5:R-:W-:-:S01]  /*162b0*/  FADD.FTZ R113, R67, R118 ;  /* 0x0000007643717221 */ /* 0x020fc20000010000 */
        /* <DEDUP_REMOVED lines=13> */
[----:B------:R-:W-:-:S01]  /*16390*/  FADD.FTZ R118, R56, R113 ;  /* 0x0000007138767221 */ /* 0x000fc20000010000 */
        /* <DEDUP_REMOVED lines=17> */
[----:B--2---:R-:W-:Y:S01]  /*164b0*/  FADD.FTZ R116, R89, R116 ;  /* 0x0000007459747221 */ /* 0x004fe20000010000 */
[----:B------:R-:W-:-:S05]  /*164c0*/  F2FP.SATFINITE.E4M3.F32.PACK_AB_MERGE_C R224, R52, R51, RZ ;  /* 0x0000003334e0723e */ /* 0x000fca00048070ff */
[----:B------:R-:W2:Y:S01]  /*164d0*/  MUFU.EX2 R82, R82 ;  /* 0x0000005200527308 */ /* 0x000ea20000000800 */
[----:B---3--:R-:W-:-:S01]  /*164e0*/  FADD.FTZ R51, R91, R118 ;  /* 0x000000765b337221 */ /* 0x008fc20000010000 */
[----:B------:R-:W-:Y:S01]  /*164f0*/  FFMA.FTZ R106, R103, R88, -R58 ;  /* 0x00000058676a7223 */ /* 0x000fe2000001083a */
[----:B----4-:R-:W-:-:S05]  /*16500*/  FADD.FTZ R87, R41, R116 ;  /* 0x0000007429577221 */ /* 0x010fca0000010000 */
[----:B------:R-:W3:Y:S01]  /*16510*/  MUFU.EX2 R97, R97 ;  /* 0x0000006100617308 */ /* 0x000ee20000000800 */
[----:B------:R-:W-:Y:S01]  /*16520*/  F2FP.SATFINITE.E4M3.F32.PACK_AB_MERGE_C R226, R60, R55, RZ ;  /* 0x000000373ce2723e */ /* 0x000fe200048070ff */
        /* <DEDUP_REMOVED lines=8> */
[----:B------:R-:W-:-:S07]  /*165b0*/  FADD.FTZ R60, R92, R87 ;  /* 0x000000575c3c7221 */ /* 0x000fce0000010000 */
[----:B------:R-:W5:Y:S01]  /*165c0*/  MUFU.EX2 R90, R90 ;  /* 0x0000005a005a7308 */ /* 0x000f620000000800 */
[----:B------:R-:W-:Y:S01]  /*165d0*/  F2FP.SATFINITE.E4M3.F32.PACK_AB_MERGE_C R225, R121, R70, RZ ;  /* 0x0000004679e1723e */ /* 0x000fe200048070ff */
[----:B--2---:R-:W-:Y:S01]  /*165e0*/  FADD.FTZ R70, R82, R55 ;  /* 0x0000003752467221 */ /* 0x004fe20000010000 */
[----:B------:R-:W-:-:S05]  /*165f0*/  F2FP.SATFINITE.E4M3.F32.PACK_AB_MERGE_C R220, R72, R67, RZ ;  /* 0x0000004348dc723e */ /* 0x000fca00048070ff */
[----:B------:R-:W2:Y:S01]  /*16600*/  MUFU.EX2 R106, R106 ;  /* 0x0000006a006a7308 */ /* 0x000ea20000000800 */
[----:B------:R-:W-:-:S01]  /*16610*/  FFMA.FTZ R103, R141, R88, -R58 ;  /* 0x000000588d677223 */ /* 0x000fc2000001083a */
[----:B---3--:R-:W-:-:S06]  /*16620*/  FADD.FTZ R72, R97, R60 ;  /* 0x0000003c61487221 */ /* 0x008fcc0000010000 */
[----:B------:R-:W3:Y:S01]  /*16630*/  MUFU.EX2 R94, R94 ;  /* 0x0000005e005e7308 */ /* 0x000ee20000000800 */
[----:B------:R-:W-:-:S01]  /*16640*/  FFMA.FTZ R108, R79, R88, -R58 ;  /* 0x000000584f6c7223 */ /* 0x000fc2000001083a */
[----:B0-----:R-:W-:-:S06]  /*16650*/  FADD.FTZ R70, R95, R70 ;  /* 0x000000465f467221 */ /* 0x001fcc0000010000 */
[----:B------:R-:W0:Y:S01]  /*16660*/  MUFU.EX2 R99, R99 ;  /* 0x0000006300637308 */ /* 0x000e220000000800 */
[----:B----4-:R-:W-:-:S07]  /*16670*/  FADD.FTZ R55, R45, R72 ;  /* 0x000000482d377221 */ /* 0x010fce0000010000 */
[----:B------:R-:W4:Y:S01]  /*16680*/  MUFU.EX2 R73, R73 ;  /* 0x0000004900497308 */ /* 0x000f220000000800 */
[----:B------:R-:W-:Y:S01]  /*16690*/  F2FP.SATFINITE.E4M3.F32.PACK_AB_MERGE_C R216, R84, R41, RZ ;  /* 0x0000002954d8723e */ /* 0x000fe200048070ff */
[----:B-1----:R-:W-:-:S06]  /*166a0*/  FADD.FTZ R41, R101, R70 ;  /* 0x0000004665297221 */ /* 0x002fcc0000010000 */
[----:B------:R-:W1:Y:S01]  /*166b0*/  MUFU.EX2 R100, R100 ;  /* 0x0000006400647308 */ /* 0x000e620000000800 */
[----:B------:R-:W-:-:S01]  /*166c0*/  FFMA.FTZ R75, R77, R88, -R58 ;  /* 0x000000584d4b7223 */ /* 0x000fc2000001083a */
[----:B-----5:R-:W-:-:S06]  /*166d0*/  FADD.FTZ R55, R90, R55 ;  /* 0x000000375a377221 */ /* 0x020fcc0000010000 */
[----:B------:R-:W5:Y:S01]  /*166e0*/  MUFU.EX2 R49, R49 ;  /* 0x0000003100317308 */ /* 0x000f620000000800 */
[----:B--2---:R-:W-:-:S01]  /*166f0*/  FADD.FTZ R70, R106, R41 ;  /* 0x000000296a467221 */ /* 0x004fc20000010000 */
[----:B---3--:R-:W-:-:S06]  /*16700*/  FADD.FTZ R72, R94, R55 ;  /* 0x000000375e487221 */ /* 0x008fcc0000010000 */
[----:B------:R-:W2:Y:S01]  /*16710*/  MUFU.EX2 R103, R103 ;  /* 0x0000006700677308 */ /* 0x000ea20000000800 */
[----:B------:R-:W-:-:S07]  /*16720*/  @!P2 VIADD R0, R0, 0x2e840 ;  /* 0x0002e8400000a836 */ /* 0x000fce0000000000 */
[----:B------:R-:W3:Y:S01]  /*16730*/  MUFU.EX2 R74, R74 ;  /* 0x0000004a004a7308 */ /* 0x000ee20000000800 */
[----:B0-----:R-:W-:-:S07]  /*16740*/  FADD.FTZ R41, R99, R70 ;  /* 0x0000004663297221 */ /* 0x001fce0000010000 */
[----:B------:R-:W0:Y:S01]  /*16750*/  MUFU.EX2 R108, R108 ;  /* 0x0000006c006c7308 */ /* 0x000e220000000800 */
[----:B------:R-:W-:-:S01]  /*16760*/  FFMA.FTZ R77, R143, R88, -R58 ;  /* 0x000000588f4d7223 */ /* 0x000fc2000001083a */
[----:B----4-:R-:W-:-:S06]  /*16770*/  FADD.FTZ R72, R73, R72 ;  /* 0x0000004849487221 */ /* 0x010fcc0000010000 */
[----:B------:R-:W4:Y:S01]  /*16780*/  MUFU.EX2 R78, R78 ;  /* 0x0000004e004e7308 */ /* 0x000f220000000800 */
[----:B------:R-:W-:Y:S01]  /*16790*/  F2FP.SATFINITE.E4M3.F32.PACK_AB_MERGE_C R224, R50, R3, R224 ;  /* 0x0000000332e0723e */ /* 0x000fe200048070e0 */
[----:B-1----:R-:W-:Y:S01]  /*167a0*/  FADD.FTZ R50, R100, R41 ;  /* 0x0000002964327221 */ /* 0x002fe20000010000 */
[----:B------:R-:W-:-:S05]  /*167b0*/  @!P2 PRMT R0, RZ, 0x654, R0 ;  /* 0x00000654ff00a816 */ /* 0x000fca0000000000 */
[----:B------:R-:W1:Y:S01]  /*167c0*/  MUFU.EX2 R75, R75 ;  /* 0x0000004b004b7308 */ /* 0x000e620000000800 */
[----:B-----5:R-:W-:-:S07]  /*167d0*/  FADD.FTZ R3, R49, R72 ;  /* 0x0000004831037221 */ /* 0x020fce0000010000 */
[----:B------:R-:W5:Y:S01]  /*167e0*/  MUFU.EX2 R81, R81 ;  /* 0x0000005100517308 */ /* 0x000f620000000800 */
[----:B------:R-:W-:Y:S01]  /*167f0*/  F2FP.SATFINITE.E4M3.F32.PACK_AB_MERGE_C R226, R54, R21, R226 ;  /* 0x0000001536e2723e */ /* 0x000fe200048070e2 */
[----:B------:R0:W-:Y:S01]  /*16800*/  @!P2 SYNCS.ARRIVE.TRANS64.RED.A1T0 RZ, [R0+URZ], RZ ;  /* 0x000000ff00ffa9a7 */ /* 0x0001e2000810043f */
[----:B--2---:R-:W-:-:S05]  /*16810*/  FADD.FTZ R21, R103, R50 ;  /* 0x0000003267157221 */ /* 0x004fca0000010000 */
[----:B------:R-:W2:Y:S01]  /*16820*/  MUFU.EX2 R104, R104 ;  /* 0x0000006800687308 */ /* 0x000ea20000000800 */
[----:B---3--:R-:W-:-:S01]  /*16830*/  FADD.FTZ R3, R74, R3 ;  /* 0x000000034a037221 */ /* 0x008fc20000010000 */
[----:B0-----:R-:W-:-:S06]  /*16840*/  FFMA.FTZ R0, R145, R88, -R58 ;  /* 0x0000005891007223 */ /* 0x001fcc000001083a */
[----:B------:R-:W0:Y:S01]  /*16850*/  MUFU.EX2 R20, R20 ;  /* 0x0000001400147308 */ /* 0x000e220000000800 */
[C---:B------:R-:W-:Y:S01]  /*16860*/  F2FP.SATFINITE.E4M3.F32.PACK_AB_MERGE_C R213, R108.reuse, R103, RZ ;  /* 0x000000676cd5723e */ /* 0x040fe200048070ff */
[----:B------:R-:W-:-:S06]  /*16870*/  FADD.FTZ R108, R108, R21 ;  /* 0x000000156c6c7221 */ /* 0x000fcc0000010000 */
[----:B------:R-:W-:Y:S01]  /*16880*/  MUFU.EX2 R59, R59 ;  /* 0x0000003b003b7308 */ /* 0x000fe20000000800 */
[----:B------:R-:W-:-:S01]  /*16890*/  FFMA.FTZ R53, R53, R88, -R58 ;  /* 0x0000005835357223 */ /* 0x000fc2000001083a */
[----:B----4-:R-:W-:-:S06]  /*168a0*/  FADD.FTZ R50, R78, R3 ;  /* 0x000000034e327221 */ /* 0x010fcc0000010000 */
[----:B------:R-:W3:Y:S01]  /*168b0*/  MUFU.EX2 R77, R77 ;  /* 0x0000004d004d7308 */ /* 0x000ee20000000800 */
[----:B-1----:R-:W-:-:S01]  /*168c0*/  FADD.FTZ R3, R75, R108 ;  /* 0x0000006c4b037221 */ /* 0x002fc20000010000 */
[----:B------:R-:W-:-:S06]  /*168d0*/  FFMA.FTZ R79, R147, R88, -R58 ;  /* 0x00000058934f7223 */ /* 0x000fcc000001083a */
[----:B------:R-:W1:Y:S01]  /*168e0*/  MUFU.EX2 R110, R110 ;  /* 0x0000006e006e7308 */ /* 0x000e620000000800 */
[----:B-----5:R-:W-:-:S01]  /*168f0*/  FADD.FTZ R21, R81, R50 ;  /* 0x0000003251157221 */ /* 0x020fc20000010000 */
[----:B--2---:R-:W-:-:S06]  /*16900*/  FADD.FTZ R50, R104, R3 ;  /* 0x0000000368327221 */ /* 0x004fcc0000010000 */
[----:B------:R-:W2:Y:S01]  /*16910*/  MUFU.EX2 R0, R0 ;  /* 0x0000000000007308 */ /* 0x000ea20000000800 */
[----:B0-----:R-:W-:-:S07]  /*16920*/  FADD.FTZ R54, R20, R21 ;  /* 0x0000001514367221 */ /* 0x001fce0000010000 */
[----:B------:R-:W0:Y:S01]  /*16930*/  MUFU.EX2 R57, R57 ;  /* 0x0000003900397308 */ /* 0x000e220000000800 */
[----:B---3--:R-:W-:-:S01]  /*16940*/  FADD.FTZ R3, R77, R50 ;  /* 0x000000324d037221 */ /* 0x008fc20000010000 */
[----:B------:R-:W-:-:S06]  /*16950*/  F2FP.SATFINITE.E4M3.F32.PACK_AB_MERGE_C R214, R59, R20, RZ ;  /* 0x000000143bd6723e */ /* 0x000fcc00048070ff */
[----:B------:R-:W3:Y:S01]  /*16960*/  MUFU.EX2 R53, R53 ;  /* 0x0000003500357308 */ /* 0x000ee20000000800 */
[----:B------:R-:W-:-:S01]  /*16970*/  FFMA.FTZ R83, R149, R88, -R58 ;  /* 0x0000005895537223 */ /* 0x000fc2000001083a */
[----:B------:R-:W-:-:S06]  /*16980*/  FADD.FTZ R59, R59, R54 ;  /* 0x000000363b3b7221 */ /* 0x000fcc0000010000 */
[----:B------:R-:W4:Y:S01]  /*16990*/  MUFU.EX2 R40, R40 ;  /* 0x0000002800287308 */ /* 0x000f220000000800 */
[----:B-1----:R-:W-:-:S01]  /*169a0*/  FADD.FTZ R3, R110, R3 ;  /* 0x000000036e037221 */ /* 0x002fc20000010000 */
[----:B------:R-:W-:-:S06]  /*169b0*/  FFMA.FTZ R114, R151, R88, -R58 ;  /* 0x0000005897727223 */ /* 0x000fcc000001083a */
[----:B------:R-:W-:Y:S01]  /*169c0*/  MUFU.EX2 R43, R43 ;  /* 0x0000002b002b7308 */ /* 0x000fe20000000800 */
[----:B------:R-:W-:-:S07]  /*169d0*/  FADD.FTZ R20, R12, R59 ;  /* 0x0000003b0c147221 */ /* 0x000fce0000010000 */
[----:B------:R-:W1:Y:S01]  /*169e0*/  MUFU.EX2 R79, R79 ;  /* 0x0000004f004f7308 */ /* 0x000e620000000800 */
[----:B--2---:R-:W-:-:S07]  /*169f0*/  FADD.FTZ R50, R0, R3 ;  /* 0x0000000300327221 */ /* 0x004fce0000010000 */
[----:B------:R-:W2:Y:S01]  /*16a00*/  MUFU.EX2 R112, R112 ;  /* 0x0000007000707308 */ /* 0x000ea20000000800 */
[----:B------:R-:W-:-:S01]  /*16a10*/  FFMA.FTZ R85, R179, R88, -R58 ;  /* 0x00000058b3557223 */ /* 0x000fc2000001083a */
[----:B0-----:R-:W-:-:S06]  /*16a20*/  FADD.FTZ R3, R57, R20 ;  /* 0x0000001439037221 */ /* 0x001fcc0000010000 */
[----:B------:R-:W0:Y:S01]  /*16a30*/  MUFU.EX2 R24, R24 ;  /* 0x0000001800187308 */ /* 0x000e220000000800 */
[----:B---3--:R-:W-:-:S01]  /*16a40*/  FADD.FTZ R50, R53, R50 ;  /* 0x0000003235327221 */ /* 0x008fc20000010000 */
[----:B----4-:R-:W-:-:S06]  /*16a50*/  FADD.FTZ R54, R40, R3 ;  /* 0x0000000328367221 */ /* 0x010fcc0000010000 */
[----:B------:R-:W3:Y:S01]  /*16a60*/  MUFU.EX2 R83, R83 ;  /* 0x0000005300537308 */ /* 0x000ee20000000800 */
[----:B------:R-:W-:-:S07]  /*16a70*/  FFMA.FTZ R181, R181, R88, -R58 ;  /* 0x00000058b5b57223 */ /* 0x000fce000001083a */
[----:B------:R-:W4:Y:S01]  /*16a80*/  MUFU.EX2 R61, R61 ;  /* 0x0000003d003d7308 */ /* 0x000f220000000800 */
[----:B-1----:R-:W-:-:S01]  /*16a90*/  FADD.FTZ R3, R79, R50 ;  /* 0x000000324f037221 */ /* 0x002fc20000010000 */
[----:B------:R-:W-:-:S06]  /*16aa0*/  F2FP.SATFINITE.E4M3.F32.PACK_AB_MERGE_C R208, R43, R40, RZ ;  /* 0x000000282bd0723e */ /* 0x000fcc00048070ff */
[----:B------:R-:W1:Y:S01]  /*16ab0*/  MUFU.EX2 R114, R114 ;  /* 0x0000007200727308 */ /* 0x000e620000000800 */
[----:B------:R-:W-:-:S07]  /*16ac0*/  FADD.FTZ R43, R43, R54 ;  /* 0x000000362b2b7221 */ /* 0x000fce0000010000 */
[----:B------:R-:W5:Y:S01]  /*16ad0*/  MUFU.EX2 R25, R25 ;  /* 0x0000001900197308 */ /* 0x000f620000000800 */
[----:B------:R-:W-:-:S01]  /*16ae0*/  FFMA.FTZ R183, R183, R88, -R58 ;  /* 0x00000058b7b77223 */ /* 0x000fc2000001083a */
[C---:B--2---:R-:W-:Y:S01]  /*16af0*/  F2FP.SATFINITE.E4M3.F32.PACK_AB_MERGE_C R209, R112.reuse, R79, RZ ;  /* 0x0000004f70d1723e */ /* 0x044fe200048070ff */
[----:B------:R-:W-:-:S05]  /*16b00*/  FADD.FTZ R112, R112, R3 ;  /* 0x0000000370707221 */ /* 0x000fca0000010000 */
[----:B------:R-:W-:Y:S01]  /*16b10*/  MUFU.EX2 R26, R26 ;  /* 0x0000001a001a7308 */ /* 0x000fe20000000800 */
[----:B0-----:R-:W-:-:S07]  /*16b20*/  FADD.FTZ R40, R24, R43 ;  /* 0x0000002b18287221 */ /* 0x001fce0000010000 */
[----:B------:R-:W0:Y:S01]  /*16b30*/  MUFU.EX2 R85, R85 ;  /* 0x0000005500557308 */ /* 0x000e220000000800 */
[----:B------:R-:W-:-:S01]  /*16b40*/  FFMA.FTZ R185, R185, R88, -R58 ;  /* 0x00000058b9b97223 */ /* 0x000fc2000001083a */
[----:B---3--:R-:W-:-:S06]  /*16b50*/  FADD.FTZ R3, R83, R112 ;  /* 0x0000007053037221 */ /* 0x008fcc0000010000 */
[----:B------:R-:W2:Y:S01]  /*16b60*/  MUFU.EX2 R52, R181 ;  /* 0x000000b500347308 */ /* 0x000ea20000000800 */
[----:B------:R-:W-:-:S01]  /*16b70*/  FFMA.FTZ R187, R187, R88, -R58 ;  /* 0x00000058bbbb7223 */ /* 0x000fc2000001083a */
[----:B----4-:R-:W-:-:S06]  /*16b80*/  FADD.FTZ R50, R61, R40 ;  /* 0x000000283d327221 */ /* 0x010fcc0000010000 */
[----:B------:R-:W3:Y:S01]  /*16b90*/  MUFU.EX2 R27, R27 ;  /* 0x0000001b001b7308 */ /* 0x000ee20000000800 */
[----:B-1----:R-:W-:-:S01]  /*16ba0*/  FADD.FTZ R54, R114, R3 ;  /* 0x0000000372367221 */ /* 0x002fc20000010000 */
[----:B-----5:R-:W-:-:S06]  /*16bb0*/  FADD.FTZ R3, R25, R50 ;  /* 0x0000003219037221 */ /* 0x020fcc0000010000 */
[----:B------:R-:W1:Y:S01]  /*16bc0*/  MUFU.EX2 R51, R183 ;  /* 0x000000b700337308 */ /* 0x000e620000000800 */
[----:B------:R-:W-:-:S07]  /*16bd0*/  FFMA.FTZ R189, R189, R88, -R58 ;  /* 0x00000058bdbd7223 */ /* 0x000fce000001083a */
[----:B------:R-:W4:Y:S01]  /*16be0*/  MUFU.EX2 R28, R28 ;  /* 0x0000001c001c7308 */ /* 0x000f220000000800 */
[----:B0-----:R-:W-:-:S01]  /*16bf0*/  FADD.FTZ R21, R85, R54 ;  /* 0x0000003655157221 */ /* 0x001fc20000010000 */
[----:B------:R-:W-:-:S06]  /*16c00*/  F2FP.SATFINITE.E4M3.F32.PACK_AB_MERGE_C R210, R26, R25, RZ ;  /* 0x000000191ad2723e */ /* 0x000fcc00048070ff */
[----:B------:R-:W0:Y:S01]  /*16c10*/  MUFU.EX2 R60, R185 ;  /* 0x000000b9003c7308 */ /* 0x000e220000000800 */
[----:B------:R-:W-:Y:S01]  /*16c20*/  F2FP.SATFINITE.E4M3.F32.PACK_AB_MERGE_C R225, R47, R38, R225 ;  /* 0x000000262fe1723e */ /* 0x000fe200048070e1 */
[----:B------:R-:W-:-:S06]  /*16c30*/  FADD.FTZ R26, R26, R3 ;  /* 0x000000031a1a7221 */ /* 0x000fcc0000010000 */
[----:B------:R-:W5:Y:S01]  /*16c40*/  MUFU.EX2 R30, R30 ;  /* 0x0000001e001e7308 */ /* 0x000f620000000800 */
[C---:B--2---:R-:W-:Y:S01]  /*16c50*/  F2FP.SATFINITE.E4M3.F32.PACK_AB_MERGE_C R211, R52.reuse, R85, RZ ;  /* 0x0000005534d3723e */ /* 0x044fe200048070ff */
[----:B------:R-:W-:Y:S01]  /*16c60*/  FFMA.FTZ R191, R191, R88, -R58 ;  /* 0x00000058bfbf7223 */ /* 0x000fe2000001083a */
[----:B------:R-:W-:-:S05]  /*16c70*/  FADD.FTZ R52, R52, R21 ;  /* 0x0000001534347221 */ /* 0x000fca0000010000 */
[----:B------:R-:W2:Y:S01]  /*16c80*/  MUFU.EX2 R187, R187 ;  /* 0x000000bb00bb7308 */ /* 0x000ea20000000800 */
[----:B---3--:R-:W-:-:S07]  /*16c90*/  FADD.FTZ R3, R27, R26 ;  /* 0x0000001a1b037221 */ /* 0x008fce0000010000 */
[----:B------:R-:W3:Y:S01]  /*16ca0*/  MUFU.EX2 R29, R29 ;  /* 0x0000001d001d7308 */ /* 0x000ee20000000800 */
[----:B-1----:R-:W-:-:S01]  /*16cb0*/  FADD.FTZ R21, R51, R52 ;  /* 0x0000003433157221 */ /* 0x002fc20000010000 */
[----:B------:R-:W-:Y:S01]  /*16cc0*/  F2FP.SATFINITE.E4M3.F32.PACK_AB_MERGE_C R227, R123, R86, RZ ;  /* 0x000000567be3723e */ /* 0x000fe200048070ff */
[----:B------:R-:W-:-:S05]  /*16cd0*/  FFMA.FTZ R133, R133, R88, -R58 ;  /* 0x0000005885857223 */ /* 0x000fca000001083a */
[----:B------:R-:W-:Y:S01]  /*16ce0*/  MUFU.EX2 R31, R31 ;  /* 0x0000001f001f7308 */ /* 0x000fe20000000800 */
[----:B----4-:R-:W-:-:S01]  /*16cf0*/  FADD.FTZ R3, R28, R3 ;  /* 0x000000031c037221 */ /* 0x010fc20000010000 */
[----:B------:R-:W-:Y:S01]  /*16d00*/  F2FP.SATFINITE.E4M3.F32.PACK_AB_MERGE_C R208, R57, R12, R208 ;  /* 0x0000000c39d0723e */ /* 0x000fe200048070d0 */
[----:B------:R-:W-:-:S01]  /*16d10*/  FFMA.FTZ R193, R193, R88, -R58 ;  /* 0x00000058c1c17223 */ /* 0x000fc2000001083a */
[----:B------:R-:W-:Y:S01]  /*16d20*/  FFMA.FTZ R153, R153, R88, -R58 ;  /* 0x0000005899997223 */ /* 0x000fe2000001083a */
[----:B------:R-:W1:Y:S03]  /*16d30*/  @P0 LDC R25, c[0x0][0x44c] ;  /* 0x00011300ff190b82 */ /* 0x000e660000000800 */
[----:B------:R-:W4:Y:S01]  /*16d40*/  MUFU.EX2 R38, R189 ;  /* 0x000000bd00267308 */ /* 0x000f220000000800 */
[----:B0-----:R-:W-:-:S01]  /*16d50*/  FADD.FTZ R12, R60, R21 ;  /* 0x000000153c0c7221 */ /* 0x001fc20000010000 */
[----:B------:R-:W-:Y:S01]  /*16d60*/  F2FP.SATFINITE.E4M3.F32.PACK_AB_MERGE_C R227, R71, R48, R227 ;  /* 0x0000003047e3723e */ /* 0x000fe200048070e3 */
[----:B-----5:R-:W-:-:S05]  /*16d70*/  FADD.FTZ R26, R30, R3 ;  /* 0x000000031e1a7221 */ /* 0x020fca0000010000 */
[----:B------:R-:W0:Y:S01]  /*16d80*/  MUFU.EX2 R32, R32 ;  /* 0x0000002000207308 */ /* 0x000e220000000800 */
[----:B--2---:R-:W-:-:S07]  /*16d90*/  FADD.FTZ R3, R187, R12 ;  /* 0x0000000cbb037221 */ /* 0x004fce0000010000 */
[----:B------:R-:W2:Y:S01]  /*16da0*/  MUFU.EX2 R191, R191 ;  /* 0x000000bf00bf7308 */ /* 0x000ea20000000800 */
[----:B---3--:R-:W-:-:S07]  /*16db0*/  FADD.FTZ R26, R29, R26 ;  /* 0x0000001a1d1a7221 */ /* 0x008fce0000010000 */
[----:B------:R-:W-:Y:S08]  /*16dc0*/  MUFU.EX2 R34, R34 ;  /* 0x0000002200227308 */ /* 0x000ff00000000800 */
[----:B------:R-:W3:Y:S01]  /*16dd0*/  MUFU.EX2 R33, R33 ;  /* 0x0000002100217308 */ /* 0x000ee20000000800 */
[----:B----4-:R-:W-:Y:S01]  /*16de0*/  F2FP.SATFINITE.E4M3.F32.PACK_AB_MERGE_C R205, R38, R187, RZ ;  /* 0x000000bb26cd723e */ /* 0x010fe200048070ff */
[----:B------:R-:W-:-:S06]  /*16df0*/  FFMA.FTZ R195, R195, R88, -R58 ;  /* 0x00000058c3c37223 */ /* 0x000fcc000001083a */
[----:B------:R-:W4:Y:S01]  /*16e00*/  MUFU.EX2 R48, R133 ;  /* 0x0000008500307308 */ /* 0x000f220000000800 */
[----:B------:R-:W-:-:S01]  /*16e10*/  FADD.FTZ R38, R38, R3 ;  /* 0x0000000326267221 */ /* 0x000fc20000010000 */
[----:B------:R-:W-:Y:S01]  /*16e20*/  FADD.FTZ R3, R31, R26 ;  /* 0x0000001a1f037221 */ /* 0x000fe20000010000 */
[----:B------:R-:W-:Y:S02]  /*16e30*/  F2FP.SATFINITE.E4M3.F32.PACK_AB_MERGE_C R204, R29, R30, RZ ;  /* 0x0000001e1dcc723e */ /* 0x000fe400048070ff */
[----:B------:R-:W5:Y:S03]  /*16e40*/  @P0 LDC R29, c[0x0][0x450] ;  /* 0x00011400ff1d0b82 */ /* 0x000f660000000800 */
[----:B------:R-:W1:Y:S01]  /*16e50*/  MUFU.EX2 R193, R193 ;  /* 0x000000c100c17308 */ /* 0x000e620000000800 */
[----:B0-----:R-:W-:-:S01]  /*16e60*/  FADD.FTZ R3, R32, R3 ;  /* 0x0000000320037221 */ /* 0x001fc20000010000 */
[----:B------:R-:W-:-:S06]  /*16e70*/  FFMA.FTZ R197, R197, R88, -R58 ;  /* 0x00000058c5c57223 */ /* 0x000fcc000001083a */
[----:B------:R-:W0:Y:S01]  /*16e80*/  MUFU.EX2 R36, R36 ;  /* 0x0000002400247308 */ /* 0x000e220000000800 */
[----:B--2---:R-:W-:-:S07]  /*16e90*/  FADD.FTZ R21, R191, R38 ;  /* 0x00000026bf157221 */ /* 0x004fce0000010000 */
[----:B------:R-:W2:Y:S01]  /*16ea0*/  MUFU.EX2 R20, R153 ;  /* 0x0000009900147308 */ /* 0x000ea20000000800 */
[----:B------:R-:W-:-:S01]  /*16eb0*/  FFMA.FTZ R199, R199, R88, -R58 ;  /* 0x00000058c7c77223 */ /* 0x000fc2000001083a */
[----:B---3--:R-:W-:Y:S01]  /*16ec0*/  F2FP.SATFINITE.E4M3.F32.PACK_AB_MERGE_C R206, R33, R34, RZ ;  /* 0x0000002221ce723e */ /* 0x008fe200048070ff */
[----:B------:R-:W-:-:S05]  /*16ed0*/  FADD.FTZ R34, R34, R3 ;  /* 0x0000000322227221 */ /* 0x000fca0000010000 */
[----:B------:R-:W3:Y:S01]  /*16ee0*/  MUFU.EX2 R39, R39 ;  /* 0x0000002700277308 */ /* 0x000ee20000000800 */
[----:B------:R-:W-:Y:S01]  /*16ef0*/  F2FP.SATFINITE.E4M3.F32.PACK_AB_MERGE_C R210, R61, R24, R210 ;  /* 0x000000183dd2723e */ /* 0x000fe200048070d2 */
[----:B----4-:R-:W-:-:S06]  /*16f00*/  FADD.FTZ R24, R48, R21 ;  /* 0x0000001530187221 */ /* 0x010fcc0000010000 */
[----:B------:R-:W4:Y:S01]  /*16f10*/  MUFU.EX2 R195, R195 ;  /* 0x000000c300c37308 */ /* 0x000f220000000800 */
[----:B------:R-:W-:-:S07]  /*16f20*/  FADD.FTZ R33, R33, R34 ;  /* 0x0000002221217221 */ /* 0x000fce0000010000 */
[----:B------:R-:W5:Y:S01]  /*16f30*/  MUFU.EX2 R42, R42 ;  /* 0x0000002a002a7308 */ /* 0x000f620000000800 */
[----:B-1----:R-:W-:-:S07]  /*16f40*/  FADD.FTZ R3, R193, R24 ;  /* 0x00000018c1037221 */ /* 0x002fce0000010000 */
[----:B------:R-:W1:Y:S01]  /*16f50*/  MUFU.EX2 R40, R197 ;  /* 0x000000c500287308 */ /* 0x000e620000000800 */
[----:B0-----:R-:W-:-:S07]  /*16f60*/  FADD.FTZ R24, R36, R33 ;  /* 0x0000002124187221 */ /* 0x001fce0000010000 */
[----:B------:R-:W0:Y:S01]  /*16f70*/  MUFU.EX2 R37, R37 ;  /* 0x0000002500257308 */ /* 0x000e220000000800 */
[C---:B--2---:R-:W-:Y:S01]  /*16f80*/  F2FP.SATFINITE.E4M3.F32.PACK_AB_MERGE_C R193, R20.reuse, R193, RZ ;  /* 0x000000c114c1723e */ /* 0x044fe200048070ff */
[----:B------:R-:W-:-:S06]  /*16f90*/  FADD.FTZ R20, R20, R3 ;  /* 0x0000000314147221 */ /* 0x000fcc0000010000 */
[----:B------:R-:W2:Y:S01]  /*16fa0*/  MUFU.EX2 R199, R199 ;  /* 0x000000c700c77308 */ /* 0x000ea20000000800 */
[----:B---3--:R-:W-:-:S01]  /*16fb0*/  FADD.FTZ R21, R39, R24 ;  /* 0x0000001827157221 */ /* 0x008fc20000010000 */
[----:B------:R-:W-:-:S06]  /*16fc0*/  @P0 IMAD.HI.U32 R26, R148, R25, RZ ;  /* 0x00000019941a0227 */ /* 0x000fcc00078e00ff */
[----:B------:R-:W3:Y:S01]  /*16fd0*/  MUFU.EX2 R44, R44 ;  /* 0x0000002c002c7308 */ /* 0x000ee20000000800 */
[----:B----4-:R-:W-:-:S01]  /*16fe0*/  FADD.FTZ R3, R195, R20 ;  /* 0x00000014c3037221 */ /* 0x010fc20000010000 */
[----:B-----5:R-:W-:-:S06]  /*16ff0*/  FADD.FTZ R24, R42, R21 ;  /* 0x000000152a187221 */ /* 0x020fcc0000010000 */
[----:B------:R-:W4:Y:S01]  /*17000*/  MUFU.EX2 R161, R161 ;  /* 0x000000a100a17308 */ /* 0x000f220000000800 */
[----:B------:R-:W-:Y:S01]  /*17010*/  IMAD.MOV.U32 R25, RZ, RZ, R148 ;  /* 0x000000ffff197224 */ /* 0x000fe200078e0094 */
[----:B------:R-:W-:Y:S01]  /*17020*/  @P0 SHF.R.U32.HI R25, RZ, R29, R26 ;  /* 0x0000001dff190219 */ /* 0x000fe2000001161a */
[----:B-1----:R-:W-:-:S05]  /*17030*/  FADD.FTZ R20, R40, R3 ;  /* 0x0000000328147221 */ /* 0x002fca0000010000 */
[----:B------:R-:W-:Y:S01]  /*17040*/  MUFU.EX2 R46, R46 ;  /* 0x0000002e002e7308 */ /* 0x000fe20000000800 */
[C---:B0-----:R-:W-:Y:S01]  /*17050*/  F2FP.SATFINITE.E4M3.F32.PACK_AB_MERGE_C R42, R37.reuse, R42, RZ ;  /* 0x0000002a252a723e */ /* 0x041fe200048070ff */
[----:B------:R-:W-:-:S06]  /*17060*/  FADD.FTZ R37, R37, R24 ;  /* 0x0000001825257221 */ /* 0x000fcc0000010000 */
[----:B------:R-:W0:Y:S01]  /*17070*/  MUFU.EX2 R15, R15 ;  /* 0x0000000f000f7308 */ /* 0x000e220000000800 */
[----:B------:R-:W-:Y:S01]  /*17080*/  IADD3 R21, R25, R144, -R146 ;  /* 0x0000009019157210 */ /* 0x000fe20007ffe892 */
[----:B--2---:R-:W-:Y:S01]  /*17090*/  FADD.FTZ R3, R199, R20 ;  /* 0x00000014c7037221 */ /* 0x004fe20000010000 */
[----:B------:R-:W-:Y:S02]  /*170a0*/  IMAD.MOV.U32 R20, RZ, RZ, RZ ;  /* 0x000000ffff147224 */ /* 0x000fe400078e00ff */
[----:B---3--:R-:W-:Y:S01]  /*170b0*/  FADD.FTZ R24, R44, R37 ;  /* 0x000000252c187221 */ /* 0x008fe20000010000 */
[----:B------:R-:W-:-:S01]  /*170c0*/  FFMA.FTZ R155, R155, R88, -R58 ;  /* 0x000000589b9b7223 */ /* 0x000fc2000001083a */
[----:B------:R-:W-:-:S04]  /*170d0*/  IMAD.HI R20, R21, -0x6db6db6d, R20 ;  /* 0x9249249315147827 */ /* 0x000fc800078e0214 */
[----:B----4-:R-:W-:-:S01]  /*170e0*/  FADD.FTZ R21, R161, R24 ;  /* 0x00000018a1157221 */ /* 0x010fc20000010000 */
[----:B------:R-:W-:Y:S01]  /*170f0*/  FFMA.FTZ R201, R201, R88, -R58 ;  /* 0x00000058c9c97223 */ /* 0x000fe2000001083a */
[----:B------:R-:W-:Y:S02]  /*17100*/  F2FP.SATFINITE.E4M3.F32.PACK_AB_MERGE_C R209, R53, R0, R209 ;  /* 0x0000000035d1723e */ /* 0x000fe400048070d1 */
[----:B------:R-:W1:Y:S01]  /*17110*/  MUFU.EX2 R0, R155 ;  /* 0x0000009b00007308 */ /* 0x000e620000000800 */
[----:B0-----:R-:W-:Y:S01]  /*17120*/  F2FP.SATFINITE.E4M3.F32.PACK_AB_MERGE_C R25, R15, R46, RZ ;  /* 0x0000002e0f19723e */ /* 0x001fe200048070ff */
[----:B------:R-:W-:Y:S01]  /*17130*/  FADD.FTZ R46, R46, R21 ;  /* 0x000000152e2e7221 */ /* 0x000fe20000010000 */
[----:B------:R-:W-:Y:S01]  /*17140*/  SHF.R.U32.HI R21, RZ, 0x1f, R20 ;  /* 0x0000001fff157819 */ /* 0x000fe20000011614 */
[-CC-:B------:R-:W-:Y:S01]  /*17150*/  FFMA.FTZ R35, R35, R88.reuse, -R58.reuse ;  /* 0x0000005823237223 */ /* 0x180fe2000001083a */
[----:B------:R-:W-:-:S03]  /*17160*/  FFMA.FTZ R159, R159, R88, -R58 ;  /* 0x000000589f9f7223 */ /* 0x000fc6000001083a */
[----:B------:R-:W0:Y:S01]  /*17170*/  MUFU.EX2 R201, R201 ;  /* 0x000000c900c97308 */ /* 0x000e220000000800 */
[----:B------:R-:W-:-:S01]  /*17180*/  FFMA.FTZ R58, R157, R88, -R58 ;  /* 0x000000589d3a7223 */ /* 0x000fc2000001083a */
[----:B------:R-:W-:Y:S02]  /*17190*/  LEA.HI.SX32 R21, R20, R21, 0x19 ;  /* 0x0000001514157211 */ /* 0x000fe400078fcaff */
[----:B------:R-:W-:Y:S02]  /*171a0*/  F2FP.SATFINITE.E4M3.F32.PACK_AB_MERGE_C R216, R89, R80, R216 ;  /* 0x0000005059d8723e */ /* 0x000fe400048070d8 */
[----:B------:R-:W-:Y:S02]  /*171b0*/  VIMNMX R89, RZ, R21, !PT ;  /* 0x00000015ff597248 */ /* 0x000fe40007fe0100 */
[----:B------:R-:W2:Y:S01]  /*171c0*/  MUFU.EX2 R12, R35 ;  /* 0x00000023000c7308 */ /* 0x000ea20000000800 */
[----:B------:R-:W-:Y:S02]  /*171d0*/  VIADD R20, R138, 0xfffffffe ;  /* 0xfffffffe8a147836 */ /* 0x000fe40000000000 */
[----:B------:R3:W-:Y:S05]  /*171e0*/  STL [R1+0x3c], R89 ;  /* 0x00003c5901007387 */ /* 0x0007ea0000100800 */
[----:B------:R-:W-:Y:S01]  /*171f0*/  MUFU.EX2 R159, R159 ;  /* 0x0000009f009f7308 */ /* 0x000fe20000000800 */
[C---:B-1----:R-:W-:Y:S01]  /*17200*/  F2FP.SATFINITE.E4M3.F32.PACK_AB_MERGE_C R199, R0.reuse, R199, RZ ;  /* 0x000000c700c7723e */ /* 0x042fe200048070ff */
[----:B------:R-:W-:-:S06]  /*17210*/  FADD.FTZ R0, R0, R3 ;  /* 0x0000000300007221 */ /* 0x000fcc0000010000 */
[----:B------:R-:W1:Y:S01]  /*17220*/  MUFU.EX2 R58, R58 ;  /* 0x0000003a003a7308 */ /* 0x000e620000000800 */
[----:B------:R-:W-:Y:S01]  /*17230*/  ISETP.GE.AND P2, PT, R20, R89, PT ;  /* 0x000000591400720c */ /* 0x000fe20003f46270 */
[----:B0-----:R-:W-:-:S04]  /*17240*/  FADD.FTZ R3, R201, R0 ;  /* 0x00000000c9037221 */ /* 0x001fc80000010000 */
[----:B--2---:R-:W-:Y:S01]  /*17250*/  FADD.FTZ R0, R12, R3 ;  /* 0x000000030c007221 */ /* 0x004fe20000010000 */
[----:B------:R-:W-:Y:S02]  /*17260*/  F2FP.SATFINITE.E4M3.F32.PACK_AB_MERGE_C R221, R107, R96, RZ ;  /* 0x000000606bdd723e */ /* 0x000fe400048070ff */
[----:B------:R-:W-:Y:S02]  /*17270*/  F2FP.SATFINITE.E4M3.F32.PACK_AB_MERGE_C R222, R76, R65, RZ ;  /* 0x000000414cde723e */ /* 0x000fe400048070ff */
[----:B------:R-:W-:Y:S02]  /*17280*/  F2FP.SATFINITE.E4M3.F32.PACK_AB_MERGE_C R223, R109, R98, RZ ;  /* 0x000000626ddf723e */ /* 0x000fe400048070ff */
[----:B------:R-:W-:Y:S02]  /*17290*/  F2FP.SATFINITE.E4M3.F32.PACK_AB_MERGE_C R217, R111, R102, RZ ;  /* 0x000000666fd9723e */ /* 0x000fe400048070ff */
[----:B------:R-:W-:Y:S02]  /*172a0*/  F2FP.SATFINITE.E4M3.F32.PACK_AB_MERGE_C R219, R106, R101, RZ ;  /* 0x000000656adb723e */ /* 0x000fe400048070ff */
[----:B-1----:R-:W-:Y:S01]  /*172b0*/  F2FP.SATFINITE.E4M3.F32.PACK_AB_MERGE_C R3, R58, R159, RZ ;  /* 0x0000009f3a03723e */ /* 0x002fe200048070ff */
[----:B------:R-:W-:-:S01]  /*172c0*/  FADD.FTZ R159, R159, R0 ;  /* 0x000000009f9f7221 */ /* 0x000fc20000010000 */
[----:B------:R-:W-:-:S02]  /*172d0*/  F2FP.SATFINITE.E4M3.F32.PACK_AB_MERGE_C R212, R74, R49, RZ ;  /* 0x000000314ad4723e */ /* 0x000fc400048070ff */
[----:B------:R-:W-:Y:S02]  /*172e0*/  F2FP.SATFINITE.E4M3.F32.PACK_AB_MERGE_C R215, R110, R77, RZ ;  /* 0x0000004d6ed7723e */ /* 0x000fe400048070ff */
[----:B------:R-:W-:Y:S02]  /*172f0*/  F2FP.SATFINITE.E4M3.F32.PACK_AB_MERGE_C R199, R40, R195, R199 ;  /* 0x000000c328c7723e */ /* 0x000fe400048070c7 */
[----:B------:R-:W-:Y:S01]  /*17300*/  F2FP.SATFINITE.E4M3.F32.PACK_AB_MERGE_C R218, R90, R45, RZ ;  /* 0x0000002d5ada723e */ /* 0x000fe200048070ff */
[----:B------:R-:W-:Y:S01]  /*17310*/  FADD.FTZ R236, R15, R46 ;  /* 0x0000002e0fec7221 */ /* 0x000fe20000010000 */
[----:B------:R-:W-:Y:S01]  /*17320*/  F2FP.SATFINITE.E4M3.F32.PACK_AB_MERGE_C R220, R68, R63, R220 ;  /* 0x0000003f44dc723e */ /* 0x000fe200048070dc */
[----:B------:R-:W-:Y:S01]  /*17330*/  FADD.FTZ R235, R58, R159 ;  /* 0x0000009f3aeb7221 */ /* 0x000fe20000010000 */
[----:B------:R-:W-:Y:S02]  /*17340*/  F2FP.SATFINITE.E4M3.F32.PACK_AB_MERGE_C R221, R105, R62, R221 ;  /* 0x0000003e69dd723e */ /* 0x000fe400048070dd */
[----:B------:R-:W-:-:S02]  /*17350*/  CS2R R86, SRZ ;  /* 0x0000000000567805 */ /* 0x000fc4000001ff00 */
[----:B------:R-:W-:Y:S02]  /*17360*/  F2FP.SATFINITE.E4M3.F32.PACK_AB_MERGE_C R222, R56, R69, R222 ;  /* 0x0000004538de723e */ /* 0x000fe400048070de */
[----:B------:R-:W-:Y:S02]  /*17370*/  CS2R R84, SRZ ;  /* 0x0000000000547805 */ /* 0x000fe4000001ff00 */
[----:B------:R-:W-:Y:S02]  /*17380*/  F2FP.SATFINITE.E4M3.F32.PACK_AB_MERGE_C R223, R93, R64, R223 ;  /* 0x000000405ddf723e */ /* 0x000fe400048070df */
[----:B------:R-:W-:Y:S02]  /*17390*/  CS2R R76, SRZ ;  /* 0x00000000004c7805 */ /* 0x000fe4000001ff00 */
        /* <DEDUP_REMOVED lines=44> */
[----:B------:R-:W-:Y:S01]  /*17660*/  IMAD.MOV.U32 R201, RZ, RZ, R199 ;  /* 0x000000ffffc97224 */ /* 0x000fe200078e00c7 */
[----:B---3--:R-:W-:Y:S06]  /*17670*/  @!P2 BRA `(.L_x_2340) ;  /* 0x0000005c006ca947 */ /* 0x008fec0003800000 */
[----:B------:R-:W-:Y:S01]  /*17680*/  IMAD.MOV.U32 R0, RZ, RZ, R13 ;  /* 0x000000ffff007224 */ /* 0x000fe200078e000d */
[----:B------:R-:W-:Y:S01]  /*17690*/  MOV R12, R234 ;  /* 0x000000ea000c7202 */ /* 0x000fe20000000f00 */
[----:B------:R-:W-:Y:S02]  /*176a0*/  IMAD.MOV.U32 R3, RZ, RZ, R14 ;  /* 0x000000ffff037224 */ /* 0x000fe400078e000e */
[----:B------:R-:W-:-:S07]  /*176b0*/  IMAD.MOV.U32 R87, RZ, RZ, RZ ;  /* 0x000000ffff577224 */ /* 0x000fce00078e00ff */
.L_x_2351:
        /* <DEDUP_REMOVED lines=9> */
.L_x_2342:
        /* <DEDUP_REMOVED lines=8> */
.L_x_2343:
[----:B------:R-:W-:Y:S04]  /*177d0*/  BSSY B0, `(.L_x_2341) ;  /* 0x0000004000007945 */ /* 0x000fe80003800000 */
[----:B-1----:R-:W-:Y:S05]  /*177e0*/  @P3 BRA `(.L_x_2344) ;  /* 0x0000000000083947 */ /* 0x002fea0003800000 */
[----:B------:R-:W1:Y:S02]  /*177f0*/  SYNCS.PHASECHK.TRANS64.TRYWAIT P3, [R13+URZ+0x2e830], R14 ;  /* 0x02e8300e0d0075a7 */ /* 0x000e64000806017f */
[----:B-1----:R-:W-:Y:S05]  /*17800*/  @!P3 BRA `(.L_x_2345) ;  /* 0x000001580078b947 */ /* 0x002fea0003800000 */
.L_x_2344:
[----:B------:R-:W-:Y:S05]  /*17810*/  BSYNC B0 ;  /* 0x0000000000007941 */ /* 0x000fea0003800000 */
.L_x_2341:
[----:B01----:R-:W2:Y:S01]  /*17820*/  LDL R14, [R1+0x48] ;  /* 0x00004800010e7983 */ /* 0x003ea20000100800 */
[----:B------:R-:W-:Y:S01]  /*17830*/  VIADD R21, R231, 0x1 ;  /* 0x00000001e7157836 */ /* 0x000fe20000000000 */
[----:B------:R-:W-:Y:S05]  /*17840*/  WARPSYNC.ALL ;  /* 0x0000000000007948 */ /* 0x000fea0003800000 */
[----:B------:R-:W0:Y:S01]  /*17850*/  S2R R13, SR_TID.X ;  /* 0x00000000000d7919 */ /* 0x000e220000002100 */
[C---:B------:R-:W-:Y:S01]  /*17860*/  ISETP.NE.AND P3, PT, R21.reuse, 0x2, PT ;  /* 0x000000021500780c */ /* 0x040fe20003f65270 */
[----:B------:R-:W-:Y:S01]  /*17870*/  IMAD.MOV.U32 R89, RZ, RZ, 0x40000040 ;  /* 0x40000040ff597424 */ /* 0x000fe200078e00ff */
[----:B------:R-:W-:Y:S01]  /*17880*/  MOV R15, 0x40000040 ;  /* 0x40000040000f7802 */ /* 0x000fe20000000f00 */
[----:B------:R-:W-:Y:S01]  /*17890*/  IMAD.MOV.U32 R93, RZ, RZ, 0x40000040 ;  /* 0x40000040ff5d7424 */ /* 0x000fe200078e00ff */
        /* <DEDUP_REMOVED lines=8> */
[----:B------:R-:W-:-:S02]  /*17920*/  R2UR UR31, R89 ;  /* 0x00000000591f72ca */ /* 0x000fc400000e0000 */
[C---:B------:R-:W-:Y:S01]  /*17930*/  R2UR UR28, R4.reuse ;  /* 0x00000000041c72ca */ /* 0x040fe200000e0000 */
[----:B------:R-:W-:Y:S01]  /*17940*/  STL [R1+0xdc], R22 ;  /* 0x0000dc1601007387 */ /* 0x000fe20000100800 */
[----:B------:R-:W-:Y:S02]  /*17950*/  R2UR UR29, R5 ;  /* 0x00000000051d72ca */ /* 0x000fe400000e0000 */
[----:B------:R-:W-:Y:S01]  /*17960*/  R2UR UR35, R93 ;  /* 0x000000005d2372ca */ /* 0x000fe200000e0000 */
[----:B------:R-:W-:Y:S01]  /*17970*/  STL [R1+0xd8], R20 ;  /* 0x0000d81401007387 */ /* 0x000fe20000100800 */
[----:B------:R-:W-:Y:S02]  /*17980*/  R2UR UR32, R4 ;  /* 0x00000000042072ca */ /* 0x000fe400000e0000 */
[----:B------:R-:W-:Y:S01]  /*17990*/  R2UR UR33, R5 ;  /* 0x00000000052172ca */ /* 0x000fe200000e0000 */
[----:B------:R1:W-:Y:S01]  /*179a0*/  STL [R1+0xd4], R19 ;  /* 0x0000d41301007387 */ /* 0x0003e20000100800 */
[----:B------:R-:W-:-:S02]  /*179b0*/  R2UR UR39, R91 ;  /* 0x000000005b2772ca */ /* 0x000fc400000e0000 */
[C---:B------:R-:W-:Y:S01]  /*179c0*/  R2UR UR36, R4.reuse ;  /* 0x00000000042472ca */ /* 0x040fe200000e0000 */
[----:B------:R-:W-:Y:S01]  /*179d0*/  STL [R1+0xd0], R18 ;  /* 0x0000d01201007387 */ /* 0x000fe20000100800 */
[----:B------:R-:W-:Y:S02]  /*179e0*/  R2UR UR37, R5 ;  /* 0x00000000052572ca */ /* 0x000fe400000e0000 */
[----:B------:R-:W-:Y:S01]  /*179f0*/  R2UR UR47, R89 ;  /* 0x00000000592f72ca */ /* 0x000fe200000e0000 */
[----:B------:R-:W-:Y:S01]  /*17a00*/  STL [R1+0xcc], R17 ;  /* 0x0000cc1101007387 */ /* 0x000fe20000100800 */
[----:B0-----:R-:W-:Y:S02]  /*17a10*/  SHF.R.U32.HI R13, RZ, 0x7, R13 ;  /* 0x00000007ff0d7819 */ /* 0x001fe4000001160d */
[C---:B------:R-:W-:Y:S01]  /*17a20*/  R2UR UR44, R4.reuse ;  /* 0x00000000042c72ca */ /* 0x040fe200000e0000 */
[----:B------:R-:W-:Y:S01]  /*17a30*/  STL [R1+0xc8], R16 ;  /* 0x0000c81001007387 */ /* 0x000fe20000100800 */
[----:B------:R-:W-:Y:S01]  /*17a40*/  R2UR UR45, R5 ;  /* 0x00000000052d72ca */ /* 0x000fe200000e0000 */
[----:B------:R-:W-:Y:S01]  /*17a50*/  VIADD R13, R13, 0x8 ;  /* 0x000000080d0d7836 */ /* 0x000fe20000000000 */
[----:B------:R-:W-:Y:S01]  /*17a60*/  R2UR UR55, R91 ;  /* 0x000000005b3772ca */ /* 0x000fe200000e0000 */
[----:B------:R-:W-:Y:S01]  /*17a70*/  STL [R1+0xc4], R12 ;  /* 0x0000c40c01007387 */ /* 0x000fe20000100800 */
[----:B------:R-:W-:-:S02]  /*17a80*/  R2UR UR52, R4 ;  /* 0x00000000043472ca */ /* 0x000fc400000e0000 */
[----:B------:R-:W-:Y:S01]  /*17a90*/  R2UR UR53, R5 ;  /* 0x00000000053572ca */ /* 0x000fe200000e0000 */
[----:B------:R0:W-:Y:S01]  /*17aa0*/  BAR.SYNC.DEFER_BLOCKING R13, 0x100 ;  /* 0x0004000d0000751d */ /* 0x0001e20000010000 */
[----:B------:R-:W-:Y:S02]  /*17ab0*/  R2UR UR7, R93 ;  /* 0x000000005d0772ca */ /* 0x000fe400000e0000 */
[----:B------:R-:W-:Y:S02]  /*17ac0*/  R2UR UR11, R91 ;  /* 0x000000005b0b72ca */ /* 0x000fe400000e0000 */
[----:B------:R-:W-:Y:S02]  /*17ad0*/  R2UR UR15, R89 ;  /* 0x00000000590f72ca */ /* 0x000fe400000e0000 */
[----:B------:R-:W-:Y:S01]  /*17ae0*/  R2UR UR19, R91 ;  /* 0x000000005b1372ca */ /* 0x000fe200000e0000 */
[----:B------:R-:W-:Y:S01]  /*17af0*/  STL [R1+0xc0], R3 ;  /* 0x0000c00301007387 */ /* 0x000fe20000100800 */
[----:B------:R-:W-:-:S02]  /*17b00*/  R2UR UR17, R89 ;  /* 0x00000000591172ca */ /* 0x000fc400000e0000 */
[----:B------:R-:W-:Y:S01]  /*17b10*/  R2UR UR21, R93 ;  /* 0x000000005d1572ca */ /* 0x000fe200000e0000 */
[----:B------:R3:W-:Y:S01]  /*17b20*/  STL [R1+0xbc], R2 ;  /* 0x0000bc0201007387 */ /* 0x0007e20000100800 */
[C---:B------:R-:W-:Y:S02]  /*17b30*/  R2UR UR9, R89.reuse ;  /* 0x00000000590972ca */ /* 0x040fe400000e0000 */
[----:B------:R-:W-:Y:S01]  /*17b40*/  MOV R237, UR7 ;  /* 0x0000000700ed7c02 */ /* 0x000fe20008000f00 */
[----:B------:R-:W-:Y:S01]  /*17b50*/  UMOV UR7, UR11 ;  /* 0x0000000b00077c82 */ /* 0x000fe20008000000 */
[----:B------:R-:W-:Y:S01]  /*17b60*/  R2UR UR11, R89 ;  /* 0x00000000590b72ca */ /* 0x000fe200000e0000 */
[----:B------:R4:W-:Y:S01]  /*17b70*/  STL [R1+0xb8], R0 ;  /* 0x0000b80001007387 */ /* 0x0009e20000100800 */
[C---:B------:R-:W-:Y:S02]  /*17b80*/  R2UR UR13, R91.reuse ;  /* 0x000000005b0d72ca */ /* 0x040fe400000e0000 */
[----:B------:R-:W-:-:S02]  /*17b90*/  R2UR UR23, R91 ;  /* 0x000000005b1772ca */ /* 0x000fc400000e0000 */
[----:B------:R-:W-:Y:S01]  /*17ba0*/  R2UR UR5, R93 ;  /* 0x000000005d0572ca */ /* 0x000fe200000e0000 */
[----:B------:R-:W-:Y:S01]  /*17bb0*/  WARPGROUP.ARRIVE ;  /* 0x00000000000079c5 */ /* 0x000fe20000000000 */
[----:B-1----:R-:W-:Y:S01]  /*17bc0*/  MOV R19, UR7 ;  /* 0x0000000700137c02 */ /* 0x002fe20008000f00 */
[----:B------:R-:W-:Y:S01]  /*17bd0*/  UMOV UR7, UR17 ;  /* 0x0000001100077c82 */ /* 0x000fe20008000000 */
[----:B------:R-:W-:Y:S01]  /*17be0*/  R2UR UR17, R5 ;  /* 0x00000000051172ca */ /* 0x000fe200000e0000 */
[----:B------:R-:W-:Y:S01]  /*17bf0*/  IMAD.MOV.U32 R93, RZ, RZ, 0x40000040 ;  /* 0x40000040ff5d7424 */ /* 0x000fe200078e00ff */
[----:B------:R-:W-:Y:S02]  /*17c00*/  R2UR UR59, R15 ;  /* 0x000000000f3b72ca */ /* 0x000fe400000e0000 */
[----:B---3--:R-:W-:Y:S01]  /*17c10*/  MOV R2, UR11 ;  /* 0x0000000b00027c02 */ /* 0x008fe20008000f00 */
[----:B------:R-:W-:Y:S01]  /*17c20*/  UMOV UR11, UR15 ;  /* 0x0000000f000b7c82 */ /* 0x000fe20008000000 */
[----:B------:R-:W-:Y:S01]  /*17c30*/  R2UR UR15, R91 ;  /* 0x000000005b0f72ca */ /* 0x000fe200000e0000 */
[----:B------:R-:W-:Y:S01]  /*17c40*/  IMAD.MOV.U32 R91, RZ, RZ, 0x40000040 ;  /* 0x40000040ff5b7424 */ /* 0x000fe200078e00ff */
[----:B------:R-:W-:-:S02]  /*17c50*/  R2UR UR43, R93 ;  /* 0x000000005d2b72ca */ /* 0x000fc400000e0000 */
[----:B------:R-:W-:Y:S01]  /*17c60*/  MOV R22, UR11 ;  /* 0x0000000b00167c02 */ /* 0x000fe20008000f00 */
[----:B------:R-:W-:Y:S01]  /*17c70*/  UMOV UR11, UR13 ;  /* 0x0000000d000b7c82 */ /* 0x000fe20008000000 */
[----:B------:R-:W-:-:S07]  /*17c80*/  R2UR UR13, R11 ;  /* 0x000000000b0d72ca */ /* 0x000fce00000e0000 */
[----:B------:R-:W-:Y:S01]  /*17c90*/  MOV R12, UR15 ;  /* 0x0000000f000c7c02 */ /* 0x000fe20008000f00 */
[----:B------:R-:W-:Y:S01]  /*17ca0*/  UMOV UR15, UR19 ;  /* 0x00000013000f7c82 */ /* 0x000fe20008000000 */
[----:B------:R-:W-:Y:S02]  /*17cb0*/  R2UR UR19, R89 ;  /* 0x00000000591372ca */ /* 0x000fe400000e0000 */
[----:B------:R-:W-:Y:S01]  /*17cc0*/  MOV R24, UR15 ;  /* 0x0000000f00187c02 */ /* 0x000fe20008000f00 */
[----:B------:R-:W-:-:S10]  /*17cd0*/  UMOV UR15, UR9 ;  /* 0x00000009000f7c82 */ /* 0x000fd40008000000 */
[----:B------:R-:W-:Y:S01]  /*17ce0*/  MOV R17, UR19 ;  /* 0x0000001300117c02 */ /* 0x000fe20008000f00 */
[----:B------:R-:W-:Y:S02]  /*17cf0*/  UMOV UR19, UR21 ;  /* 0x0000001500137c82 */ /* 0x000fe40008000000 */
[----:B------:R-:W-:Y:S01]  /*17d00*/  MOV R95, UR19 ;  /* 0x00000013005f7c02 */ /* 0x000fe20008000f00 */
[----:B------:R-:W-:Y:S01]  /*17d10*/  UMOV UR19, UR5 ;  /* 0x0000000500137c82 */ /* 0x000fe20008000000 */
[----:B--2---:R-:W-:-:S04]  /*17d20*/  IMAD R14, R21, 0x700, R14 ;  /* 0x00000700150e7824 */ /* 0x004fc800078e020e */
[C---:B------:R-:W-:Y:S01]  /*17d30*/  VIADD R88, R14.reuse, 0x100 ;  /* 0x000001000e587836 */ /* 0x040fe20000000000 */
[C---:B------:R-:W-:Y:S01]  /*17d40*/  R2UR UR26, R14.reuse ;  /* 0x000000000e1a72ca */ /* 0x040fe200000e0000 */
[C---:B------:R-:W-:Y:S02]  /*17d50*/  VIADD R92, R14.reuse, 0x200 ;  /* 0x000002000e5c7836 */ /* 0x040fe40000000000 */
        /* <DEDUP_REMOVED lines=9> */
[----:B------:R-:W-:Y:S01]  /*17df0*/  QGMMA.64x32x32.F32.E4M3.E4M3 R184, gdesc[UR24], RZ, !UPT, gsb0 ;  /* 0x0060000018b879f3 */ /* 0x000fe2000c0008ff */
[----:B------:R-:W-:Y:S01]  /*17e00*/  R2UR UR54, R90 ;  /* 0x000000005a3672ca */ /* 0x000fe200000e0000 */
[C---:B------:R-:W-:Y:S01]  /*17e10*/  VIADD R90, R14.reuse, 0x102 ;  /* 0x000001020e5a7836 */ /* 0x040fe20000000000 */
[C---:B------:R-:W-:Y:S01]  /*17e20*/  IADD3 R88, R14.reuse, 0x2, RZ ;  /* 0x000000020e587810 */ /* 0x040fe20007ffe0ff */
[----:B------:R-:W-:Y:S01]  /*17e30*/  VIADD R92, R14, 0x302 ;  /* 0x000003020e5c7836 */ /* 0x000fe20000000000 */
[----:B------:R-:W-:Y:S01]  /*17e40*/  R2UR UR27, R89 ;  /* 0x00000000591b72ca */ /* 0x000fe200000e0000 */
[----:B------:R-:W-:Y:S01]  /*17e50*/  IMAD.MOV.U32 R89, RZ, RZ, 0x40000040 ;  /* 0x40000040ff597424 */ /* 0x000fe200078e00ff */
        /* <DEDUP_REMOVED lines=15> */
[----:B------:R-:W-:Y:S02]  /*17f50*/  R2UR UR14, R88 ;  /* 0x00000000580e72ca */ /* 0x000fe400000e0000 */
[----:B------:R-:W-:-:S03]  /*17f60*/  IADD3 R88, R14, 0x104, RZ ;  /* 0x000001040e587810 */ /* 0x000fc60007ffe0ff */
[----:B0-----:R-:W-:-:S04]  /*17f70*/  MOV R13, UR6 ;  /* 0x00000006000d7c02 */ /* 0x001fc80008000f00 */
[----:B------:R-:W-:Y:S01]  /*17f80*/  UMOV UR6, UR10 ;  /* 0x0000000a00067c82 */ /* 0x000fe20008000000 */
[----:B------:R-:W-:Y:S01]  /*17f90*/  R2UR UR10, R88 ;  /* 0x00000000580a72ca */ /* 0x000fe200000e0000 */
[----:B------:R-:W-:Y:S01]  /*17fa0*/  VIADD R88, R14, 0x304 ;  /* 0x000003040e587836 */ /* 0x000fe20000000000 */
[----:B------:R-:W-:Y:S01]  /*17fb0*/  MOV R18, UR6 ;  /* 0x0000000600127c02 */ /* 0x000fe20008000f00 */
[----:B------:R-:W-:Y:S01]  /*17fc0*/  UMOV UR6, UR16 ;  /* 0x0000001000067c82 */ /* 0x000fe20008000000 */
[----:B------:R-:W-:-:S09]  /*17fd0*/  R2UR UR16, R4 ;  /* 0x00000000041072ca */ /* 0x000fd200000e0000 */
[----:B----4-:R-:W-:Y:S01]  /*17fe0*/  MOV R0, UR10 ;  /* 0x0000000a00007c02 */ /* 0x010fe20008000f00 */
[----:B------:R-:W-:Y:S01]  /*17ff0*/  UMOV UR10, UR14 ;  /* 0x0000000e000a7c82 */ /* 0x000fe20008000000 */
[----:B------:R-:W-:Y:S01]  /*18000*/  R2UR UR14, R90 ;  /* 0x000000005a0e72ca */ /* 0x000fe200000e0000 */
[----:B------:R-:W-:Y:S01]  /*18010*/  VIADD R90, R14, 0x404 ;  /* 0x000004040e5a7836 */ /* 0x000fe20000000000 */
[----:B------:R-:W-:Y:S01]  /*18020*/  MOV R20, UR10 ;  /* 0x0000000a00147c02 */ /* 0x000fe20008000f00 */
[----:B------:R-:W-:Y:S01]  /*18030*/  UMOV UR10, UR12 ;  /* 0x0000000c000a7c82 */ /* 0x000fe20008000000 */
[----:B------:R-:W-:Y:S02]  /*18040*/  R2UR UR12, R10 ;  /* 0x000000000a0c72ca */ /* 0x000fe400000e0000 */
[----:B------:R-:W-:Y:S01]  /*18050*/  R2UR UR22, R90 ;  /* 0x000000005a1672ca */ /* 0x000fe200000e0000 */
[----:B------:R-:W-:Y:S01]  /*18060*/  VIADD R90, R14, 0x604 ;  /* 0x000006040e5a7836 */ /* 0x000fe20000000000 */
[----:B------:R-:W-:-:S02]  /*18070*/  WARPGROUP.DEPBAR.LE gsb0, 0x0 ;  /* 0x00008000000079c5 */ /* 0x000fc40000010000 */
[----:B------:R-:W-:-:S03]  /*18080*/  WARPGROUP.ARRIVE ;  /* 0x00000000000079c5 */ /* 0x000fc60000000000 */
[----:B------:R-:W-:Y:S01]  /*18090*/  MOV R3, UR14 ;  /* 0x0000000e00037c02 */ /* 0x000fe20008000f00 */
[----:B------:R-:W-:Y:S01]  /*180a0*/  UMOV UR14, UR18 ;  /* 0x00000012000e7c82 */ /* 0x000fe20008000000 */
[----:B------:R-:W-:Y:S01]  /*180b0*/  R2UR UR18, R88 ;  /* 0x00000000581272ca */ /* 0x000fe200000e0000 */
[----:B------:R-:W-:Y:S01]  /*180c0*/  VIADD R88, R14, 0x504 ;  /* 0x000005040e587836 */ /* 0x000fe20000000000 */
[----:B------:R-:W-:Y:S01]  /*180d0*/  MOV R23, UR14 ;  /* 0x0000000e00177c02 */ /* 0x000fe20008000f00 */
[----:B------:R-:W-:Y:S01]  /*180e0*/  QGMMA.64x32x32.F32.E4M3.E4M3 R168, gdesc[UR28], RZ, !UPT, gsb0 ;  /* 0x006000001ca879f3 */ /* 0x000fe2000c0008ff */
[----:B------:R-:W-:Y:S01]  /*180f0*/  R2UR UR30, R90 ;  /* 0x000000005a1e72ca */ /* 0x000fe200000e0000 */
[----:B------:R-:W-:Y:S01]  /*18100*/  UMOV UR14, UR8 ;  /* 0x00000008000e7c82 */ /* 0x000fe20008000000 */
[----:B------:R-:W-:Y:S01]  /*18110*/  R2UR UR26, R88 ;  /* 0x00000000581a72ca */ /* 0x000fe200000e0000 */
[C---:B------:R-:W-:Y:S01]  /*18120*/  VIADD R88, R14.reuse, 0x6 ;  /* 0x000000060e587836 */ /* 0x040fe20000000000 */
[----:B------:R-:W-:Y:S01]  /*18130*/  R2UR UR31, R91 ;  /* 0x000000005b1f72ca */ /* 0x000fe200000e0000 */
[----:B------:R-:W-:Y:S01]  /*18140*/  IMAD.MOV.U32 R91, RZ, RZ, 0x40000040 ;  /* 0x40000040ff5b7424 */ /* 0x000fe200078e00ff */
[----:B------:R-:W-:-:S03]  /*18150*/  IADD3 R90, R14, 0x106, RZ ;  /* 0x000001060e5a7810 */ /* 0x000fc60007ffe0ff */
[----:B------:R-:W-:Y:S01]  /*18160*/  MOV R16, UR18 ;  /* 0x0000001200107c02 */ /* 0x000fe20008000f00 */
[----:B------:R-:W-:Y:S02]  /*18170*/  UMOV UR18, UR20 ;  /* 0x0000001400127c82 */ /* 0x000fe40008000000 */
[----:B------:R-:W-:Y:S01]  /*18180*/  MOV R94, UR18 ;  /* 0x00000012005e7c02 */ /* 0x000fe20008000f00 */
[----:B------:R-:W-:-:S04]  /*18190*/  UMOV UR18, UR4 ;  /* 0x0000000400127c82 */ /* 0x000fc80008000000 */
[----:B------:R-:W-:Y:S01]  /*181a0*/  IMAD.MOV.U32 R15, RZ, RZ, R94 ;  /* 0x000000ffff0f7224 */ /* 0x000fe200078e005e */
[----:B------:R-:W-:Y:S02]  /*181b0*/  WARPGROUP.DEPBAR.LE gsb0, 0x0 ;  /* 0x00008000000079c5 */ /* 0x000fe40000010000 */
[----:B------:R-:W-:-:S06]  /*181c0*/  WARPGROUP.ARRIVE ;  /* 0x00000000000079c5 */ /* 0x000fcc0000000000 */
[----:B------:R-:W-:Y:S01]  /*181d0*/  QGMMA.64x32x32.F32.E4M3.E4M3 R152, gdesc[UR32], RZ, !UPT, gsb0 ;  /* 0x00600000209879f3 */ /* 0x000fe2000c0008ff */
        /* <DEDUP_REMOVED lines=8> */
[----:B------:R-:W-:Y:S01]  /*18260*/  VIADD R90, R14, 0x406 ;  /* 0x000004060e5a7836 */ /* 0x000fe20000000000 */
[----:B------:R-:W-:Y:S02]  /*18270*/  R2UR UR39, R91 ;  /* 0x000000005b2772ca */ /* 0x000fe400000e0000 */
[----:B------:R-:W-:Y:S02]  /*18280*/  MOV R91, 0x40000040 ;  /* 0x40000040005b7802 */ /* 0x000fe40000000f00 */
[----:B------:R-:W-:Y:S02]  /*18290*/  R2UR UR50, R90 ;  /* 0x000000005a3272ca */ /* 0x000fe400000e0000 */
[----:B------:R-:W-:Y:S01]  /*182a0*/  R2UR UR51, R91 ;  /* 0x000000005b3372ca */ /* 0x000fe200000e0000 */
[----:B------:R-:W-:-:S02]  /*182b0*/  WARPGROUP.DEPBAR.LE gsb0, 0x0 ;  /* 0x00008000000079c5 */ /* 0x000fc40000010000 */
[----:B------:R-:W-:-:S06]  /*182c0*/  WARPGROUP.ARRIVE ;  /* 0x00000000000079c5 */ /* 0x000fcc0000000000 */
[----:B------:R-:W-:Y:S01]  /*182d0*/  QGMMA.64x32x32.F32.E4M3.E4M3 R120, gdesc[UR44], RZ, !UPT, gsb0 ;  /* 0x006000002c7879f3 */ /* 0x000fe2000c0008ff */
[----:B------:R-:W-:Y:S01]  /*182e0*/  R2UR UR46, R88 ;  /* 0x00000000582e72ca */ /* 0x000fe200000e0000 */
[C---:B------:R-:W-:Y:S01]  /*182f0*/  VIADD R88, R14.reuse, 0x506 ;  /* 0x000005060e587836 */ /* 0x040fe20000000000 */
[----:B------:R-:W-:Y:S01]  /*18300*/  R2UR UR47, R89 ;  /* 0x00000000592f72ca */ /* 0x000fe200000e0000 */
[----:B------:R-:W-:Y:S02]  /*18310*/  VIADD R14, R14, 0x606 ;  /* 0x000006060e0e7836 */ /* 0x000fe40000000000 */
[----:B------:R-:W-:-:S03]  /*18320*/  IMAD.MOV.U32 R89, RZ, RZ, 0x40000040 ;  /* 0x40000040ff597424 */ /* 0x000fc600078e00ff */
[----:B------:R-:W-:Y:S01]  /*18330*/  R2UR UR58, R14 ;  /* 0x000000000e3a72ca */ /* 0x000fe200000e0000 */
[----:B------:R-:W-:Y:S01]  /*18340*/  IMAD.MOV.U32 R14, RZ, RZ, R95 ;  /* 0x000000ffff0e7224 */ /* 0x000fe200078e005f */
        /* <DEDUP_REMOVED lines=8> */
[C---:B------:R-:W-:Y:S02]  /*183d0*/  R2UR UR8, R10.reuse ;  /* 0x000000000a0872ca */ /* 0x040fe400000e0000 */
[C---:B------:R-:W-:Y:S02]  /*183e0*/  R2UR UR9, R11.reuse ;  /* 0x000000000b0972ca */ /* 0x040fe400000e0000 */
[----:B------:R-:W-:Y:S02]  /*183f0*/  R2UR UR4, R10 ;  /* 0x000000000a0472ca */ /* 0x000fe400000e0000 */
[----:B------:R-:W-:Y:S02]  /*18400*/  R2UR UR5, R11 ;  /* 0x000000000b0572ca */ /* 0x000fe400000e0000 */
[----:B------:R-:W-:Y:S02]  /*18410*/  R2UR UR19, R14 ;  /* 0x000000000e1372ca */ /* 0x000fe400000e0000 */
[----:B------:R-:W-:Y:S01]  /*18420*/  R2UR UR18, R15 ;  /* 0x000000000f1272ca */ /* 0x000fe200000e0000 */
[----:B------:R-:W-:-:S02]  /*18430*/  WARPGROUP.DEPBAR.LE gsb0, 0x0 ;  /* 0x00008000000079c5 */ /* 0x000fc40000010000 */
        /* <DEDUP_REMOVED lines=123> */
[----:B------:R-:W-:Y:S03]  /*18bf0*/  QGMMA.64x32x32.F32.E4M3.E4M3 R88, gdesc[UR56], R88, gsb0 ;  /* 0x00600000385879f3 */ /* 0x000fe60008000858 */
[----:B------:R-:W-:Y:S02]  /*18c00*/  WARPGROUP.DEPBAR.LE gsb0, 0x0 ;  /* 0x00008000000079c5 */ /* 0x000fe40000010000 */
[----:B0-----:R-:W-:Y:S05]  /*18c10*/  @P2 BRA `(.L_x_2346) ;  /* 0x0000000000282947 */ /* 0x001fea0003800000 */
[----:B------:R-:W-:Y:S05]  /*18c20*/  @!P1 BRA `(.L_x_2347) ;  /* 0x0000000000049947 */ /* 0x000fea0003800000 */
[----:B------:R-:W-:Y:S01]  /*18c30*/  BPT.TRAP 0x1 ;  /* 0x000000040000795c */ /* 0x000fe20000300000 */
.L_x_2347:
[----:B-----5:R-:W-:Y:S01]  /*18c40*/  SHF.L.U32 R12, R12, 0x1f, RZ ;  /* 0x0000001f0c0c7819 */ /* 0x020fe200000006ff */
[----:B------:R-:W-:-:S04]  /*18c50*/  IMAD R13, R231, 0x8, R16 ;  /* 0x00000008e70d7824 */ /* 0x000fc800078e0210 */
[----:B------:R0:W1:Y:S01]  /*18c60*/  SYNCS.PHASECHK.TRANS64.TRYWAIT P2, [R13+URZ+0x2e850], R12 ;  /* 0x02e8500c0d0075a7 */ /* 0x000062000804017f */
[----:B------:R-:W-:Y:S05]  /*18c70*/  @!P1 BRA `(.L_x_2348) ;  /* 0x0000000000049947 */ /* 0x000fea0003800000 */
[----:B------:R-:W-:Y:S01]  /*18c80*/  BPT.TRAP 0x1 ;  /* 0x000000040000795c */ /* 0x000fe20000300000 */
.L_x_2348:
[----:B-1----:R-:W-:Y:S05]  /*18c90*/  @P2 BRA `(.L_x_2346) ;  /* 0x0000000000082947 */ /* 0x002fea0003800000 */
[----:B------:R-:W1:Y:S02]  /*18ca0*/  SYNCS.PHASECHK.TRANS64.TRYWAIT P2, [R13+URZ+0x2e850], R12 ;  /* 0x02e8500c0d0075a7 */ /* 0x000e64000804017f */
[----:B-1----:R-:W-:Y:S05]  /*18cb0*/  @!P2 BRA `(.L_x_2349) ;  /* 0x000001440060a947 */ /* 0x002fea0003800000 */
.L_x_2346:
[----:B01---5:R-:W-:Y:S01]  /*18cc0*/  IADD3 R12, R16, 0x400, RZ ;  /* 0x00000400100c7810 */ /* 0x023fe20007ffe0ff */
[----:B------:R-:W-:Y:S01]  /*18cd0*/  IMAD.MOV.U32 R13, RZ, RZ, -0x3ffffff0 ;  /* 0xc0000010ff0d7424 */ /* 0x000fe200078e00ff */
[----:B------:R-:W-:Y:S05]  /*18ce0*/  WARPSYNC.ALL ;  /* 0x0000000000007948 */ /* 0x000fea0003800000 */
[----:B------:R-:W-:Y:S01]  /*18cf0*/  SHF.R.U32.HI R12, RZ, 0x4, R12 ;  /* 0x00000004ff0c7819 */ /* 0x000fe2000001160c */
[----:B------:R-:W-:Y:S01]  /*18d00*/  WARPGROUP.ARRIVE ;  /* 0x00000000000079c5 */ /* 0x000fe20000000000 */
[----:B------:R-:W-:Y:S01]  /*18d10*/  R2UR UR7, R13 ;  /* 0x000000000d0772ca */ /* 0x000fe200000e0000 */
[----:B------:R-:W-:Y:S01]  /*18d20*/  IMAD.MOV.U32 R15, RZ, RZ, -0x3ffffff0 ;  /* 0xc0000010ff0f7424 */ /* 0x000fe200078e00ff */
[----:B------:R-:W-:Y:S01]  /*18d30*/  LOP3.LUT R12, R12, 0x3fff, RZ, 0xc0, !PT ;  /* 0x00003fff0c0c7812 */ /* 0x000fe200078ec0ff */
[----:B------:R-:W0:Y:S01]  /*18d40*/  @P0 LDC R13, c[0x0][0x44c] ;  /* 0x00011300ff0d0b82 */ /* 0x000e220000000800 */
        /* <DEDUP_REMOVED lines=10> */
[C---:B------:R-:W-:Y:S01]  /*18df0*/  FMUL.FTZ R152, R2.reuse, R152 ;  /* 0x0000009802987220 */ /* 0x040fe20000410000 */
[----:B------:R-:W-:Y:S01]  /*18e00*/  FMUL.FTZ R153, R2, R153 ;  /* 0x0000009902997220 */ /* 0x000fe20000410000 */
        /* <DEDUP_REMOVED lines=14> */
[----:B------:R-:W-:Y:S01]  /*18ef0*/  VIADD R14, R12, 0x100 ;  /* 0x000001000c0e7836 */ /* 0x000fe20000000000 */
[----:B------:R-:W-:Y:S01]  /*18f00*/  R2UR UR7, R15 ;  /* 0x000000000f0772ca */ /* 0x000fe200000e0000 */
[C---:B------:R-:W-:Y:S01]  /*18f10*/  FMUL.FTZ R148, R2.reuse, R148 ;  /* 0x0000009402947220 */ /* 0x040fe20000410000 */
[C---:B------:R-:W-:Y:S01]  /*18f20*/  FMUL.FTZ R149, R2.reuse, R149 ;  /* 0x0000009502957220 */ /* 0x040fe20000410000 */
[----:B------:R-:W-:Y:S01]  /*18f30*/  FMUL.FTZ R120, R2, R120 ;  /* 0x0000007802787220 */ /* 0x000fe20000410000 */
[----:B------:R-:W-:Y:S01]  /*18f40*/  R2UR UR6, R14 ;  /* 0x000000000e0672ca */ /* 0x000fe200000e0000 */
[----:B------:R-:W-:-:S02]  /*18f50*/  VIADD R14, R12, 0x200 ;  /* 0x000002000c0e7836 */ /* 0x000fc40000000000 */
[C---:B------:R-:W-:Y:S01]  /*18f60*/  FMUL.FTZ R121, R2.reuse, R121 ;  /* 0x0000007902797220 */ /* 0x040fe20000410000 */
        /* <DEDUP_REMOVED lines=53> */
[----:B------:R-:W-:Y:S01]  /*192c0*/  ULDC UR4, c[0x0][0x988] ;  /* 0x0002620000047ab9 */ /* 0x000fe20000000800 */
[----:B------:R-:W-:-:S02]  /*192d0*/  WARPGROUP.DEPBAR.LE gsb0, 0x0 ;  /* 0x00008000000079c5 */ /* 0x000fc40000010000 */
[----:B------:R-:W-:Y:S01]  /*192e0*/  WARPGROUP.ARRIVE ;  /* 0x00000000000079c5 */ /* 0x000fe20000000000 */
[----:B------:R-:W2:Y:S04]  /*192f0*/  LDL R226, [R1+0x50] ;  /* 0x0000500001e27983 */ /* 0x000ea80000100800 */
[----:B------:R-:W2:Y:S01]  /*19300*/  LDL R227, [R1+0x7c] ;  /* 0x00007c0001e37983 */ /* 0x000ea20000100800 */
[----:B------:R-:W-:Y:S01]  /*19310*/  QGMMA.64x128x32.F32.E4M3.E4M3 R24, R220, gdesc[UR4], R24, gsb0 ;  /* 0x01e00004dc187df3 */ /* 0x000fe20008000818 */
[----:B------:R-:W-:Y:S01]  /*19320*/  R2UR UR6, R14 ;  /* 0x000000000e0672ca */ /* 0x000fe200000e0000 */
[----:B------:R-:W-:Y:S01]  /*19330*/  VIADD R14, R12, 0x300 ;  /* 0x000003000c0e7836 */ /* 0x000fe20000000000 */
[----:B------:R-:W-:Y:S01]  /*19340*/  R2UR UR7, R15 ;  /* 0x000000000f0772ca */ /* 0x000fe200000e0000 */
[----:B------:R-:W-:Y:S01]  /*19350*/  IMAD.MOV.U32 R15, RZ, RZ, -0x3ffffff0 ;  /* 0xc0000010ff0f7424 */ /* 0x000fe200078e00ff */
[----:B------:R-:W-:-:S02]  /*19360*/  WARPGROUP.DEPBAR.LE gsb0, 0x0 ;  /* 0x00008000000079c5 */ /* 0x000fc40000010000 */
[----:B------:R-:W-:-:S09]  /*19370*/  WARPGROUP.ARRIVE ;  /* 0x00000000000079c5 */ /* 0x000fd20000000000 */
[----:B------:R-:W-:Y:S01]  /*19380*/  QGMMA.64x128x32.F32.E4M3.E4M3 R24, R216, gdesc[UR4], R24, gsb0 ;  /* 0x01e00004d8187df3 */ /* 0x000fe20008000818 */
[----:B------:R-:W-:Y:S02]  /*19390*/  R2UR UR6, R14 ;  /* 0x000000000e0672ca */ /* 0x000fe400000e0000 */
[----:B------:R-:W-:Y:S01]  /*193a0*/  R2UR UR7, R15 ;  /* 0x000000000f0772ca */ /* 0x000fe200000e0000 */
[----:B------:R-:W-:Y:S01]  /*193b0*/  IMAD.MOV.U32 R15, RZ, RZ, -0x3ffffff0 ;  /* 0xc0000010ff0f7424 */ /* 0x000fe200078e00ff */
[----:B------:R-:W-:Y:S01]  /*193c0*/  IADD3 R14, R12, 0x400, RZ ;  /* 0x000004000c0e7810 */ /* 0x000fe20007ffe0ff */
[----:B------:R-:W-:Y:S02]  /*193d0*/  WARPGROUP.DEPBAR.LE gsb0, 0x0 ;  /* 0x00008000000079c5 */ /* 0x000fe40000010000 */
[----:B------:R-:W-:-:S08]  /*193e0*/  WARPGROUP.ARRIVE ;  /* 0x00000000000079c5 */ /* 0x000fd00000000000 */
[----:B------:R-:W-:Y:S01]  /*193f0*/  QGMMA.64x128x32.F32.E4M3.E4M3 R24, R212, gdesc[UR4], R24, gsb0 ;  /* 0x01e00004d4187df3 */ /* 0x000fe20008000818 */
[----:B------:R-:W-:Y:S02]  /*19400*/  R2UR UR6, R14 ;  /* 0x000000000e0672ca */ /* 0x000fe400000e0000 */
[----:B------:R-:W-:Y:S01]  /*19410*/  R2UR UR7, R15 ;  /* 0x000000000f0772ca */ /* 0x000fe200000e0000 */
[----:B------:R-:W1:Y:S01]  /*19420*/  @P0 LDC R14, c[0x0][0x450] ;  /* 0x00011400ff0e0b82 */ /* 0x000e620000000800 */
[----:B--2---:R-:W-:Y:S01]  /*19430*/  IMAD.IADD R15, R227, 0x1, R226 ;  /* 0x00000001e30f7824 */ /* 0x004fe200078e02e2 */
[----:B------:R-:W-:Y:S02]  /*19440*/  WARPGROUP.DEPBAR.LE gsb0, 0x0 ;  /* 0x00008000000079c5 */ /* 0x000fe40000010000 */
[----:B------:R-:W-:-:S08]  /*19450*/  WARPGROUP.ARRIVE ;  /* 0x00000000000079c5 */ /* 0x000fd00000000000 */
[----:B------:R-:W-:Y:S03]  /*19460*/  QGMMA.64x128x32.F32.E4M3.E4M3 R24, R208, gdesc[UR4], R24, gsb0 ;  /* 0x01e00004d0187df3 */ /* 0x000fe60008000818 */
[----:B------:R-:W-:Y:S02]  /*19470*/  WARPGROUP.DEPBAR.LE gsb0, 0x0 ;  /* 0x00008000000079c5 */ /* 0x000fe40000010000 */
[----:B------:R-:W2:Y:S04]  /*19480*/  LDL R211, [R1+0x78] ;  /* 0x0000780001d37983 */ /* 0x000ea80000100800 */
[----:B------:R-:W3:Y:S04]  /*19490*/  LDL R210, [R1+0x58] ;  /* 0x0000580001d27983 */ /* 0x000ee80000100800 */
[----:B------:R-:W3:Y:S01]  /*194a0*/  LDL R209, [R1+0x40] ;  /* 0x0000400001d17983 */ /* 0x000ee20000100800 */
[----:B0-----:R-:W-:Y:S01]  /*194b0*/  @P0 IMAD.HI.U32 R208, R15, R13, RZ ;  /* 0x0000000d0fd00227 */ /* 0x001fe200078e00ff */
[----:B------:R-:W-:Y:S01]  /*194c0*/  WARPGROUP.ARRIVE ;  /* 0x00000000000079c5 */ /* 0x000fe20000000000 */
[----:B------:R-:W-:Y:S02]  /*194d0*/  MUFU.TANH R168, R168 ;  /* 0x000000a800a87308 */ /* 0x000fe40000002400 */
[----:B------:R-:W-:Y:S01]  /*194e0*/  FMUL.FTZ R119, R2, R119 ;  /* 0x0000007702777220 */ /* 0x000fe20000410000 */
[----:B------:R-:W-:Y:S01]  /*194f0*/  IMAD.MOV.U32 R13, RZ, RZ, R15 ;  /* 0x000000ffff0d7224 */ /* 0x000fe200078e000f */
[----:B-1----:R-:W-:Y:S01]  /*19500*/  @P0 SHF.R.U32.HI R13, RZ, R14, R208 ;  /* 0x0000000eff0d0219 */ /* 0x002fe200000116d0 */
[----:B------:R-:W-:-:S02]  /*19510*/  VIADD R14, R12, 0x500 ;  /* 0x000005000c0e7836 */ /* 0x000fc40000000000 */
[C---:B------:R-:W-:Y:S01]  /*19520*/  FMUL.FTZ R90, R2.reuse, R90 ;  /* 0x0000005a025a7220 */ /* 0x040fe20000410000 */
[----:B------:R-:W-:Y:S02]  /*19530*/  IMAD.MOV.U32 R15, RZ, RZ, -0x3ffffff0 ;  /* 0xc0000010ff0f7424 */ /* 0x000fe400078e00ff */
[----:B------:R-:W-:Y:S01]  /*19540*/  FMUL.FTZ R91, R2, R91 ;  /* 0x0000005b025b7220 */ /* 0x000fe20000410000 */
[----:B------:R-:W-:Y:S01]  /*19550*/  MUFU.TANH R169, R169 ;  /* 0x000000a900a97308 */ /* 0x000fe20000002400 */
        /* <DEDUP_REMOVED lines=14> */
[----:B------:R-:W0:Y:S01]  /*19640*/  SHFL.IDX PT, R124, R13, RZ, 0x1c1f ;  /* 0x001c1fff0d7c7589 */ /* 0x000e2200000e0000 */
[----:B------:R-:W-:Y:S01]  /*19650*/  QGMMA.64x128x32.F32.E4M3.E4M3 R24, R204, gdesc[UR4], R24, gsb0 ;  /* 0x01e00004cc187df3 */ /* 0x000fe20008000818 */
[C---:B------:R-:W-:Y:S01]  /*19660*/  FMUL.FTZ R189, R2.reuse, R191 ;  /* 0x000000bf02bd7220 */ /* 0x040fe20000410000 */
[C---:B------:R-:W-:Y:S01]  /*19670*/  FMUL.FTZ R191, R2.reuse, R193 ;  /* 0x000000c102bf7220 */ /* 0x040fe20000410000 */
[C---:B------:R-:W-:Y:S01]  /*19680*/  FMUL.FTZ R193, R2.reuse, R195 ;  /* 0x000000c302c17220 */ /* 0x040fe20000410000 */
[C---:B------:R-:W-:Y:S01]  /*19690*/  FMUL.FTZ R195, R2.reuse, R197 ;  /* 0x000000c502c37220 */ /* 0x040fe20000410000 */
[C---:B------:R-:W-:Y:S01]  /*196a0*/  FMUL.FTZ R197, R2.reuse, R199 ;  /* 0x000000c702c57220 */ /* 0x040fe20000410000 */
[----:B------:R-:W-:Y:S01]  /*196b0*/  IMAD.MOV.U32 R199, RZ, RZ, -0xe0 ;  /* 0xffffff20ffc77424 */ /* 0x000fe200078e00ff */
[----:B------:R-:W1:Y:S01]  /*196c0*/  MUFU.TANH R14, R14 ;  /* 0x0000000e000e7308 */ /* 0x000e620000002400 */
[----:B------:R-:W4:Y:S01]  /*196d0*/  SHFL.IDX PT, R13, R13, 0x1, 0x1c1f ;  /* 0x003c1f000d0d7f89 */ /* 0x000f2200000e0000 */
[----:B------:R-:W-:Y:S01]  /*196e0*/  FMUL.FTZ R94, R2, R94 ;  /* 0x0000005e025e7220 */ /* 0x000fe20000410000 */
[----:B------:R-:W-:-:S02]  /*196f0*/  IMAD R199, R20, R199, 0x1 ;  /* 0x0000000114c77424 */ /* 0x000fc400078e02c7 */
[C---:B------:R-:W-:Y:S01]  /*19700*/  FMUL.FTZ R95, R2.reuse, R95 ;  /* 0x0000005f025f7220 */ /* 0x040fe20000410000 */
[C---:B------:R-:W-:Y:S01]  /*19710*/  FMUL.FTZ R98, R2.reuse, R98 ;  /* 0x0000006202627220 */ /* 0x040fe20000410000 */
[C---:B------:R-:W-:Y:S01]  /*19720*/  FMUL.FTZ R99, R2.reuse, R99 ;  /* 0x0000006302637220 */ /* 0x040fe20000410000 */
[----:B------:R-:W-:Y:S01]  /*19730*/  FMUL.FTZ R102, R2, R102 ;  /* 0x0000006602667220 */ /* 0x000fe20000410000 */
[----:B------:R-:W1:Y:S01]  /*19740*/  MUFU.TANH R15, R15 ;  /* 0x0000000f000f7308 */ /* 0x000e620000002400 */
[----:B------:R-:W0:Y:S07]  /*19750*/  S2R R227, SR_TID.X ;  /* 0x0000000000e37919 */ /* 0x000e2e0000002100 */
[----:B------:R-:W1:Y:S08]  /*19760*/  MUFU.TANH R186, R186 ;  /* 0x000000ba00ba7308 */ /* 0x000e700000002400 */
[----:B------:R-:W1:Y:S08]  /*19770*/  MUFU.TANH R187, R187 ;  /* 0x000000bb00bb7308 */ /* 0x000e700000002400 */
[----:B------:R-:W1:Y:S08]  /*19780*/  MUFU.TANH R190, R190 ;  /* 0x000000be00be7308 */ /* 0x000e700000002400 */
[----:B------:R-:W1:Y:S01]  /*19790*/  MUFU.TANH R191, R191 ;  /* 0x000000bf00bf7308 */ /* 0x000e620000002400 */
[----:B0-----:R-:W-:-:S02]  /*197a0*/  LOP3.LUT R208, R227, 0x7f, RZ, 0xc0, !PT ;  /* 0x0000007fe3d07812 */ /* 0x001fc400078ec0ff */
[----:B------:R-:W0:Y:S05]  /*197b0*/  S2R R227, SR_TID.X ;  /* 0x0000000000e37919 */ /* 0x000e2a0000002100 */
        /* <DEDUP_REMOVED lines=12> */
[----:B------:R-:W-:-:S05]  /*19880*/  FMUL.FTZ R204, R2, R128 ;  /* 0x0000008002cc7220 */ /* 0x000fca0000410000 */
[----:B------:R-:W0:Y:S01]  /*19890*/  MUFU.TANH R157, R157 ;  /* 0x0000009d009d7308 */ /* 0x000e220000002400 */
[----:B------:R-:W-:Y:S01]  /*198a0*/  FMUL.FTZ R206, R2, R103 ;  /* 0x0000006702ce7220 */ /* 0x000fe20000410000 */
[----:B------:R-:W-:-:S06]  /*198b0*/  WARPGROUP.ARRIVE ;  /* 0x00000000000079c5 */ /* 0x000fcc0000000000 */
        /* <DEDUP_REMOVED lines=14> */
[----:B--2---:R-:W-:-:S07]  /*199a0*/  IMAD R199, R211, -0x2, R199 ;  /* 0xfffffffed3c77824 */ /* 0x004fce00078e02c7 */
[----:B------:R-:W2:Y:S01]  /*199b0*/  MUFU.TANH R198, R198 ;  /* 0x000000c600c67308 */ /* 0x000ea20000002400 */
[----:B---3--:R-:W-:-:S07]  /*199c0*/  IADD3 R199, -R209, R199, R210 ;  /* 0x000000c7d1c77210 */ /* 0x008fce0007ffe1d2 */
[----:B------:R-:W3:Y:S01]  /*199d0*/  MUFU.TANH R125, R125 ;  /* 0x0000007d007d7308 */ /* 0x000ee20000002400 */
[C---:B------:R-:W-:Y:S02]  /*199e0*/  IMAD.IADD R124, R199.reuse, 0x1, R124 ;  /* 0x00000001c77c7824 */ /* 0x040fe400078e027c */
[----:B----4-:R-:W-:-:S05]  /*199f0*/  IMAD.IADD R13, R199, 0x1, R13 ;  /* 0x00000001c70d7824 */ /* 0x010fca00078e020d */
[----:B------:R-:W-:Y:S01]  /*19a00*/  MUFU.TANH R129, R129 ;  /* 0x0000008100817308 */ /* 0x000fe20000002400 */
[C---:B------:R-:W-:Y:S02]  /*19a10*/  ISETP.GT.AND P2, PT, R124.reuse, RZ, PT ;  /* 0x000000ff7c00720c */ /* 0x040fe40003f44270 */
[----:B------:R-:W-:Y:S02]  /*19a20*/  ISETP.GT.AND P3, PT, R124, 0x1, PT ;  /* 0x000000017c00780c */ /* 0x000fe40003f64270 */
[----:B-1----:R-:W-:Y:S02]  /*19a30*/  FSEL R128, R14, -INF , P2 ;  /* 0xff8000000e807808 */ /* 0x002fe40001000000 */
[C---:B------:R-:W-:Y:S01]  /*19a40*/  ISETP.GT.AND P2, PT, R124.reuse, 0x8, PT ;  /* 0x000000087c00780c */ /* 0x040fe20003f44270 */
[----:B------:R1:W4:Y:S01]  /*19a50*/  MUFU.TANH R14, R204 ;  /* 0x000000cc000e7308 */ /* 0x0003220000002400 */
[----:B------:R-:W-:Y:S02]  /*19a60*/  FSEL R15, R15, -INF , P3 ;  /* 0xff8000000f0f7808 */ /* 0x000fe40001800000 */
[----:B------:R-:W-:-:S02]  /*19a70*/  ISETP.GT.AND P3, PT, R124, 0x9, PT ;  /* 0x000000097c00780c */ /* 0x000fc40003f64270 */
[----:B------:R-:W-:Y:S02]  /*19a80*/  FSEL R186, R186, -INF , P2 ;  /* 0xff800000baba7808 */ /* 0x000fe40001000000 */
[----:B------:R-:W-:Y:S01]  /*19a90*/  ISETP.GT.AND P2, PT, R124, 0x10, PT ;  /* 0x000000107c00780c */ /* 0x000fe20003f44270 */
[----:B------:R-:W4:Y:S01]  /*19aa0*/  MUFU.TANH R132, R132 ;  /* 0x0000008400847308 */ /* 0x000f220000002400 */
[----:B-1----:R-:W-:Y:S02]  /*19ab0*/  FMNMX.FTZ R204, R128, R3, !PT ;  /* 0x0000000380cc7209 */ /* 0x002fe40007810000 */
[----:B------:R-:W-:Y:S02]  /*19ac0*/  FSEL R187, R187, -INF , P3 ;  /* 0xff800000bbbb7808 */ /* 0x000fe40001800000 */
[----:B------:R-:W-:Y:S02]  /*19ad0*/  FMNMX.FTZ R204, R15, R204, !PT ;  /* 0x000000cc0fcc7209 */ /* 0x000fe40007810000 */
[----:B------:R-:W-:Y:S01]  /*19ae0*/  ISETP.GT.AND P3, PT, R124, 0x11, PT ;  /* 0x000000117c00780c */ /* 0x000fe20003f64270 */
[----:B------:R-:W1:Y:S01]  /*19af0*/  MUFU.TANH R133, R133 ;  /* 0x0000008500857308 */ /* 0x000e620000002400 */
[----:B------:R-:W-:-:S02]  /*19b00*/  FMNMX.FTZ R204, R186, R204, !PT ;  /* 0x000000ccbacc7209 */ /* 0x000fc40007810000 */
[----:B------:R-:W-:Y:S02]  /*19b10*/  FSEL R190, R190, -INF , P2 ;  /* 0xff800000bebe7808 */ /* 0x000fe40001000000 */
[----:B------:R-:W-:Y:S02]  /*19b20*/  FMNMX.FTZ R204, R187, R204, !PT ;  /* 0x000000ccbbcc7209 */ /* 0x000fe40007810000 */
[----:B------:R-:W-:Y:S01]  /*19b30*/  ISETP.GT.AND P2, PT, R124, 0x18, PT ;  /* 0x000000187c00780c */ /* 0x000fe20003f44270 */
[----:B------:R-:W1:Y:S01]  /*19b40*/  MUFU.TANH R104, R104 ;  /* 0x0000006800687308 */ /* 0x000e620000002400 */
[----:B------:R-:W-:Y:S02]  /*19b50*/  FSEL R191, R191, -INF , P3 ;  /* 0xff800000bfbf7808 */ /* 0x000fe40001800000 */
[----:B------:R-:W-:Y:S02]  /*19b60*/  FMNMX.FTZ R204, R190, R204, !PT ;  /* 0x000000ccbecc7209 */ /* 0x000fe40007810000 */
[----:B------:R-:W-:-:S02]  /*19b70*/  ISETP.GT.AND P3, PT, R124, 0x19, PT ;  /* 0x000000197c00780c */ /* 0x000fc40003f64270 */
[----:B0-----:R-:W-:Y:S01]  /*19b80*/  FSEL R194, R194, -INF , P2 ;  /* 0xff800000c2c27808 */ /* 0x001fe20001000000 */
[----:B------:R-:W0:Y:S01]  /*19b90*/  MUFU.TANH R105, R105 ;  /* 0x0000006900697308 */ /* 0x000e220000002400 */
        /* <DEDUP_REMOVED lines=103> */
[----:B--2---:R-:W-:Y:S01]  /*1a210*/  FSEL R198, R198, -INF , P2 ;  /* 0xff800000c6c67808 */ /* 0x004fe20001000000 */
[----:B------:R-:W-:Y:S01]  /*1a220*/  MUFU.TANH R182, R182 ;  /* 0x000000b600b67308 */ /* 0x000fe20000002400 */
[----:B------:R-:W-:Y:S02]  /*1a230*/  FMNMX.FTZ R204, R121, R204, !PT ;  /* 0x000000cc79cc7209 */ /* 0x000fe40007810000 */
[C---:B------:R-:W-:Y:S02]  /*1a240*/  ISETP.GT.AND P2, PT, R124.reuse, 0x90, PT ;  /* 0x000000907c00780c */ /* 0x040fe40003f44270 */
[----:B---3--:R-:W-:Y:S02]  /*1a250*/  FSEL R125, R125, -INF , P3 ;  /* 0xff8000007d7d7808 */ /* 0x008fe40001800000 */
[----:B------:R-:W-:Y:S01]  /*1a260*/  ISETP.GT.AND P3, PT, R124, 0x91, PT ;  /* 0x000000917c00780c */ /* 0x000fe20003f64270 */
[----:B------:R-:W-:Y:S01]  /*1a270*/  MUFU.TANH R183, R183 ;  /* 0x000000b700b77308 */ /* 0x000fe20000002400 */
[----:B------:R-:W-:-:S02]  /*1a280*/  FMNMX.FTZ R205, R198, R204, !PT ;  /* 0x000000ccc6cd7209 */ /* 0x000fc40007810000 */
[----:B----4-:R-:W-:Y:S02]  /*1a290*/  FSEL R204, R14, -INF , P2 ;  /* 0xff8000000ecc7808 */ /* 0x010fe40001000000 */
[C---:B------:R-:W-:Y:S02]  /*1a2a0*/  ISETP.GT.AND P2, PT, R124.reuse, 0x98, PT ;  /* 0x000000987c00780c */ /* 0x040fe40003f44270 */
[----:B------:R-:W-:Y:S01]  /*1a2b0*/  FSEL R129, R129, -INF , P3 ;  /* 0xff80000081817808 */ /* 0x000fe20001800000 */
[----:B------:R2:W3:Y:S01]  /*1a2c0*/  MUFU.TANH R14, R88 ;  /* 0x00000058000e7308 */ /* 0x0004e20000002400 */
[----:B------:R-:W-:Y:S02]  /*1a2d0*/  ISETP.GT.AND P3, PT, R124, 0x99, PT ;  /* 0x000000997c00780c */ /* 0x000fe40003f64270 */
[----:B------:R-:W-:Y:S02]  /*1a2e0*/  FSEL R132, R132, -INF , P2 ;  /* 0xff80000084847808 */ /* 0x000fe40001000000 */
[----:B------:R-:W-:-:S02]  /*1a2f0*/  ISETP.GT.AND P2, PT, R124, 0xa0, PT ;  /* 0x000000a07c00780c */ /* 0x000fc40003f44270 */
[----:B-1----:R-:W-:Y:S01]  /*1a300*/  FSEL R133, R133, -INF , P3 ;  /* 0xff80000085857808 */ /* 0x002fe20001800000 */
[----:B------:R-:W-:Y:S01]  /*1a310*/  MUFU.TANH R154, R154 ;  /* 0x0000009a009a7308 */ /* 0x000fe20000002400 */
[----:B------:R-:W-:Y:S01]  /*1a320*/  ISETP.GT.AND P3, PT, R124, 0xa1, PT ;  /* 0x000000a17c00780c */ /* 0x000fe20003f64270 */
[----:B--2---:R-:W-:Y:S01]  /*1a330*/  FMUL.FTZ R88, R2, R89 ;  /* 0x0000005902587220 */ /* 0x004fe20000410000 */
[----:B------:R-:W-:Y:S01]  /*1a340*/  FSEL R104, R104, -INF , P2 ;  /* 0xff80000068687808 */ /* 0x000fe20001000000 */
[----:B------:R-:W-:Y:S01]  /*1a350*/  FMUL.FTZ R89, R2, R92 ;  /* 0x0000005c02597220 */ /* 0x000fe20000410000 */
[----:B------:R-:W-:Y:S01]  /*1a360*/  ISETP.GT.AND P2, PT, R124, 0xa8, PT ;  /* 0x000000a87c00780c */ /* 0x000fe20003f44270 */
[----:B------:R-:W-:Y:S01]  /*1a370*/  FMUL.FTZ R92, R2, R93 ;  /* 0x0000005d025c7220 */ /* 0x000fe20000410000 */
[----:B0-----:R-:W-:Y:S01]  /*1a380*/  FSEL R105, R105, -INF , P3 ;  /* 0xff80000069697808 */ /* 0x001fe20001800000 */
[----:B------:R-:W-:Y:S01]  /*1a390*/  MUFU.TANH R88, R88 ;  /* 0x0000005800587308 */ /* 0x000fe20000002400 */
[----:B------:R-:W-:Y:S01]  /*1a3a0*/  ISETP.GT.AND P3, PT, R124, 0xa9, PT ;  /* 0x000000a97c00780c */ /* 0x000fe20003f64270 */
[----:B------:R-:W-:Y:S01]  /*1a3b0*/  FMUL.FTZ R93, R2, R96 ;  /* 0x00000060025d7220 */ /* 0x000fe20000410000 */
[----:B------:R-:W-:Y:S01]  /*1a3c0*/  FSEL R108, R108, -INF , P2 ;  /* 0xff8000006c6c7808 */ /* 0x000fe20001000000 */
[----:B------:R-:W-:Y:S01]  /*1a3d0*/  FMUL.FTZ R96, R2, R97 ;  /* 0x0000006102607220 */ /* 0x000fe20000410000 */
[----:B------:R-:W-:-:S02]  /*1a3e0*/  ISETP.GT.AND P2, PT, R124, 0xb0, PT ;  /* 0x000000b07c00780c */ /* 0x000fc40003f44270 */
[----:B------:R-:W-:Y:S01]  /*1a3f0*/  FSEL R109, R109, -INF , P3 ;  /* 0xff8000006d6d7808 */ /* 0x000fe20001800000 */
[----:B------:R-:W-:Y:S01]  /*1a400*/  MUFU.TANH R92, R92 ;  /* 0x0000005c005c7308 */ /* 0x000fe20000002400 */
[----:B------:R-:W-:Y:S02]  /*1a410*/  ISETP.GT.AND P3, PT, R124, 0xb1, PT ;  /* 0x000000b17c00780c */ /* 0x000fe40003f64270 */
[----:B------:R-:W-:Y:S02]  /*1a420*/  FSEL R112, R112, -INF , P2 ;  /* 0xff80000070707808 */ /* 0x000fe40001000000 */
[C---:B------:R-:W-:Y:S02]  /*1a430*/  ISETP.GT.AND P2, PT, R124.reuse, 0xb8, PT ;  /* 0x000000b87c00780c */ /* 0x040fe40003f44270 */
[----:B------:R-:W-:Y:S01]  /*1a440*/  FSEL R113, R113, -INF , P3 ;  /* 0xff80000071717808 */ /* 0x000fe20001800000 */
[----:B------:R-:W0:Y:S01]  /*1a450*/  MUFU.TANH R89, R89 ;  /* 0x0000005900597308 */ /* 0x000e220000002400 */
[----:B------:R-:W-:-:S02]  /*1a460*/  ISETP.GT.AND P3, PT, R124, 0xb9, PT ;  /* 0x000000b97c00780c */ /* 0x000fc40003f64270 */
[----:B------:R-:W-:Y:S02]  /*1a470*/  FSEL R116, R116, -INF , P2 ;  /* 0xff80000074747808 */ /* 0x000fe40001000000 */
[C---:B------:R-:W-:Y:S02]  /*1a480*/  ISETP.GT.AND P2, PT, R124.reuse, 0xc0, PT ;  /* 0x000000c07c00780c */ /* 0x040fe40003f44270 */
[----:B------:R-:W-:Y:S01]  /*1a490*/  FSEL R117, R117, -INF , P3 ;  /* 0xff80000075757808 */ /* 0x000fe20001800000 */
[----:B------:R-:W1:Y:S01]  /*1a4a0*/  MUFU.TANH R96, R96 ;  /* 0x0000006000607308 */ /* 0x000e620000002400 */
[----:B------:R-:W-:Y:S02]  /*1a4b0*/  ISETP.GT.AND P3, PT, R124, 0xc1, PT ;  /* 0x000000c17c00780c */ /* 0x000fe40003f64270 */
[----:B---3--:R-:W-:Y:S02]  /*1a4c0*/  FSEL R97, R14, -INF , P2 ;  /* 0xff8000000e617808 */ /* 0x008fe40001000000 */
[----:B------:R-:W-:-:S02]  /*1a4d0*/  ISETP.GT.AND P2, PT, R124, 0xc8, PT ;  /* 0x000000c87c00780c */ /* 0x000fc40003f44270 */
[----:B------:R-:W-:Y:S01]  /*1a4e0*/  ISETP.GT.AND P4, PT, R13, 0x1, PT ;  /* 0x000000010d00780c */ /* 0x000fe20003f84270 */
[----:B------:R2:W-:Y:S01]  /*1a4f0*/  MUFU.TANH R14, R100 ;  /* 0x00000064000e7308 */ /* 0x0005e20000002400 */
[----:B0-----:R-:W-:Y:S02]  /*1a500*/  FSEL R89, R89, -INF , P2 ;  /* 0xff80000059597808 */ /* 0x001fe40001000000 */
[----:B------:R-:W-:Y:S02]  /*1a510*/  ISETP.GT.AND P2, PT, R124, 0xd0, PT ;  /* 0x000000d07c00780c */ /* 0x000fe40003f44270 */
[----:B------:R-:W-:Y:S02]  /*1a520*/  FSEL R185, R185, -INF , P4 ;  /* 0xff800000b9b97808 */ /* 0x000fe40002000000 */
[----:B------:R-:W-:Y:S01]  /*1a530*/  ISETP.GT.AND P4, PT, R13, 0x9, PT ;  /* 0x000000090d00780c */ /* 0x000fe20003f84270 */
[----:B------:R-:W0:Y:S01]  /*1a540*/  MUFU.TANH R93, R93 ;  /* 0x0000005d005d7308 */ /* 0x000e220000002400 */
[----:B--2---:R-:W-:Y:S01]  /*1a550*/  FSEL R100, R88, -INF , P3 ;  /* 0xff80000058647808 */ /* 0x004fe20001800000 */
[----:B------:R-:W-:Y:S01]  /*1a560*/  FMUL.FTZ R88, R2, R101 ;  /* 0x0000006502587220 */ /* 0x000fe20000410000 */
[----:B------:R-:W-:Y:S01]  /*1a570*/  ISETP.GT.AND P3, PT, R124, 0xc9, PT ;  /* 0x000000c97c00780c */ /* 0x000fe20003f64270 */
[----:B------:R-:W-:Y:S01]  /*1a580*/  FMUL.FTZ R101, R2, R110 ;  /* 0x0000006e02657220 */ /* 0x000fe20000410000 */
[----:B------:R-:W-:-:S02]  /*1a590*/  FSEL R189, R189, -INF , P4 ;  /* 0xff800000bdbd7808 */ /* 0x000fc40002000000 */
[----:B------:R-:W-:Y:S01]  /*1a5a0*/  FSEL R92, R92, -INF , P3 ;  /* 0xff8000005c5c7808 */ /* 0x000fe20001800000 */
[----:B------:R-:W2:Y:S01]  /*1a5b0*/  MUFU.TANH R88, R88 ;  /* 0x0000005800587308 */ /* 0x000ea20000002400 */
[----:B------:R-:W-:Y:S02]  /*1a5c0*/  ISETP.GT.AND P3, PT, R124, 0xd1, PT ;  /* 0x000000d17c00780c */ /* 0x000fe40003f64270 */
[----:B------:R-:W-:Y:S02]  /*1a5d0*/  ISETP.GT.AND P4, PT, R13, 0x11, PT ;  /* 0x000000110d00780c */ /* 0x000fe40003f84270 */
[----:B-1----:R-:W-:Y:S02]  /*1a5e0*/  FSEL R96, R96, -INF , P3 ;  /* 0xff80000060607808 */ /* 0x002fe40001800000 */
[----:B------:R-:W-:Y:S01]  /*1a5f0*/  ISETP.GT.AND P3, PT, R124, 0xd9, PT ;  /* 0x000000d97c00780c */ /* 0x000fe20003f64270 */
[----:B------:R-:W1:Y:S01]  /*1a600*/  MUFU.TANH R155, R155 ;  /* 0x0000009b009b7308 */ /* 0x000e620000002400 */
[----:B0-----:R-:W-:-:S02]  /*1a610*/  FSEL R93, R93, -INF , P2 ;  /* 0xff8000005d5d7808 */ /* 0x001fc40001000000 */
[----:B------:R-:W-:Y:S02]  /*1a620*/  ISETP.GT.AND P2, PT, R124, 0xd8, PT ;  /* 0x000000d87c00780c */ /* 0x000fe40003f44270 */
[----:B------:R-:W-:Y:S02]  /*1a630*/  FSEL R193, R193, -INF , P4 ;  /* 0xff800000c1c17808 */ /* 0x000fe40002000000 */
[C---:B------:R-:W-:Y:S01]  /*1a640*/  ISETP.GT.AND P4, PT, R13.reuse, 0x19, PT ;  /* 0x000000190d00780c */ /* 0x040fe20003f84270 */
[----:B------:R-:W0:Y:S01]  /*1a650*/  MUFU.TANH R158, R158 ;  /* 0x0000009e009e7308 */ /* 0x000e220000002400 */
[----:B--2---:R-:W-:Y:S02]  /*1a660*/  FSEL R124, R88, -INF , P3 ;  /* 0xff800000587c7808 */ /* 0x004fe40001800000 */
[----:B------:R-:W-:Y:S02]  /*1a670*/  ISETP.GT.AND P3, PT, R13, RZ, PT ;  /* 0x000000ff0d00720c */ /* 0x000fe40003f64270 */
[----:B------:R-:W-:-:S02]  /*1a680*/  FMNMX.FTZ R205, R125, R205, !PT ;  /* 0x000000cd7dcd7209 */ /* 0x000fc40007810000 */
[----:B------:R-:W-:Y:S01]  /*1a690*/  FSEL R184, R184, -INF , P3 ;  /* 0xff800000b8b87808 */ /* 0x000fe20001800000 */
[----:B------:R-:W2:Y:S01]  /*1a6a0*/  MUFU.TANH R159, R159 ;  /* 0x0000009f009f7308 */ /* 0x000ea20000002400 */
[----:B------:R-:W-:Y:S02]  /*1a6b0*/  ISETP.GT.AND P3, PT, R13, 0x8, PT ;  /* 0x000000080d00780c */ /* 0x000fe40003f64270 */
[----:B------:R-:W-:Y:S02]  /*1a6c0*/  FMNMX.FTZ R199, R184, R0, !PT ;  /* 0x00000000b8c77209 */ /* 0x000fe40007810000 */
[----:B------:R-:W-:Y:S02]  /*1a6d0*/  FSEL R188, R188, -INF , P3 ;  /* 0xff800000bcbc7808 */ /* 0x000fe40001800000 */
[----:B------:R-:W-:Y:S01]  /*1a6e0*/  FMNMX.FTZ R199, R185, R199, !PT ;  /* 0x000000c7b9c77209 */ /* 0x000fe20007810000 */
[----:B------:R-:W3:Y:S01]  /*1a6f0*/  MUFU.TANH R162, R162 ;  /* 0x000000a200a27308 */ /* 0x000ee20000002400 */
[----:B------:R-:W-:-:S02]  /*1a700*/  ISETP.GT.AND P3, PT, R13, 0x10, PT ;  /* 0x000000100d00780c */ /* 0x000fc40003f64270 */
[----:B------:R-:W-:Y:S02]  /*1a710*/  FMNMX.FTZ R199, R188, R199, !PT ;  /* 0x000000c7bcc77209 */ /* 0x000fe40007810000 */
[----:B------:R-:W-:Y:S02]  /*1a720*/  FSEL R192, R192, -INF , P3 ;  /* 0xff800000c0c07808 */ /* 0x000fe40001800000 */
[----:B------:R-:W-:Y:S01]  /*1a730*/  FMNMX.FTZ R199, R189, R199, !PT ;  /* 0x000000c7bdc77209 */ /* 0x000fe20007810000 */
[----:B------:R-:W4:Y:S01]  /*1a740*/  MUFU.TANH R163, R163 ;  /* 0x000000a300a37308 */ /* 0x000f220000002400 */
[----:B------:R-:W-:Y:S02]  /*1a750*/  ISETP.GT.AND P3, PT, R13, 0x18, PT ;  /* 0x000000180d00780c */ /* 0x000fe40003f64270 */
[----:B------:R-:W-:Y:S02]  /*1a760*/  FMNMX.FTZ R199, R192, R199, !PT ;  /* 0x000000c7c0c77209 */ /* 0x000fe40007810000 */
[----:B------:R-:W-:-:S02]  /*1a770*/  FSEL R196, R196, -INF , P3 ;  /* 0xff800000c4c47808 */ /* 0x000fc40001800000 */
[----:B------:R-:W-:Y:S01]  /*1a780*/  FMNMX.FTZ R199, R193, R199, !PT ;  /* 0x000000c7c1c77209 */ /* 0x000fe20007810000 */
[----:B------:R-:W4:Y:S01]  /*1a790*/  MUFU.TANH R166, R166 ;  /* 0x000000a600a67308 */ /* 0x000f220000002400 */
[----:B------:R-:W-:Y:S02]  /*1a7a0*/  ISETP.GT.AND P3, PT, R13, 0x20, PT ;  /* 0x000000200d00780c */ /* 0x000fe40003f64270 */
[----:B------:R-:W-:Y:S02]  /*1a7b0*/  FSEL R197, R197, -INF , P4 ;  /* 0xff800000c5c57808 */ /* 0x000fe40002000000 */
[----:B------:R-:W-:Y:S02]  /*1a7c0*/  FMNMX.FTZ R199, R196, R199, !PT ;  /* 0x000000c7c4c77209 */ /* 0x000fe40007810000 */
[----:B------:R-:W-:Y:S01]  /*1a7d0*/  FMNMX.FTZ R205, R204, R205, !PT ;  /* 0x000000cdcccd7209 */ /* 0x000fe20007810000 */
[----:B------:R-:W4:Y:S01]  /*1a7e0*/  MUFU.TANH R167, R167 ;  /* 0x000000a700a77308 */ /* 0x000f220000002400 */
[----:B------:R-:W-:-:S02]  /*1a7f0*/  ISETP.GT.AND P4, PT, R13, 0x21, PT ;  /* 0x000000210d00780c */ /* 0x000fc40003f84270 */
[----:B------:R-:W-:Y:S02]  /*1a800*/  FSEL R170, R170, -INF , P3 ;  /* 0xff800000aaaa7808 */ /* 0x000fe40001800000 */
[----:B------:R-:W-:Y:S02]  /*1a810*/  FMNMX.FTZ R199, R197, R199, !PT ;  /* 0x000000c7c5c77209 */ /* 0x000fe40007810000 */
[----:B------:R-:W-:Y:S01]  /*1a820*/  FMNMX.FTZ R205, R129, R205, !PT ;  /* 0x000000cd81cd7209 */ /* 0x000fe20007810000 */
[----:B------:R-:W4:Y:S01]  /*1a830*/  MUFU.TANH R138, R138 ;  /* 0x0000008a008a7308 */ /* 0x000f220000002400 */
[----:B------:R-:W-:Y:S02]  /*1a840*/  ISETP.GT.AND P3, PT, R13, 0x28, PT ;  /* 0x000000280d00780c */ /* 0x000fe40003f64270 */
[----:B------:R-:W-:Y:S02]  /*1a850*/  FSEL R171, R171, -INF , P4 ;  /* 0xff800000abab7808 */ /* 0x000fe40002000000 */
[----:B------:R-:W-:-:S02]  /*1a860*/  FMNMX.FTZ R199, R170, R199, !PT ;  /* 0x000000c7aac77209 */ /* 0x000fc40007810000 */
        /* <DEDUP_REMOVED lines=38> */
[----:B-1----:R-:W-:Y:S02]  /*1aad0*/  FSEL R155, R155, -INF , P4 ;  /* 0xff8000009b9b7808 */ /* 0x002fe40002000000 */
[----:B------:R-:W-:Y:S02]  /*1aae0*/  FMNMX.FTZ R199, R154, R199, !PT ;  /* 0x000000c79ac77209 */ /* 0x000fe40007810000 */
[----:B------:R-:W-:Y:S01]  /*1aaf0*/  FMNMX.FTZ R205, R116, R205, !PT ;  /* 0x000000cd74cd7209 */ /* 0x000fe20007810000 */
[----:B------:R-:W1:Y:S01]  /*1ab00*/  MUFU.TANH R123, R123 ;  /* 0x0000007b007b7308 */ /* 0x000e620000002400 */
[----:B------:R-:W-:Y:S02]  /*1ab10*/  ISETP.GT.AND P4, PT, R13, 0x49, PT ;  /* 0x000000490d00780c */ /* 0x000fe40003f84270 */
[----:B0-----:R-:W-:Y:S02]  /*1ab20*/  FSEL R158, R158, -INF , P3 ;  /* 0xff8000009e9e7808 */ /* 0x001fe40001800000 */
[----:B------:R-:W-:-:S02]  /*1ab30*/  FMNMX.FTZ R199, R155, R199, !PT ;  /* 0x000000c79bc77209 */ /* 0x000fc40007810000 */
[----:B------:R-:W-:Y:S01]  /*1ab40*/  FMNMX.FTZ R205, R117, R205, !PT ;  /* 0x000000cd75cd7209 */ /* 0x000fe20007810000 */
[----:B------:R-:W0:Y:S01]  /*1ab50*/  MUFU.TANH R126, R126 ;  /* 0x0000007e007e7308 */ /* 0x000e220000002400 */
[----:B------:R-:W-:Y:S02]  /*1ab60*/  ISETP.GT.AND P3, PT, R13, 0x50, PT ;  /* 0x000000500d00780c */ /* 0x000fe40003f64270 */
[----:B--2---:R-:W-:Y:S02]  /*1ab70*/  FSEL R159, R159, -INF , P4 ;  /* 0xff8000009f9f7808 */ /* 0x004fe40002000000 */
[----:B------:R-:W-:Y:S02]  /*1ab80*/  FMNMX.FTZ R199, R158, R199, !PT ;  /* 0x000000c79ec77209 */ /* 0x000fe40007810000 */
[----:B------:R-:W-:Y:S01]  /*1ab90*/  FMNMX.FTZ R205, R97, R205, !PT ;  /* 0x000000cd61cd7209 */ /* 0x000fe20007810000 */
[----:B------:R-:W2:Y:S01]  /*1aba0*/  MUFU.TANH R127, R127 ;  /* 0x0000007f007f7308 */ /* 0x000ea20000002400 */
[----:B------:R-:W-:-:S02]  /*1abb0*/  ISETP.GT.AND P4, PT, R13, 0x51, PT ;  /* 0x000000510d00780c */ /* 0x000fc40003f84270 */
[----:B---3--:R-:W-:Y:S02]  /*1abc0*/  FSEL R162, R162, -INF , P3 ;  /* 0xff800000a2a27808 */ /* 0x008fe40001800000 */
[----:B------:R-:W-:Y:S02]  /*1abd0*/  FMNMX.FTZ R199, R159, R199, !PT ;  /* 0x000000c79fc77209 */ /* 0x000fe40007810000 */
[----:B------:R-:W-:Y:S01]  /*1abe0*/  FMNMX.FTZ R205, R100, R205, !PT ;  /* 0x000000cd64cd7209 */ /* 0x000fe20007810000 */
[----:B------:R-:W3:Y:S01]  /*1abf0*/  MUFU.TANH R130, R130 ;  /* 0x0000008200827308 */ /* 0x000ee20000002400 */
[----:B------:R-:W-:Y:S02]  /*1ac00*/  ISETP.GT.AND P3, PT, R13, 0x58, PT ;  /* 0x000000580d00780c */ /* 0x000fe40003f64270 */
[----:B----4-:R-:W-:Y:S02]  /*1ac10*/  FSEL R163, R163, -INF , P4 ;  /* 0xff800000a3a37808 */ /* 0x010fe40002000000 */
        /* <DEDUP_REMOVED lines=16> */
[----:B------:R-:W-:Y:S01]  /*1ad20*/  FSEL R110, R14, -INF , P2 ;  /* 0xff8000000e6e7808 */ /* 0x000fe20001000000 */
[----:B------:R-:W4:Y:S01]  /*1ad30*/  MUFU.TANH R106, R106 ;  /* 0x0000006a006a7308 */ /* 0x000f220000002400 */
[----:B------:R-:W-:Y:S02]  /*1ad40*/  FMNMX.FTZ R205, R96, R205, !PT ;  /* 0x000000cd60cd7209 */ /* 0x000fe40007810000 */
[----:B------:R-:W-:Y:S02]  /*1ad50*/  ISETP.GT.AND P3, PT, R13, 0x68, PT ;  /* 0x000000680d00780c */ /* 0x000fe40003f64270 */
[----:B------:R-:W-:Y:S02]  /*1ad60*/  FSEL R139, R139, -INF , P4 ;  /* 0xff8000008b8b7808 */ /* 0x000fe40002000000 */
[----:B------:R-:W-:Y:S01]  /*1ad70*/  FMNMX.FTZ R199, R138, R199, !PT ;  /* 0x000000c78ac77209 */ /* 0x000fe20007810000 */
[----:B------:R-:W4:Y:S01]  /*1ad80*/  MUFU.TANH R107, R107 ;  /* 0x0000006b006b7308 */ /* 0x000f220000002400 */
[----:B------:R-:W-:-:S02]  /*1ad90*/  FMNMX.FTZ R14, R110, R205, !PT ;  /* 0x000000cd6e0e7209 */ /* 0x000fc40007810000 */
[----:B------:R-:W-:Y:S02]  /*1ada0*/  ISETP.GT.AND P4, PT, R13, 0x69, PT ;  /* 0x000000690d00780c */ /* 0x000fe40003f84270 */
[----:B------:R-:W-:Y:S02]  /*1adb0*/  FSEL R142, R142, -INF , P3 ;  /* 0xff8000008e8e7808 */ /* 0x000fe40001800000 */
[----:B------:R-:W-:Y:S01]  /*1adc0*/  FMNMX.FTZ R199, R139, R199, !PT ;  /* 0x000000c78bc77209 */ /* 0x000fe20007810000 */
[----:B------:R-:W4:Y:S01]  /*1add0*/  MUFU.TANH R101, R101 ;  /* 0x0000006500657308 */ /* 0x000f220000002400 */
[----:B------:R-:W-:Y:S02]  /*1ade0*/  FMNMX.FTZ R14, R124, R14, !PT ;  /* 0x0000000e7c0e7209 */ /* 0x000fe40007810000 */
[----:B------:R-:W-:Y:S02]  /*1adf0*/  ISETP.GT.AND P3, PT, R13, 0x70, PT ;  /* 0x000000700d00780c */ /* 0x000fe40003f64270 */
[----:B------:R-:W-:Y:S01]  /*1ae00*/  FSEL R143, R143, -INF , P4 ;  /* 0xff8000008f8f7808 */ /* 0x000fe20002000000 */
[----:B------:R-:W0:Y:S01]  /*1ae10*/  SHFL.BFLY PT, R88, R14, 0x2, 0x1f ;  /* 0x0c401f000e587f89 */ /* 0x000e2200000e0000 */
[----:B------:R-:W-:Y:S01]  /*1ae20*/  FMNMX.FTZ R199, R142, R199, !PT ;  /* 0x000000c78ec77209 */ /* 0x000fe20007810000 */
[----:B------:R-:W4:Y:S01]  /*1ae30*/  MUFU.TANH R111, R111 ;  /* 0x0000006f006f7308 */ /* 0x000f220000002400 */
[----:B------:R-:W-:-:S02]  /*1ae40*/  ISETP.GT.AND P4, PT, R13, 0x71, PT ;  /* 0x000000710d00780c */ /* 0x000fc40003f84270 */
[----:B------:R-:W-:Y:S02]  /*1ae50*/  FSEL R146, R146, -INF , P3 ;  /* 0xff80000092927808 */ /* 0x000fe40001800000 */
[----:B------:R-:W-:Y:S02]  /*1ae60*/  FMNMX.FTZ R199, R143, R199, !PT ;  /* 0x000000c78fc77209 */ /* 0x000fe40007810000 */
[----:B------:R-:W-:Y:S01]  /*1ae70*/  ISETP.GT.AND P3, PT, R13, 0x78, PT ;  /* 0x000000780d00780c */ /* 0x000fe20003f64270 */
[----:B------:R-:W4:Y:S01]  /*1ae80*/  MUFU.TANH R114, R114 ;  /* 0x0000007200727308 */ /* 0x000f220000002400 */
[----:B------:R-:W-:Y:S02]  /*1ae90*/  FSEL R147, R147, -INF , P4 ;  /* 0xff80000093937808 */ /* 0x000fe40002000000 */
        /* <DEDUP_REMOVED lines=10> */
[----:B------:R-:W-:Y:S02]  /*1af40*/  FSEL R122, R122, -INF , P3 ;  /* 0xff8000007a7a7808 */ /* 0x000fe40001800000 */
[----:B------:R-:W-:Y:S02]  /*1af50*/  FMNMX.FTZ R199, R151, R199, !PT ;  /* 0x000000c797c77209 */ /* 0x000fe40007810000 */
[----:B------:R-:W-:Y:S01]  /*1af60*/  ISETP.GT.AND P3, PT, R13, 0x88, PT ;  /* 0x000000880d00780c */ /* 0x000fe20003f64270 */
[----:B------:R-:W4:Y:S01]  /*1af70*/  MUFU.TANH R119, R119 ;  /* 0x0000007700777308 */ /* 0x000f220000002400 */
[----:B-1----:R-:W-:Y:S02]  /*1af80*/  FSEL R123, R123, -INF , P4 ;  /* 0xff8000007b7b7808 */ /* 0x002fe40002000000 */
[----:B------:R-:W-:Y:S02]  /*1af90*/  FMNMX.FTZ R199, R122, R199, !PT ;  /* 0x000000c77ac77209 */ /* 0x000fe40007810000 */
[----:B0-----:R-:W-:-:S02]  /*1afa0*/  FMNMX.FTZ R14, R14, R88, !PT ;  /* 0x000000580e0e7209 */ /* 0x001fc40007810000 */
[----:B------:R-:W-:Y:S01]  /*1afb0*/  ISETP.GT.AND P4, PT, R13, 0x89, PT ;  /* 0x000000890d00780c */ /* 0x000fe20003f84270 */
[----:B------:R-:W0:Y:S01]  /*1afc0*/  MUFU.TANH R90, R90 ;  /* 0x0000005a005a7308 */ /* 0x000e220000002400 */
[----:B------:R-:W-:Y:S01]  /*1afd0*/  FSEL R126, R126, -INF , P3 ;  /* 0xff8000007e7e7808 */ /* 0x000fe20001800000 */
[----:B------:R-:W1:Y:S01]  /*1afe0*/  SHFL.BFLY PT, R88, R14, 0x1, 0x1f ;  /* 0x0c201f000e587f89 */ /* 0x000e6200000e0000 */
[----:B------:R-:W-:Y:S02]  /*1aff0*/  FMNMX.FTZ R199, R123, R199, !PT ;  /* 0x000000c77bc77209 */ /* 0x000fe40007810000 */
[----:B------:R-:W-:Y:S02]  /*1b000*/  ISETP.GT.AND P3, PT, R13, 0x90, PT ;  /* 0x000000900d00780c */ /* 0x000fe40003f64270 */
[----:B--2---:R-:W-:Y:S01]  /*1b010*/  FSEL R127, R127, -INF , P4 ;  /* 0xff8000007f7f7808 */ /* 0x004fe20002000000 */
[----:B------:R-:W2:Y:S01]  /*1b020*/  MUFU.TANH R91, R91 ;  /* 0x0000005b005b7308 */ /* 0x000ea20000002400 */
[----:B------:R-:W-:-:S02]  /*1b030*/  FMNMX.FTZ R199, R126, R199, !PT ;  /* 0x000000c77ec77209 */ /* 0x000fc40007810000 */
[----:B------:R-:W-:Y:S02]  /*1b040*/  ISETP.GT.AND P4, PT, R13, 0x91, PT ;  /* 0x000000910d00780c */ /* 0x000fe40003f84270 */
[----:B---3--:R-:W-:Y:S02]  /*1b050*/  FSEL R130, R130, -INF , P3 ;  /* 0xff80000082827808 */ /* 0x008fe40001800000 */
[----:B------:R-:W-:Y:S01]  /*1b060*/  FMNMX.FTZ R199, R127, R199, !PT ;  /* 0x000000c77fc77209 */ /* 0x000fe20007810000 */
[----:B------:R-:W3:Y:S01]  /*1b070*/  MUFU.TANH R94, R94 ;  /* 0x0000005e005e7308 */ /* 0x000ee20000002400 */
[----:B------:R-:W-:Y:S02]  /*1b080*/  ISETP.GT.AND P3, PT, R13, 0x98, PT ;  /* 0x000000980d00780c */ /* 0x000fe40003f64270 */
[----:B----4-:R-:W-:Y:S02]  /*1b090*/  FSEL R131, R131, -INF , P4 ;  /* 0xff80000083837808 */ /* 0x010fe40002000000 */
[----:B------:R-:W-:-:S02]  /*1b0a0*/  FMNMX.FTZ R199, R130, R199, !PT ;  /* 0x000000c782c77209 */ /* 0x000fc40007810000 */
[----:B------:R-:W-:Y:S01]  /*1b0b0*/  ISETP.GT.AND P4, PT, R13, 0x99, PT ;  /* 0x000000990d00780c */ /* 0x000fe20003f84270 */
[----:B------:R-:W4:Y:S01]  /*1b0c0*/  MUFU.TANH R95, R95 ;  /* 0x0000005f005f7308 */ /* 0x000f220000002400 */
[----:B------:R-:W-:Y:S02]  /*1b0d0*/  FSEL R134, R134, -INF , P3 ;  /* 0xff80000086867808 */ /* 0x000fe40001800000 */
        /* <DEDUP_REMOVED lines=8> */
[----:B------:R-:W-:Y:S01]  /*1b160*/  MUFU.TANH R99, R99 ;  /* 0x0000006300637308 */ /* 0x000fe20000002400 */
[----:B-1----:R-:W-:Y:S02]  /*1b170*/  FMNMX.FTZ R14, R14, R88, !PT ;  /* 0x000000580e0e7209 */ /* 0x002fe40007810000 */
[----:B------:R-:W-:Y:S02]  /*1b180*/  MOV R88, UR4 ;  /* 0x0000000400587c02 */ /* 0x000fe40008000f00 */
[----:B------:R-:W-:-:S02]  /*1b190*/  ISETP.GT.AND P3, PT, R13, 0xa8, PT ;  /* 0x000000a80d00780c */ /* 0x000fc40003f64270 */
[----:B------:R-:W-:Y:S01]  /*1b1a0*/  FSEL R107, R107, -INF , P4 ;  /* 0xff8000006b6b7808 */ /* 0x000fe20002000000 */
[----:B------:R-:W-:-:S01]  /*1b1b0*/  FFMA.FTZ R205, R14, R88, -8 ;  /* 0xc10000000ecd7423 */ /* 0x000fc20000010058 */
[----:B------:R-:W-:Y:S01]  /*1b1c0*/  FMNMX.FTZ R199, R106, R199, !PT ;  /* 0x000000c76ac77209 */ /* 0x000fe20007810000 */
[----:B------:R-:W1:Y:S01]  /*1b1d0*/  MUFU.TANH R102, R102 ;  /* 0x0000006600667308 */ /* 0x000e620000002400 */
[----:B------:R-:W-:Y:S02]  /*1b1e0*/  ISETP.GT.AND P4, PT, R13, 0xa9, PT ;  /* 0x000000a90d00780c */ /* 0x000fe40003f84270 */
[----:B------:R-:W-:Y:S02]  /*1b1f0*/  FSEL R101, R101, -INF , P3 ;  /* 0xff80000065657808 */ /* 0x000fe40001800000 */
[----:B------:R-:W-:Y:S02]  /*1b200*/  FMNMX.FTZ R199, R107, R199, !PT ;  /* 0x000000c76bc77209 */ /* 0x000fe40007810000 */
[----:B------:R-:W-:-:S02]  /*1b210*/  FSETP.NEU.FTZ.AND P2, PT, R14, -INF , PT ;  /* 0xff8000000e00780b */ /* 0x000fc40003f5d000 */
[----:B------:R-:W-:Y:S02]  /*1b220*/  ISETP.GT.AND P3, PT, R13, 0xb0, PT ;  /* 0x000000b00d00780c */ /* 0x000fe40003f64270 */
[----:B------:R-:W-:Y:S02]  /*1b230*/  FSEL R111, R111, -INF , P4 ;  /* 0xff8000006f6f7808 */ /* 0x000fe40002000000 */
[----:B------:R-:W-:Y:S02]  /*1b240*/  FMNMX.FTZ R199, R101, R199, !PT ;  /* 0x000000c765c77209 */ /* 0x000fe40007810000 */
[----:B------:R-:W-:Y:S02]  /*1b250*/  FSEL R103, R205, RZ, P2 ;  /* 0x000000ffcd677208 */ /* 0x000fe40001000000 */
[----:B------:R0:W1:Y:S01]  /*1b260*/  MUFU.TANH R205, R206 ;  /* 0x000000ce00cd7308 */ /* 0x0000620000002400 */
[----:B------:R-:W-:Y:S02]  /*1b270*/  ISETP.GT.AND P4, PT, R13, 0xb1, PT ;  /* 0x000000b10d00780c */ /* 0x000fe40003f84270 */
[----:B------:R-:W-:Y:S01]  /*1b280*/  FSEL R114, R114, -INF , P3 ;  /* 0xff80000072727808 */ /* 0x000fe20001800000 */
[----:B------:R-:W-:-:S01]  /*1b290*/  FFMA.FTZ R204, R204, R88, -R103 ;  /* 0x00000058cccc7223 */ /* 0x000fc20000010867 */
[----:B------:R-:W-:Y:S01]  /*1b2a0*/  ISETP.GT.AND P3, PT, R13, 0xb8, PT ;  /* 0x000000b80d00780c */ /* 0x000fe20003f64270 */
[----:B------:R-:W-:-:S01]  /*1b2b0*/  FFMA.FTZ R128, R128, R88, -R103 ;  /* 0x0000005880807223 */ /* 0x000fc20000010867 */
[----:B------:R-:W-:Y:S01]  /*1b2c0*/  FSEL R115, R115, -INF , P4 ;  /* 0xff80000073737808 */ /* 0x000fe20002000000 */
[----:B------:R-:W-:-:S01]  /*1b2d0*/  FFMA.FTZ R15, R15, R88, -R103 ;  /* 0x000000580f0f7223 */ /* 0x000fc20000010867 */
[----:B0-----:R-:W-:Y:S01]  /*1b2e0*/  FMNMX.FTZ R206, R111, R199, !PT ;  /* 0x000000c76fce7209 */ /* 0x001fe20007810000 */
[----:B------:R-:W-:-:S01]  /*1b2f0*/  FFMA.FTZ R186, R186, R88, -R103 ;  /* 0x00000058baba7223 */ /* 0x000fc20000010867 */
[----:B------:R-:W-:Y:S01]  /*1b300*/  ISETP.GT.AND P4, PT, R13, 0xb9, PT ;  /* 0x000000b90d00780c */ /* 0x000fe20003f84270 */
[----:B------:R0:W-:Y:S01]  /*1b310*/  MUFU.EX2 R199, R204 ;  /* 0x000000cc00c77308 */ /* 0x0001e20000000800 */
[----:B------:R-:W-:Y:S01]  /*1b320*/  FMNMX.FTZ R206, R114, R206, !PT ;  /* 0x000000ce72ce7209 */ /* 0x000fe20007810000 */
[-CC-:B------:R-:W-:Y:S01]  /*1b330*/  FFMA.FTZ R187, R187, R88.reuse, -R103.reuse ;  /* 0x00000058bbbb7223 */ /* 0x180fe20000010867 */
[----:B------:R-:W-:Y:S01]  /*1b340*/  FSEL R118, R118, -INF , P3 ;  /* 0xff80000076767808 */ /* 0x000fe20001800000 */
[--C-:B------:R-:W-:Y:S01]  /*1b350*/  FFMA.FTZ R190, R190, R88, -R103.reuse ;  /* 0x00000058bebe7223 */ /* 0x100fe20000010867 */
[----:B------:R-:W-:Y:S01]  /*1b360*/  FMNMX.FTZ R206, R115, R206, !PT ;  /* 0x000000ce73ce7209 */ /* 0x000fe20007810000 */
[-CC-:B------:R-:W-:Y:S01]  /*1b370*/  FFMA.FTZ R191, R191, R88.reuse, -R103.reuse ;  /* 0x00000058bfbf7223 */ /* 0x180fe20000010867 */
[----:B------:R-:W-:Y:S01]  /*1b380*/  ISETP.GT.AND P3, PT, R13, 0xc0, PT ;  /* 0x000000c00d00780c */ /* 0x000fe20003f64270 */
[----:B------:R-:W-:Y:S01]  /*1b390*/  MUFU.EX2 R128, R128 ;  /* 0x0000008000807308 */ /* 0x000fe20000000800 */
[----:B0-----:R-:W-:-:S01]  /*1b3a0*/  FFMA.FTZ R204, R129, R88, -R103 ;  /* 0x0000005881cc7223 */ /* 0x001fc20000010867 */
[----:B------:R-:W-:Y:S01]  /*1b3b0*/  FSEL R129, R119, -INF , P4 ;  /* 0xff80000077817808 */ /* 0x000fe20002000000 */
[----:B------:R-:W-:-:S01]  /*1b3c0*/  FFMA.FTZ R194, R194, R88, -R103 ;  /* 0x00000058c2c27223 */ /* 0x000fc20000010867 */
[----:B------:R-:W-:Y:S01]  /*1b3d0*/  FMNMX.FTZ R206, R118, R206, !PT ;  /* 0x000000ce76ce7209 */ /* 0x000fe20007810000 */
[----:B------:R-:W-:-:S01]  /*1b3e0*/  FFMA.FTZ R195, R195, R88, -R103 ;  /* 0x00000058c3c37223 */ /* 0x000fc20000010867 */
[----:B------:R-:W-:Y:S01]  /*1b3f0*/  ISETP.GT.AND P4, PT, R13, 0xc1, PT ;  /* 0x000000c10d00780c */ /* 0x000fe20003f84270 */
[----:B------:R-:W-:-:S01]  /*1b400*/  FFMA.FTZ R168, R168, R88, -R103 ;  /* 0x00000058a8a87223 */ /* 0x000fc20000010867 */
[----:B------:R0:W-:Y:S01]  /*1b410*/  MUFU.EX2 R119, R204 ;  /* 0x000000cc00777308 */ /* 0x0001e20000000800 */
        /* <DEDUP_REMOVED lines=8> */
[----:B0-----:R-:W-:Y:S01]  /*1b4a0*/  FSEL R204, R90, -INF , P3 ;  /* 0xff8000005acc7808 */ /* 0x001fe20001800000 */
[--C-:B------:R-:W-:Y:S01]  /*1b4b0*/  FFMA.FTZ R152, R152, R88, -R103.reuse ;  /* 0x0000005898987223 */ /* 0x100fe20000010867 */
[----:B------:R-:W-:Y:S01]  /*1b4c0*/  FMNMX.FTZ R90, R129, R206, !PT ;  /* 0x000000ce815a7209 */ /* 0x000fe20007810000 */
[-CC-:B------:R-:W-:Y:S01]  /*1b4d0*/  FFMA.FTZ R153, R153, R88.reuse, -R103.reuse ;  /* 0x0000005899997223 */ /* 0x180fe20000010867 */
[----:B------:R-:W-:Y:S01]  /*1b4e0*/  ISETP.GT.AND P3, PT, R13, 0xc8, PT ;  /* 0x000000c80d00780c */ /* 0x000fe20003f64270 */
[-CC-:B------:R-:W-:Y:S01]  /*1b4f0*/  FFMA.FTZ R156, R156, R88.reuse, -R103.reuse ;  /* 0x000000589c9c7223 */ /* 0x180fe20000010867 */
[----:B--2---:R-:W-:Y:S01]  /*1b500*/  FSEL R206, R91, -INF , P4 ;  /* 0xff8000005bce7808 */ /* 0x004fe20002000000 */
[--C-:B------:R-:W-:Y:S01]  /*1b510*/  FFMA.FTZ R91, R133, R88, -R103.reuse ;  /* 0x00000058855b7223 */ /* 0x100fe20000010867 */
[----:B------:R-:W-:Y:S01]  /*1b520*/  FMNMX.FTZ R90, R204, R90, !PT ;  /* 0x0000005acc5a7209 */ /* 0x000fe20007810000 */
[----:B------:R-:W-:Y:S01]  /*1b530*/  MUFU.EX2 R186, R186 ;  /* 0x000000ba00ba7308 */ /* 0x000fe20000000800 */
[----:B------:R-:W-:Y:S01]  /*1b540*/  ISETP.GT.AND P4, PT, R13, 0xc9, PT ;  /* 0x000000c90d00780c */ /* 0x000fe20003f84270 */
[-CC-:B------:R-:W-:Y:S01]  /*1b550*/  FFMA.FTZ R157, R157, R88.reuse, -R103.reuse ;  /* 0x000000589d9d7223 */ /* 0x180fe20000010867 */
[----:B---3--:R-:W-:Y:S01]  /*1b560*/  FSEL R94, R94, -INF , P3 ;  /* 0xff8000005e5e7808 */ /* 0x008fe20001800000 */
[--C-:B------:R-:W-:Y:S01]  /*1b570*/  FFMA.FTZ R160, R160, R88, -R103.reuse ;  /* 0x00000058a0a07223 */ /* 0x100fe20000010867 */
[----:B------:R-:W-:Y:S01]  /*1b580*/  FMNMX.FTZ R90, R206, R90, !PT ;  /* 0x0000005ace5a7209 */ /* 0x000fe20007810000 */
[-CC-:B------:R-:W-:Y:S01]  /*1b590*/  FFMA.FTZ R161, R161, R88.reuse, -R103.reuse ;  /* 0x00000058a1a17223 */ /* 0x180fe20000010867 */
[----:B------:R-:W-:Y:S01]  /*1b5a0*/  ISETP.GT.AND P3, PT, R13, 0xd0, PT ;  /* 0x000000d00d00780c */ /* 0x000fe20003f64270 */
[----:B------:R-:W-:Y:S01]  /*1b5b0*/  MUFU.EX2 R187, R187 ;  /* 0x000000bb00bb7308 */ /* 0x000fe20000000800 */
[----:B----4-:R-:W-:Y:S01]  /*1b5c0*/  FSEL R133, R95, -INF , P4 ;  /* 0xff8000005f857808 */ /* 0x010fe20002000000 */
[--C-:B------:R-:W-:Y:S01]  /*1b5d0*/  FFMA.FTZ R164, R164, R88, -R103.reuse ;  /* 0x00000058a4a47223 */ /* 0x100fe20000010867 */
[----:B------:R-:W-:Y:S01]  /*1b5e0*/  FMNMX.FTZ R90, R94, R90, !PT ;  /* 0x0000005a5e5a7209 */ /* 0x000fe20007810000 */
[-CC-:B------:R-:W-:Y:S01]  /*1b5f0*/  FFMA.FTZ R165, R165, R88.reuse, -R103.reuse ;  /* 0x00000058a5a57223 */ /* 0x180fe20000010867 */
[----:B------:R-:W-:Y:S01]  /*1b600*/  ISETP.GT.AND P4, PT, R13, 0xd1, PT ;  /* 0x000000d10d00780c */ /* 0x000fe20003f84270 */
[--C-:B------:R-:W-:Y:S01]  /*1b610*/  FFMA.FTZ R136, R136, R88, -R103.reuse ;  /* 0x0000005888887223 */ /* 0x100fe20000010867 */
[----:B------:R-:W-:Y:S01]  /*1b620*/  FSEL R98, R98, -INF , P3 ;  /* 0xff80000062627808 */ /* 0x000fe20001800000 */
[----:B------:R0:W-:Y:S01]  /*1b630*/  MUFU.EX2 R95, R91 ;  /* 0x0000005b005f7308 */ /* 0x0001e20000000800 */
[----:B------:R-:W-:Y:S01]  /*1b640*/  FMNMX.FTZ R90, R133, R90, !PT ;  /* 0x0000005a855a7209 */ /* 0x000fe20007810000 */
[-CC-:B------:R-:W-:Y:S01]  /*1b650*/  FFMA.FTZ R137, R137, R88.reuse, -R103.reuse ;  /* 0x0000005889897223 */ /* 0x180fe20000010867 */
[----:B------:R-:W-:Y:S01]  /*1b660*/  ISETP.GT.AND P3, PT, R13, 0xd8, PT ;  /* 0x000000d80d00780c */ /* 0x000fe20003f64270 */
[--C-:B------:R-:W-:Y:S01]  /*1b670*/  FFMA.FTZ R140, R140, R88, -R103.reuse ;  /* 0x000000588c8c7223 */ /* 0x100fe20000010867 */
[----:B------:R-:W-:Y:S01]  /*1b680*/  FMNMX.FTZ R90, R98, R90, !PT ;  /* 0x0000005a625a7209 */ /* 0x000fe20007810000 */
[-CC-:B------:R-:W-:Y:S01]  /*1b690*/  FFMA.FTZ R141, R141, R88.reuse, -R103.reuse ;  /* 0x000000588d8d7223 */ /* 0x180fe20000010867 */
[----:B-1----:R-:W-:Y:S01]  /*1b6a0*/  FSEL R102, R102, -INF , P3 ;  /* 0xff80000066667808 */ /* 0x002fe20001800000 */
[----:B------:R-:W-:Y:S01]  /*1b6b0*/  MUFU.EX2 R190, R190 ;  /* 0x000000be00be7308 */ /* 0x000fe20000000800 */
[----:B0-----:R-:W-:-:S01]  /*1b6c0*/  FFMA.FTZ R91, R104, R88, -R103 ;  /* 0x00000058685b7223 */ /* 0x001fc20000010867 */
[----:B------:R-:W-:Y:S01]  /*1b6d0*/  FSEL R104, R99, -INF , P4 ;  /* 0xff80000063687808 */ /* 0x000fe20002000000 */
[----:B------:R-:W-:-:S01]  /*1b6e0*/  FFMA.FTZ R144, R144, R88, -R103 ;  /* 0x0000005890907223 */ /* 0x000fc20000010867 */
[----:B------:R-:W-:Y:S01]  /*1b6f0*/  ISETP.GT.AND P4, PT, R13, 0xd9, PT ;  /* 0x000000d90d00780c */ /* 0x000fe20003f84270 */
[----:B------:R-:W-:-:S01]  /*1b700*/  FFMA.FTZ R145, R145, R88, -R103 ;  /* 0x0000005891917223 */ /* 0x000fc20000010867 */
[----:B------:R-:W-:Y:S01]  /*1b710*/  FMNMX.FTZ R90, R104, R90, !PT ;  /* 0x0000005a685a7209 */ /* 0x000fe20007810000 */
[----:B------:R-:W-:-:S01]  /*1b720*/  FFMA.FTZ R148, R148, R88, -R103 ;  /* 0x0000005894947223 */ /* 0x000fc20000010867 */
[----:B------:R-:W-:Y:S01]  /*1b730*/  FSEL R205, R205, -INF , P4 ;  /* 0xff800000cdcd7808 */ /* 0x000fe20002000000 */
[----:B------:R-:W-:Y:S01]  /*1b740*/  MUFU.EX2 R191, R191 ;  /* 0x000000bf00bf7308 */ /* 0x000fe20000000800 */
[----:B------:R-:W-:Y:S01]  /*1b750*/  FMNMX.FTZ R13, R102, R90, !PT ;  /* 0x0000005a660d7209 */ /* 0x000fe20007810000 */
[-CC-:B------:R-:W-:Y:S01]  /*1b760*/  FFMA.FTZ R149, R149, R88.reuse, -R103.reuse ;  /* 0x0000005895957223 */ /* 0x180fe20000010867 */
[----:B------:R-:W-:-:S01]  /*1b770*/  FFMA.FTZ R120, R120, R88, -R103 ;  /* 0x0000005878787223 */ /* 0x000fc20000010867 */
[-CC-:B------:R-:W-:Y:S01]  /*1b780*/  FFMA.FTZ R121, R121, R88.reuse, -R103.reuse ;  /* 0x0000005879797223 */ /* 0x180fe20000010867 */
[----:B------:R-:W-:Y:S01]  /*1b790*/  FMNMX.FTZ R13, R205, R13, !PT ;  /* 0x0000000dcd0d7209 */ /* 0x000fe20007810000 */
[-CC-:B------:R-:W-:Y:S01]  /*1b7a0*/  FFMA.FTZ R198, R198, R88.reuse, -R103.reuse ;  /* 0x00000058c6c67223 */ /* 0x180fe20000010867 */
[----:B------:R-:W-:-:S01]  /*1b7b0*/  FFMA.FTZ R125, R125, R88, -R103 ;  /* 0x000000587d7d7223 */ /* 0x000fc20000010867 */
[----:B------:R-:W-:Y:S01]  /*1b7c0*/  MUFU.EX2 R194, R194 ;  /* 0x000000c200c27308 */ /* 0x000fe20000000800 */
[----:B------:R-:W-:-:S01]  /*1b7d0*/  FFMA.FTZ R132, R132, R88, -R103 ;  /* 0x0000005884847223 */ /* 0x000fc20000010867 */
[----:B------:R-:W0:Y:S01]  /*1b7e0*/  SHFL.BFLY PT, R90, R13, 0x2, 0x1f ;  /* 0x0c401f000d5a7f89 */ /* 0x000e2200000e0000 */
        /* <DEDUP_REMOVED lines=16> */
[----:B------:R-:W-:-:S05]  /*1b8f0*/  FFMA.FTZ R103, R124, R88, -R103 ;  /* 0x000000587c677223 */ /* 0x000fca0000010867 */
[----:B------:R-:W-:Y:S01]  /*1b900*/  MUFU.EX2 R169, R169 ;  /* 0x000000a900a97308 */ /* 0x000fe20000000800 */
[----:B0-----:R-:W-:-:S05]  /*1b910*/  FMNMX.FTZ R13, R13, R90, !PT ;  /* 0x0000005a0d0d7209 */ /* 0x001fca0007810000 */
[----:B------:R-:W0:Y:S02]  /*1b920*/  SHFL.BFLY PT, R90, R13, 0x1, 0x1f ;  /* 0x0c201f000d5a7f89 */ /* 0x000e2400000e0000 */
[----:B------:R-:W-:Y:S08]  /*1b930*/  MUFU.EX2 R172, R172 ;  /* 0x000000ac00ac7308 */ /* 0x000ff00000000800 */
[----:B------:R1:W-:Y:S08]  /*1b940*/  MUFU.EX2 R99, R91 ;  /* 0x0000005b00637308 */ /* 0x0003f00000000800 */
[----:B------:R-:W-:Y:S01]  /*1b950*/  MUFU.EX2 R173, R173 ;  /* 0x000000ad00ad7308 */ /* 0x000fe20000000800 */
[----:B0-----:R-:W-:-:S07]  /*1b960*/  FMNMX.FTZ R13, R13, R90, !PT ;  /* 0x0000005a0d0d7209 */ /* 0x001fce0007810000 */
[----:B------:R-:W-:Y:S01]  /*1b970*/  MUFU.EX2 R176, R176 ;  /* 0x000000b000b07308 */ /* 0x000fe20000000800 */
[----:B------:R-:W-:Y:S02]  /*1b980*/  FSEL R90, R14, RZ, P2 ;  /* 0x000000ff0e5a7208 */ /* 0x000fe40001000000 */
[C---:B------:R-:W-:Y:S01]  /*1b990*/  FSETP.NEU.FTZ.AND P3, PT, R13.reuse, -INF , PT ;  /* 0xff8000000d00780b */ /* 0x040fe20003f7d000 */
[----:B------:R-:W-:-:S01]  /*1b9a0*/  FFMA.FTZ R207, R13, R88, -8 ;  /* 0xc10000000dcf7423 */ /* 0x000fc20000010058 */
[----:B------:R-:W-:Y:S01]  /*1b9b0*/  ISETP.NE.AND P2, PT, R208, RZ, PT ;  /* 0x000000ffd000720c */ /* 0x000fe20003f45270 */
[----:B------:R-:W-:-:S01]  /*1b9c0*/  FADD.FTZ R90, -R90, R3 ;  /* 0x000000035a5a7221 */ /* 0x000fc20000010100 */
[----:B-1----:R-:W-:Y:S01]  /*1b9d0*/  FSEL R91, R13, RZ, P3 ;  /* 0x000000ff0d5b7208 */ /* 0x002fe20001800000 */
[----:B------:R-:W-:Y:S01]  /*1b9e0*/  MUFU.EX2 R177, R177 ;  /* 0x000000b100b17308 */ /* 0x000fe20000000800 */
[----:B------:R-:W-:Y:S01]  /*1b9f0*/  FSEL R207, R207, RZ, P3 ;  /* 0x000000ffcfcf7208 */ /* 0x000fe20001800000 */
[----:B------:R-:W-:Y:S01]  /*1ba00*/  FMUL.FTZ R90, R90, R88 ;  /* 0x000000585a5a7220 */ /* 0x000fe20000410000 */
[----:B------:R-:W-:Y:S01]  /*1ba10*/  SHF.R.U32.HI R208, RZ, 0x7, R227 ;  /* 0x00000007ffd07819 */ /* 0x000fe200000116e3 */
[----:B------:R-:W-:-:S02]  /*1ba20*/  FADD.FTZ R91, -R91, R0 ;  /* 0x000000005b5b7221 */ /* 0x000fc40000010100 */
[----:B------:R-:W-:-:S01]  /*1ba30*/  FFMA.FTZ R3, R142, R88, -R207 ;  /* 0x000000588e037223 */ /* 0x000fc200000108cf */
[-CC-:B------:R-:W-:Y:S01]  /*1ba40*/  FFMA.FTZ R124, R184, R88.reuse, -R207.reuse ;  /* 0x00000058b87c7223 */ /* 0x180fe200000108cf */
[----:B------:R-:W0:Y:S01]  /*1ba50*/  MUFU.EX2 R142, R90 ;  /* 0x0000005a008e7308 */ /* 0x000e220000000800 */
[-C--:B------:R-:W-:Y:S01]  /*1ba60*/  FMUL.FTZ R0, R91, R88.reuse ;  /* 0x000000585b007220 */ /* 0x080fe20000410000 */
        /* <DEDUP_REMOVED lines=15> */
[----:B0-----:R-:W-:-:S01]  /*1bb60*/  FFMA.FTZ R236, R142, R236, R128 ;  /* 0x000000ec8eec7223 */ /* 0x001fc20000010080 */
[-CC-:B------:R-:W-:Y:S01]  /*1bb70*/  FFMA.FTZ R182, R182, R88.reuse, -R207.reuse ;  /* 0x00000058b6b67223 */ /* 0x180fe200000108cf */
[----:B------:R-:W-:-:S01]  /*1bb80*/  FFMA.FTZ R183, R183, R88, -R207 ;  /* 0x00000058b7b77223 */ /* 0x000fc200000108cf */
[----:B------:R-:W-:Y:S01]  /*1bb90*/  FFMA.FTZ R154, R154, R88, -R207 ;  /* 0x000000589a9a7223 */ /* 0x000fe200000108cf */
[----:B------:R-:W-:-:S01]  /*1bba0*/  FADD.FTZ R236, R15, R236 ;  /* 0x000000ec0fec7221 */ /* 0x000fc20000010000 */
[-CC-:B------:R-:W-:Y:S01]  /*1bbb0*/  FFMA.FTZ R155, R155, R88.reuse, -R207.reuse ;  /* 0x000000589b9b7223 */ /* 0x180fe200000108cf */
[----:B------:R-:W-:-:S01]  /*1bbc0*/  FFMA.FTZ R158, R158, R88, -R207 ;  /* 0x000000589e9e7223 */ /* 0x000fc200000108cf */
[----:B------:R-:W0:Y:S01]  /*1bbd0*/  MUFU.EX2 R0, R0 ;  /* 0x0000000000007308 */ /* 0x000e220000000800 */
[----:B------:R-:W-:-:S01]  /*1bbe0*/  FADD.FTZ R236, R186, R236 ;  /* 0x000000ecbaec7221 */ /* 0x000fc20000010000 */
[----:B------:R-:W-:-:S02]  /*1bbf0*/  VIADD R90, R12, 0x600 ;  /* 0x000006000c5a7836 */ /* 0x000fc40000000000 */
[----:B------:R-:W-:-:S01]  /*1bc00*/  FFMA.FTZ R159, R159, R88, -R207 ;  /* 0x000000589f9f7223 */ /* 0x000fc200000108cf */
[----:B------:R-:W-:Y:S01]  /*1bc10*/  FFMA.FTZ R12, R111, R88, -R207 ;  /* 0x000000586f0c7223 */ /* 0x000fe200000108cf */
[----:B------:R-:W-:-:S01]  /*1bc20*/  FADD.FTZ R236, R187, R236 ;  /* 0x000000ecbbec7221 */ /* 0x000fc20000010000 */
[----:B------:R-:W-:Y:S01]  /*1bc30*/  FFMA.FTZ R162, R162, R88, -R207 ;  /* 0x00000058a2a27223 */ /* 0x000fe200000108cf */
[----:B------:R-:W-:Y:S01]  /*1bc40*/  R2UR UR6, R90 ;  /* 0x000000005a0672ca */ /* 0x000fe200000e0000 */
[----:B------:R-:W-:Y:S01]  /*1bc50*/  MUFU.EX2 R181, R181 ;  /* 0x000000b500b57308 */ /* 0x000fe20000000800 */
[----:B------:R-:W-:-:S01]  /*1bc60*/  FADD.FTZ R236, R190, R236 ;  /* 0x000000ecbeec7221 */ /* 0x000fc20000010000 */
[-CC-:B------:R-:W-:Y:S01]  /*1bc70*/  FFMA.FTZ R163, R163, R88.reuse, -R207.reuse ;  /* 0x00000058a3a37223 */ /* 0x180fe200000108cf */
[----:B------:R-:W-:-:S01]  /*1bc80*/  FFMA.FTZ R166, R166, R88, -R207 ;  /* 0x00000058a6a67223 */ /* 0x000fc200000108cf */
[----:B------:R-:W-:Y:S01]  /*1bc90*/  FFMA.FTZ R167, R167, R88, -R207 ;  /* 0x00000058a7a77223 */ /* 0x000fe200000108cf */
[----:B------:R-:W-:-:S01]  /*1bca0*/  FADD.FTZ R236, R191, R236 ;  /* 0x000000ecbfec7221 */ /* 0x000fc20000010000 */
[-CC-:B------:R-:W-:Y:S01]  /*1bcb0*/  FFMA.FTZ R138, R138, R88.reuse, -R207.reuse ;  /* 0x000000588a8a7223 */ /* 0x180fe200000108cf */
[----:B------:R-:W-:-:S01]  /*1bcc0*/  FFMA.FTZ R139, R139, R88, -R207 ;  /* 0x000000588b8b7223 */ /* 0x000fc200000108cf */
[----:B------:R-:W1:Y:S01]  /*1bcd0*/  MUFU.EX2 R184, R184 ;  /* 0x000000b800b87308 */ /* 0x000e620000000800 */
[----:B------:R-:W-:-:S01]  /*1bce0*/  FADD.FTZ R236, R194, R236 ;  /* 0x000000ecc2ec7221 */ /* 0x000fc20000010000 */
[----:B0-----:R-:W-:Y:S01]  /*1bcf0*/  FFMA.FTZ R235, R0, R235, R124 ;  /* 0x000000eb00eb7223 */ /* 0x001fe2000001007c */
[----:B------:R-:W-:-:S01]  /*1bd00*/  FFMA.FTZ R143, R143, R88, -R207 ;  /* 0x000000588f8f7223 */ /* 0x000fc200000108cf */
[----:B------:R-:W-:Y:S01]  /*1bd10*/  FFMA.FTZ R146, R146, R88, -R207 ;  /* 0x0000005892927223 */ /* 0x000fe200000108cf */
[----:B------:R-:W-:-:S01]  /*1bd20*/  FADD.FTZ R236, R195, R236 ;  /* 0x000000ecc3ec7221 */ /* 0x000fc20000010000 */
[-CC-:B------:R-:W-:Y:S01]  /*1bd30*/  FFMA.FTZ R147, R147, R88.reuse, -R207.reuse ;  /* 0x0000005893937223 */ /* 0x180fe200000108cf */
[----:B------:R-:W-:-:S01]  /*1bd40*/  FFMA.FTZ R150, R150, R88, -R207 ;  /* 0x0000005896967223 */ /* 0x000fc200000108cf */
        /* <DEDUP_REMOVED lines=10> */
[----:B-1----:R-:W-:Y:S01]  /*1bdf0*/  FADD.FTZ R235, R184, R235 ;  /* 0x000000ebb8eb7221 */ /* 0x002fe20000010000 */
[----:B------:R-:W-:-:S01]  /*1be00*/  FFMA.FTZ R130, R130, R88, -R207 ;  /* 0x0000005882827223 */ /* 0x000fc200000108cf */
[----:B------:R-:W-:Y:S01]  /*1be10*/  FFMA.FTZ R131, R131, R88, -R207 ;  /* 0x0000005883837223 */ /* 0x000fe200000108cf */
[----:B------:R-:W-:-:S01]  /*1be20*/  FADD.FTZ R236, R173, R236 ;  /* 0x000000ecadec7221 */ /* 0x000fc20000010000 */
[-CC-:B------:R-:W-:Y:S01]  /*1be30*/  FFMA.FTZ R134, R134, R88.reuse, -R207.reuse ;  /* 0x0000005886867223 */ /* 0x180fe200000108cf */
[----:B------:R-:W-:-:S01]  /*1be40*/  FFMA.FTZ R135, R135, R88, -R207 ;  /* 0x0000005887877223 */ /* 0x000fc200000108cf */
[----:B------:R-:W1:Y:S01]  /*1be50*/  MUFU.EX2 R153, R153 ;  /* 0x0000009900997308 */ /* 0x000e620000000800 */
[----:B------:R-:W-:-:S01]  /*1be60*/  FADD.FTZ R236, R176, R236 ;  /* 0x000000ecb0ec7221 */ /* 0x000fc20000010000 */
[-CC-:B------:R-:W-:Y:S01]  /*1be70*/  FFMA.FTZ R106, R106, R88.reuse, -R207.reuse ;  /* 0x000000586a6a7223 */ /* 0x180fe200000108cf */
[----:B------:R-:W-:-:S01]  /*1be80*/  FFMA.FTZ R107, R107, R88, -R207 ;  /* 0x000000586b6b7223 */ /* 0x000fc200000108cf */
[----:B------:R-:W-:Y:S01]  /*1be90*/  FFMA.FTZ R101, R101, R88, -R207 ;  /* 0x0000005865657223 */ /* 0x000fe200000108cf */
[----:B------:R-:W-:-:S01]  /*1bea0*/  FADD.FTZ R236, R177, R236 ;  /* 0x000000ecb1ec7221 */ /* 0x000fc20000010000 */
[-CC-:B------:R-:W-:Y:S01]  /*1beb0*/  FFMA.FTZ R90, R115, R88.reuse, -R207.reuse ;  /* 0x00000058735a7223 */ /* 0x180fe200000108cf */
[----:B------:R-:W-:-:S01]  /*1bec0*/  FFMA.FTZ R114, R114, R88, -R207 ;  /* 0x0000005872727223 */ /* 0x000fc200000108cf */
[----:B------:R-:W2:Y:S01]  /*1bed0*/  MUFU.EX2 R188, R188 ;  /* 0x000000bc00bc7308 */ /* 0x000ea20000000800 */
[----:B------:R-:W-:-:S01]  /*1bee0*/  FADD.FTZ R236, R180, R236 ;  /* 0x000000ecb4ec7221 */ /* 0x000fc20000010000 */
[----:B0-----:R-:W-:Y:S01]  /*1bef0*/  FADD.FTZ R235, R185, R235 ;  /* 0x000000ebb9eb7221 */ /* 0x001fe20000010000 */
[----:B------:R-:W-:-:S01]  /*1bf00*/  FFMA.FTZ R118, R118, R88, -R207 ;  /* 0x0000005876767223 */ /* 0x000fc200000108cf */
[----:B------:R-:W-:Y:S01]  /*1bf10*/  FFMA.FTZ R204, R204, R88, -R207 ;  /* 0x00000058cccc7223 */ /* 0x000fe200000108cf */
[----:B------:R-:W-:-:S01]  /*1bf20*/  FADD.FTZ R236, R181, R236 ;  /* 0x000000ecb5ec7221 */ /* 0x000fc20000010000 */
[-CC-:B------:R-:W-:Y:S01]  /*1bf30*/  FFMA.FTZ R206, R206, R88.reuse, -R207.reuse ;  /* 0x00000058cece7223 */ /* 0x180fe200000108cf */
[----:B------:R-:W-:-:S01]  /*1bf40*/  FFMA.FTZ R94, R94, R88, -R207 ;  /* 0x000000585e5e7223 */ /* 0x000fc200000108cf */
[----:B------:R-:W0:Y:S01]  /*1bf50*/  MUFU.EX2 R156, R156 ;  /* 0x0000009c009c7308 */ /* 0x000e220000000800 */
[----:B------:R-:W-:-:S01]  /*1bf60*/  FADD.FTZ R236, R152, R236 ;  /* 0x000000ec98ec7221 */ /* 0x000fc20000010000 */
[-CC-:B------:R-:W-:Y:S01]  /*1bf70*/  FFMA.FTZ R133, R133, R88.reuse, -R207.reuse ;  /* 0x0000005885857223 */ /* 0x180fe200000108cf */
[----:B------:R-:W-:-:S01]  /*1bf80*/  FFMA.FTZ R98, R98, R88, -R207 ;  /* 0x0000005862627223 */ /* 0x000fc200000108cf */
[----:B------:R-:W-:Y:S01]  /*1bf90*/  FFMA.FTZ R104, R104, R88, -R207 ;  /* 0x0000005868687223 */ /* 0x000fe200000108cf */
[----:B-1----:R-:W-:-:S01]  /*1bfa0*/  FADD.FTZ R236, R153, R236 ;  /* 0x000000ec99ec7221 */ /* 0x002fc20000010000 */
[-CC-:B------:R-:W-:Y:S01]  /*1bfb0*/  FFMA.FTZ R102, R102, R88.reuse, -R207.reuse ;  /* 0x0000005866667223 */ /* 0x180fe200000108cf */
[----:B------:R-:W-:-:S01]  /*1bfc0*/  FFMA.FTZ R205, R205, R88, -R207 ;  /* 0x00000058cdcd7223 */ /* 0x000fc200000108cf */
        /* <DEDUP_REMOVED lines=44> */
[----:B------:R-:W-:-:S05]  /*1c290*/  IMAD.MOV.U32 R91, RZ, RZ, -0x3ffffff0 ;  /* 0xc0000010ff5b7424 */ /* 0x000fca00078e00ff */
[----:B------:R-:W-:Y:S01]  /*1c2a0*/  R2UR UR7, R91 ;  /* 0x000000005b0772ca */ /* 0x000fe200000e0000 */
[----:B------:R-:W2:Y:S01]  /*1c2b0*/  MUFU.EX2 R154, R154 ;  /* 0x0000009a009a7308 */ /* 0x000ea20000000800 */
[----:B0-----:R-:W-:-:S01]  /*1c2c0*/  FADD.FTZ R235, R182, R235 ;  /* 0x000000ebb6eb7221 */ /* 0x001fc20000010000 */
[----:B------:R-:W-:-:S06]  /*1c2d0*/  FFMA.FTZ R91, R129, R88, -R207 ;  /* 0x00000058815b7223 */ /* 0x000fcc00000108cf */
[----:B------:R-:W0:Y:S01]  /*1c2e0*/  MUFU.EX2 R155, R155 ;  /* 0x0000009b009b7308 */ /* 0x000e220000000800 */
[----:B-1----:R-:W-:-:S03]  /*1c2f0*/  FADD.FTZ R235, R183, R235 ;  /* 0x000000ebb7eb7221 */ /* 0x002fc60000010000 */
[----:B------:R-:W-:Y:S04]  /*1c300*/  QGMMA.64x128x32.F32.E4M3.E4M3 R24, R200, gdesc[UR4], R24, gsb0 ;  /* 0x01e00004c8187df3 */ /* 0x000fe80008000818 */
        /* <DEDUP_REMOVED lines=36> */
[----:B------:R-:W-:-:S06]  /*1c550*/  WARPGROUP.DEPBAR.LE gsb0, 0x0 ;  /* 0x00008000000079c5 */ /* 0x000fcc0000010000 */
        /* <DEDUP_REMOVED lines=75> */
[----:B--2---:R-:W-:Y:S01]  /*1ca10*/  IADD3 R133, -R208, 0xb, RZ ;  /* 0x0000000bd0857810 */ /* 0x004fe20007ffe1ff */
[----:B-1----:R-:W-:-:S04]  /*1ca20*/  FADD.FTZ R197, R92, R197 ;  /* 0x000000c55cc57221 */ /* 0x002fc80000010000 */
[----:B------:R1:W-:Y:S06]  /*1ca30*/  BAR.ARV R133, 0x100 ;  /* 0x000400850000751d */ /* 0x0003ec0000002000 */
[----:B------:R-:W2:Y:S01]  /*1ca40*/  MUFU.EX2 R98, R98 ;  /* 0x0000006200627308 */ /* 0x000ea20000000800 */
[----:B---3--:R-:W-:-:S01]  /*1ca50*/  FADD.FTZ R200, R129, R200 ;  /* 0x000000c881c87221 */ /* 0x008fc20000010000 */
[----:B-1----:R-:W-:Y:S02]  /*1ca60*/  @!P2 IMAD R133, R21, 0x8, R16 ;  /* 0x000000081585a824 */ /* 0x002fe400078e0210 */
[----:B0-----:R-:W-:-:S02]  /*1ca70*/  FADD.FTZ R197, R93, R197 ;  /* 0x000000c55dc57221 */ /* 0x001fc40000010000 */
[----:B------:R-:W-:Y:S02]  /*1ca80*/  @!P2 VIADD R133, R133, 0x2e840 ;  /* 0x0002e8408585a836 */ /* 0x000fe40000000000 */
[----:B------:R-:W0:Y:S03]  /*1ca90*/  MUFU.EX2 R96, R96 ;  /* 0x0000006000607308 */ /* 0x000e260000000800 */
[----:B------:R-:W-:-:S04]  /*1caa0*/  @!P2 PRMT R133, RZ, 0x654, R133 ;  /* 0x00000654ff85a816 */ /* 0x000fc80000000085 */
[----:B------:R1:W-:Y:S01]  /*1cab0*/  @!P2 SYNCS.ARRIVE.TRANS64.RED.A1T0 RZ, [R133+URZ], RZ ;  /* 0x000000ff85ffa9a7 */ /* 0x0003e2000810043f */
[----:B------:R-:W3:Y:S01]  /*1cac0*/  MUFU.EX2 R104, R104 ;  /* 0x0000006800687308 */ /* 0x000ee20000000800 */
[----:B--2---:R-:W-:-:S07]  /*1cad0*/  FADD.FTZ R200, R98, R200 ;  /* 0x000000c862c87221 */ /* 0x004fce0000010000 */
[----:B------:R-:W2:Y:S01]  /*1cae0*/  MUFU.EX2 R110, R110 ;  /* 0x0000006e006e7308 */ /* 0x000ea20000000800 */
[----:B0-----:R-:W-:-:S07]  /*1caf0*/  FADD.FTZ R197, R96, R197 ;  /* 0x000000c560c57221 */ /* 0x001fce0000010000 */
[----:B------:R-:W0:Y:S01]  /*1cb00*/  MUFU.EX2 R102, R102 ;  /* 0x0000006600667308 */ /* 0x000e220000000800 */
[----:B---3--:R-:W-:-:S07]  /*1cb10*/  FADD.FTZ R200, R104, R200 ;  /* 0x000000c868c87221 */ /* 0x008fce0000010000 */
[----:B------:R-:W3:Y:S01]  /*1cb20*/  MUFU.EX2 R103, R103 ;  /* 0x0000006700677308 */ /* 0x000ee20000000800 */
[----:B--2---:R-:W-:-:S07]  /*1cb30*/  FADD.FTZ R197, R110, R197 ;  /* 0x000000c56ec57221 */ /* 0x004fce0000010000 */
[----:B------:R-:W2:Y:S01]  /*1cb40*/  MUFU.EX2 R205, R205 ;  /* 0x000000cd00cd7308 */ /* 0x000ea20000000800 */
[----:B0-----:R-:W-:-:S01]  /*1cb50*/  FADD.FTZ R200, R102, R200 ;  /* 0x000000c866c87221 */ /* 0x001fc20000010000 */
[----:B---3--:R-:W-:-:S03]  /*1cb60*/  FADD.FTZ R236, R103, R197 ;  /* 0x000000c567ec7221 */ /* 0x008fc60000010000 */
[----:B--2---:R-:W-:Y:S01]  /*1cb70*/  FADD.FTZ R235, R205, R200 ;  /* 0x000000c8cdeb7221 */ /* 0x004fe20000010000 */
[----:B-1----:R-:W-:Y:S06]  /*1cb80*/  @!P1 BRA `(.L_x_2350) ;  /* 0x0000000000049947 */ /* 0x002fec0003800000 */
[----:B------:R-:W-:Y:S01]  /*1cb90*/  BPT.TRAP 0x1 ;  /* 0x000000040000795c */ /* 0x000fe20000300000 */
.L_x_2350:
[----:B------:R-:W2:Y:S02]  /*1cba0*/  LDL R133, [R1+0x54] ;  /* 0x0000540001857983 */ /* 0x000ea40000100800 */
[----:B--2---:R-:W-:Y:S01]  /*1cbb0*/  R2UR UR4, R133 ;  /* 0x00000000850472ca */ /* 0x004fe200000e0000 */
[----:B------:R-:W-:Y:S02]  /*1cbc0*/  IMAD R133, R231, 0x8, R16 ;  /* 0x00000008e7857824 */ /* 0x000fe400078e0210 */
[----:B------:R-:W2:Y:S01]  /*1cbd0*/  LDL R231, [R1+0x3c] ;  /* 0x00003c0001e77983 */ /* 0x000ea20000100800 */
[----:B------:R-:W-:Y:S01]  /*1cbe0*/  F2FP.SATFINITE.E4M3.F32.PACK_AB_MERGE_C R12, R12, R101, RZ ;  /* 0x000000650c0c723e */ /* 0x000fe200048070ff */
[----:B------:R-:W-:Y:S01]  /*1cbf0*/  VIADD R133, R133, 0x2e860 ;  /* 0x0002e86085857836 */ /* 0x000fe20000000000 */
[----:B------:R-:W-:Y:S01]  /*1cc00*/  F2FP.SATFINITE.E4M3.F32.PACK_AB_MERGE_C R3, R143, R3, RZ ;  /* 0x000000038f03723e */ /* 0x000fe200048070ff */
[----:B------:R-:W-:Y:S01]  /*1cc10*/  FMUL.FTZ R26, R26, R0 ;  /* 0x000000001a1a7220 */ /* 0x000fe20000410000 */
[----:B------:R-:W-:Y:S01]  /*1cc20*/  F2FP.SATFINITE.E4M3.F32.PACK_AB_MERGE_C R205, R205, R102, RZ ;  /* 0x00000066cdcd723e */ /* 0x000fe200048070ff */
[----:B------:R-:W-:Y:S01]  /*1cc30*/  FMUL.FTZ R27, R27, R0 ;  /* 0x000000001b1b7220 */ /* 0x000fe20000410000 */
[----:B------:R-:W-:Y:S01]  /*1cc40*/  F2FP.SATFINITE.E4M3.F32.PACK_AB_MERGE_C R106, R107, R106, R12 ;  /* 0x0000006a6b6a723e */ /* 0x000fe2000480700c */
[----:B------:R-:W-:Y:S01]  /*1cc50*/  FMUL.FTZ R30, R30, R0 ;  /* 0x000000001e1e7220 */ /* 0x000fe20000410000 */
[----:B------:R-:W-:Y:S01]  /*1cc60*/  F2FP.SATFINITE.E4M3.F32.PACK_AB_MERGE_C R186, R187, R186, RZ ;  /* 0x000000babbba723e */ /* 0x000fe200048070ff */
[-C--:B------:R-:W-:Y:S01]  /*1cc70*/  FMUL.FTZ R31, R31, R0.reuse ;  /* 0x000000001f1f7220 */ /* 0x080fe20000410000 */
[----:B------:R-:W-:Y:S01]  /*1cc80*/  MOV R197, UR4 ;  /* 0x0000000400c57c02 */ /* 0x000fe20008000f00 */
[-C--:B------:R-:W-:Y:S01]  /*1cc90*/  FMUL.FTZ R34, R34, R0.reuse ;  /* 0x0000000022227220 */ /* 0x080fe20000410000 */
        /* <DEDUP_REMOVED lines=51> */
[----:B------:R-:W-:Y:S01]  /*1cfd0*/  FMUL.FTZ R83, R83, R0 ;  /* 0x0000000053537220 */ /* 0x000fe20000410000 */
[----:B------:R-:W-:Y:S01]  /*1cfe0*/  F2FP.SATFINITE.E4M3.F32.PACK_AB_MERGE_C R203, R104, R98, R205 ;  /* 0x0000006268cb723e */ /* 0x000fe200048070cd */
[-C--:B------:R-:W-:Y:S01]  /*1cff0*/  FMUL.FTZ R86, R86, R0.reuse ;  /* 0x0000000056567220 */ /* 0x080fe20000410000 */
        /* <DEDUP_REMOVED lines=58> */
[----:B------:R-:W-:-:S02]  /*1d3a0*/  IMAD.MOV.U32 R0, RZ, RZ, R13 ;  /* 0x000000ffff007224 */ /* 0x000fc400078e000d */
[----:B------:R-:W-:Y:S02]  /*1d3b0*/  IMAD.MOV.U32 R3, RZ, RZ, R14 ;  /* 0x000000ffff037224 */ /* 0x000fe400078e000e */
[----:B------:R-:W-:Y:S02]  /*1d3c0*/  IMAD.MOV.U32 R12, RZ, RZ, R234 ;  /* 0x000000ffff0c7224 */ /* 0x000fe400078e00ea */
[----:B------:R-:W-:Y:S01]  /*1d3d0*/  IMAD.MOV.U32 R205, RZ, RZ, R106 ;  /* 0x000000ffffcd7224 */ /* 0x000fe200078e006a */
[C---:B--2---:R-:W-:Y:S01]  /*1d3e0*/  ISETP.GT.AND P2, PT, R20.reuse, R231, PT ;  /* 0x000000e71400720c */ /* 0x044fe20003f44270 */
[----:B------:R-:W-:Y:S02]  /*1d3f0*/  VIADD R20, R20, 0xffffffff ;  /* 0xffffffff14147836 */ /* 0x000fe40000000000 */
[----:B------:R-:W-:-:S10]  /*1d400*/  IMAD.MOV.U32 R231, RZ, RZ, R21 ;  /* 0x000000ffffe77224 */ /* 0x000fd400078e0015 */
[----:B0-----:R-:W-:Y:S05]  /*1d410*/  @P2 BRA `(.L_x_2351) ;  /* 0xffffffa000a82947 */ /* 0x001fea000383ffff */
[----:B------:R-:W-:-:S07]  /*1d420*/  IMAD.MOV.U32 R231, RZ, RZ, R21 ;  /* 0x000000ffffe77224 */ /* 0x000fce00078e0015 */
.L_x_2340:
[----:B------:R-:W-:-:S13]  /*1d430*/  ISETP.GE.AND P0, PT, R20, RZ, PT ;  /* 0x000000ff1400720c */ /* 0x000fda0003f06270 */
[----:B------:R-:W-:Y:S05]  /*1d440*/  @!P0 BRA `(.L_x_2352) ;  /* 0x0000004c007c8947 */ /* 0x000fea0003800000 */
[----:B------:R-:W-:Y:S01]  /*1d450*/  MOV R21, R13 ;  /* 0x0000000d00157202 */ /* 0x000fe20000000f00 */
[----:B------:R-:W-:Y:S02]  /*1d460*/  IMAD.MOV.U32 R0, RZ, RZ, R14 ;  /* 0x000000ffff007224 */ /* 0x000fe400078e000e */
[----:B------:R-:W-:Y:S02]  /*1d470*/  IMAD.MOV.U32 R237, RZ, RZ, R234 ;  /* 0x000000ffffed7224 */ /* 0x000fe400078e00ea */
[----:B------:R-:W-:-:S07]  /*1d480*/  IMAD.MOV.U32 R3, RZ, RZ, R231 ;  /* 0x000000ffff037224 */ /* 0x000fce00078e00e7 */
.L_x_2363:
[----:B------:R-:W2:Y:S01]  /*1d490*/  LDL R12, [R1+0x44] ;  /* 0x00004400010c7983 */ /* 0x000ea20000100800 */
[----:B------:R-:W-:Y:S01]  /*1d4a0*/  VIADD R231, R3, 0x1 ;  /* 0x0000000103e77836 */ /* 0x000fe20000000000 */
[----:B------:R-:W-:Y:S05]  /*1d4b0*/  YIELD ;  /* 0x0000000000007946 */ /* 0x000fea0003800000 */
[----:B------:R-:W-:-:S04]  /*1d4c0*/  ISETP.NE.AND P0, PT, R231, 0x2, PT ;  /* 0x00000002e700780c */ /* 0x000fc80003f05270 */
[----:B------:R-:W-:Y:S02]  /*1d4d0*/  SEL R234, RZ, 0x1, P0 ;  /* 0x00000001ffea7807 */ /* 0x000fe40000000000 */
[----:B------:R-:W-:Y:S02]  /*1d4e0*/  SEL R231, R231, RZ, P0 ;  /* 0x000000ffe7e77207 */ /* 0x000fe40000000000 */
[----:B------:R-:W-:Y:S02]  /*1d4f0*/  LOP3.LUT R234, R237, R234, RZ, 0x3c, !PT ;  /* 0x000000eaedea7212 */ /* 0x000fe400078e3cff */
[----:B--2---:R-:W-:-:S13]  /*1d500*/  ISETP.NE.AND P2, PT, R12, RZ, PT ;  /* 0x000000ff0c00720c */ /* 0x004fda0003f45270 */
[----:B------:R-:W-:Y:S05]  /*1d510*/  @P2 BRA `(.L_x_2353) ;  /* 0x0000000000302947 */ /* 0x000fea0003800000 */
[----:B------:R-:W-:Y:S05]  /*1d520*/  @!P1 BRA `(.L_x_2354) ;  /* 0x0000000000049947 */ /* 0x000fea0003800000 */
[----:B------:R-:W-:Y:S01]  /*1d530*/  BPT.TRAP 0x1 ;  /* 0x000000040000795c */ /* 0x000fe20000300000 */
.L_x_2354:
[----:B------:R-:W-:Y:S01]  /*1d540*/  IMAD R12, R231, 0x8, R16 ;  /* 0x00000008e70c7824 */ /* 0x000fe200078e0210 */
[----:B------:R-:W-:-:S04]  /*1d550*/  SHF.L.U32 R13, R234, 0x1f, RZ ;  /* 0x0000001fea0d7819 */ /* 0x000fc800000006ff */
[----:B------:R0:W1:Y:S01]  /*1d560*/  SYNCS.PHASECHK.TRANS64.TRYWAIT P0, [R12+URZ+0x2e830], R13 ;  /* 0x02e8300d0c0075a7 */ /* 0x000062000800017f */
[----:B------:R-:W-:Y:S05]  /*1d570*/  @!P1 BRA `(.L_x_2355) ;  /* 0x0000000000049947 */ /* 0x000fea0003800000 */
[----:B------:R-:W-:Y:S01]  /*1d580*/  BPT.TRAP 0x1 ;  /* 0x000000040000795c */ /* 0x000fe20000300000 */
.L_x_2355:
[----:B------:R-:W-:Y:S04]  /*1d590*/  BSSY B0, `(.L_x_2353) ;  /* 0x0000004000007945 */ /* 0x000fe80003800000 */
[----:B-1----:R-:W-:Y:S05]  /*1d5a0*/  @P0 BRA `(.L_x_2356) ;  /* 0x0000000000080947 */ /* 0x002fea0003800000 */
[----:B------:R-:W1:Y:S02]  /*1d5b0*/  SYNCS.PHASECHK.TRANS64.TRYWAIT P0, [R12+URZ+0x2e830], R13 ;  /* 0x02e8300d0c0075a7 */ /* 0x000e64000800017f */
[----:B-1----:R-:W-:Y:S05]  /*1d5c0*/  @!P0 BRA `(.L_x_2357) ;  /* 0x000000fc00308947 */ /* 0x002fea0003800000 */
.L_x_2356:
[----:B------:R-:W-:Y:S05]  /*1d5d0*/  BSYNC B0 ;  /* 0x0000000000007941 */ /* 0x000fea0003800000 */
.L_x_2353:
[----:B01----:R-:W2:Y:S01]  /*1d5e0*/  LDL R12, [R1+0x48] ;  /* 0x00004800010c7983 */ /* 0x003ea20000100800 */
[----:B------:R-:W-:Y:S05]  /*1d5f0*/  WARPSYNC.ALL ;  /* 0x0000000000007948 */ /* 0x000fea0003800000 */
[----:B------:R-:W0:Y:S01]  /*1d600*/  S2R R14, SR_TID.X ;  /* 0x00000000000e7919 */ /* 0x000e220000002100 */
[----:B------:R-:W-:Y:S01]  /*1d610*/  IMAD.MOV.U32 R13, RZ, RZ, 0x40000040 ;  /* 0x40000040ff0d7424 */ /* 0x000fe200078e00ff */
[C---:B------:R-:W-:Y:S01]  /*1d620*/  R2UR UR24, R4.reuse ;  /* 0x00000000041872ca */ /* 0x040fe200000e0000 */
[----:B------:R-:W-:Y:S01]  /*1d630*/  IMAD.MOV.U32 R15, RZ, RZ, 0x40000040 ;  /* 0x40000040ff0f7424 */ /* 0x000fe200078e00ff */
[----:B------:R-:W-:Y:S01]  /*1d640*/  R2UR UR25, R5 ;  /* 0x00000000051972ca */ /* 0x000fe200000e0000 */
[----:B------:R-:W-:Y:S01]  /*1d650*/  IMAD.MOV.U32 R89, RZ, RZ, 0x40000040 ;  /* 0x40000040ff597424 */ /* 0x000fe200078e00ff */
[----:B------:R-:W-:Y:S01]  /*1d660*/  R2UR UR27, R13 ;  /* 0x000000000d1b72ca */ /* 0x000fe200000e0000 */
        /* <DEDUP_REMOVED lines=15> */
[----:B------:R-:W-:Y:S01]  /*1d760*/  STL [R1+0xd4], R21 ;  /* 0x0000d41501007387 */ /* 0x000fe20000100800 */
[----:B------:R-:W-:-:S02]  /*1d770*/  R2UR UR47, R15 ;  /* 0x000000000f2f72ca */ /* 0x000fc400000e0000 */
[C---:B------:R-:W-:Y:S01]  /*1d780*/  R2UR UR44, R4.reuse ;  /* 0x00000000042c72ca */ /* 0x040fe200000e0000 */
[----:B------:R-:W-:Y:S01]  /*1d790*/  STL [R1+0xd0], R20 ;  /* 0x0000d01401007387 */ /* 0x000fe20000100800 */
[----:B------:R-:W-:Y:S02]  /*1d7a0*/  R2UR UR45, R5 ;  /* 0x00000000052d72ca */ /* 0x000fe400000e0000 */
[----:B0-----:R-:W-:Y:S01]  /*1d7b0*/  SHF.R.U32.HI R14, RZ, 0x7, R14 ;  /* 0x00000007ff0e7819 */ /* 0x001fe2000001160e */
[----:B------:R-:W-:Y:S01]  /*1d7c0*/  STL [R1+0xcc], R19 ;  /* 0x0000cc1301007387 */ /* 0x000fe20000100800 */
[----:B------:R-:W-:Y:S02]  /*1d7d0*/  R2UR UR55, R89 ;  /* 0x00000000593772ca */ /* 0x000fe400000e0000 */
        /* <DEDUP_REMOVED lines=13> */
[C---:B------:R-:W-:Y:S01]  /*1d8b0*/  R2UR UR13, R89.reuse ;  /* 0x00000000590d72ca */ /* 0x040fe200000e0000 */
[----:B------:R-:W-:Y:S01]  /*1d8c0*/  STL [R1+0xc0], R16 ;  /* 0x0000c01001007387 */ /* 0x000fe20000100800 */
[----:B------:R-:W-:Y:S02]  /*1d8d0*/  R2UR UR23, R89 ;  /* 0x00000000591772ca */ /* 0x000fe400000e0000 */
[----:B------:R-:W-:Y:S01]  /*1d8e0*/  R2UR UR5, R91 ;  /* 0x000000005b0572ca */ /* 0x000fe200000e0000 */
[----:B------:R1:W-:Y:S01]  /*1d8f0*/  STL [R1+0xbc], R3 ;  /* 0x0000bc0301007387 */ /* 0x0003e20000100800 */
[----:B------:R-:W-:Y:S01]  /*1d900*/  IMAD.MOV.U32 R91, RZ, RZ, 0x40000040 ;  /* 0x40000040ff5b7424 */ /* 0x000fe200078e00ff */
[----:B------:R-:W-:Y:S02]  /*1d910*/  R2UR UR59, R13 ;  /* 0x000000000d3b72ca */ /* 0x000fe400000e0000 */
[----:B------:R3:W-:Y:S02]  /*1d920*/  STL [R1+0xb8], R2 ;  /* 0x0000b80201007387 */ /* 0x0007e40000100800 */
[----:B------:R-:W-:Y:S01]  /*1d930*/  R2UR UR43, R91 ;  /* 0x000000005b2b72ca */ /* 0x000fe200000e0000 */
[----:B------:R-:W-:Y:S01]  /*1d940*/  WARPGROUP.ARRIVE ;  /* 0x00000000000079c5 */ /* 0x000fe20000000000 */
[----:B-1----:R-:W-:Y:S01]  /*1d950*/  MOV R3, UR7 ;  /* 0x0000000700037c02 */ /* 0x002fe20008000f00 */
[----:B------:R-:W-:Y:S01]  /*1d960*/  UMOV UR7, UR11 ;  /* 0x0000000b00077c82 */ /* 0x000fe20008000000 */
[----:B------:R-:W-:-:S02]  /*1d970*/  R2UR UR11, R15 ;  /* 0x000000000f0b72ca */ /* 0x000fc400000e0000 */
[----:B------:R-:W-:Y:S01]  /*1d980*/  MOV R23, UR7 ;  /* 0x0000000700177c02 */ /* 0x000fe20008000f00 */
[----:B------:R-:W-:Y:S01]  /*1d990*/  UMOV UR7, UR17 ;  /* 0x0000001100077c82 */ /* 0x000fe20008000000 */
[----:B------:R-:W-:-:S09]  /*1d9a0*/  R2UR UR17, R5 ;  /* 0x00000000051172ca */ /* 0x000fd200000e0000 */
[----:B------:R-:W-:Y:S01]  /*1d9b0*/  MOV R17, UR11 ;  /* 0x0000000b00117c02 */ /* 0x000fe20008000f00 */
[----:B------:R-:W-:Y:S01]  /*1d9c0*/  UMOV UR11, UR15 ;  /* 0x0000000f000b7c82 */ /* 0x000fe20008000000 */
[----:B------:R-:W-:Y:S02]  /*1d9d0*/  R2UR UR15, R89 ;  /* 0x00000000590f72ca */ /* 0x000fe400000e0000 */
[----:B------:R-:W-:Y:S02]  /*1d9e0*/  MOV R89, 0x40000040 ;  /* 0x4000004000597802 */ /* 0x000fe40000000f00 */
[----:B------:R-:W-:Y:S01]  /*1d9f0*/  MOV R25, UR11 ;  /* 0x0000000b00197c02 */ /* 0x000fe20008000f00 */
[----:B------:R-:W-:Y:S01]  /*1da00*/  UMOV UR11, UR13 ;  /* 0x0000000d000b7c82 */ /* 0x000fe20008000000 */
[----:B------:R-:W-:-:S07]  /*1da10*/  R2UR UR13, R11 ;  /* 0x000000000b0d72ca */ /* 0x000fce00000e0000 */
[----:B------:R-:W-:Y:S01]  /*1da20*/  MOV R19, UR15 ;  /* 0x0000000f00137c02 */ /* 0x000fe20008000f00 */
[----:B------:R-:W-:Y:S01]  /*1da30*/  UMOV UR15, UR19 ;  /* 0x00000013000f7c82 */ /* 0x000fe20008000000 */
[----:B------:R-:W-:Y:S02]  /*1da40*/  R2UR UR19, R15 ;  /* 0x000000000f1372ca */ /* 0x000fe400000e0000 */
[----:B------:R-:W-:Y:S01]  /*1da50*/  MOV R96, UR15 ;  /* 0x0000000f00607c02 */ /* 0x000fe20008000f00 */
[----:B------:R-:W-:Y:S01]  /*1da60*/  UMOV UR15, UR9 ;  /* 0x00000009000f7c82 */ /* 0x000fe20008000000 */
[----:B------:R-:W-:-:S09]  /*1da70*/  R2UR UR9, R11 ;  /* 0x000000000b0972ca */ /* 0x000fd200000e0000 */
[----:B------:R-:W-:Y:S01]  /*1da80*/  MOV R21, UR19 ;  /* 0x0000001300157c02 */ /* 0x000fe20008000f00 */
[----:B------:R-:W-:Y:S02]  /*1da90*/  UMOV UR19, UR21 ;  /* 0x0000001500137c82 */ /* 0x000fe40008000000 */
[----:B------:R-:W-:Y:S01]  /*1daa0*/  MOV R94, UR19 ;  /* 0x00000013005e7c02 */ /* 0x000fe20008000f00 */
[----:B------:R-:W-:Y:S01]  /*1dab0*/  UMOV UR19, UR5 ;  /* 0x0000000500137c82 */ /* 0x000fe20008000000 */
[----:B------:R-:W-:Y:S01]  /*1dac0*/  R2UR UR5, R11 ;  /* 0x000000000b0572ca */ /* 0x000fe200000e0000 */
[----:B--2---:R-:W-:-:S04]  /*1dad0*/  IMAD R12, R231, 0x700, R12 ;  /* 0x00000700e70c7824 */ /* 0x004fc800078e020c */
[C---:B------:R-:W-:Y:S01]  /*1dae0*/  VIADD R14, R12.reuse, 0x100 ;  /* 0x000001000c0e7836 */ /* 0x040fe20000000000 */
[C---:B------:R-:W-:Y:S01]  /*1daf0*/  R2UR UR26, R12.reuse ;  /* 0x000000000c1a72ca */ /* 0x040fe200000e0000 */
[C---:B------:R-:W-:Y:S01]  /*1db00*/  VIADD R90, R12.reuse, 0x300 ;  /* 0x000003000c5a7836 */ /* 0x040fe20000000000 */
[----:B------:R-:W-:Y:S02]  /*1db10*/  IADD3 R88, R12, 0x200, RZ ;  /* 0x000002000c587810 */ /* 0x000fe40007ffe0ff */
[----:B------:R-:W-:Y:S01]  /*1db20*/  R2UR UR30, R14 ;  /* 0x000000000e1e72ca */ /* 0x000fe200000e0000 */
[----:B------:R-:W-:Y:S01]  /*1db30*/  VIADD R14, R12, 0x400 ;  /* 0x000004000c0e7836 */ /* 0x000fe20000000000 */
[----:B------:R-:W-:Y:S01]  /*1db40*/  R2UR UR34, R88 ;  /* 0x00000000582272ca */ /* 0x000fe200000e0000 */
[----:B------:R-:W-:Y:S01]  /*1db50*/  VIADD R88, R12, 0x500 ;  /* 0x000005000c587836 */ /* 0x000fe20000000000 */
[----:B------:R-:W-:Y:S02]  /*1db60*/  R2UR UR38, R90 ;  /* 0x000000005a2672ca */ /* 0x000fe400000e0000 */
[----:B------:R-:W-:Y:S01]  /*1db70*/  R2UR UR46, R14 ;  /* 0x000000000e2e72ca */ /* 0x000fe200000e0000 */
[----:B------:R-:W-:Y:S01]  /*1db80*/  VIADD R14, R12, 0x2 ;  /* 0x000000020c0e7836 */ /* 0x000fe20000000000 */
[----:B------:R-:W-:Y:S01]  /*1db90*/  R2UR UR54, R88 ;  /* 0x00000000583672ca */ /* 0x000fe200000e0000 */
[----:B------:R-:W-:Y:S01]  /*1dba0*/  QGMMA.64x32x32.F32.E4M3.E4M3 R184, gdesc[UR24], RZ, !UPT, gsb0 ;  /* 0x0060000018b879f3 */ /* 0x000fe2000c0008ff */
[C---:B------:R-:W-:Y:S01]  /*1dbb0*/  VIADD R88, R12.reuse, 0x102 ;  /* 0x000001020c587836 */ /* 0x040fe20000000000 */
[----:B------:R-:W-:-:S02]  /*1dbc0*/  IADD3 R90, R12, 0x600, RZ ;  /* 0x000006000c5a7810 */ /* 0x000fc40007ffe0ff */
        /* <DEDUP_REMOVED lines=8> */
[----:B------:R-:W-:Y:S02]  /*1dc50*/  R2UR UR20, R90 ;  /* 0x000000005a1472ca */ /* 0x000fe400000e0000 */
[----:B------:R-:W-:Y:S01]  /*1dc60*/  R2UR UR18, R88 ;  /* 0x00000000581272ca */ /* 0x000fe200000e0000 */
        /* <DEDUP_REMOVED lines=9> */
[----:B------:R-:W-:Y:S01]  /*1dd00*/  IMAD.MOV.U32 R15, RZ, RZ, 0x40000040 ;  /* 0x40000040ff0f7424 */ /* 0x000fe200078e00ff */
[----:B------:R-:W-:-:S07]  /*1dd10*/  R2UR UR42, R90 ;  /* 0x000000005a2a72ca */ /* 0x000fce00000e0000 */
[----:B---3--:R-:W-:Y:S02]  /*1dd20*/  MOV R2, UR6 ;  /* 0x0000000600027c02 */ /* 0x008fe40008000f00 */
[----:B------:R-:W-:Y:S01]  /*1dd30*/  UMOV UR6, UR10 ;  /* 0x0000000a00067c82 */ /* 0x000fe20008000000 */
[----:B------:R-:W-:Y:S01]  /*1dd40*/  R2UR UR10, R14 ;  /* 0x000000000e0a72ca */ /* 0x000fe200000e0000 */
[----:B------:R-:W-:Y:S01]  /*1dd50*/  VIADD R14, R12, 0x304 ;  /* 0x000003040c0e7836 */ /* 0x000fe20000000000 */
[----:B------:R-:W-:Y:S01]  /*1dd60*/  MOV R22, UR6 ;  /* 0x0000000600167c02 */ /* 0x000fe20008000f00 */
[----:B------:R-:W-:Y:S01]  /*1dd70*/  UMOV UR6, UR16 ;  /* 0x0000001000067c82 */ /* 0x000fe20008000000 */
[----:B------:R-:W-:-:S09]  /*1dd80*/  R2UR UR16, R4 ;  /* 0x00000000041072ca */ /* 0x000fd200000e0000 */
[----:B------:R-:W-:Y:S01]  /*1dd90*/  MOV R16, UR10 ;  /* 0x0000000a00107c02 */ /* 0x000fe20008000f00 */
        /* <DEDUP_REMOVED lines=14> */
[----:B------:R-:W-:Y:S01]  /*1de80*/  QGMMA.64x32x32.F32.E4M3.E4M3 R168, gdesc[UR28], RZ, !UPT, gsb0 ;  /* 0x006000001ca879f3 */ /* 0x000fe2000c0008ff */
[----:B------:R-:W-:Y:S01]  /*1de90*/  R2UR UR30, R88 ;  /* 0x00000000581e72ca */ /* 0x000fe200000e0000 */
[----:B------:R-:W-:Y:S01]  /*1dea0*/  VIADD R88, R12, 0x106 ;  /* 0x000001060c587836 */ /* 0x000fe20000000000 */
[----:B------:R-:W-:Y:S01]  /*1deb0*/  R2UR UR31, R89 ;  /* 0x00000000591f72ca */ /* 0x000fe200000e0000 */
[----:B------:R-:W-:Y:S01]  /*1dec0*/  IMAD.MOV.U32 R89, RZ, RZ, 0x40000040 ;  /* 0x40000040ff597424 */ /* 0x000fe200078e00ff */
[----:B------:R-:W-:Y:S01]  /*1ded0*/  R2UR UR26, R14 ;  /* 0x000000000e1a72ca */ /* 0x000fe200000e0000 */
[----:B------:R-:W-:Y:S01]  /*1dee0*/  VIADD R14, R12, 0x6 ;  /* 0x000000060c0e7836 */ /* 0x000fe20000000000 */
[----:B------:R-:W-:Y:S01]  /*1def0*/  MOV R95, UR14 ;  /* 0x0000000e005f7c02 */ /* 0x000fe20008000f00 */
[----:B------:R-:W-:Y:S01]  /*1df00*/  UMOV UR14, UR8 ;  /* 0x00000008000e7c82 */ /* 0x000fe20008000000 */
[----:B------:R-:W-:-:S02]  /*1df10*/  R2UR UR8, R10 ;  /* 0x000000000a0872ca */ /* 0x000fc400000e0000 */
[----:B------:R-:W-:Y:S01]  /*1df20*/  MOV R20, UR18 ;  /* 0x0000001200147c02 */ /* 0x000fe20008000f00 */
[----:B------:R-:W-:Y:S02]  /*1df30*/  UMOV UR18, UR20 ;  /* 0x0000001400127c82 */ /* 0x000fe40008000000 */
[----:B------:R-:W-:Y:S01]  /*1df40*/  MOV R93, UR18 ;  /* 0x00000012005d7c02 */ /* 0x000fe20008000f00 */
[----:B------:R-:W-:Y:S01]  /*1df50*/  UMOV UR18, UR4 ;  /* 0x0000000400127c82 */ /* 0x000fe20008000000 */
[----:B------:R-:W-:-:S03]  /*1df60*/  R2UR UR4, R10 ;  /* 0x000000000a0472ca */ /* 0x000fc600000e0000 */
[----:B------:R-:W-:Y:S01]  /*1df70*/  IMAD.MOV.U32 R13, RZ, RZ, R93 ;  /* 0x000000ffff0d7224 */ /* 0x000fe200078e005d */
[----:B------:R-:W-:Y:S02]  /*1df80*/  WARPGROUP.DEPBAR.LE gsb0, 0x0 ;  /* 0x00008000000079c5 */ /* 0x000fe40000010000 */
[----:B------:R-:W-:-:S06]  /*1df90*/  WARPGROUP.ARRIVE ;  /* 0x00000000000079c5 */ /* 0x000fcc0000000000 */
        /* <DEDUP_REMOVED lines=12> */
[----:B------:R-:W-:Y:S02]  /*1e060*/  R2UR UR50, R88 ;  /* 0x00000000583272ca */ /* 0x000fe400000e0000 */
[----:B------:R-:W-:Y:S01]  /*1e070*/  R2UR UR51, R89 ;  /* 0x00000000593372ca */ /* 0x000fe200000e0000 */
[----:B------:R-:W-:Y:S02]  /*1e080*/  WARPGROUP.DEPBAR.LE gsb0, 0x0 ;  /* 0x00008000000079c5 */ /* 0x000fe40000010000 */
[----:B------:R-:W-:-:S06]  /*1e090*/  WARPGROUP.ARRIVE ;  /* 0x00000000000079c5 */ /* 0x000fcc0000000000 */
[----:B------:R-:W-:Y:S01]  /*1e0a0*/  QGMMA.64x32x32.F32.E4M3.E4M3 R120, gdesc[UR44], RZ, !UPT, gsb0 ;  /* 0x006000002c7879f3 */ /* 0x000fe2000c0008ff */
[----:B------:R-:W-:Y:S01]  /*1e0b0*/  R2UR UR46, R14 ;  /* 0x000000000e2e72ca */ /* 0x000fe200000e0000 */
[C---:B------:R-:W-:Y:S01]  /*1e0c0*/  VIADD R14, R12.reuse, 0x506 ;  /* 0x000005060c0e7836 */ /* 0x040fe20000000000 */
[----:B------:R-:W-:Y:S01]  /*1e0d0*/  R2UR UR47, R15 ;  /* 0x000000000f2f72ca */ /* 0x000fe200000e0000 */
[----:B------:R-:W-:Y:S02]  /*1e0e0*/  IMAD.MOV.U32 R15, RZ, RZ, 0x40000040 ;  /* 0x40000040ff0f7424 */ /* 0x000fe400078e00ff */
[----:B------:R-:W-:-:S05]  /*1e0f0*/  VIADD R12, R12, 0x606 ;  /* 0x000006060c0c7836 */ /* 0x000fca0000000000 */
[----:B------:R-:W-:Y:S02]  /*1e100*/  R2UR UR58, R12 ;  /* 0x000000000c3a72ca */ /* 0x000fe400000e0000 */
[----:B------:R-:W-:Y:S01]  /*1e110*/  MOV R12, R94 ;  /* 0x0000005e000c7202 */ /* 0x000fe20000000f00 */
[----:B------:R-:W-:Y:S02]  /*1e120*/  WARPGROUP.DEPBAR.LE gsb0, 0x0 ;  /* 0x00008000000079c5 */ /* 0x000fe40000010000 */
[----:B------:R-:W-:-:S06]  /*1e130*/  WARPGROUP.ARRIVE ;  /* 0x00000000000079c5 */ /* 0x000fcc0000000000 */
[----:B------:R-:W-:Y:S01]  /*1e140*/  QGMMA.64x32x32.F32.E4M3.E4M3 R104, gdesc[UR52], RZ, !UPT, gsb0 ;  /* 0x00600000346879f3 */ /* 0x000fe2000c0008ff */
[----:B------:R-:W-:Y:S01]  /*1e150*/  R2UR UR54, R14 ;  /* 0x000000000e3672ca */ /* 0x000fe200000e0000 */
[----:B------:R-:W-:Y:S01]  /*1e160*/  IMAD.MOV.U32 R14, RZ, RZ, R96 ;  /* 0x000000ffff0e7224 */ /* 0x000fe200078e0060 */
[----:B------:R-:W-:Y:S01]  /*1e170*/  R2UR UR55, R15 ;  /* 0x000000000f3772ca */ /* 0x000fe200000e0000 */
[----:B------:R-:W-:Y:S01]  /*1e180*/  IMAD.MOV.U32 R15, RZ, RZ, R95 ;  /* 0x000000ffff0f7224 */ /* 0x000fe200078e005f */
[----:B------:R-:W-:Y:S02]  /*1e190*/  WARPGROUP.DEPBAR.LE gsb0, 0x0 ;  /* 0x00008000000079c5 */ /* 0x000fe40000010000 */
[----:B0-----:R-:W-:-:S06]  /*1e1a0*/  WARPGROUP.ARRIVE ;  /* 0x00000000000079c5 */ /* 0x001fcc0000000000 */
[----:B------:R-:W-:Y:S01]  /*1e1b0*/  QGMMA.64x32x32.F32.E4M3.E4M3 R88, gdesc[UR16], RZ, !UPT, gsb0 ;  /* 0x00600000105879f3 */ /* 0x000fe2000c0008ff */
        /* <DEDUP_REMOVED lines=131> */
.L_x_2359:
[----:B------:R-:W-:Y:S01]  /*1e9f0*/  SHF.L.U32 R12, R237, 0x1f, RZ ;  /* 0x0000001fed0c7819 */ /* 0x000fe200000006ff */
[----:B-----5:R-:W-:-:S04]  /*1ea00*/  IMAD R13, R3, 0x8, R16 ;  /* 0x00000008030d7824 */ /* 0x020fc800078e0210 */
[----:B------:R0:W1:Y:S01]  /*1ea10*/  SYNCS.PHASECHK.TRANS64.TRYWAIT P0, [R13+URZ+0x2e850], R12 ;  /* 0x02e8500c0d0075a7 */ /* 0x000062000800017f */
[----:B------:R-:W-:Y:S05]  /*1ea20*/  @!P1 BRA `(.L_x_2360) ;  /* 0x0000000000049947 */ /* 0x000fea0003800000 */
[----:B------:R-:W-:Y:S01]  /*1ea30*/  BPT.TRAP 0x1 ;  /* 0x000000040000795c */ /* 0x000fe20000300000 */
.L_x_2360:
[----:B-1----:R-:W-:Y:S05]  /*1ea40*/  @P0 BRA `(.L_x_2358) ;  /* 0x0000000000080947 */ /* 0x002fea0003800000 */
[----:B------:R-:W1:Y:S02]  /*1ea50*/  SYNCS.PHASECHK.TRANS64.TRYWAIT P0, [R13+URZ+0x2e850], R12 ;  /* 0x02e8500c0d0075a7 */ /* 0x000e64000800017f */
[----:B-1----:R-:W-:Y:S05]  /*1ea60*/  @!P0 BRA `(.L_x_2361) ;  /* 0x000000e8001c8947 */ /* 0x002fea0003800000 */
.L_x_2358:
[----:B01---5:R-:W-:Y:S01]  /*1ea70*/  VIADD R12, R16, 0x400 ;  /* 0x00000400100c7836 */ /* 0x023fe20000000000 */
[----:B------:R-:W-:Y:S05]  /*1ea80*/  WARPSYNC.ALL ;  /* 0x0000000000007948 */ /* 0x000fea0003800000 */
[----:B------:R-:W-:Y:S01]  /*1ea90*/  SHF.R.U32.HI R12, RZ, 0x4, R12 ;  /* 0x00000004ff0c7819 */ /* 0x000fe2000001160c */
[----:B------:R-:W-:Y:S01]  /*1eaa0*/  IMAD.MOV.U32 R13, RZ, RZ, -0x3ffffff0 ;  /* 0xc0000010ff0d7424 */ /* 0x000fe200078e00ff */
[----:B------:R-:W-:Y:S01]  /*1eab0*/  WARPGROUP.ARRIVE ;  /* 0x00000000000079c5 */ /* 0x000fe20000000000 */
[----:B------:R-:W-:Y:S01]  /*1eac0*/  IMAD.MOV.U32 R15, RZ, RZ, -0x3ffffff0 ;  /* 0xc0000010ff0f7424 */ /* 0x000fe200078e00ff */
[----:B------:R-:W-:Y:S01]  /*1ead0*/  LOP3.LUT R12, R12, 0x3fff, RZ, 0xc0, !PT ;  /* 0x00003fff0c0c7812 */ /* 0x000fe200078ec0ff */
[C---:B------:R-:W-:Y:S01]  /*1eae0*/  FMUL.FTZ R168, R2.reuse, R168 ;  /* 0x000000a802a87220 */ /* 0x040fe20000410000 */
[----:B------:R-:W-:Y:S01]  /*1eaf0*/  R2UR UR7, R13 ;  /* 0x000000000d0772ca */ /* 0x000fe200000e0000 */
[----:B------:R-:W-:Y:S01]  /*1eb00*/  FMUL.FTZ R170, R2, R170 ;  /* 0x000000aa02aa7220 */ /* 0x000fe20000410000 */
[----:B------:R-:W-:Y:S01]  /*1eb10*/  LOP3.LUT R12, R12, 0x10000, RZ, 0xfc, !PT ;  /* 0x000100000c0c7812 */ /* 0x000fe200078efcff */
[C---:B------:R-:W-:Y:S01]  /*1eb20*/  FMUL.FTZ R169, R2.reuse, R169 ;  /* 0x000000a902a97220 */ /* 0x040fe20000410000 */
[C---:B------:R-:W-:Y:S01]  /*1eb30*/  FMUL.FTZ R171, R2.reuse, R171 ;  /* 0x000000ab02ab7220 */ /* 0x040fe20000410000 */
[----:B------:R-:W-:Y:S01]  /*1eb40*/  MUFU.TANH R168, R168 ;  /* 0x000000a800a87308 */ /* 0x000fe20000002400 */
        /* <DEDUP_REMOVED lines=110> */
[----:B------:R-:W-:Y:S01]  /*1f230*/  FMUL.FTZ R103, R2, R103 ;  /* 0x0000006702677220 */ /* 0x000fe20000410000 */
[----:B------:R-:W-:Y:S01]  /*1f240*/  MUFU.TANH R181, R181 ;  /* 0x000000b500b57308 */ /* 0x000fe20000002400 */
[----:B------:R-:W-:-:S07]  /*1f250*/  ULDC UR4, c[0x0][0x988] ;  /* 0x0002620000047ab9 */ /* 0x000fce0000000800 */
        /* <DEDUP_REMOVED lines=8> */
[----:B------:R-:W0:Y:S01]  /*1f2e0*/  S2R R227, SR_TID.X ;  /* 0x0000000000e37919 */ /* 0x000e220000002100 */
        /* <DEDUP_REMOVED lines=9> */
[----:B0-----:R-:W-:-:S02]  /*1f380*/  LOP3.LUT R226, R227, 0x7f, RZ, 0xc0, !PT ;  /* 0x0000007fe3e27812 */ /* 0x001fc400078ec0ff */
[----:B------:R-:W0:Y:S05]  /*1f390*/  S2R R227, SR_TID.X ;  /* 0x0000000000e37919 */ /* 0x000e2a0000002100 */
[----:B------:R-:W-:Y:S01]  /*1f3a0*/  MUFU.TANH R162, R162 ;  /* 0x000000a200a27308 */ /* 0x000fe20000002400 */
[----:B------:R-:W-:-:S07]  /*1f3b0*/  ISETP.NE.AND P0, PT, R226, RZ, PT ;  /* 0x000000ffe200720c */ /* 0x000fce0003f05270 */
[----:B------:R-:W-:Y:S08]  /*1f3c0*/  MUFU.TANH R161, R161 ;  /* 0x000000a100a17308 */ /* 0x000ff00000002400 */
[----:B------:R-:W-:Y:S08]  /*1f3d0*/  MUFU.TANH R163, R163 ;  /* 0x000000a300a37308 */ /* 0x000ff00000002400 */
[----:B------:R-:W-:Y:S01]  /*1f3e0*/  MUFU.TANH R164, R164 ;  /* 0x000000a400a47308 */ /* 0x000fe20000002400 */
[----:B0-----:R-:W-:-:S07]  /*1f3f0*/  SHF.R.U32.HI R227, RZ, 0x7, R227 ;  /* 0x00000007ffe37819 */ /* 0x001fce00000116e3 */
        /* <DEDUP_REMOVED lines=53> */
[----:B------:R-:W-:Y:S01]  /*1f750*/  FMUL.FTZ R194, R2, R195 ;  /* 0x000000c302c27220 */ /* 0x000fe20000410000 */
[----:B------:R-:W-:Y:S01]  /*1f760*/  R2UR UR6, R14 ;  /* 0x000000000e0672ca */ /* 0x000fe200000e0000 */
[----:B------:R-:W1:Y:S01]  /*1f770*/  MUFU.TANH R185, R185 ;  /* 0x000000b900b97308 */ /* 0x000e620000002400 */
[C---:B------:R-:W-:Y:S01]  /*1f780*/  FMUL.FTZ R195, R2.reuse, R196 ;  /* 0x000000c402c37220 */ /* 0x040fe20000410000 */
[C---:B------:R-:W-:Y:S01]  /*1f790*/  FMUL.FTZ R196, R2.reuse, R197 ;  /* 0x000000c502c47220 */ /* 0x040fe20000410000 */
[C---:B------:R-:W-:Y:S01]  /*1f7a0*/  FMUL.FTZ R197, R2.reuse, R198 ;  /* 0x000000c602c57220 */ /* 0x040fe20000410000 */
[C---:B------:R-:W-:Y:S01]  /*1f7b0*/  FMUL.FTZ R198, R2.reuse, R199 ;  /* 0x000000c702c67220 */ /* 0x040fe20000410000 */
[----:B------:R-:W-:-:S03]  /*1f7c0*/  FMUL.FTZ R199, R2, R88 ;  /* 0x0000005802c77220 */ /* 0x000fc60000410000 */
        /* <DEDUP_REMOVED lines=28> */
[----:B------:R-:W-:Y:S01]  /*1f990*/  MUFU.TANH R131, R131 ;  /* 0x0000008300837308 */ /* 0x000fe20000002400 */
[----:B--2---:R-:W-:-:S04]  /*1f9a0*/  FMNMX.FTZ R13, R196, R13, !PT ;  /* 0x0000000dc40d7209 */ /* 0x004fc80007810000 */
[----:B------:R-:W-:Y:S01]  /*1f9b0*/  FMNMX.FTZ R13, R168, R13, !PT ;  /* 0x0000000da80d7209 */ /* 0x000fe20007810000 */
[----:B------:R-:W-:Y:S02]  /*1f9c0*/  WARPGROUP.DEPBAR.LE gsb0, 0x0 ;  /* 0x00008000000079c5 */ /* 0x000fe40000010000 */
[----:B------:R-:W-:Y:S01]  /*1f9d0*/  WARPGROUP.ARRIVE ;  /* 0x00000000000079c5 */ /* 0x000fe20000000000 */
[----:B0-----:R-:W-:Y:S01]  /*1f9e0*/  FMNMX.FTZ R14, R198, R14, !PT ;  /* 0x0000000ec60e7209 */ /* 0x001fe20007810000 */
[----:B------:R-:W0:Y:S01]  /*1f9f0*/  MUFU.TANH R132, R132 ;  /* 0x0000008400847308 */ /* 0x000e220000002400 */
[----:B------:R-:W-:Y:S02]  /*1fa00*/  FMNMX.FTZ R13, R169, R13, !PT ;  /* 0x0000000da90d7209 */ /* 0x000fe40007810000 */
[----:B------:R-:W-:Y:S01]  /*1fa10*/  FMNMX.FTZ R14, R170, R14, !PT ;  /* 0x0000000eaa0e7209 */ /* 0x000fe20007810000 */
[----:B------:R-:W-:Y:S01]  /*1fa20*/  QGMMA.64x128x32.F32.E4M3.E4M3 R24, R208, gdesc[UR4], R24, gsb0 ;  /* 0x01e00004d0187df3 */ /* 0x000fe20008000818 */
[----:B------:R-:W-:-:S02]  /*1fa30*/  FMNMX.FTZ R13, R172, R13, !PT ;  /* 0x0000000dac0d7209 */ /* 0x000fc40007810000 */
[----:B------:R-:W-:Y:S01]  /*1fa40*/  FMNMX.FTZ R14, R171, R14, !PT ;  /* 0x0000000eab0e7209 */ /* 0x000fe20007810000 */
[----:B------:R-:W-:Y:S01]  /*1fa50*/  MUFU.TANH R134, R134 ;  /* 0x0000008600867308 */ /* 0x000fe20000002400 */
[----:B------:R-:W-:Y:S02]  /*1fa60*/  FMNMX.FTZ R13, R173, R13, !PT ;  /* 0x0000000dad0d7209 */ /* 0x000fe40007810000 */
[----:B------:R-:W-:Y:S02]  /*1fa70*/  FMNMX.FTZ R14, R174, R14, !PT ;  /* 0x0000000eae0e7209 */ /* 0x000fe40007810000 */
[----:B------:R-:W-:Y:S02]  /*1fa80*/  FMNMX.FTZ R13, R176, R13, !PT ;  /* 0x0000000db00d7209 */ /* 0x000fe40007810000 */
[----:B------:R-:W-:Y:S01]  /*1fa90*/  FMNMX.FTZ R14, R175, R14, !PT ;  /* 0x0000000eaf0e7209 */ /* 0x000fe20007810000 */
[----:B------:R-:W1:Y:S01]  /*1faa0*/  MUFU.TANH R133, R133 ;  /* 0x0000008500857308 */ /* 0x000e620000002400 */
[----:B------:R-:W-:-:S02]  /*1fab0*/  FMNMX.FTZ R13, R177, R13, !PT ;  /* 0x0000000db10d7209 */ /* 0x000fc40007810000 */
[----:B------:R-:W-:Y:S02]  /*1fac0*/  FMNMX.FTZ R14, R178, R14, !PT ;  /* 0x0000000eb20e7209 */ /* 0x000fe40007810000 */
[----:B------:R-:W-:Y:S02]  /*1fad0*/  FMNMX.FTZ R13, R180, R13, !PT ;  /* 0x0000000db40d7209 */ /* 0x000fe40007810000 */
[----:B------:R-:W-:Y:S01]  /*1fae0*/  FMNMX.FTZ R14, R179, R14, !PT ;  /* 0x0000000eb30e7209 */ /* 0x000fe20007810000 */
[----:B------:R-:W-:Y:S01]  /*1faf0*/  MUFU.TANH R135, R135 ;  /* 0x0000008700877308 */ /* 0x000fe20000002400 */
[----:B------:R-:W-:Y:S02]  /*1fb00*/  FMNMX.FTZ R13, R181, R13, !PT ;  /* 0x0000000db50d7209 */ /* 0x000fe40007810000 */
[----:B------:R-:W-:Y:S02]  /*1fb10*/  FMNMX.FTZ R14, R182, R14, !PT ;  /* 0x0000000eb60e7209 */ /* 0x000fe40007810000 */
[----:B------:R-:W-:-:S02]  /*1fb20*/  FMNMX.FTZ R13, R152, R13, !PT ;  /* 0x0000000d980d7209 */ /* 0x000fc40007810000 */
[----:B------:R-:W-:Y:S01]  /*1fb30*/  FMNMX.FTZ R14, R183, R14, !PT ;  /* 0x0000000eb70e7209 */ /* 0x000fe20007810000 */
[----:B------:R-:W2:Y:S01]  /*1fb40*/  MUFU.TANH R104, R104 ;  /* 0x0000006800687308 */ /* 0x000ea20000002400 */
        /* <DEDUP_REMOVED lines=29> */
[----:B------:R-:W4:Y:S01]  /*1fd20*/  MUFU.TANH R109, R109 ;  /* 0x0000006d006d7308 */ /* 0x000f220000002400 */
        /* <DEDUP_REMOVED lines=22> */
[----:B0-----:R-:W-:Y:S02]  /*1fe90*/  FMNMX.FTZ R13, R132, R13, !PT ;  /* 0x0000000d840d7209 */ /* 0x001fe40007810000 */
[----:B------:R-:W-:Y:S01]  /*1fea0*/  FMNMX.FTZ R14, R131, R14, !PT ;  /* 0x0000000e830e7209 */ /* 0x000fe20007810000 */
[----:B------:R-:W-:Y:S01]  /*1feb0*/  MUFU.TANH R115, R115 ;  /* 0x0000007300737308 */ /* 0x000fe20000002400 */
[----:B-1----:R-:W-:Y:S02]  /*1fec0*/  FMNMX.FTZ R13, R133, R13, !PT ;  /* 0x0000000d850d7209 */ /* 0x002fe40007810000 */
[----:B------:R-:W-:Y:S02]  /*1fed0*/  FMNMX.FTZ R14, R134, R14, !PT ;  /* 0x0000000e860e7209 */ /* 0x000fe40007810000 */
[----:B--2---:R-:W-:-:S02]  /*1fee0*/  FMNMX.FTZ R13, R104, R13, !PT ;  /* 0x0000000d680d7209 */ /* 0x004fc40007810000 */
[----:B------:R-:W-:Y:S01]  /*1fef0*/  FMNMX.FTZ R14, R135, R14, !PT ;  /* 0x0000000e870e7209 */ /* 0x000fe20007810000 */
[----:B------:R-:W0:Y:S01]  /*1ff00*/  MUFU.TANH R116, R116 ;  /* 0x0000007400747308 */ /* 0x000e220000002400 */
[----:B---3--:R-:W-:Y:S02]  /*1ff10*/  FMNMX.FTZ R13, R105, R13, !PT ;  /* 0x0000000d690d7209 */ /* 0x008fe40007810000 */
[----:B------:R-:W-:Y:S02]  /*1ff20*/  FMNMX.FTZ R14, R106, R14, !PT ;  /* 0x0000000e6a0e7209 */ /* 0x000fe40007810000 */
[----:B----4-:R-:W-:Y:S02]  /*1ff30*/  FMNMX.FTZ R13, R108, R13, !PT ;  /* 0x0000000d6c0d7209 */ /* 0x010fe40007810000 */
[----:B------:R-:W-:Y:S01]  /*1ff40*/  FMNMX.FTZ R14, R107, R14, !PT ;  /* 0x0000000e6b0e7209 */ /* 0x000fe20007810000 */
[----:B------:R-:W1:Y:S01]  /*1ff50*/  MUFU.TANH R118, R118 ;  /* 0x0000007600767308 */ /* 0x000e620000002400 */
[----:B------:R-:W-:-:S02]  /*1ff60*/  FMNMX.FTZ R13, R109, R13, !PT ;  /* 0x0000000d6d0d7209 */ /* 0x000fc40007810000 */
[----:B------:R-:W-:Y:S02]  /*1ff70*/  FMNMX.FTZ R14, R110, R14, !PT ;  /* 0x0000000e6e0e7209 */ /* 0x000fe40007810000 */
[----:B------:R-:W-:Y:S02]  /*1ff80*/  FMNMX.FTZ R13, R112, R13, !PT ;  /* 0x0000000d700d7209 */ /* 0x000fe40007810000 */
[----:B------:R-:W-:Y:S01]  /*1ff90*/  FMNMX.FTZ R14, R111, R14, !PT ;  /* 0x0000000e6f0e7209 */ /* 0x000fe20007810000 */
[----:B------:R-:W2:Y:S01]  /*1ffa0*/  MUFU.TANH R117, R117 ;  /* 0x0000007500757308 */ /* 0x000ea20000002400 */
[----:B------:R-:W-:Y:S01]  /*1ffb0*/  FMNMX.FTZ R13, R113, R13, !PT ;  /* 0x0000000d710d7209 */ /* 0x000fe20007810000 */
[----:B------:R-:W-:Y:S02]  /*1ffc0*/  WARPGROUP.DEPBAR.LE gsb0, 0x0 ;  /* 0x00008000000079c5 */ /* 0x000fe40000010000 */
[----:B------:R-:W-:Y:S01]  /*1ffd0*/  FMUL.FTZ R208, R2, R89 ;  /* 0x0000005902d07220 */ /* 0x000fe20000410000 */
[----:B------:R-:W-:Y:S01]  /*1ffe0*/  FMNMX.FTZ R14, R114, R14, !PT ;  /* 0x0000000e720e7209 */ /* 0x000fe20007810000 */
[----:B------:R-:W-:Y:S01]  /*1fff0*/  WARPGROUP.ARRIVE ;  /* 0x00000000000079c5 */ /* 0x000fe20000000000 */
[----:B0-----:R-:W-:Y:S01]  /*20000*/  FMNMX.FTZ R13, R116, R13, !PT ;  /* 0x0000000d740d7209 */ /* 0x001fe20007810000 */
[----:B------:R-:W0:Y:S01]  /*20010*/  MUFU.TANH R119, R119 ;  /* 0x0000007700777308 */ /* 0x000e220000002400 */
[----:B------:R-:W-:-:S04]  /*20020*/  FMNMX.FTZ R14, R115, R14, !PT ;  /* 0x0000000e730e7209 */ /* 0x000fc80007810000 */
[----:B-1----:R-:W-:-:S03]  /*20030*/  FMNMX.FTZ R14, R118, R14, !PT ;  /* 0x0000000e760e7209 */ /* 0x002fc60007810000 */
        /* <DEDUP_REMOVED lines=31> */
[----:B--2---:R-:W-:Y:S02]  /*20230*/  FMNMX.FTZ R88, R102, R14, !PT ;  /* 0x0000000e66587209 */ /* 0x004fe40007810000 */
[----:B0-----:R-:W-:-:S05]  /*20240*/  FMNMX.FTZ R14, R101, R13, !PT ;  /* 0x0000000d650e7209 */ /* 0x001fca0007810000 */
[----:B------:R-:W0:Y:S01]  /*20250*/  SHFL.BFLY PT, R89, R14, 0x2, 0x1f ;  /* 0x0c401f000e597f89 */ /* 0x000e2200000e0000 */
[----:B-1----:R-:W-:-:S05]  /*20260*/  FMNMX.FTZ R13, R103, R88, !PT ;  /* 0x00000058670d7209 */ /* 0x002fca0007810000 */
[----:B------:R-:W1:Y:S01]  /*20270*/  SHFL.BFLY PT, R88, R13, 0x2, 0x1f ;  /* 0x0c401f000d587f89 */ /* 0x000e6200000e0000 */
[----:B0-----:R-:W-:Y:S01]  /*20280*/  FMNMX.FTZ R14, R14, R89, !PT ;  /* 0x000000590e0e7209 */ /* 0x001fe20007810000 */
[----:B------:R-:W-:-:S04]  /*20290*/  IMAD.MOV.U32 R89, RZ, RZ, -0x3ffffff0 ;  /* 0xc0000010ff597424 */ /* 0x000fc800078e00ff */
[----:B------:R-:W0:Y:S01]  /*202a0*/  SHFL.BFLY PT, R210, R14, 0x1, 0x1f ;  /* 0x0c201f000ed27f89 */ /* 0x000e2200000e0000 */
[----:B------:R-:W-:Y:S02]  /*202b0*/  R2UR UR7, R89 ;  /* 0x00000000590772ca */ /* 0x000fe400000e0000 */
[----:B-1----:R-:W-:Y:S01]  /*202c0*/  FMNMX.FTZ R13, R13, R88, !PT ;  /* 0x000000580d0d7209 */ /* 0x002fe20007810000 */
[----:B------:R-:W-:-:S04]  /*202d0*/  VIADD R88, R12, 0x500 ;  /* 0x000005000c587836 */ /* 0x000fc80000000000 */
[----:B------:R-:W1:Y:S01]  /*202e0*/  SHFL.BFLY PT, R209, R13, 0x1, 0x1f ;  /* 0x0c201f000dd17f89 */ /* 0x000e6200000e0000 */
[----:B------:R-:W-:Y:S01]  /*202f0*/  R2UR UR6, R88 ;  /* 0x00000000580672ca */ /* 0x000fe200000e0000 */
[----:B------:R-:W-:-:S12]  /*20300*/  IMAD.U32 R88, RZ, RZ, UR4 ;  /* 0x00000004ff587e24 */ /* 0x000fd8000f8e00ff */
[----:B------:R-:W-:Y:S01]  /*20310*/  QGMMA.64x128x32.F32.E4M3.E4M3 R24, R204, gdesc[UR4], R24, gsb0 ;  /* 0x01e00004cc187df3 */ /* 0x000fe20008000818 */
[----:B0-----:R-:W-:-:S05]  /*20320*/  FMNMX.FTZ R14, R14, R210, !PT ;  /* 0x000000d20e0e7209 */ /* 0x001fca0007810000 */
[----:B------:R-:W-:Y:S01]  /*20330*/  FADD.FTZ R89, -R14, R0 ;  /* 0x000000000e597221 */ /* 0x000fe20000010100 */
[----:B-1----:R-:W-:-:S03]  /*20340*/  FMNMX.FTZ R13, R13, R209, !PT ;  /* 0x000000d10d0d7209 */ /* 0x002fc60007810000 */
[----:B------:R-:W-:Y:S02]  /*20350*/  FMUL.FTZ R89, R89, R88 ;  /* 0x0000005859597220 */ /* 0x000fe40000410000 */
[----:B------:R-:W-:-:S04]  /*20360*/  FADD.FTZ R21, -R13, R21 ;  /* 0x000000150d157221 */ /* 0x000fc80000010100 */
[----:B------:R-:W-:Y:S01]  /*20370*/  MUFU.EX2 R89, R89 ;  /* 0x0000005900597308 */ /* 0x000fe20000000800 */
[----:B------:R-:W-:-:S07]  /*20380*/  FMUL.FTZ R21, R21, R88 ;  /* 0x0000005815157220 */ /* 0x000fce0000410000 */
[----:B------:R-:W-:Y:S01]  /*20390*/  MUFU.EX2 R21, R21 ;  /* 0x0000001500157308 */ /* 0x000fe20000000800 */
[----:B------:R-:W-:Y:S02]  /*203a0*/  WARPGROUP.DEPBAR.LE gsb0, 0x0 ;  /* 0x00008000000079c5 */ /* 0x000fe40000010000 */
[----:B------:R-:W-:Y:S01]  /*203b0*/  FFMA.FTZ R205, R14, R88, -8 ;  /* 0xc10000000ecd7423 */ /* 0x000fe20000010058 */
[----:B------:R-:W-:-:S03]  /*203c0*/  WARPGROUP.ARRIVE ;  /* 0x00000000000079c5 */ /* 0x000fc60000000000 */
        /* <DEDUP_REMOVED lines=15> */
[----:B------:R-:W-:-:S01]  /*204c0*/  FFMA.FTZ R177, R177, R88, -R205 ;  /* 0x00000058b1b17223 */ /* 0x000fc200000108cd */
[-CC-:B------:R-:W-:Y:S01]  /*204d0*/  FFMA.FTZ R180, R180, R88.reuse, -R205.reuse ;  /* 0x00000058b4b47223 */ /* 0x180fe200000108cd */
[----:B------:R-:W-:-:S01]  /*204e0*/  FFMA.FTZ R181, R181, R88, -R205 ;  /* 0x00000058b5b57223 */ /* 0x000fc200000108cd */
[-CC-:B------:R-:W-:Y:S01]  /*204f0*/  FFMA.FTZ R152, R152, R88.reuse, -R205.reuse ;  /* 0x0000005898987223 */ /* 0x180fe200000108cd */
[----:B------:R-:W-:-:S01]  /*20500*/  FFMA.FTZ R153, R153, R88, -R205 ;  /* 0x0000005899997223 */ /* 0x000fc200000108cd */
[-CC-:B------:R-:W-:Y:S01]  /*20510*/  FFMA.FTZ R156, R156, R88.reuse, -R205.reuse ;  /* 0x000000589c9c7223 */ /* 0x180fe200000108cd */
[----:B------:R-:W-:-:S01]  /*20520*/  FFMA.FTZ R157, R157, R88, -R205 ;  /* 0x000000589d9d7223 */ /* 0x000fc200000108cd */
[----:B------:R-:W2:Y:S01]  /*20530*/  MUFU.EX2 R187, R187 ;  /* 0x000000bb00bb7308 */ /* 0x000ea20000000800 */
[----:B------:R-:W-:-:S01]  /*20540*/  FFMA.FTZ R160, R160, R88, -R205 ;  /* 0x00000058a0a07223 */ /* 0x000fc200000108cd */
[-CC-:B------:R-:W-:Y:S01]  /*20550*/  FFMA.FTZ R161, R161, R88.reuse, -R205.reuse ;  /* 0x00000058a1a17223 */ /* 0x180fe200000108cd */
[----:B------:R-:W-:-:S01]  /*20560*/  FFMA.FTZ R164, R164, R88, -R205 ;  /* 0x00000058a4a47223 */ /* 0x000fc200000108cd */
[-CC-:B------:R-:W-:Y:S01]  /*20570*/  FFMA.FTZ R165, R165, R88.reuse, -R205.reuse ;  /* 0x00000058a5a57223 */ /* 0x180fe200000108cd */
[----:B------:R-:W-:-:S01]  /*20580*/  FFMA.FTZ R136, R136, R88, -R205 ;  /* 0x0000005888887223 */ /* 0x000fc200000108cd */
[-CC-:B------:R-:W-:Y:S01]  /*20590*/  FFMA.FTZ R137, R137, R88.reuse, -R205.reuse ;  /* 0x0000005889897223 */ /* 0x180fe200000108cd */
[----:B------:R-:W-:-:S01]  /*205a0*/  FFMA.FTZ R140, R140, R88, -R205 ;  /* 0x000000588c8c7223 */ /* 0x000fc200000108cd */
[----:B------:R-:W3:Y:S01]  /*205b0*/  MUFU.EX2 R188, R188 ;  /* 0x000000bc00bc7308 */ /* 0x000ee20000000800 */
[----:B------:R-:W-:-:S01]  /*205c0*/  FFMA.FTZ R141, R141, R88, -R205 ;  /* 0x000000588d8d7223 */ /* 0x000fc200000108cd */
[-CC-:B------:R-:W-:Y:S01]  /*205d0*/  FFMA.FTZ R144, R144, R88.reuse, -R205.reuse ;  /* 0x0000005890907223 */ /* 0x180fe200000108cd */
[----:B------:R-:W-:-:S01]  /*205e0*/  FFMA.FTZ R145, R145, R88, -R205 ;  /* 0x0000005891917223 */ /* 0x000fc200000108cd */
[-CC-:B------:R-:W-:Y:S01]  /*205f0*/  FFMA.FTZ R148, R148, R88.reuse, -R205.reuse ;  /* 0x0000005894947223 */ /* 0x180fe200000108cd */
[----:B------:R-:W-:-:S01]  /*20600*/  FFMA.FTZ R149, R149, R88, -R205 ;  /* 0x0000005895957223 */ /* 0x000fc200000108cd */
[-CC-:B------:R-:W-:Y:S01]  /*20610*/  FFMA.FTZ R120, R120, R88.reuse, -R205.reuse ;  /* 0x0000005878787223 */ /* 0x180fe200000108cd */
[----:B------:R-:W-:-:S01]  /*20620*/  FFMA.FTZ R121, R121, R88, -R205 ;  /* 0x0000005879797223 */ /* 0x000fc200000108cd */
[----:B------:R-:W4:Y:S01]  /*20630*/  MUFU.EX2 R191, R191 ;  /* 0x000000bf00bf7308 */ /* 0x000f220000000800 */
        /* <DEDUP_REMOVED lines=22> */
[----:B------:R-:W-:-:S01]  /*207a0*/  FFMA.FTZ R205, R13, R88, -8 ;  /* 0xc10000000dcd7423 */ /* 0x000fc20000010058 */
[----:B0-----:R-:W-:Y:S01]  /*207b0*/  FFMA.FTZ R236, R89, R236, R15 ;  /* 0x000000ec59ec7223 */ /* 0x001fe2000001000f */
[----:B------:R-:W0:Y:S01]  /*207c0*/  MUFU.EX2 R192, R192 ;  /* 0x000000c000c07308 */ /* 0x000e220000000800 */
[----:B------:R-:W-:Y:S01]  /*207d0*/  IADD3 R92, R12, 0x600, RZ ;  /* 0x000006000c5c7810 */ /* 0x000fe20007ffe0ff */
[----:B------:R-:W-:Y:S01]  /*207e0*/  FFMA.FTZ R185, R185, R88, -R205 ;  /* 0x00000058b9b97223 */ /* 0x000fe200000108cd */
[----:B-1----:R-:W-:-:S01]  /*207f0*/  FADD.FTZ R236, R184, R236 ;  /* 0x000000ecb8ec7221 */ /* 0x002fc20000010000 */
[-CC-:B------:R-:W-:Y:S01]  /*20800*/  FFMA.FTZ R186, R186, R88.reuse, -R205.reuse ;  /* 0x00000058baba7223 */ /* 0x180fe200000108cd */
[----:B------:R-:W-:-:S01]  /*20810*/  FFMA.FTZ R189, R189, R88, -R205 ;  /* 0x00000058bdbd7223 */ /* 0x000fc200000108cd */
[----:B------:R-:W-:Y:S01]  /*20820*/  FFMA.FTZ R190, R190, R88, -R205 ;  /* 0x00000058bebe7223 */ /* 0x000fe200000108cd */
[----:B--2---:R-:W-:-:S01]  /*20830*/  FADD.FTZ R236, R187, R236 ;  /* 0x000000ecbbec7221 */ /* 0x004fc20000010000 */
[----:B------:R-:W1:Y:S01]  /*20840*/  MUFU.EX2 R195, R195 ;  /* 0x000000c300c37308 */ /* 0x000e620000000800 */
[----:B------:R-:W-:-:S01]  /*20850*/  FFMA.FTZ R193, R193, R88, -R205 ;  /* 0x00000058c1c17223 */ /* 0x000fc200000108cd */
[----:B------:R-:W-:Y:S01]  /*20860*/  FFMA.FTZ R194, R194, R88, -R205 ;  /* 0x00000058c2c27223 */ /* 0x000fe200000108cd */
[----:B---3--:R-:W-:-:S01]  /*20870*/  FADD.FTZ R236, R188, R236 ;  /* 0x000000ecbcec7221 */ /* 0x008fc20000010000 */
[-CC-:B------:R-:W-:Y:S01]  /*20880*/  FFMA.FTZ R197, R197, R88.reuse, -R205.reuse ;  /* 0x00000058c5c57223 */ /* 0x180fe200000108cd */
[----:B------:R-:W-:-:S01]  /*20890*/  FFMA.FTZ R198, R198, R88, -R205 ;  /* 0x00000058c6c67223 */ /* 0x000fc200000108cd */
[----:B------:R-:W-:Y:S01]  /*208a0*/  FFMA.FTZ R170, R170, R88, -R205 ;  /* 0x00000058aaaa7223 */ /* 0x000fe200000108cd */
[----:B----4-:R-:W-:-:S01]  /*208b0*/  FADD.FTZ R236, R191, R236 ;  /* 0x000000ecbfec7221 */ /* 0x010fc20000010000 */
[----:B------:R-:W2:Y:S01]  /*208c0*/  MUFU.EX2 R185, R185 ;  /* 0x000000b900b97308 */ /* 0x000ea20000000800 */
[----:B------:R-:W-:-:S01]  /*208d0*/  FFMA.FTZ R171, R171, R88, -R205 ;  /* 0x00000058abab7223 */ /* 0x000fc200000108cd */
[----:B------:R-:W-:Y:S01]  /*208e0*/  FFMA.FTZ R174, R174, R88, -R205 ;  /* 0x00000058aeae7223 */ /* 0x000fe200000108cd */
[----:B0-----:R-:W-:-:S01]  /*208f0*/  FADD.FTZ R236, R192, R236 ;  /* 0x000000ecc0ec7221 */ /* 0x001fc20000010000 */
[-CC-:B------:R-:W-:Y:S01]  /*20900*/  FFMA.FTZ R175, R175, R88.reuse, -R205.reuse ;  /* 0x00000058afaf7223 */ /* 0x180fe200000108cd */
[----:B------:R-:W-:-:S01]  /*20910*/  FFMA.FTZ R178, R178, R88, -R205 ;  /* 0x00000058b2b27223 */ /* 0x000fc200000108cd */
[-CC-:B------:R-:W-:Y:S01]  /*20920*/  FFMA.FTZ R179, R179, R88.reuse, -R205.reuse ;  /* 0x00000058b3b37223 */ /* 0x180fe200000108cd */
[----:B------:R-:W-:-:S01]  /*20930*/  FFMA.FTZ R182, R182, R88, -R205 ;  /* 0x00000058b6b67223 */ /* 0x000fc200000108cd */
[----:B------:R-:W0:Y:S01]  /*20940*/  MUFU.EX2 R196, R196 ;  /* 0x000000c400c47308 */ /* 0x000e220000000800 */
[----:B-1----:R-:W-:-:S01]  /*20950*/  FADD.FTZ R236, R195, R236 ;  /* 0x000000ecc3ec7221 */ /* 0x002fc20000010000 */
[-CC-:B------:R-:W-:Y:S01]  /*20960*/  FFMA.FTZ R183, R183, R88.reuse, -R205.reuse ;  /* 0x00000058b7b77223 */ /* 0x180fe200000108cd */
[----:B------:R-:W-:-:S01]  /*20970*/  FFMA.FTZ R154, R154, R88, -R205 ;  /* 0x000000589a9a7223 */ /* 0x000fc200000108cd */
[-CC-:B------:R-:W-:Y:S01]  /*20980*/  FFMA.FTZ R155, R155, R88.reuse, -R205.reuse ;  /* 0x000000589b9b7223 */ /* 0x180fe200000108cd */
[----:B------:R-:W-:-:S01]  /*20990*/  FFMA.FTZ R158, R158, R88, -R205 ;  /* 0x000000589e9e7223 */ /* 0x000fc200000108cd */
[-CC-:B------:R-:W-:Y:S01]  /*209a0*/  FFMA.FTZ R159, R159, R88.reuse, -R205.reuse ;  /* 0x000000589f9f7223 */ /* 0x180fe200000108cd */
[----:B------:R-:W-:-:S01]  /*209b0*/  FFMA.FTZ R162, R162, R88, -R205 ;  /* 0x00000058a2a27223 */ /* 0x000fc200000108cd */
[----:B------:R-:W1:Y:S01]  /*209c0*/  MUFU.EX2 R186, R186 ;  /* 0x000000ba00ba7308 */ /* 0x000e620000000800 */
[----:B--2---:R-:W-:-:S01]  /*209d0*/  FFMA.FTZ R235, R21, R235, R185 ;  /* 0x000000eb15eb7223 */ /* 0x004fc200000100b9 */
[-CC-:B------:R-:W-:Y:S01]  /*209e0*/  FFMA.FTZ R163, R163, R88.reuse, -R205.reuse ;  /* 0x00000058a3a37223 */ /* 0x180fe200000108cd */
[----:B------:R-:W-:-:S01]  /*209f0*/  FFMA.FTZ R166, R166, R88, -R205 ;  /* 0x00000058a6a67223 */ /* 0x000fc200000108cd */
[-CC-:B------:R-:W-:Y:S01]  /*20a00*/  FFMA.FTZ R167, R167, R88.reuse, -R205.reuse ;  /* 0x00000058a7a77223 */ /* 0x180fe200000108cd */
[----:B------:R-:W-:-:S01]  /*20a10*/  FFMA.FTZ R138, R138, R88, -R205 ;  /* 0x000000588a8a7223 */ /* 0x000fc200000108cd */
[-CC-:B------:R-:W-:Y:S01]  /*20a20*/  FFMA.FTZ R139, R139, R88.reuse, -R205.reuse ;  /* 0x000000588b8b7223 */ /* 0x180fe200000108cd */
[----:B------:R-:W-:-:S01]  /*20a30*/  FFMA.FTZ R142, R142, R88, -R205 ;  /* 0x000000588e8e7223 */ /* 0x000fc200000108cd */
[----:B------:R-:W2:Y:S01]  /*20a40*/  MUFU.EX2 R168, R168 ;  /* 0x000000a800a87308 */ /* 0x000ea20000000800 */
[----:B0-----:R-:W-:-:S01]  /*20a50*/  FADD.FTZ R236, R196, R236 ;  /* 0x000000ecc4ec7221 */ /* 0x001fc20000010000 */
[-CC-:B------:R-:W-:Y:S01]  /*20a60*/  FFMA.FTZ R12, R111, R88.reuse, -R205.reuse ;  /* 0x000000586f0c7223 */ /* 0x180fe200000108cd */
[----:B------:R-:W-:-:S01]  /*20a70*/  FFMA.FTZ R143, R143, R88, -R205 ;  /* 0x000000588f8f7223 */ /* 0x000fc200000108cd */
[-CC-:B------:R-:W-:Y:S01]  /*20a80*/  FFMA.FTZ R146, R146, R88.reuse, -R205.reuse ;  /* 0x0000005892927223 */ /* 0x180fe200000108cd */
[----:B------:R-:W-:Y:S01]  /*20a90*/  R2UR UR6, R92 ;  /* 0x000000005c0672ca */ /* 0x000fe200000e0000 */
        /* <DEDUP_REMOVED lines=32> */
[----:B------:R-:W-:-:S02]  /*20ca0*/  FFMA.FTZ R103, R103, R88, -R205 ;  /* 0x0000005867677223 */ /* 0x000fc400000108cd */
        /* <DEDUP_REMOVED lines=76> */
[----:B------:R-:W-:-:S05]  /*21170*/  IMAD.MOV.U32 R93, RZ, RZ, -0x3ffffff0 ;  /* 0xc0000010ff5d7424 */ /* 0x000fca00078e00ff */
[----:B------:R-:W-:Y:S01]  /*21180*/  R2UR UR7, R93 ;  /* 0x000000005d0772ca */ /* 0x000fe200000e0000 */
[----:B------:R-:W0:Y:S01]  /*21190*/  MUFU.EX2 R138, R138 ;  /* 0x0000008a008a7308 */ /* 0x000e220000000800 */
[----:B-1----:R-:W-:-:S01]  /*211a0*/  FADD.FTZ R235, R166, R235 ;  /* 0x000000eba6eb7221 */ /* 0x002fc20000010000 */
[----:B------:R-:W-:-:S06]  /*211b0*/  FFMA.FTZ R93, R119, R88, -R205 ;  /* 0x00000058775d7223 */ /* 0x000fcc00000108cd */
[----:B------:R-:W1:Y:S01]  /*211c0*/  MUFU.EX2 R139, R139 ;  /* 0x0000008b008b7308 */ /* 0x000e620000000800 */
[----:B--2---:R-:W-:-:S03]  /*211d0*/  FADD.FTZ R235, R167, R235 ;  /* 0x000000eba7eb7221 */ /* 0x004fc60000010000 */
[----:B------:R-:W-:Y:S04]  /*211e0*/  QGMMA.64x128x32.F32.E4M3.E4M3 R24, R200, gdesc[UR4], R24, gsb0 ;  /* 0x01e00004c8187df3 */ /* 0x000fe80008000818 */
        /* <DEDUP_REMOVED lines=36> */
[----:B------:R-:W-:-:S06]  /*21430*/  WARPGROUP.DEPBAR.LE gsb0, 0x0 ;  /* 0x00008000000079c5 */ /* 0x000fcc0000010000 */
        /* <DEDUP_REMOVED lines=36> */
[----:B------:R-:W-:-:S05]  /*21680*/  IADD3 R111, -R227, 0xb, RZ ;  /* 0x0000000be36f7810 */ /* 0x000fca0007ffe1ff */
[----:B------:R2:W-:Y:S06]  /*21690*/  BAR.ARV R111, 0x100 ;  /* 0x0004006f0000751d */ /* 0x0005ec0000002000 */
[----:B------:R-:W3:Y:S01]  /*216a0*/  MUFU.EX2 R92, R92 ;  /* 0x0000005c005c7308 */ /* 0x000ee20000000800 */
[----:B0-----:R-:W-:-:S01]  /*216b0*/  FADD.FTZ R119, R114, R119 ;  /* 0x0000007772777221 */ /* 0x001fc20000010000 */
[----:B--2---:R-:W-:Y:S02]  /*216c0*/  @!P0 IMAD R111, R231, 0x8, R16 ;  /* 0x00000008e76f8824 */ /* 0x004fe400078e0210 */
[----:B-1----:R-:W-:-:S02]  /*216d0*/  FADD.FTZ R115, R113, R115 ;  /* 0x0000007371737221 */ /* 0x002fc40000010000 */
[----:B------:R-:W-:Y:S02]  /*216e0*/  @!P0 VIADD R111, R111, 0x2e840 ;  /* 0x0002e8406f6f8836 */ /* 0x000fe40000000000 */
[----:B------:R-:W0:Y:S03]  /*216f0*/  MUFU.EX2 R116, R116 ;  /* 0x0000007400747308 */ /* 0x000e260000000800 */
[----:B------:R-:W-:-:S04]  /*21700*/  @!P0 PRMT R111, RZ, 0x654, R111 ;  /* 0x00000654ff6f8816 */ /* 0x000fc8000000006f */
[----:B------:R1:W-:Y:S01]  /*21710*/  @!P0 SYNCS.ARRIVE.TRANS64.RED.A1T0 RZ, [R111+URZ], RZ ;  /* 0x000000ff6fff89a7 */ /* 0x0003e2000810043f */
        /* <DEDUP_REMOVED lines=38> */
[----:B0-----:R-:W-:-:S03]  /*21980*/  FADD.FTZ R236, R101, R115 ;  /* 0x0000007365ec7221 */ /* 0x001fc60000010000 */
[----:B--2---:R-:W-:Y:S01]  /*21990*/  FADD.FTZ R235, R103, R119 ;  /* 0x0000007767eb7221 */ /* 0x004fe20000010000 */
[----:B-1----:R-:W-:Y:S06]  /*219a0*/  @!P1 BRA `(.L_x_2362) ;  /* 0x0000000000049947 */ /* 0x002fec0003800000 */
[----:B------:R-:W-:Y:S01]  /*219b0*/  BPT.TRAP 0x1 ;  /* 0x000000040000795c */ /* 0x000fe20000300000 */
.L_x_2362:
        /* <DEDUP_REMOVED lines=122> */
[----:B------:R-:W-:Y:S01]  /*22160*/  VIADD R20, R20, 0xffffffff ;  /* 0xffffffff14147836 */ /* 0x000fe20000000000 */
[----:B------:R-:W-:Y:S01]  /*22170*/  MOV R21, R13 ;  /* 0x0000000d00157202 */ /* 0x000fe20000000f00 */
[----:B------:R-:W-:-:S02]  /*22180*/  IMAD.MOV.U32 R237, RZ, RZ, R234 ;  /* 0x000000ffffed7224 */ /* 0x000fc400078e00ea */
[----:B------:R-:W-:Y:S02]  /*22190*/  IMAD.MOV.U32 R204, RZ, RZ, R108 ;  /* 0x000000ffffcc7224 */ /* 0x000fe400078e006c */
[----:B------:R-:W-:Y:S01]  /*221a0*/  IMAD.MOV.U32 R206, RZ, RZ, R116 ;  /* 0x000000ffffce7224 */ /* 0x000fe200078e0074 */
[----:B--2---:R-:W-:Y:S01]  /*221b0*/  R2UR UR4, R0 ;  /* 0x00000000000472ca */ /* 0x004fe200000e0000 */
[----:B------:R-:W-:-:S04]  /*221c0*/  IMAD R0, R3, 0x8, R16 ;  /* 0x0000000803007824 */ /* 0x000fc800078e0210 */
[----:B------:R-:W-:-:S08]  /*221d0*/  VIADD R0, R0, 0x2e860 ;  /* 0x0002e86000007836 */ /* 0x000fd00000000000 */
[----:B------:R-:W-:-:S05]  /*221e0*/  IMAD.U32 R3, RZ, RZ, UR4 ;  /* 0x00000004ff037e24 */ /* 0x000fca000f8e00ff */
[----:B------:R-:W-:Y:S01]  /*221f0*/  PRMT R0, R3, 0x654, R0 ;  /* 0x0000065403007816 */ /* 0x000fe20000000000 */
[----:B------:R-:W-:-:S03]  /*22200*/  IMAD.MOV.U32 R3, RZ, RZ, R231 ;  /* 0x000000ffff037224 */ /* 0x000fc600078e00e7 */
[----:B------:R0:W-:Y:S02]  /*22210*/  SYNCS.ARRIVE.TRANS64.RED.A1T0 RZ, [R0+URZ], RZ ;  /* 0x000000ff00ff79a7 */ /* 0x0001e4000810043f */
[----:B0-----:R-:W-:Y:S01]  /*22220*/  IMAD.MOV.U32 R0, RZ, RZ, R14 ;  /* 0x000000ffff007224 */ /* 0x001fe200078e000e */
[----:B------:R-:W-:Y:S06]  /*22230*/  @P0 BRA `(.L_x_2363) ;  /* 0xffffffb000940947 */ /* 0x000fec000383ffff */
.L_x_2352:
[----:B------:R-:W-:Y:S05]  /*22240*/  WARPSYNC.ALL ;  /* 0x0000000000007948 */ /* 0x000fea0003800000 */
[----:B------:R-:W-:Y:S06]  /*22250*/  BAR.ARV 0x8, 0x180 ;  /* 0x0206000000007b1d */ /* 0x000fec0000002000 */
[----:B------:R-:W-:Y:S05]  /*22260*/  @!P1 BRA `(.L_x_2364) ;  /* 0x0000000000049947 */ /* 0x000fea0003800000 */
[----:B------:R-:W-:Y:S01]  /*22270*/  BPT.TRAP 0x1 ;  /* 0x000000040000795c */ /* 0x000fe20000300000 */
.L_x_2364:
[----:B------:R-:W-:Y:S01]  /*22280*/  IMAD R9, R231, 0x8, R16 ;  /* 0x00000008e7097824 */ /* 0x000fe200078e0210 */
[----:B------:R-:W-:-:S04]  /*22290*/  SHF.L.U32 R0, R234, 0x1f, RZ ;  /* 0x0000001fea007819 */ /* 0x000fc800000006ff */
[----:B------:R0:W1:Y:S01]  /*222a0*/  SYNCS.PHASECHK.TRANS64.TRYWAIT P0, [R9+URZ+0x2e850], R0 ;  /* 0x02e85000090075a7 */ /* 0x000062000800017f */
[----:B------:R-:W-:Y:S05]  /*222b0*/  @!P1 BRA `(.L_x_2365) ;  /* 0x0000000000049947 */ /* 0x000fea0003800000 */
[----:B------:R-:W-:Y:S01]  /*222c0*/  BPT.TRAP 0x1 ;  /* 0x000000040000795c */ /* 0x000fe20000300000 */
.L_x_2365:
[----:B------:R-:W-:-:S05]  /*222d0*/  VIADD R16, R16, 0x400 ;  /* 0x0000040010107836 */ /* 0x000fca0000000000 */
[----:B------:R-:W-:-:S04]  /*222e0*/  SHF.R.U32.HI R16, RZ, 0x4, R16 ;  /* 0x00000004ff107819 */ /* 0x000fc80000011610 */
[----:B------:R-:W-:-:S04]  /*222f0*/  LOP3.LUT R16, R16, 0x3fff, RZ, 0xc0, !PT ;  /* 0x00003fff10107812 */ /* 0x000fc800078ec0ff */
[----:B------:R-:W-:Y:S01]  /*22300*/  LOP3.LUT R16, R16, 0x10000, RZ, 0xfc, !PT ;  /* 0x0001000010107812 */ /* 0x000fe200078efcff */
[----:B-1----:R-:W-:Y:S06]  /*22310*/  @P0 BRA `(.L_x_2366) ;  /* 0x0000000000080947 */ /* 0x002fec0003800000 */
[----:B------:R-:W1:Y:S02]  /*22320*/  SYNCS.PHASECHK.TRANS64.TRYWAIT P0, [R9+URZ+0x2e850], R0 ;  /* 0x02e85000090075a7 */ /* 0x000e64000800017f */
[----:B-1----:R-:W-:Y:S05]  /*22330*/  @!P0 BRA `(.L_x_2367) ;  /* 0x000000ac00fc8947 */ /* 0x002fea0003800000 */
.L_x_2366:
[----:B------:R-:W-:Y:S01]  /*22340*/  IMAD R2, R231, 0x700, R16 ;  /* 0x00000700e7027824 */ /* 0x000fe200078e0210 */
[----:B------:R-:W-:Y:S01]  /*22350*/  MOV R3, 0xc0000010 ;  /* 0xc000001000037802 */ /* 0x000fe20000000f00 */
[----:B------:R-:W-:Y:S05]  /*22360*/  WARPSYNC.ALL ;  /* 0x0000000000007948 */ /* 0x000fea0003800000 */
[C---:B------:R-:W-:Y:S01]  /*22370*/  R2UR UR6, R2.reuse ;  /* 0x00000000020672ca */ /* 0x040fe200000e0000 */
[----:B------:R-:W-:Y:S01]  /*22380*/  VIADD R4, R2, 0x100 ;  /* 0x0000010002047836 */ /* 0x000fe20000000000 */
[----:B------:R-:W-:Y:S01]  /*22390*/  R2UR UR7, R3 ;  /* 0x00000000030772ca */ /* 0x000fe200000e0000 */
[----:B------:R-:W-:Y:S01]  /*223a0*/  WARPGROUP.ARRIVE ;  /* 0x00000000000079c5 */ /* 0x000fe20000000000 */
[----:B------:R-:W-:Y:S01]  /*223b0*/  IMAD.MOV.U32 R5, RZ, RZ, -0x3ffffff0 ;  /* 0xc0000010ff057424 */ /* 0x000fe200078e00ff */
[----:B------:R-:W0:Y:S01]  /*223c0*/  LDL R11, [R1+0x9c] ;  /* 0x00009c00010b7983 */ /* 0x000e220000100800 */
[----:B------:R-:W-:-:S03]  /*223d0*/  ULDC.64 UR4, c[0x0][0x9a0] ;  /* 0x0002680000047ab9 */ /* 0x000fc60000000a00 */
[----:B------:R-:W2:Y:S04]  /*223e0*/  LDL R10, [R1+0x88] ;  /* 0x00008800010a7983 */ /* 0x000ea80000100800 */
[----:B------:R-:W3:Y:S01]  /*223f0*/  LDL.LU R8, [R1+0x68] ;  /* 0x0000680001087983 */ /* 0x000ee20000300800 */
[----:B------:R-:W-:Y:S01]  /*22400*/  ISETP.NE.U32.AND P0, PT, RZ, UR4, PT ;  /* 0x00000004ff007c0c */ /* 0x000fe2000bf05070 */
[----:B------:R-:W-:Y:S01]  /*22410*/  QGMMA.64x128x32.F32.E4M3.E4M3 R24, R224, gdesc[UR4], R24, gsb0 ;  /* 0x01e00004e0187df3 */ /* 0x000fe20008000818 */
[----:B------:R-:W-:Y:S01]  /*22420*/  R2UR UR6, R4 ;  /* 0x00000000040672ca */ /* 0x000fe200000e0000 */
[----:B------:R-:W-:Y:S01]  /*22430*/  VIADD R4, R2, 0x200 ;  /* 0x0000020002047836 */ /* 0x000fe20000000000 */
[----:B------:R-:W-:Y:S01]  /*22440*/  R2UR UR7, R5 ;  /* 0x00000000050772ca */ /* 0x000fe200000e0000 */
[----:B------:R-:W-:Y:S01]  /*22450*/  IMAD.MOV.U32 R5, RZ, RZ, -0x3ffffff0 ;  /* 0xc0000010ff057424 */ /* 0x000fe200078e00ff */
[----:B------:R-:W-:Y:S01]  /*22460*/  ISETP.NE.AND.EX P0, PT, RZ, UR5, PT, P0 ;  /* 0x00000005ff007c0c */ /* 0x000fe2000bf05300 */
[----:B------:R-:W-:-:S12]  /*22470*/  ULDC.64 UR8, c[0x0][0x208] ;  /* 0x0000820000087ab9 */ /* 0x000fd80000000a00 */
[----:B------:R-:W4:Y:S01]  /*22480*/  @P0 LDC.64 R6, c[0x0][0x9d0] ;  /* 0x00027400ff060b82 */ /* 0x000f220000000a00 */
        /* <DEDUP_REMOVED lines=10> */
[----:B------:R-:W-:Y:S02]  /*22530*/  R2UR UR6, R4 ;  /* 0x00000000040672ca */ /* 0x000fe400000e0000 */
[----:B------:R-:W-:Y:S02]  /*22540*/  R2UR UR7, R5 ;  /* 0x00000000050772ca */ /* 0x000fe400000e0000 */
[----:B------:R-:W0:Y:S02]  /*22550*/  @P0 LDC.64 R4, c[0x0][0x9c8] ;  /* 0x00027200ff040b82 */ /* 0x000e240000000a00 */
[----:B01----:R-:W-:Y:S01]  /*22560*/  @P0 IMAD R0, R11, R4, RZ ;  /* 0x000000040b000224 */ /* 0x003fe200078e02ff */
[----:B---3--:R-:W-:-:S03]  /*22570*/  @P0 SHF.R.S32.HI R11, RZ, 0x1f, R8 ;  /* 0x0000001fff0b0819 */ /* 0x008fc60000011408 */
[C---:B--2---:R-:W-:Y:S02]  /*22580*/  @P0 IMAD R3, R10.reuse, R5, R0 ;  /* 0x000000050a030224 */ /* 0x044fe400078e0200 */
[----:B------:R-:W-:-:S04]  /*22590*/  @P0 IMAD.WIDE.U32 R4, R10, R4, RZ ;  /* 0x000000040a040225 */ /* 0x000fc800078e00ff */
[-C--:B----4-:R-:W-:Y:S02]  /*225a0*/  @P0 IMAD R0, R11, R6.reuse, RZ ;  /* 0x000000060b000224 */ /* 0x090fe400078e02ff */
[----:B------:R-:W-:Y:S02]  /*225b0*/  VIADD R10, R2, 0x400 ;  /* 0x00000400020a7836 */ /* 0x000fe40000000000 */
[----:B------:R-:W-:Y:S02]  /*225c0*/  IMAD.MOV.U32 R11, RZ, RZ, -0x3ffffff0 ;  /* 0xc0000010ff0b7424 */ /* 0x000fe400078e00ff */
[----:B------:R-:W-:Y:S02]  /*225d0*/  @P0 IMAD.IADD R5, R5, 0x1, R3 ;  /* 0x0000000105050824 */ /* 0x000fe400078e0203 */
[C---:B------:R-:W-:Y:S02]  /*225e0*/  @P0 IMAD R3, R8.reuse, R7, R0 ;  /* 0x0000000708030224 */ /* 0x040fe400078e0200 */
[----:B------:R-:W-:-:S04]  /*225f0*/  @P0 IMAD.WIDE.U32 R4, R8, R6, R4 ;  /* 0x0000000608040225 */ /* 0x000fc800078e0004 */
[----:B------:R-:W-:Y:S01]  /*22600*/  IMAD.MOV.U32 R0, RZ, RZ, 0x3f800000 ;  /* 0x3f800000ff007424 */ /* 0x000fe200078e00ff */
[----:B------:R-:W-:Y:S02]  /*22610*/  @P0 IADD3 R3, R5, R3, RZ ;  /* 0x0000000305030210 */ /* 0x000fe40007ffe0ff */
        /* <DEDUP_REMOVED lines=26> */
[----:B------:R-:W0:Y:S04]  /*227c0*/  SHFL.BFLY PT, R2, R5, 0x1, 0x1f ;  /* 0x0c201f0005027f89 */ /* 0x000e2800000e0000 */
[----:B------:R-:W1:Y:S01]  /*227d0*/  SHFL.BFLY PT, R3, R4, 0x1, 0x1f ;  /* 0x0c201f0004037f89 */ /* 0x000e6200000e0000 */
[----:B0-----:R-:W-:-:S01]  /*227e0*/  FADD.FTZ R6, R5, R2 ;  /* 0x0000000205067221 */ /* 0x001fc20000010000 */
[----:B-1----:R-:W-:-:S04]  /*227f0*/  FADD.FTZ R8, R4, R3 ;  /* 0x0000000304087221 */ /* 0x002fc80000010000 */
[C---:B------:R-:W-:Y:S01]  /*22800*/  FSETP.NE.FTZ.AND P0, PT, R6.reuse, RZ, PT ;  /* 0x000000ff0600720b */ /* 0x040fe20003f15000 */
[----:B------:R-:W-:Y:S01]  /*22810*/  FMUL.FTZ R10, R6, 0.00390625 ;  /* 0x3b800000060a7820 */ /* 0x000fe20000410000 */
[----:B------:R-:W-:Y:S01]  /*22820*/  FMUL.FTZ R11, R8, 0.00390625 ;  /* 0x3b800000080b7820 */ /* 0x000fe20000410000 */
[----:B------:R-:W-:-:S03]  /*22830*/  MOV R3, RZ ;  /* 0x000000ff00037202 */ /* 0x000fc60000000f00 */
        /* <DEDUP_REMOVED lines=14> */
[----:B------:R-:W-:-:S02]  /*22920*/  IMAD.MOV.U32 R90, RZ, RZ, -0x800000 ;  /* 0xff800000ff5a7424 */ /* 0x000fc400078e00ff */
[----:B--2---:R-:W-:Y:S01]  /*22930*/  FMUL.FTZ R3, R3, R0 ;  /* 0x0000000003037220 */ /* 0x004fe20000410000 */
[----:B------:R-:W-:Y:S02]  /*22940*/  IMAD.MOV.U32 R89, RZ, RZ, -0x800000 ;  /* 0xff800000ff597424 */ /* 0x000fe400078e00ff */
[----:B-1----:R-:W-:Y:S01]  /*22950*/  @P3 FMUL.FTZ R4, R4, 0.69314718246459960938 ;  /* 0x3f31721804043820 */ /* 0x002fe20000410000 */
[----:B------:R-:W-:-:S03]  /*22960*/  @P2 FFMA.FTZ R90, R5, R14, R2 ;  /* 0x0000000e055a2223 */ /* 0x000fc60000010002 */
[----:B------:R-:W-:Y:S01]  /*22970*/  @P3 FFMA.FTZ R89, R15, R13, R4 ;  /* 0x0000000d0f593223 */ /* 0x000fe20000010004 */
[----:B---3--:R-:W-:Y:S01]  /*22980*/  FMUL.FTZ R2, R7, R0 ;  /* 0x0000000007027220 */ /* 0x008fe20000410000 */
[----:B------:R-:W-:Y:S02]  /*22990*/  WARPGROUP.DEPBAR.LE gsb0, 0x0 ;  /* 0x00008000000079c5 */ /* 0x000fe40000010000 */
[----:B------:R-:W-:Y:S05]  /*229a0*/  @!P1 BRA `(.L_x_2368) ;  /* 0x0000000000049947 */ /* 0x000fea0003800000 */
[----:B------:R-:W-:Y:S01]  /*229b0*/  BPT.TRAP 0x1 ;  /* 0x000000040000795c */ /* 0x000fe20000300000 */
.L_x_2368:
[----:B------:R-:W2:Y:S04]  /*229c0*/  LDL R0, [R1+0x54] ;  /* 0x0000540001007983 */ /* 0x000ea80000100800 */
[----:B------:R-:W3:Y:S01]  /*229d0*/  LDL.LU R4, [R1+0xa0] ;  /* 0x0000a00001047983 */ /* 0x000ee20000300800 */
[----:B------:R-:W-:Y:S02]  /*229e0*/  VIADD R231, R231, 0x1 ;  /* 0x00000001e7e77836 */ /* 0x000fe40000000000 */
[-C--:B------:R-:W-:Y:S01]  /*229f0*/  FMUL.FTZ R95, R24, R3.reuse ;  /* 0x00000003185f7220 */ /* 0x080fe20000410000 */
        /* <DEDUP_REMOVED lines=70> */
[----:B------:R-:W-:Y:S01]  /*22e60*/  FMUL.FTZ R5, R80, R3 ;  /* 0x0000000350057220 */ /* 0x000fe20000410000 */
[----:B------:R-:W-:Y:S02]  /*22e70*/  SEL R3, RZ, 0x1, P0 ;  /* 0x00000001ff037807 */ /* 0x000fe40000000000 */
[----:B------:R0:W-:Y:S02]  /*22e80*/  SYNCS.ARRIVE.TRANS64.RED.A1T0 RZ, [R0+URZ], RZ ;  /* 0x000000ff00ff79a7 */ /* 0x0001e4000810043f */
[----:B------:R-:W-:-:S03]  /*22e90*/  LOP3.LUT R234, R234, R3, RZ, 0x3c, !PT ;  /* 0x00000003eaea7212 */ /* 0x000fc600078e3cff */
[----:B------:R-:W-:-:S06]  /*22ea0*/  UIADD3 UR4, UR4, 0x1, URZ ;  /* 0x0000000104047890 */ /* 0x000fcc000fffe03f */
[----:B0-----:R-:W-:-:S05]  /*22eb0*/  IMAD.U32 R0, RZ, RZ, UR4 ;  /* 0x00000004ff007e24 */ /* 0x001fca000f8e00ff */
[----:B------:R0:W-:Y:S02]  /*22ec0*/  STL [R1+0xa0], R0 ;  /* 0x0000a00001007387 */ /* 0x0001e40000100800 */
.L_x_2301:
[----:B------:R-:W2:Y:S04]  /*22ed0*/  LDL R83, [R1+0x70] ;  /* 0x0000700001537983 */ /* 0x000ea80000100800 */
[----:B------:R-:W3:Y:S01]  /*22ee0*/  LDL R82, [R1+0x8c] ;  /* 0x00008c0001527983 */ /* 0x000ee20000100800 */
[----:B------:R-:W-:Y:S05]  /*22ef0*/  WARPSYNC.ALL ;  /* 0x0000000000007948 */ /* 0x000fea0003800000 */
[----:B--2---:R-:W-:-:S02]  /*22f00*/  SHF.R.S32.HI R79, RZ, 0x1f, R83 ;  /* 0x0000001fff4f7819 */ /* 0x004fc40000011453 */
[----:B---3--:R-:W-:Y:S01]  /*22f10*/  SHF.R.S32.HI R81, RZ, 0x1f, R82 ;  /* 0x0000001fff517819 */ /* 0x008fe20000011452 */
[----:B------:R-:W1:Y:S08]  /*22f20*/  S2UR UR5, SR_CgaCtaId ;  /* 0x00000000000579c3 */ /* 0x000e700000008800 */
[----:B------:R-:W-:Y:S06]  /*22f30*/  BAR.SYNC.DEFER_BLOCKING 0x5, 0x180 ;  /* 0x0146000000007b1d */ /* 0x000fec0000010000 */
[----:B------:R-:W-:Y:S01]  /*22f40*/  UMOV UR4, 0x400 ;  /* 0x0000040000047882 */ /* 0x000fe20000000000 */
[----:B------:R-:W-:Y:S01]  /*22f50*/  BSSY B0, `(.L_x_2369) ;  /* 0x00002a0000007945 */ /* 0x000fe20003800000 */
[----:B-1----:R-:W-:-:S02]  /*22f60*/  ULEA UR4, UR5, UR4, 0x18 ;  /* 0x0000000405047291 */ /* 0x002fc4000f8ec03f */
[----:B0-----:R-:W-:-:S04]  /*22f70*/  MOV R0, UR5 ;  /* 0x0000000500007c02 */ /* 0x001fc80008000f00 */
[----:B------:R-:W-:Y:S01]  /*22f80*/  IMAD.U32 R16, RZ, RZ, UR4 ;  /* 0x00000004ff107e24 */ /* 0x000fe2000f8e00ff */
[----:B------:R-:W-:Y:S04]  /*22f90*/  STL [R1+0x54], R0 ;  /* 0x0000540001007387 */ /* 0x000fe80000100800 */
[----:B------:R-:W0:Y:S04]  /*22fa0*/  LDS.128 R64, [R16+0x2e8d0] ;  /* 0x02e8d00010407984 */ /* 0x000e280000000c00 */
[----:B0-----:R0:W-:Y:S04]  /*22fb0*/  STL.64 [R1+0x60], R64 ;  /* 0x0000604001007387 */ /* 0x0011e80000100a00 */
[----:B------:R0:W-:Y:S01]  /*22fc0*/  STL.64 [R1+0x68], R66 ;  /* 0x0000684201007387 */ /* 0x0001e20000100a00 */
[----:B------:R-:W-:Y:S06]  /*22fd0*/  BAR.ARV 0x4, 0x180 ;  /* 0x0106000000007b1d */ /* 0x000fec0000002000 */
[----:B------:R-:W-:Y:S05]  /*22fe0*/  @P1 BRA `(.L_x_2370) ;  /* 0x0000001c00381947 */ /* 0x000fea0003800000 */
[----:B------:R-:W1:Y:S01]  /*22ff0*/  S2R R56, SR_TID.X ;  /* 0x0000000000387919 */ /* 0x000e620000002100 */
[----:B------:R-:W-:Y:S01]  /*23000*/  ULDC.64 UR4, c[0x4][0x38] ;  /* 0x01000e0000047ab9 */ /* 0x000fe20000000a00 */
[----:B------:R-:W2:Y:S01]  /*23010*/  LDL R50, [R1+0xb0] ;  /* 0x0000b00001327983 */ /* 0x000ea20000100800 */
[----:B------:R-:W-:Y:S01]  /*23020*/  ULDC.64 UR6, c[0x0][0x208] ;  /* 0x0000820000067ab9 */ /* 0x000fe20000000a00 */
[----:B-1----:R-:W-:-:S05]  /*23030*/  IMAD.SHL.U32 R0, R56, 0x4, RZ ;  /* 0x0000000438007824 */ /* 0x002fca00078e00ff */
[----:B------:R-:W-:-:S04]  /*23040*/  LOP3.LUT R0, R0, 0xc, RZ, 0xc0, !PT ;  /* 0x0000000c00007812 */ /* 0x000fc800078ec0ff */
[----:B------:R-:W-:-:S05]  /*23050*/  IADD3 R2, P0, R0, UR4, RZ ;  /* 0x0000000400027c10 */ /* 0x000fca000ff1e0ff */
[----:B------:R-:W-:-:S05]  /*23060*/  IMAD.X R3, RZ, RZ, UR5, P0 ;  /* 0x00000005ff037e24 */ /* 0x000fca00080e06ff */
[----:B------:R1:W3:Y:S01]  /*23070*/  LDG.E.CONSTANT R0, desc[UR6][R2.64] ;  /* 0x0000000602007981 */ /* 0x0002e2000c1e9900 */
[----:B------:R-:W-:Y:S01]  /*23080*/  F2FP.BF16.F32.PACK_AB R48, R48, R57 ;  /* 0x000000393030723e */ /* 0x000fe200000010ff */
[----:B------:R-:W-:Y:S01]  /*23090*/  UMOV UR4, 0xffffffff ;  /* 0xffffffff00047882 */ /* 0x000fe20000000000 */
[----:B------:R-:W-:Y:S01]  /*230a0*/  F2FP.BF16.F32.PACK_AB R57, R47, R30 ;  /* 0x0000001e2f39723e */ /* 0x000fe200000010ff */
[----:B------:R-:W4:Y:S01]  /*230b0*/  S2R R43, SR_SWINHI ;  /* 0x00000000002b7919 */ /* 0x000f220000002f00 */
[----:B------:R-:W-:Y:S02]  /*230c0*/  F2FP.BF16.F32.PACK_AB R30, R54, R27 ;  /* 0x0000001b361e723e */ /* 0x000fe400000010ff */
[----:B0-----:R-:W-:Y:S02]  /*230d0*/  F2FP.BF16.F32.PACK_AB R65, R55, R26 ;  /* 0x0000001a3741723e */ /* 0x001fe400000010ff */
        /* <DEDUP_REMOVED lines=17> */
[----:B------:R-:W-:Y:S02]  /*231f0*/  F2FP.BF16.F32.PACK_AB R62, R62, R21 ;  /* 0x000000153e3e723e */ /* 0x000fe400000010ff */
[----:B------:R-:W-:Y:S02]  /*23200*/  F2FP.BF16.F32.PACK_AB R34, R61, R24 ;  /* 0x000000183d22723e */ /* 0x000fe400000010ff */
[----:B------:R-:W-:-:S02]  /*23210*/  F2FP.BF16.F32.PACK_AB R67, R63, R20 ;  /* 0x000000143f43723e */ /* 0x000fc400000010ff */
[----:B-1----:R-:W-:Y:S02]  /*23220*/  LOP3.LUT P0, R2, R56, 0x3, RZ, 0xc0, !PT ;  /* 0x0000000338027812 */ /* 0x002fe4000780c0ff */
[----:B------:R-:W-:Y:S02]  /*23230*/  F2FP.BF16.F32.PACK_AB R94, R94, R95 ;  /* 0x0000005f5e5e723e */ /* 0x000fe400000010ff */
[----:B------:R-:W-:Y:S02]  /*23240*/  F2FP.BF16.F32.PACK_AB R93, R92, R93 ;  /* 0x0000005d5c5d723e */ /* 0x000fe400000010ff */
[----:B------:R-:W-:Y:S02]  /*23250*/  ISETP.EQ.OR P0, PT, R2, 0x3, !P0 ;  /* 0x000000030200780c */ /* 0x000fe40004702670 */
[----:B------:R-:W-:Y:S02]  /*23260*/  F2FP.BF16.F32.PACK_AB R70, R70, R13 ;  /* 0x0000000d4646723e */ /* 0x000fe400000010ff */
[----:B------:R-:W-:-:S02]  /*23270*/  F2FP.BF16.F32.PACK_AB R36, R36, R91 ;  /* 0x0000005b2424723e */ /* 0x000fc400000010ff */
[----:B------:R-:W-:Y:S02]  /*23280*/  F2FP.BF16.F32.PACK_AB R38, R38, R41 ;  /* 0x000000292626723e */ /* 0x000fe400000010ff */
[----:B------:R-:W-:Y:S02]  /*23290*/  F2FP.BF16.F32.PACK_AB R37, R37, R88 ;  /* 0x000000582525723e */ /* 0x000fe400000010ff */
[----:B------:R-:W-:Y:S02]  /*232a0*/  F2FP.BF16.F32.PACK_AB R32, R45, R32 ;  /* 0x000000202d20723e */ /* 0x000fe400000010ff */
[----:B------:R-:W-:Y:S02]  /*232b0*/  F2FP.BF16.F32.PACK_AB R28, R53, R28 ;  /* 0x0000001c351c723e */ /* 0x000fe400000010ff */
[----:B------:R-:W-:Y:S02]  /*232c0*/  F2FP.BF16.F32.PACK_AB R69, R71, R12 ;  /* 0x0000000c4745723e */ /* 0x000fe400000010ff */
[----:B------:R-:W-:-:S02]  /*232d0*/  SEL R13, R94, R93, P0 ;  /* 0x0000005d5e0d7207 */ /* 0x000fc40000000000 */
[----:B------:R-:W-:Y:S01]  /*232e0*/  SEL R3, R93, R94, P0 ;  /* 0x0000005e5d037207 */ /* 0x000fe20000000000 */
[----:B--2---:R-:W-:Y:S01]  /*232f0*/  IMAD.WIDE R4, R50, 0x2, R54 ;  /* 0x0000000232047825 */ /* 0x004fe200078e0236 */
[----:B------:R-:W-:Y:S02]  /*23300*/  F2FP.BF16.F32.PACK_AB R50, R85, R8 ;  /* 0x000000085532723e */ /* 0x000fe400000010ff */
[C---:B------:R-:W-:Y:S02]  /*23310*/  IADD3 R7, P5, R4.reuse, 0x4060, RZ ;  /* 0x0000406004077810 */ /* 0x040fe40007fbe0ff */
[----:B------:R-:W-:Y:S02]  /*23320*/  IADD3 R9, P1, R4, 0x4040, RZ ;  /* 0x0000404004097810 */ /* 0x000fe40007f3e0ff */
[----:B------:R-:W-:Y:S02]  /*23330*/  LOP3.LUT R6, R7, 0x380, RZ, 0xc0, !PT ;  /* 0x0000038007067812 */ /* 0x000fe400078ec0ff */
[----:B------:R-:W-:-:S02]  /*23340*/  LOP3.LUT R8, R9, 0x380, RZ, 0xc0, !PT ;  /* 0x0000038009087812 */ /* 0x000fc400078ec0ff */
[----:B------:R-:W-:Y:S02]  /*23350*/  IADD3 R15, P3, R4, 0x4000, RZ ;  /* 0x00004000040f7810 */ /* 0x000fe40007f7e0ff */
        /* <DEDUP_REMOVED lines=8> */
[C---:B------:R-:W-:Y:S02]  /*233e0*/  IADD3 R11, P2, R4.reuse, 0x4020, RZ ;  /* 0x00004020040b7810 */ /* 0x040fe40007f5e0ff */
[C---:B------:R-:W-:Y:S02]  /*233f0*/  IADD3 R25, P5, R4.reuse, 0x40, RZ ;  /* 0x0000004004197810 */ /* 0x040fe40007fbe0ff */
[C---:B------:R-:W-:Y:S02]  /*23400*/  IADD3 R27, P1, R4.reuse, 0x20, RZ ;  /* 0x00000020041b7810 */ /* 0x040fe40007f3e0ff */
[----:B------:R-:W-:Y:S02]  /*23410*/  IADD3 R21, P4, R4, 0x60, RZ ;  /* 0x0000006004157810 */ /* 0x000fe40007f9e0ff */
[----:B------:R-:W-:Y:S02]  /*23420*/  LOP3.LUT R14, R14, R15, RZ, 0x3c, !PT ;  /* 0x0000000f0e0e7212 */ /* 0x000fe400078e3cff */
[----:B------:R-:W-:-:S02]  /*23430*/  LOP3.LUT R10, R11, 0x380, RZ, 0xc0, !PT ;  /* 0x000003800b0a7812 */ /* 0x000fc400078ec0ff */
[----:B------:R-:W-:Y:S02]  /*23440*/  LOP3.LUT R24, R25, 0x380, RZ, 0xc0, !PT ;  /* 0x0000038019187812 */ /* 0x000fe400078ec0ff */
[----:B------:R-:W-:Y:S02]  /*23450*/  LOP3.LUT R26, R27, 0x380, RZ, 0xc0, !PT ;  /* 0x000003801b1a7812 */ /* 0x000fe400078ec0ff */
[----:B------:R-:W-:Y:S02]  /*23460*/  LOP3.LUT R15, R4, 0x380, RZ, 0xc0, !PT ;  /* 0x00000380040f7812 */ /* 0x000fe400078ec0ff */
[----:B------:R-:W-:Y:S02]  /*23470*/  LOP3.LUT R20, R21, 0x380, RZ, 0xc0, !PT ;  /* 0x0000038015147812 */ /* 0x000fe400078ec0ff */
[----:B------:R-:W-:Y:S02]  /*23480*/  SHF.R.U64 R10, R10, 0x3, RZ ;  /* 0x000000030a0a7819 */ /* 0x000fe400000012ff */
[----:B------:R-:W-:-:S02]  /*23490*/  SHF.R.U64 R24, R24, 0x3, RZ ;  /* 0x0000000318187819 */ /* 0x000fc400000012ff */
[----:B------:R-:W-:Y:S02]  /*234a0*/  SHF.R.U64 R26, R26, 0x3, RZ ;  /* 0x000000031a1a7819 */ /* 0x000fe400000012ff */
        /* <DEDUP_REMOVED lines=10> */
[----:B------:R-:W-:-:S02]  /*23550*/  LOP3.LUT R20, R20, R21, RZ, 0x3c, !PT ;  /* 0x0000001514147212 */ /* 0x000fc400078e3cff */
[-C--:B------:R-:W-:Y:S02]  /*23560*/  IADD3.X R21, RZ, R5.reuse, RZ, P4, !PT ;  /* 0x00000005ff157210 */ /* 0x080fe400027fe4ff */
[----:B------:R-:W-:Y:S02]  /*23570*/  MOV R80, R4 ;  /* 0x0000000400507202 */ /* 0x000fe40000000f00 */
[----:B------:R-:W-:Y:S02]  /*23580*/  MOV R64, R6 ;  /* 0x0000000600407202 */ /* 0x000fe40000000f00 */
[----:B------:R-:W-:Y:S02]  /*23590*/  MOV R66, R8 ;  /* 0x0000000800427202 */ /* 0x000fe40000000f00 */
[----:B------:R-:W-:Y:S02]  /*235a0*/  MOV R68, R10 ;  /* 0x0000000a00447202 */ /* 0x000fe40000000f00 */
[----:B------:R-:W-:-:S02]  /*235b0*/  MOV R72, R14 ;  /* 0x0000000e00487202 */ /* 0x000fc40000000f00 */
[----:B------:R-:W-:Y:S02]  /*235c0*/  MOV R74, R20 ;  /* 0x00000014004a7202 */ /* 0x000fe40000000f00 */
[----:B------:R-:W-:Y:S02]  /*235d0*/  MOV R76, R24 ;  /* 0x00000018004c7202 */ /* 0x000fe40000000f00 */
[----:B------:R-:W-:Y:S02]  /*235e0*/  MOV R78, R26 ;  /* 0x0000001a004e7202 */ /* 0x000fe40000000f00 */
[----:B---3--:R-:W-:Y:S01]  /*235f0*/  LOP3.LUT R2, R0, 0x2, RZ, 0x3c, !PT ;  /* 0x0000000200027812 */ /* 0x008fe200078e3cff */
        /* <DEDUP_REMOVED lines=14> */
[----:B------:R-:W1:Y:S01]  /*236e0*/  SHFL.IDX PT, R27, R27, R2, 0x1c1f ;  /* 0x001c1f021b1b7589 */ /* 0x000e6200000e0000 */
        /* <DEDUP_REMOVED lines=17> */
[----:B------:R-:W3:Y:S01]  /*23800*/  SHFL.IDX PT, R3, R3, R2, 0x1c1f ;  /* 0x001c1f0203037589 */ /* 0x000ee200000e0000 */
[----:B------:R-:W-:Y:S02]  /*23810*/  SEL R53, R46, R57, P0 ;  /* 0x000000392e357207 */ /* 0x000fe40000000000 */
[----:B------:R-:W-:Y:S01]  /*23820*/  SEL R67, R70, R69, P0 ;  /* 0x0000004546437207 */ /* 0x000fe20000000000 */
[----:B------:R-:W-:Y:S01]  /*23830*/  SHFL.IDX PT, R9, R9, R0, 0x1c1f ;  /* 0x001c1f0009097589 */ /* 0x000fe200000e0000 */
[----:B------:R-:W-:-:S02]  /*23840*/  SEL R71, R73, R44, P0 ;  /* 0x0000002c49477207 */ /* 0x000fc40000000000 */
[----:B------:R-:W-:Y:S01]  /*23850*/  SEL R51, R51, R38, P0 ;  /* 0x0000002633337207 */ /* 0x000fe20000000000 */
[----:B------:R-:W4:Y:S01]  /*23860*/  SHFL.IDX PT, R20, R21, R2, 0x1c1f ;  /* 0x001c1f0215147589 */ /* 0x000f2200000e0000 */
[----:B------:R-:W-:Y:S02]  /*23870*/  SEL R57, R57, R46, P0 ;  /* 0x0000002e39397207 */ /* 0x000fe40000000000 */
[----:B------:R-:W-:Y:S01]  /*23880*/  SEL R69, R69, R70, P0 ;  /* 0x0000004645457207 */ /* 0x000fe20000000000 */
[----:B------:R-:W4:Y:S01]  /*23890*/  SHFL.IDX PT, R38, R37, R0, 0x1c1f ;  /* 0x001c1f0025267589 */ /* 0x000f2200000e0000 */
[----:B------:R-:W-:Y:S02]  /*238a0*/  SEL R73, R44, R73, P0 ;  /* 0x000000492c497207 */ /* 0x000fe40000000000 */
[----:B------:R-:W-:Y:S01]  /*238b0*/  SEL R75, R77, R52, P0 ;  /* 0x000000344d4b7207 */ /* 0x000fe20000000000 */
[----:B------:R-:W-:Y:S01]  /*238c0*/  SHFL.IDX PT, R42, R41, R0, 0x1c1f ;  /* 0x001c1f00292a7589 */ /* 0x000fe200000e0000 */
[----:B------:R-:W-:-:S02]  /*238d0*/  SEL R77, R52, R77, P0 ;  /* 0x0000004d344d7207 */ /* 0x000fc40000000000 */
[----:B0-----:R-:W-:Y:S01]  /*238e0*/  SEL R8, R10, R7, P0 ;  /* 0x000000070a087207 */ /* 0x001fe20000000000 */
[----:B------:R-:W0:Y:S01]  /*238f0*/  SHFL.IDX PT, R43, R43, R2, 0x1c1f ;  /* 0x001c1f022b2b7589 */ /* 0x000e2200000e0000 */
[----:B-1----:R-:W-:Y:S02]  /*23900*/  SEL R24, R26, R27, P0 ;  /* 0x0000001b1a187207 */ /* 0x002fe40000000000 */
[----:B--2---:R-:W-:Y:S01]  /*23910*/  SEL R28, R30, R31, P0 ;  /* 0x0000001f1e1c7207 */ /* 0x004fe20000000000 */
[----:B------:R-:W-:Y:S01]  /*23920*/  SHFL.IDX PT, R45, R45, R0, 0x1c1f ;  /* 0x001c1f002d2d7589 */ /* 0x000fe200000e0000 */
[----:B------:R-:W-:Y:S02]  /*23930*/  SEL R32, R34, R35, P0 ;  /* 0x0000002322207207 */ /* 0x000fe40000000000 */
[----:B---3--:R-:W-:Y:S01]  /*23940*/  SEL R4, R6, R3, P0 ;  /* 0x0000000306047207 */ /* 0x008fe20000000000 */
[----:B------:R-:W-:Y:S01]  /*23950*/  SHFL.IDX PT, R49, R49, R0, 0x1c1f ;  /* 0x001c1f0031317589 */ /* 0x000fe200000e0000 */
[----:B------:R-:W-:-:S02]  /*23960*/  SEL R10, R7, R10, P0 ;  /* 0x0000000a070a7207 */ /* 0x000fc40000000000 */
[----:B------:R-:W-:Y:S01]  /*23970*/  SEL R26, R27, R26, P0 ;  /* 0x0000001a1b1a7207 */ /* 0x000fe20000000000 */
[----:B------:R-:W-:Y:S01]  /*23980*/  SHFL.IDX PT, R53, R53, R0, 0x1c1f ;  /* 0x001c1f0035357589 */ /* 0x000fe200000e0000 */
[----:B----4-:R-:W-:Y:S02]  /*23990*/  SEL R12, R9, R20, P0 ;  /* 0x00000014090c7207 */ /* 0x010fe40000000000 */
        /* <DEDUP_REMOVED lines=8> */
[----:B0-----:R-:W-:Y:S02]  /*23a20*/  SEL R40, R42, R43, P0 ;  /* 0x0000002b2a287207 */ /* 0x001fe40000000000 */
[----:B------:R-:W-:Y:S01]  /*23a30*/  SEL R6, R3, R6, P0 ;  /* 0x0000000603067207 */ /* 0x000fe20000000000 */
[----:B------:R-:W-:Y:S01]  /*23a40*/  SHFL.IDX PT, R71, R71, R0, 0x1c1f ;  /* 0x001c1f0047477589 */ /* 0x000fe200000e0000 */
[----:B------:R-:W-:-:S03]  /*23a50*/  SEL R42, R43, R42, P0 ;  /* 0x0000002a2b2a7207 */ /* 0x000fc60000000000 */
        /* <DEDUP_REMOVED lines=24> */
.L_x_2583:
[----:B------:R-:W2:Y:S01]  /*23be0*/  LDL.LU R2, [R1+0x94] ;  /* 0x0000940001027983 */ /* 0x000ea20000300800 */
[----:B------:R-:W-:Y:S05]  /*23bf0*/  WARPSYNC.ALL ;  /* 0x0000000000007948 */ /* 0x000fea0003800000 */
[----:B-1----:R-:W3:Y:S01]  /*23c00*/  LDL.LU R0, [R1+0x98] ;  /* 0x0000980001007983 */ /* 0x002ee20000300800 */
[----:B------:R-:W0:Y:S01]  /*23c10*/  LDC R49, c[0x0][0xbe8] ;  /* 0x0002fa00ff317b82 */ /* 0x000e220000000800 */
[----:B------:R-:W-:Y:S02]  /*23c20*/  ULDC.64 UR4, c[0x0][0xc00] ;  /* 0x0003000000047ab9 */ /* 0x000fe40000000a00 */
[----:B------:R-:W4:Y:S04]  /*23c30*/  LDL R44, [R1+0x7c] ;  /* 0x00007c00012c7983 */ /* 0x000f280000100800 */
[----:B------:R-:W4:Y:S01]  /*23c40*/  LDL R52, [R1+0x50] ;  /* 0x0000500001347983 */ /* 0x000f220000100800 */
[----:B------:R-:W-:Y:S01]  /*23c50*/  BAR.SYNC.DEFER_BLOCKING 0x1, 0x100 ;  /* 0x0044000000007b1d */ /* 0x000fe20000010000 */
[----:B------:R-:W-:-:S02]  /*23c60*/  ISETP.NE.U32.AND P1, PT, RZ, UR4, PT ;  /* 0x00000004ff007c0c */ /* 0x000fc4000bf25070 */
[----:B------:R-:W-:Y:S02]  /*23c70*/  SEL R41, R75, R60, P0 ;  /* 0x0000003c4b297207 */ /* 0x000fe40000000000 */
[----:B------:R-:W-:Y:S01]  /*23c80*/  ISETP.NE.AND.EX P1, PT, RZ, UR5, PT, P1 ;  /* 0x00000005ff007c0c */ /* 0x000fe2000bf25310 */
[----:B------:R-:W-:Y:S01]  /*23c90*/  ULDC.64 UR6, c[0x0][0x208] ;  /* 0x0000820000067ab9 */ /* 0x000fe20000000a00 */
[----:B------:R-:W-:Y:S01]  /*23ca0*/  SEL R43, R60, R75, P0 ;  /* 0x0000004b3c2b7207 */ /* 0x000fe20000000000 */
        /* <DEDUP_REMOVED lines=11> */
[----:B------:R-:W-:Y:S01]  /*23d60*/  ULDC.64 UR4, c[0x0][0xc08] ;  /* 0x0003020000047ab9 */ /* 0x000fe20000000a00 */
[----:B0-----:R-:W-:Y:S02]  /*23d70*/  ISETP.NE.AND P2, PT, R49, 0x1, PT ;  /* 0x000000013100780c */ /* 0x001fe40003f45270 */
[----:B------:R-:W-:Y:S01]  /*23d80*/  ISETP.NE.U32.AND P0, PT, RZ, UR4, PT ;  /* 0x00000004ff007c0c */ /* 0x000fe2000bf05070 */
[----:B------:R1:W5:Y:S03]  /*23d90*/  @P1 LDG.E R47, desc[UR6][R20.64] ;  /* 0x00000006142f1981 */ /* 0x000366000c1e1900 */
[----:B------:R-:W-:Y:S01]  /*23da0*/  ISETP.NE.AND.EX P0, PT, RZ, UR5, PT, P0 ;  /* 0x00000005ff007c0c */ /* 0x000fe2000bf05300 */
[----:B----4-:R-:W-:-:S06]  /*23db0*/  IMAD.IADD R13, R44, 0x1, R52 ;  /* 0x000000012c0d7824 */ /* 0x010fcc00078e0234 */
[----:B------:R-:W0:Y:S06]  /*23dc0*/  @P2 LDC R4, c[0x0][0xbec] ;  /* 0x0002fb00ff042b82 */ /* 0x000e2c0000000800 */
[----:B------:R-:W-:Y:S01]  /*23dd0*/  @P0 IADD3 R2, P3, R2, UR4, RZ ;  /* 0x0000000402020c10 */ /* 0x000fe2000ff7e0ff */
[----:B------:R-:W-:Y:S01]  /*23de0*/  ULDC UR4, c[0x0][0xa88] ;  /* 0x0002a20000047ab9 */ /* 0x000fe20000000800 */
[----:B------:R-:W2:Y:S02]  /*23df0*/  @P2 LDC R5, c[0x0][0xbf0] ;  /* 0x0002fc00ff052b82 */ /* 0x000ea40000000800 */
[----:B------:R-:W-:Y:S01]  /*23e00*/  @P0 IADD3.X R3, R0, UR5, RZ, P3, !PT ;  /* 0x0000000500030c10 */ /* 0x000fe20009ffe4ff */
[----:B------:R-:W-:-:S06]  /*23e10*/  IMAD.U32 R0, RZ, RZ, UR4 ;  /* 0x00000004ff007e24 */ /* 0x000fcc000f8e00ff */
[----:B------:R1:W5:Y:S01]  /*23e20*/  @P0 LDG.E R0, desc[UR6][R2.64] ;  /* 0x0000000602000981 */ /* 0x000362000c1e1900 */
[----:B------:R-:W-:Y:S05]  /*23e30*/  @P0 BRA `(.L_x_2372) ;  /* 0x0000000000140947 */ /* 0x000fea0003800000 */
[----:B------:R-:W-:Y:S05]  /*23e40*/  @!P1 BRA `(.L_x_2372) ;  /* 0x0000000000109947 */ /* 0x000fea0003800000 */
[----:B------:R-:W-:Y:S02]  /*23e50*/  ULDC.64 UR4, c[0x0][0x208] ;  /* 0x0000820000047ab9 */ /* 0x000fe40000000a00 */
[----:B-1----:R-:W3:Y:S04]  /*23e60*/  LDG.E R3, desc[UR4][R20.64] ;  /* 0x0000000414037981 */ /* 0x002ee8000c1e1900 */
[----:B-----5:R-:W3:Y:S02]  /*23e70*/  LDG.E R0, desc[UR4][R20.64+0x4] ;  /* 0x0000040414007981 */ /* 0x020ee4000c1e1900 */
[----:B---3--:R-:W-:-:S07]  /*23e80*/  IMAD.IADD R0, R0, 0x1, -R3 ;  /* 0x0000000100007824 */ /* 0x008fce00078e0a03 */
.L_x_2372:
[----:B------:R-:W3:Y:S01]  /*23e90*/  LDL.LU R10, [R1+0x9c] ;  /* 0x00009c00010a7983 */ /* 0x000ee20000300800 */
[----:B------:R-:W4:Y:S01]  /*23ea0*/  S2R R6, SR_TID.X ;  /* 0x0000000000067919 */ /* 0x000f220000002100 */
[----:B01----:R-:W-:Y:S01]  /*23eb0*/  @P2 IMAD.HI.U32 R2, R13, R4, RZ ;  /* 0x000000040d022227 */ /* 0x003fe200078e00ff */
[----:B------:R-:W-:Y:S01]  /*23ec0*/  ULDC.64 UR4, c[0x0][0xb90] ;  /* 0x0002e40000047ab9 */ /* 0x000fe20000000a00 */
[----:B-----5:R-:W-:Y:S01]  /*23ed0*/  SHF.R.S32.HI R3, RZ, 0x1f, R47 ;  /* 0x0000001fff037819 */ /* 0x020fe2000001142f */
[----:B------:R-:W3:Y:S01]  /*23ee0*/  LDL.LU R8, [R1+0x88] ;  /* 0x0000880001087983 */ /* 0x000ee20000300800 */
[----:B------:R-:W-:Y:S01]  /*23ef0*/  IMAD.MOV.U32 R7, RZ, RZ, R13 ;  /* 0x000000ffff077224 */ /* 0x000fe200078e000d */
[----:B------:R-:W0:Y:S02]  /*23f00*/  @P2 LDC R57, c[0x0][0xbec] ;  /* 0x0002fb00ff392b82 */ /* 0x000e240000000800 */
[----:B------:R-:W3:Y:S01]  /*23f10*/  LDL.LU R56, [R1+0x90] ;  /* 0x0000900001387983 */ /* 0x000ee20000300800 */
[----:B--2---:R-:W-:Y:S01]  /*23f20*/  @P2 SHF.R.U32.HI R7, RZ, R5, R2 ;  /* 0x00000005ff072219 */ /* 0x004fe20000011602 */
[----:B------:R-:W-:Y:S01]  /*23f30*/  IMAD.MOV.U32 R2, RZ, RZ, R47 ;  /* 0x000000ffff027224 */ /* 0x000fe200078e002f */
[----:B----4-:R-:W-:-:S04]  /*23f40*/  IADD3 R59, R6, -0x80, RZ ;  /* 0xffffff80063b7810 */ /* 0x010fc80007ffe0ff */
[----:B------:R-:W-:-:S04]  /*23f50*/  SHF.R.S32.HI R50, RZ, 0x1f, R59 ;  /* 0x0000001fff327819 */ /* 0x000fc8000001143b */
[----:B------:R-:W-:-:S04]  /*23f60*/  LEA.HI R50, R50, R59, RZ, 0x3 ;  /* 0x0000003b32327211 */ /* 0x000fc800078f18ff */
[----:B------:R-:W-:-:S05]  /*23f70*/  SHF.R.S32.HI R50, RZ, 0x3, R50 ;  /* 0x00000003ff327819 */ /* 0x000fca0000011432 */
[----:B------:R-:W-:Y:S02]  /*23f80*/  IMAD R11, R50, 0x40, R83 ;  /* 0x00000040320b7824 */ /* 0x000fe400078e0253 */
[----:B------:R-:W-:Y:S01]  /*23f90*/  IMAD R53, R0, R49, RZ ;  /* 0x0000003100357224 */ /* 0x000fe200078e02ff */
[----:B------:R-:W-:Y:S01]  /*23fa0*/  ULDC.64 UR6, c[0x0][0x208] ;  /* 0x0000820000067ab9 */ /* 0x000fe20000000a00 */
[----:B------:R-:W-:Y:S01]  /*23fb0*/  BSSY B1, `(.L_x_2373) ;  /* 0x00000a1000017945 */ /* 0x000fe20003800000 */
[----:B---3--:R-:W-:Y:S02]  /*23fc0*/  SEL R46, R10, RZ, !P1 ;  /* 0x000000ff0a2e7207 */ /* 0x008fe40004800000 */
[----:B------:R-:W-:Y:S02]  /*23fd0*/  SEL R51, R8, RZ, !P1 ;  /* 0x000000ff08337207 */ /* 0x000fe40004800000 */
[----:B------:R-:W2:Y:S01]  /*23fe0*/  LDL R8, [R1+0xac] ;  /* 0x0000ac0001087983 */ /* 0x000ea20000100800 */
[----:B------:R-:W-:Y:S01]  /*23ff0*/  SHF.R.S32.HI R48, RZ, 0x1f, R56 ;  /* 0x0000001fff307819 */ /* 0x000fe20000011438 */
[----:B------:R-:W-:Y:S01]  /*24000*/  IMAD.WIDE.U32 R4, R56, UR4, R2 ;  /* 0x0000000438047c25 */ /* 0x000fe2000f8e0002 */
[----:B------:R-:W1:Y:S03]  /*24010*/  S2R R10, SR_TID.X ;  /* 0x00000000000a7919 */ /* 0x000e660000002100 */
[----:B------:R-:W-:-:S02]  /*24020*/  IMAD R6, R48, UR4, RZ ;  /* 0x0000000430067c24 */ /* 0x000fc4000f8e02ff */
        /* <DEDUP_REMOVED lines=14> */
[----:B------:R-:W-:Y:S02]  /*24110*/  IMAD R2, R2, UR4, RZ ;  /* 0x0000000402027c24 */ /* 0x000fe4000f8e02ff */
[----:B-1----:R-:W-:Y:S02]  /*24120*/  VIADD R14, R10, 0xffffff80 ;  /* 0xffffff800a0e7836 */ /* 0x002fe40000000000 */
[C---:B------:R-:W-:Y:S02]  /*24130*/  IMAD R7, R9.reuse, UR5, R2 ;  /* 0x0000000509077c24 */ /* 0x040fe4000f8e0202 */
[----:B------:R-:W-:Y:S01]  /*24140*/  IMAD.WIDE.U32 R4, R9, UR4, R4 ;  /* 0x0000000409047c25 */ /* 0x000fe2000f8e0004 */
[----:B------:R-:W-:Y:S01]  /*24150*/  ULDC.64 UR4, c[0x0][0xb50] ;  /* 0x0002d40000047ab9 */ /* 0x000fe20000000a00 */
[----:B------:R-:W-:Y:S02]  /*24160*/  SHF.R.S32.HI R10, RZ, 0x1f, R14 ;  /* 0x0000001fff0a7819 */ /* 0x000fe4000001140e */
[----:B------:R-:W-:Y:S01]  /*24170*/  IMAD.IADD R5, R5, 0x1, R7 ;  /* 0x0000000105057824 */ /* 0x000fe200078e0207 */
[----:B------:R-:W-:-:S02]  /*24180*/  LEA R2, P1, R4, UR4, 0x2 ;  /* 0x0000000404027c11 */ /* 0x000fc4000f8210ff */
[----:B------:R-:W-:Y:S02]  /*24190*/  IADD3 R37, P0, R54, 0x1000, RZ ;  /* 0x0000100036257810 */ /* 0x000fe40007f1e0ff */
[----:B------:R-:W-:Y:S02]  /*241a0*/  LEA.HI R10, R10, R14, RZ, 0x7 ;  /* 0x0000000e0a0a7211 */ /* 0x000fe400078f38ff */
[----:B------:R-:W-:Y:S01]  /*241b0*/  LEA.HI.X R4, R4, UR5, R5, 0x2, P1 ;  /* 0x0000000504047c11 */ /* 0x000fe200088f1405 */
[----:B------:R-:W-:Y:S01]  /*241c0*/  SHFL.IDX PT, R20, R2, RZ, 0x1c1f ;  /* 0x001c1fff02147589 */ /* 0x000fe200000e0000 */
[----:B------:R-:W-:Y:S01]  /*241d0*/  LOP3.LUT R36, R37, 0x380, RZ, 0xc0, !PT ;  /* 0x0000038025247812 */ /* 0x000fe200078ec0ff */
[----:B------:R-:W-:Y:S01]  /*241e0*/  ULDC.64 UR4, c[0x0][0xaa0] ;  /* 0x0002a80000047ab9 */ /* 0x000fe20000000a00 */
[----:B------:R-:W-:Y:S02]  /*241f0*/  IADD3 R29, P1, R54, 0x3000, RZ ;  /* 0x00003000361d7810 */ /* 0x000fe40007f3e0ff */
[----:B------:R-:W-:Y:S01]  /*24200*/  LOP3.LUT R10, R10, 0xffffff80, RZ, 0xc0, !PT ;  /* 0xffffff800a0a7812 */ /* 0x000fe200078ec0ff */
[----:B------:R-:W1:Y:S01]  /*24210*/  SHFL.IDX PT, R21, R4, RZ, 0x1c1f ;  /* 0x001c1fff04157589 */ /* 0x000e6200000e0000 */
[----:B------:R-:W-:-:S02]  /*24220*/  SHF.R.U64 R36, R36, 0x3, RZ ;  /* 0x0000000324247819 */ /* 0x000fc400000012ff */
[----:B------:R-:W-:Y:S01]  /*24230*/  LOP3.LUT R28, R29, 0x380, RZ, 0xc0, !PT ;  /* 0x000003801d1c7812 */ /* 0x000fe200078ec0ff */
[----:B------:R-:W-:Y:S01]  /*24240*/  SHFL.IDX PT, R44, R2, 0x1, 0x1c1f ;  /* 0x003c1f00022c7f89 */ /* 0x000fe200000e0000 */
[----:B------:R-:W-:-:S03]  /*24250*/  IMAD.IADD R10, R14, 0x1, -R10 ;  /* 0x000000010e0a7824 */ /* 0x000fc600078e0a0a */
[----:B------:R-:W3:Y:S01]  /*24260*/  SHFL.IDX PT, R45, R4, 0x1, 0x1c1f ;  /* 0x003c1f00042d7f89 */ /* 0x000ee200000e0000 */
[----:B------:R-:W-:Y:S02]  /*24270*/  LOP3.LUT R36, R36, R37, RZ, 0x3c, !PT ;  /* 0x0000002524247212 */ /* 0x000fe400078e3cff */
[----:B------:R-:W-:Y:S02]  /*24280*/  IADD3 R25, P3, R54, 0x4000, RZ ;  /* 0x0000400036197810 */ /* 0x000fe40007f7e0ff */
[----:B------:R-:W-:Y:S02]  /*24290*/  SHF.R.U64 R28, R28, 0x3, RZ ;  /* 0x000000031c1c7819 */ /* 0x000fe400000012ff */
[----:B------:R-:W-:Y:S02]  /*242a0*/  IADD3.X R37, RZ, R55, RZ, P0, !PT ;  /* 0x00000037ff257210 */ /* 0x000fe400007fe4ff */
[----:B------:R-:W-:Y:S02]  /*242b0*/  LOP3.LUT P0, RZ, R10, 0x3, RZ, 0xc0, !PT ;  /* 0x000000030aff7812 */ /* 0x000fe4000780c0ff */
[----:B------:R-:W-:-:S02]  /*242c0*/  LOP3.LUT R24, R25, 0x380, RZ, 0xc0, !PT ;  /* 0x0000038019187812 */ /* 0x000fc400078ec0ff */
[----:B------:R-:W-:Y:S01]  /*242d0*/  LOP3.LUT R28, R28, R29, RZ, 0x3c, !PT ;  /* 0x0000001d1c1c7212 */ /* 0x000fe200078e3cff */
[----:B------:R-:W-:Y:S01]  /*242e0*/  IMAD.X R29, RZ, RZ, R55, P1 ;  /* 0x000000ffff1d7224 */ /* 0x000fe200008e0637 */
[----:B------:R-:W-:-:S04]  /*242f0*/  SHF.R.U64 R24, R24, 0x3, RZ ;  /* 0x0000000318187819 */ /* 0x000fc800000012ff */
[----:B------:R-:W-:Y:S01]  /*24300*/  LOP3.LUT R24, R24, R25, RZ, 0x3c, !PT ;  /* 0x0000001918187212 */ /* 0x000fe200078e3cff */
[----:B------:R-:W-:Y:S01]  /*24310*/  IMAD.X R25, RZ, RZ, R55, P3 ;  /* 0x000000ffff197224 */ /* 0x000fe200018e0637 */
[----:B------:R-:W-:Y:S02]  /*24320*/  IADD3 R7, P3, R54, 0x7000, RZ ;  /* 0x0000700036077810 */ /* 0x000fe40007f7e0ff */
[----:B------:R-:W-:-:S04]  /*24330*/  SHF.R.S32.HI R58, RZ, 0x1f, R59 ;  /* 0x0000001fff3a7819 */ /* 0x000fc8000001143b */
[----:B------:R-:W-:Y:S02]  /*24340*/  LEA.HI R58, R58, R59, RZ, 0x3 ;  /* 0x0000003b3a3a7211 */ /* 0x000fe400078f18ff */
[----:B------:R-:W-:Y:S02]  /*24350*/  IADD3 R33, P4, R54, 0x2000, RZ ;  /* 0x0000200036217810 */ /* 0x000fe40007f9e0ff */
[----:B------:R-:W-:Y:S02]  /*24360*/  LOP3.LUT R58, R58, 0xfffffff8, RZ, 0xc0, !PT ;  /* 0xfffffff83a3a7812 */ /* 0x000fe400078ec0ff */
[----:B------:R-:W-:-:S03]  /*24370*/  LOP3.LUT R32, R33, 0x380, RZ, 0xc0, !PT ;  /* 0x0000038021207812 */ /* 0x000fc600078ec0ff */
[----:B------:R-:W-:Y:S01]  /*24380*/  IMAD.IADD R58, R59, 0x1, -R58 ;  /* 0x000000013b3a7824 */ /* 0x000fe200078e0a3a */
[----:B------:R-:W-:Y:S02]  /*24390*/  SHF.R.U64 R32, R32, 0x3, RZ ;  /* 0x0000000320207819 */ /* 0x000fe400000012ff */
[----:B------:R-:W-:Y:S02]  /*243a0*/  IADD3 R13, P5, R54, 0x5000, RZ ;  /* 0x00005000360d7810 */ /* 0x000fe40007fbe0ff */
[----:B------:R-:W-:Y:S01]  /*243b0*/  LOP3.LUT R32, R32, R33, RZ, 0x3c, !PT ;  /* 0x0000002120207212 */ /* 0x000fe200078e3cff */
[----:B------:R-:W-:Y:S01]  /*243c0*/  IMAD.X R33, RZ, RZ, R55, P4 ;  /* 0x000000ffff217224 */ /* 0x000fe200020e0637 */
[C---:B------:R-:W-:Y:S02]  /*243d0*/  IADD3 R9, P4, R54.reuse, 0x6000, RZ ;  /* 0x0000600036097810 */ /* 0x040fe40007f9e0ff */
[----:B------:R-:W-:Y:S02]  /*243e0*/  LOP3.LUT R12, R13, 0x380, RZ, 0xc0, !PT ;  /* 0x000003800d0c7812 */ /* 0x000fe400078ec0ff */
[----:B------:R-:W-:-:S02]  /*243f0*/  LOP3.LUT R5, R54, 0x380, RZ, 0xc0, !PT ;  /* 0x0000038036057812 */ /* 0x000fc400078ec0ff */
[----:B------:R-:W-:Y:S02]  /*24400*/  SHF.R.U64 R12, R12, 0x3, RZ ;  /* 0x000000030c0c7819 */ /* 0x000fe400000012ff */
[----:B------:R-:W-:Y:S02]  /*24410*/  SHF.R.U64 R5, R5, 0x3, RZ ;  /* 0x0000000305057819 */ /* 0x000fe400000012ff */
[----:B------:R-:W-:Y:S01]  /*24420*/  LOP3.LUT R12, R12, R13, RZ, 0x3c, !PT ;  /* 0x0000000d0c0c7212 */ /* 0x000fe200078e3cff */
[----:B------:R-:W-:Y:S01]  /*24430*/  IMAD.X R13, RZ, RZ, R55, P5 ;  /* 0x000000ffff0d7224 */ /* 0x000fe200028e0637 */
[----:B------:R-:W-:Y:S02]  /*24440*/  LOP3.LUT R54, R5, R54, RZ, 0x3c, !PT ;  /* 0x0000003605367212 */ /* 0x000fe400078e3cff */
[----:B------:R-:W-:Y:S01]  /*24450*/  IADD3.X R5, RZ, R55, RZ, P3, !PT ;  /* 0x00000037ff057210 */ /* 0x000fe20001ffe4ff */
[----:B--2---:R-:W-:-:S04]  /*24460*/  IMAD.IADD R6, R8, 0x1, R52 ;  /* 0x0000000108067824 */ /* 0x004fc800078e0234 */
[C---:B------:R-:W-:Y:S01]  /*24470*/  VIADD R0, R6.reuse, 0x8 ;  /* 0x0000000806007836 */ /* 0x040fe20000000000 */
[----:B------:R-:W-:-:S04]  /*24480*/  ISETP.GE.OR P1, PT, R6, R53, P0 ;  /* 0x000000350600720c */ /* 0x000fc80000726670 */
[----:B------:R-:W-:Y:S02]  /*24490*/  ISETP.GE.OR P0, PT, R0, R53, P0 ;  /* 0x000000350000720c */ /* 0x000fe40000706670 */
[----:B------:R-:W-:-:S04]  /*244a0*/  LOP3.LUT R0, R7, 0x380, RZ, 0xc0, !PT ;  /* 0x0000038007007812 */ /* 0x000fc800078ec0ff */
[----:B------:R-:W-:-:S03]  /*244b0*/  SHF.R.U64 R0, R0, 0x3, RZ ;  /* 0x0000000300007819 */ /* 0x000fc600000012ff */
[----:B-1----:R-:W-:Y:S04]  /*244c0*/  @!P1 ST.E desc[UR6][R20.64], R90 ;  /* 0x0000005a14009985 */ /* 0x002fe8000c101906 */
[----:B---3--:R1:W-:Y:S01]  /*244d0*/  @!P0 ST.E desc[UR6][R44.64], R89 ;  /* 0x000000592c008985 */ /* 0x0083e2000c101906 */
[----:B------:R-:W-:Y:S01]  /*244e0*/  LOP3.LUT R4, R0, R7, RZ, 0x3c, !PT ;  /* 0x0000000700047212 */ /* 0x000fe200078e3cff */
[----:B------:R-:W-:Y:S01]  /*244f0*/  IMAD R0, R3, UR4, RZ ;  /* 0x0000000403007c24 */ /* 0x000fe2000f8e02ff */
[----:B-1----:R-:W1:Y:S03]  /*24500*/  @P2 LDC R45, c[0x0][0xbf0] ;  /* 0x0002fc00ff2d2b82 */ /* 0x002e660000000800 */
[----:B------:R-:W-:Y:S01]  /*24510*/  IMAD R21, R47, UR5, R0 ;  /* 0x000000052f157c24 */ /* 0x000fe2000f8e0200 */
[----:B------:R-:W-:Y:S01]  /*24520*/  LOP3.LUT R8, R9, 0x380, RZ, 0xc0, !PT ;  /* 0x0000038009087812 */ /* 0x000fe200078ec0ff */
[----:B------:R-:W-:Y:S01]  /*24530*/  IMAD.WIDE.U32 R2, R47, UR4, RZ ;  /* 0x000000042f027c25 */ /* 0x000fe2000f8e00ff */
[----:B------:R-:W-:Y:S01]  /*24540*/  ULDC.64 UR4, c[0x0][0xae8] ;  /* 0x0002ba0000047ab9 */ /* 0x000fe20000000a00 */
[----:B------:R2:W5:Y:S02]  /*24550*/  LD.E.128 R40, desc[UR6][R54.64] ;  /* 0x0000000636287980 */ /* 0x000564000c101d00 */
[----:B------:R-:W-:-:S02]  /*24560*/  IMAD R0, R58, 0x20, R50 ;  /* 0x000000203a007824 */ /* 0x000fc400078e0232 */
[----:B------:R-:W-:Y:S01]  /*24570*/  IMAD.IADD R3, R3, 0x1, R21 ;  /* 0x0000000103037824 */ /* 0x000fe200078e0215 */
[----:B------:R-:W5:Y:S01]  /*24580*/  LD.E.128 R36, desc[UR6][R36.64] ;  /* 0x0000000624247980 */ /* 0x000f62000c101d00 */
[----:B------:R-:W-:Y:S02]  /*24590*/  IMAD R20, R48, UR4, RZ ;  /* 0x0000000430147c24 */ /* 0x000fe4000f8e02ff */
[----:B------:R-:W-:Y:S01]  /*245a0*/  IMAD.IADD R44, R52, 0x1, R0 ;  /* 0x00000001342c7824 */ /* 0x000fe200078e0200 */
[----:B------:R-:W5:Y:S01]  /*245b0*/  LD.E.128 R32, desc[UR6][R32.64] ;  /* 0x0000000620207980 */ /* 0x000f62000c101d00 */
[C---:B------:R-:W-:Y:S02]  /*245c0*/  IMAD R21, R56.reuse, UR5, R20 ;  /* 0x0000000538157c24 */ /* 0x040fe4000f8e0214 */
[----:B------:R-:W-:Y:S01]  /*245d0*/  IMAD.WIDE.U32 R2, R56, UR4, R2 ;  /* 0x0000000438027c25 */ /* 0x000fe2000f8e0002 */
[----:B------:R-:W-:Y:S01]  /*245e0*/  ULDC.64 UR4, c[0x0][0xaf0] ;  /* 0x0002bc0000047ab9 */ /* 0x000fe20000000a00 */
[----:B------:R-:W5:Y:S02]  /*245f0*/  LD.E.128 R28, desc[UR6][R28.64] ;  /* 0x000000061c1c7980 */ /* 0x000f64000c101d00 */
[----:B0-----:R-:W-:Y:S01]  /*24600*/  @P2 IMAD.HI.U32 R0, R44, R57, RZ ;  /* 0x000000392c002227 */ /* 0x001fe200078e00ff */
[----:B------:R-:W-:Y:S01]  /*24610*/  SHF.R.U64 R8, R8, 0x3, RZ ;  /* 0x0000000308087819 */ /* 0x000fe200000012ff */
[----:B------:R-:W5:Y:S02]  /*24620*/  LD.E.128 R24, desc[UR6][R24.64] ;  /* 0x0000000618187980 */ /* 0x000f64000c101d00 */
[----:B------:R-:W-:-:S02]  /*24630*/  IMAD.IADD R3, R3, 0x1, R21 ;  /* 0x0000000103037824 */ /* 0x000fc400078e0215 */
[----:B------:R-:W-:Y:S01]  /*24640*/  IMAD.MOV.U32 R21, RZ, RZ, R44 ;  /* 0x000000ffff157224 */ /* 0x000fe200078e002c */
[----:B-1----:R-:W-:Y:S01]  /*24650*/  @P2 SHF.R.U32.HI R21, RZ, R45, R0 ;  /* 0x0000002dff152219 */ /* 0x002fe20000011600 */
[----:B------:R-:W-:Y:S01]  /*24660*/  IMAD R20, R46, UR4, RZ ;  /* 0x000000042e147c24 */ /* 0x000fe2000f8e02ff */
[----:B------:R-:W-:Y:S01]  /*24670*/  LOP3.LUT R8, R8, R9, RZ, 0x3c, !PT ;  /* 0x0000000908087212 */ /* 0x000fe200078e3cff */
[C---:B------:R-:W-:Y:S01]  /*24680*/  IMAD.WIDE.U32 R2, R51.reuse, UR4, R2 ;  /* 0x0000000433027c25 */ /* 0x040fe2000f8e0002 */
[----:B------:R-:W-:Y:S01]  /*24690*/  SHF.R.S32.HI R0, RZ, 0x1f, R21 ;  /* 0x0000001fff007819 */ /* 0x000fe20000011415 */
[----:B------:R-:W5:Y:S02]  /*246a0*/  LD.E.128 R12, desc[UR6][R12.64] ;  /* 0x000000060c0c7980 */ /* 0x000f64000c101d00 */
[----:B------:R-:W-:Y:S01]  /*246b0*/  IMAD R45, R51, UR5, R20 ;  /* 0x00000005332d7c24 */ /* 0x000fe2000f8e0214 */
[----:B------:R-:W-:Y:S01]  /*246c0*/  ULDC.64 UR4, c[0x0][0xae0] ;  /* 0x0002b80000047ab9 */ /* 0x000fe20000000a00 */
[----:B------:R-:W-:Y:S01]  /*246d0*/  IMAD.X R9, RZ, RZ, R55, P4 ;  /* 0x000000ffff097224 */ /* 0x000fe200020e0637 */
[----:B------:R-:W5:Y:S01]  /*246e0*/  LD.E.128 R4, desc[UR6][R4.64] ;  /* 0x0000000604047980 */ /* 0x000f62000c101d00 */
[----:B------:R-:W-:Y:S01]  /*246f0*/  IMAD.MOV R20, RZ, RZ, -R21 ;  /* 0x000000ffff147224 */ /* 0x000fe200078e0a15 */
[----:B------:R-:W-:Y:S01]  /*24700*/  IADD3 R3, R3, R45, RZ ;  /* 0x0000002d03037210 */ /* 0x000fe20007ffe0ff */
[----:B------:R-:W-:-:S02]  /*24710*/  IMAD R0, R0, UR4, RZ ;  /* 0x0000000400007c24 */ /* 0x000fc4000f8e02ff */
[----:B------:R-:W-:Y:S01]  /*24720*/  IMAD R45, R49, R20, R44 ;  /* 0x00000014312d7224 */ /* 0x000fe200078e022c */
[----:B------:R-:W5:Y:S01]  /*24730*/  LD.E.128 R8, desc[UR6][R8.64] ;  /* 0x0000000608087980 */ /* 0x000f62000c101d00 */
[C---:B------:R-:W-:Y:S01]  /*24740*/  IMAD R47, R21.reuse, UR5, R0 ;  /* 0x00000005152f7c24 */ /* 0x040fe2000f8e0200 */
[----:B------:R-:W-:Y:S01]  /*24750*/  @!PT LDS RZ, [RZ] ;  /* 0x00000000fffff984 */ /* 0x000fe20000000800 */
[----:B------:R-:W-:Y:S01]  /*24760*/  @!PT LDS RZ, [RZ] ;  /* 0x00000000fffff984 */ /* 0x000fe20000000800 */
[----:B------:R-:W-:Y:S01]  /*24770*/  @!PT LDS RZ, [RZ] ;  /* 0x00000000fffff984 */ /* 0x000fe20000000800 */
[----:B------:R-:W-:Y:S01]  /*24780*/  @!PT LDS RZ, [RZ] ;  /* 0x00000000fffff984 */ /* 0x000fe20000000800 */
[----:B------:R0:W-:Y:S06]  /*24790*/  MEMBAR.ALL.CTA ;  /* 0x0000000000007992 */ /* 0x0001ec0000008000 */
[----:B0-----:R-:W0:Y:S01]  /*247a0*/  FENCE.VIEW.ASYNC.S ;  /* 0x00000000000073c6 */ /* 0x001e220000000000 */
[----:B------:R-:W-:Y:S01]  /*247b0*/  SHF.R.S32.HI R0, RZ, 0x1f, R45 ;  /* 0x0000001fff007819 */ /* 0x000fe2000001142d */
[----:B------:R-:W-:Y:S01]  /*247c0*/  IMAD.WIDE.U32 R2, R21, UR4, R2 ;  /* 0x0000000415027c25 */ /* 0x000fe2000f8e0002 */
[----:B------:R-:W-:-:S03]  /*247d0*/  ULDC.64 UR4, c[0x0][0xad8] ;  /* 0x0002b60000047ab9 */ /* 0x000fc60000000a00 */
[----:B------:R-:W-:Y:S02]  /*247e0*/  IMAD.IADD R46, R50, 0x1, R52 ;  /* 0x00000001322e7824 */ /* 0x000fe400078e0234 */
[----:B------:R-:W-:Y:S02]  /*247f0*/  IMAD.IADD R3, R3, 0x1, R47 ;  /* 0x0000000103037824 */ /* 0x000fe400078e022f */
[----:B------:R-:W-:Y:S02]  /*24800*/  IMAD R20, R0, UR4, RZ ;  /* 0x0000000400147c24 */ /* 0x000fe4000f8e02ff */
[----:B------:R-:W-:Y:S02]  /*24810*/  VIADD R0, R46, 0x20 ;  /* 0x000000202e007836 */ /* 0x000fe40000000000 */
[C---:B------:R-:W-:Y:S02]  /*24820*/  IMAD R21, R45.reuse, UR5, R20 ;  /* 0x000000052d157c24 */ /* 0x040fe4000f8e0214 */
[----:B------:R-:W-:Y:S01]  /*24830*/  IMAD.WIDE.U32 R2, R45, UR4, R2 ;  /* 0x000000042d027c25 */ /* 0x000fe2000f8e0002 */
[-C--:B------:R-:W-:Y:S01]  /*24840*/  ISETP.GE.AND P0, PT, R0, R53.reuse, PT ;  /* 0x000000350000720c */ /* 0x080fe20003f06270 */
[----:B------:R-:W-:Y:S01]  /*24850*/  ULDC.64 UR4, c[0x0][0xa80] ;  /* 0x0002a00000047ab9 */ /* 0x000fe20000000a00 */
[----:B------:R-:W-:Y:S01]  /*24860*/  ISETP.GE.AND P2, PT, R46, R53, PT ;  /* 0x000000352e00720c */ /* 0x000fe20003f46270 */
[----:B------:R-:W-:Y:S01]  /*24870*/  VIADD R0, R16, 0x2e820 ;  /* 0x0002e82010007836 */ /* 0x000fe20000000000 */
[----:B------:R-:W-:Y:S01]  /*24880*/  LEA R44, P3, R2, UR4, 0x1 ;  /* 0x00000004022c7c11 */ /* 0x000fe2000f8608ff */
[----:B------:R-:W-:-:S02]  /*24890*/  IMAD.IADD R3, R3, 0x1, R21 ;  /* 0x0000000103037824 */ /* 0x000fc400078e0215 */
        /* <DEDUP_REMOVED lines=8> */
[----:B------:R-:W-:Y:S01]  /*24920*/  ULDC UR4, c[0x0][0xac8] ;  /* 0x0002b20000047ab9 */ /* 0x000fe20000000800 */
[----:B------:R-:W-:Y:S01]  /*24930*/  ULDC.64 UR6, c[0x0][0x208] ;  /* 0x0000820000067ab9 */ /* 0x000fe20000000a00 */
        /* <DEDUP_REMOVED lines=8> */
.L_x_2374:
[----:B------:R-:W-:Y:S05]  /*249c0*/  BSYNC B1 ;  /* 0x0000000000017941 */ /* 0x000fea0003800000 */
.L_x_2373:
[----:B0-----:R0:W4:Y:S01]  /*249d0*/  SHFL.IDX PT, R0, R45, 0x1, 0x181f ;  /* 0x00381f002d007f89 */ /* 0x00112200000e0000 */
[----:B------:R-:W-:Y:S03]  /*249e0*/  BSSY B1, `(.L_x_2375) ;  /* 0x000000d000017945 */ /* 0x000fe60003800000 */
[----:B-1-3--:R0:W1:Y:S01]  /*249f0*/  SHFL.IDX PT, R20, R44, 0x1, 0x181f ;  /* 0x00381f002c147f89 */ /* 0x00a06200000e0000 */
[----:B------:R-:W-:Y:S05]  /*24a00*/  @P0 BRA `(.L_x_2376) ;  /* 0x0000000000280947 */ /* 0x000fea0003800000 */
[----:B------:R-:W-:Y:S01]  /*24a10*/  ULDC UR4, c[0x0][0xac8] ;  /* 0x0002b20000047ab9 */ /* 0x000fe20000000800 */
[----:B------:R-:W-:Y:S01]  /*24a20*/  ULDC.64 UR6, c[0x0][0x208] ;  /* 0x0000820000067ab9 */ /* 0x000fe20000000a00 */
[----:B------:R-:W-:Y:S02]  /*24a30*/  ISETP.GE.AND P3, PT, R83, UR4, PT ;  /* 0x0000000453007c0c */ /* 0x000fe4000bf66270 */
[----:B------:R-:W-:-:S11]  /*24a40*/  ISETP.GE.AND P4, PT, R82, UR4, PT ;  /* 0x0000000452007c0c */ /* 0x000fd6000bf86270 */
[CC--:B-1----:R-:W-:Y:S02]  /*24a50*/  @!P3 LEA R2, P0, R83.reuse, R20.reuse, 0x1 ;  /* 0x000000145302b211 */ /* 0x0c2fe400078008ff */
[C---:B------:R-:W-:Y:S02]  /*24a60*/  @!P4 LEA R20, P2, R82.reuse, R20, 0x1 ;  /* 0x000000145214c211 */ /* 0x040fe400078408ff */
[-C--:B----4-:R-:W-:Y:S02]  /*24a70*/  @!P3 LEA.HI.X R3, R83, R0.reuse, R79, 0x1, P0 ;  /* 0x000000005303b211 */ /* 0x090fe400000f0c4f */
[----:B------:R-:W-:-:S03]  /*24a80*/  @!P4 LEA.HI.X R21, R82, R0, R81, 0x1, P2 ;  /* 0x000000005215c211 */ /* 0x000fc600010f0c51 */
[----:B-----5:R3:W-:Y:S04]  /*24a90*/  @!P3 ST.E.128 desc[UR6][R2.64], R36 ;  /* 0x000000240200b985 */ /* 0x0207e8000c101d06 */
[----:B------:R3:W-:Y:S02]  /*24aa0*/  @!P4 ST.E.128 desc[UR6][R20.64], R12 ;  /* 0x0000000c1400c985 */ /* 0x0007e4000c101d06 */
.L_x_2376:
[----:B------:R-:W-:Y:S05]  /*24ab0*/  BSYNC B1 ;  /* 0x0000000000017941 */ /* 0x000fea0003800000 */
.L_x_2375:
[----:B----4-:R4:W0:Y:S01]  /*24ac0*/  SHFL.IDX PT, R0, R45, 0x2, 0x181f ;  /* 0x00581f002d007f89 */ /* 0x01082200000e0000 */
[----:B------:R-:W-:Y:S03]  /*24ad0*/  BSSY B1, `(.L_x_2377) ;  /* 0x000000d000017945 */ /* 0x000fe60003800000 */
[----:B---3-5:R4:W3:Y:S01]  /*24ae0*/  SHFL.IDX PT, R12, R44, 0x2, 0x181f ;  /* 0x00581f002c0c7f89 */ /* 0x0288e200000e0000 */
[----:B------:R-:W-:Y:S05]  /*24af0*/  @P1 BRA `(.L_x_2378) ;  /* 0x0000000000281947 */ /* 0x000fea0003800000 */
[----:B------:R-:W-:Y:S01]  /*24b00*/  ULDC UR4, c[0x0][0xac8] ;  /* 0x0002b20000047ab9 */ /* 0x000fe20000000800 */
[----:B------:R-:W-:Y:S01]  /*24b10*/  ULDC.64 UR6, c[0x0][0x208] ;  /* 0x0000820000067ab9 */ /* 0x000fe20000000a00 */
        /* <DEDUP_REMOVED lines=8> */
.L_x_2378:
[----:B------:R-:W-:Y:S05]  /*24ba0*/  BSYNC B1 ;  /* 0x0000000000017941 */ /* 0x000fea0003800000 */
.L_x_2377:
[----:B0-----:R-:W-:Y:S01]  /*24bb0*/  VIADD R0, R46, 0x60 ;  /* 0x000000602e007836 */ /* 0x001fe20000000000 */
[----:B------:R0:W0:Y:S04]  /*24bc0*/  SHFL.IDX PT, R8, R45, 0x3, 0x181f ;  /* 0x00781f002d087f89 */ /* 0x00002800000e0000 */
[----:B------:R-:W-:Y:S01]  /*24bd0*/  ISETP.GE.AND P0, PT, R0, R53, PT ;  /* 0x000000350000720c */ /* 0x000fe20003f06270 */
[----:B--2-4-:R-:W2:-:S12]  /*24be0*/  SHFL.IDX PT, R44, R44, 0x3, 0x181f ;  /* 0x00781f002c2c7f89 */ /* 0x014e9800000e0000 */
[----:B------:R-:W-:Y:S05]  /*24bf0*/  @P0 BRA `(.L_x_2379) ;  /* 0x0000000c00540947 */ /* 0x000fea0003800000 */
[----:B------:R-:W-:Y:S01]  /*24c00*/  ULDC UR4, c[0x0][0xac8] ;  /* 0x0002b20000047ab9 */ /* 0x000fe20000000800 */
[----:B------:R-:W-:Y:S01]  /*24c10*/  ULDC.64 UR6, c[0x0][0x208] ;  /* 0x0000820000067ab9 */ /* 0x000fe20000000a00 */
[----:B------:R-:W-:-:S13]  /*24c20*/  ISETP.GE.AND P1, PT, R83, UR4, PT ;  /* 0x0000000453007c0c */ /* 0x000fda000bf26270 */
[----:B--2---:R-:W-:-:S04]  /*24c30*/  @!P1 LEA R2, P0, R83, R44, 0x1 ;  /* 0x0000002c53029211 */ /* 0x004fc800078008ff */
[----:B0-----:R-:W-:Y:S02]  /*24c40*/  @!P1 LEA.HI.X R3, R83, R8, R79, 0x1, P0 ;  /* 0x0000000853039211 */ /* 0x001fe400000f0c4f */
[----:B------:R-:W-:-:S03]  /*24c50*/  ISETP.GE.AND P0, PT, R82, UR4, PT ;  /* 0x0000000452007c0c */ /* 0x000fc6000bf06270 */
[----:B------:R4:W-:Y:S10]  /*24c60*/  @!P1 ST.E.128 desc[UR6][R2.64], R28 ;  /* 0x0000001c02009985 */ /* 0x0009f4000c101d06 */
[----:B------:R-:W-:Y:S05]  /*24c70*/  @P0 BRA `(.L_x_2379) ;  /* 0x0000000c00340947 */ /* 0x000fea0003800000 */
[----:B----4-:R-:W-:Y:S01]  /*24c80*/  LEA R2, P0, R82, R44, 0x1 ;  /* 0x0000002c52027211 */ /* 0x010fe200078008ff */
[----:B------:R-:W-:-:S03]  /*24c90*/  ULDC.64 UR4, c[0x0][0x208] ;  /* 0x0000820000047ab9 */ /* 0x000fc60000000a00 */
[----:B------:R-:W-:-:S05]  /*24ca0*/  LEA.HI.X R3, R82, R8, R81, 0x1, P0 ;  /* 0x0000000852037211 */ /* 0x000fca00000f0c51 */
[----:B------:R0:W-:Y:S01]  /*24cb0*/  ST.E.128 desc[UR4][R2.64], R4 ;  /* 0x0000000402007985 */ /* 0x0001e2000c101d04 */
[----:B------:R-:W-:Y:S05]  /*24cc0*/  BRA `(.L_x_2379) ;  /* 0x0000000c00207947 */ /* 0x000fea0003800000 */
.L_x_2370:
[----:B------:R-:W2:Y:S01]  /*24cd0*/  LDL.LU R4, [R1+0x94] ;  /* 0x0000940001047983 */ /* 0x000ea20000300800 */
[----:B------:R-:W-:Y:S01]  /*24ce0*/  ULDC.64 UR4, c[0x0][0xc00] ;  /* 0x0003000000047ab9 */ /* 0x000fe20000000a00 */
[----:B------:R-:W1:Y:S02]  /*24cf0*/  LDC R25, c[0x0][0xbe8] ;  /* 0x0002fa00ff197b82 */ /* 0x000e640000000800 */
[----:B------:R-:W3:Y:S01]  /*24d00*/  LDL.LU R6, [R1+0x98] ;  /* 0x0000980001067983 */ /* 0x000ee20000300800 */
[----:B------:R-:W-:Y:S01]  /*24d10*/  ISETP.NE.U32.AND P0, PT, RZ, UR4, PT ;  /* 0x00000004ff007c0c */ /* 0x000fe2000bf05070 */
[----:B------:R-:W-:Y:S01]  /*24d20*/  ULDC.64 UR6, c[0x0][0x208] ;  /* 0x0000820000067ab9 */ /* 0x000fe20000000a00 */
[----:B------:R-:W-:Y:S02]  /*24d30*/  MOV R0, RZ ;  /* 0x000000ff00007202 */ /* 0x000fe40000000f00 */
[----:B------:R-:W-:Y:S01]  /*24d40*/  ISETP.NE.AND.EX P0, PT, RZ, UR5, PT, P0 ;  /* 0x00000005ff007c0c */ /* 0x000fe2000bf05300 */
[----:B------:R-:W4:Y:S02]  /*24d50*/  S2R R7, SR_TID.X ;  /* 0x0000000000077919 */ /* 0x000f240000002100 */
[----:B----4-:R-:W-:-:S05]  /*24d60*/  VIADD R26, R7, 0xffffff80 ;  /* 0xffffff80071a7836 */ /* 0x010fca0000000000 */
[----:B------:R-:W-:Y:S02]  /*24d70*/  ISETP.GE.AND P3, PT, R26, 0x80, PT ;  /* 0x000000801a00780c */ /* 0x000fe40003f66270 */
[----:B--2---:R-:W-:-:S04]  /*24d80*/  IADD3 R2, P1, R4, UR4, RZ ;  /* 0x0000000404027c10 */ /* 0x004fc8000ff3e0ff */
[----:B---3--:R-:W-:Y:S01]  /*24d90*/  IADD3.X R3, R6, UR5, RZ, P1, !PT ;  /* 0x0000000506037c10 */ /* 0x008fe20008ffe4ff */
[----:B------:R-:W-:Y:S02]  /*24da0*/  ULDC.64 UR4, c[0x0][0xc08] ;  /* 0x0003020000047ab9 */ /* 0x000fe40000000a00 */
[----:B------:R-:W-:Y:S02]  /*24db0*/  ISETP.NE.U32.AND P1, PT, RZ, UR4, PT ;  /* 0x00000004ff007c0c */ /* 0x000fe4000bf25070 */
[----:B------:R2:W5:Y:S02]  /*24dc0*/  @P0 LDG.E R0, desc[UR6][R2.64] ;  /* 0x0000000602000981 */ /* 0x000564000c1e1900 */
[----:B------:R-:W-:-:S13]  /*24dd0*/  ISETP.NE.AND.EX P1, PT, RZ, UR5, PT, P1 ;  /* 0x00000005ff007c0c */ /* 0x000fda000bf25310 */
[----:B------:R-:W-:Y:S01]  /*24de0*/  @P1 IADD3 R4, P2, R4, UR4, RZ ;  /* 0x0000000404041c10 */ /* 0x000fe2000ff5e0ff */
[----:B------:R-:W-:-:S03]  /*24df0*/  ULDC UR4, c[0x0][0xa88] ;  /* 0x0002a20000047ab9 */ /* 0x000fc60000000800 */
[----:B------:R-:W-:Y:S01]  /*24e00*/  @P1 IADD3.X R5, R6, UR5, RZ, P2, !PT ;  /* 0x0000000506051c10 */ /* 0x000fe200097fe4ff */
[----:B------:R-:W-:Y:S01]  /*24e10*/  IMAD.U32 R6, RZ, RZ, UR4 ;  /* 0x00000004ff067e24 */ /* 0x000fe2000f8e00ff */
[----:B-1----:R-:W-:-:S05]  /*24e20*/  ISETP.NE.AND P2, PT, R25, 0x1, PT ;  /* 0x000000011900780c */ /* 0x002fca0003f45270 */
[----:B------:R2:W5:Y:S08]  /*24e30*/  @P1 LDG.E R6, desc[UR6][R4.64] ;  /* 0x0000000604061981 */ /* 0x000570000c1e1900 */
[----:B------:R-:W1:Y:S08]  /*24e40*/  @P2 LDC R14, c[0x0][0xbec] ;  /* 0x0002fb00ff0e2b82 */ /* 0x000e700000000800 */
[----:B------:R-:W3:Y:S01]  /*24e50*/  @P2 LDC R27, c[0x0][0xbf0] ;  /* 0x0002fc00ff1b2b82 */ /* 0x000ee20000000800 */
[----:B--2---:R-:W-:Y:S05]  /*24e60*/  @P1 BRA `(.L_x_2380) ;  /* 0x0000000000141947 */ /* 0x004fea0003800000 */
[----:B------:R-:W-:Y:S05]  /*24e70*/  @!P0 BRA `(.L_x_2380) ;  /* 0x0000000000108947 */ /* 0x000fea0003800000 */
[----:B------:R-:W-:Y:S02]  /*24e80*/  ULDC.64 UR4, c[0x0][0x208] ;  /* 0x0000820000047ab9 */ /* 0x000fe40000000a00 */
[----:B------:R-:W2:Y:S04]  /*24e90*/  LDG.E R5, desc[UR4][R2.64] ;  /* 0x0000000402057981 */ /* 0x000ea8000c1e1900 */
[----:B-----5:R-:W2:Y:S02]  /*24ea0*/  LDG.E R6, desc[UR4][R2.64+0x4] ;  /* 0x0000040402067981 */ /* 0x020ea4000c1e1900 */
[----:B--2---:R-:W-:-:S07]  /*24eb0*/  IMAD.IADD R6, R6, 0x1, -R5 ;  /* 0x0000000106067824 */ /* 0x004fce00078e0a05 */
.L_x_2380:
[----:B------:R-:W2:Y:S04]  /*24ec0*/  LDL.LU R3, [R1+0x88] ;  /* 0x0000880001037983 */ /* 0x000ea80000300800 */
[----:B------:R-:W4:Y:S04]  /*24ed0*/  LDL.LU R2, [R1+0x9c] ;  /* 0x00009c0001027983 */ /* 0x000f280000300800 */
[----:B------:R-:W3:Y:S04]  /*24ee0*/  LDL R24, [R1+0x90] ;  /* 0x0000900001187983 */ /* 0x000ee80000100800 */
[----:B------:R0:W5:Y:S01]  /*24ef0*/  LDL R20, [R1+0x50] ;  /* 0x0000500001147983 */ /* 0x0001620000100800 */
[----:B------:R-:W-:Y:S01]  /*24f00*/  BSSY B1, `(.L_x_2381) ;  /* 0x000002d000017945 */ /* 0x000fe20003800000 */
[----:B-----5:R-:W-:-:S02]  /*24f10*/  SHF.R.S32.HI R11, RZ, 0x1f, R0 ;  /* 0x0000001fff0b7819 */ /* 0x020fc40000011400 */
[----:B--2---:R-:W-:Y:S02]  /*24f20*/  SEL R13, R3, RZ, !P0 ;  /* 0x000000ff030d7207 */ /* 0x004fe40004000000 */
[----:B----4-:R-:W-:Y:S02]  /*24f30*/  SEL R12, R2, RZ, !P0 ;  /* 0x000000ff020c7207 */ /* 0x010fe40004000000 */
[----:B---3--:R-:W-:Y:S01]  /*24f40*/  SHF.R.S32.HI R10, RZ, 0x1f, R24 ;  /* 0x0000001fff0a7819 */ /* 0x008fe20000011418 */
[----:B0-----:R-:W-:Y:S06]  /*24f50*/  @P3 BRA `(.L_x_2382) ;  /* 0x00000000009c3947 */ /* 0x001fec0003800000 */
[----:B------:R-:W0:Y:S01]  /*24f60*/  LDC R9, c[0x0][0xbe8] ;  /* 0x0002fa00ff097b82 */ /* 0x000e220000000800 */
[----:B------:R-:W-:Y:S01]  /*24f70*/  IADD3 R8, R20, -0x80, R7 ;  /* 0xffffff8014087810 */ /* 0x000fe20007ffe007 */
[----:B0-----:R-:W-:-:S05]  /*24f80*/  IMAD R2, R6, R9, RZ ;  /* 0x0000000906027224 */ /* 0x001fca00078e02ff */
[----:B------:R-:W-:-:S13]  /*24f90*/  ISETP.GE.AND P0, PT, R8, R2, PT ;  /* 0x000000020800720c */ /* 0x000fda0003f06270 */
[----:B------:R-:W-:Y:S05]  /*24fa0*/  @P0 BRA `(.L_x_2382) ;  /* 0x0000000000880947 */ /* 0x000fea0003800000 */
[----:B------:R-:W-:Y:S01]  /*24fb0*/  ISETP.NE.AND P0, PT, R9, 0x1, PT ;  /* 0x000000010900780c */ /* 0x000fe20003f05270 */
[----:B------:R-:W-:Y:S01]  /*24fc0*/  ULDC.64 UR4, c[0x0][0xb90] ;  /* 0x0002e40000047ab9 */ /* 0x000fe20000000a00 */
[----:B------:R-:W-:Y:S01]  /*24fd0*/  IMAD.MOV.U32 R2, RZ, RZ, R0 ;  /* 0x000000ffff027224 */ /* 0x000fe200078e0000 */
[----:B------:R-:W-:Y:S01]  /*24fe0*/  ULDC.64 UR6, c[0x0][0x208] ;  /* 0x0000820000067ab9 */ /* 0x000fe20000000a00 */
[----:B------:R-:W-:Y:S02]  /*24ff0*/  IMAD R7, R10, UR4, RZ ;  /* 0x000000040a077c24 */ /* 0x000fe4000f8e02ff */
[----:B------:R-:W-:Y:S02]  /*25000*/  IMAD.MOV.U32 R3, RZ, RZ, R11 ;  /* 0x000000ffff037224 */ /* 0x000fe400078e000b */
[----:B------:R-:W-:Y:S02]  /*25010*/  IMAD.MOV.U32 R5, RZ, RZ, R8 ;  /* 0x000000ffff057224 */ /* 0x000fe400078e0008 */
[----:B------:R-:W-:-:S03]  /*25020*/  IMAD.WIDE.U32 R2, R24, UR4, R2 ;  /* 0x0000000418027c25 */ /* 0x000fc6000f8e0002 */
[----:B------:R-:W0:Y:S01]  /*25030*/  @P0 LDC R15, c[0x0][0xbec] ;  /* 0x0002fb00ff0f0b82 */ /* 0x000e220000000800 */
[----:B------:R-:W-:Y:S01]  /*25040*/  IMAD R7, R24, UR5, R7 ;  /* 0x0000000518077c24 */ /* 0x000fe2000f8e0207 */
[----:B------:R-:W-:-:S03]  /*25050*/  ULDC.64 UR4, c[0x0][0xb98] ;  /* 0x0002e60000047ab9 */ /* 0x000fc60000000a00 */
[----:B------:R-:W-:-:S03]  /*25060*/  IMAD.IADD R3, R3, 0x1, R7 ;  /* 0x0000000103037824 */ /* 0x000fc600078e0207 */
[----:B------:R-:W2:Y:S01]  /*25070*/  @P0 LDC R21, c[0x0][0xbf0] ;  /* 0x0002fc00ff150b82 */ /* 0x000ea20000000800 */
[----:B------:R-:W-:-:S04]  /*25080*/  IMAD.WIDE.U32 R2, R13, UR4, R2 ;  /* 0x000000040d027c25 */ /* 0x000fc8000f8e0002 */
        /* <DEDUP_REMOVED lines=20> */
.L_x_2382:
[----:B------:R-:W-:Y:S05]  /*251d0*/  BSYNC B1 ;  /* 0x0000000000017941 */ /* 0x000fea0003800000 */
.L_x_2381:
        /* <DEDUP_REMOVED lines=12> */
[----:B------:R-:W-:Y:S02]  /*252a0*/  IMAD.IADD R3, R3, 0x1, R5 ;  /* 0x0000000103037824 */ /* 0x000fe400078e0205 */
[----:B------:R-:W-:Y:S02]  /*252b0*/  IMAD R0, R4, 0x20, R8 ;  /* 0x0000002004007824 */ /* 0x000fe400078e0208 */
[----:B------:R-:W-:Y:S02]  /*252c0*/  IMAD R4, R10, UR4, RZ ;  /* 0x000000040a047c24 */ /* 0x000fe4000f8e02ff */
[----:B------:R-:W-:Y:S02]  /*252d0*/  IMAD.IADD R9, R20, 0x1, R0 ;  /* 0x0000000114097824 */ /* 0x000fe400078e0200 */
[----:B------:R-:W-:-:S02]  /*252e0*/  IMAD R7, R24, UR5, R4 ;  /* 0x0000000518077c24 */ /* 0x000fc4000f8e0204 */
[----:B------:R-:W-:Y:S01]  /*252f0*/  IMAD.WIDE.U32 R2, R24, UR4, R2 ;  /* 0x0000000418027c25 */ /* 0x000fe2000f8e0002 */
[----:B------:R-:W-:-:S03]  /*25300*/  ULDC.64 UR4, c[0x0][0xaf0] ;  /* 0x0002bc0000047ab9 */ /* 0x000fc60000000a00 */
[----:B-1----:R-:W-:Y:S01]  /*25310*/  @P2 IMAD.HI.U32 R0, R9, R14, RZ ;  /* 0x0000000e09002227 */ /* 0x002fe200078e00ff */
[----:B------:R-:W-:-:S03]  /*25320*/  IADD3 R3, R3, R7, RZ ;  /* 0x0000000703037210 */ /* 0x000fc60007ffe0ff */
        /* <DEDUP_REMOVED lines=25> */
[----:B------:R0:W1:Y:S04]  /*254c0*/  SHFL.IDX PT, R0, R3, RZ, 0x181f ;  /* 0x00181fff03007589 */ /* 0x00006800000e0000 */
[----:B------:R0:W2:Y:S02]  /*254d0*/  SHFL.IDX PT, R14, R2, RZ, 0x181f ;  /* 0x00181fff020e7589 */ /* 0x0000a400000e0000 */
.L_x_2586:
[----:B------:R-:W-:Y:S01]  /*254e0*/  IMAD R25, R6, R25, RZ ;  /* 0x0000001906197224 */ /* 0x000fe200078e02ff */
[----:B------:R-:W-:Y:S01]  /*254f0*/  BSSY B1, `(.L_x_2384) ;  /* 0x000000e000017945 */ /* 0x000fe20003800000 */
[----:B------:R-:W-:-:S05]  /*25500*/  IMAD.IADD R6, R8, 0x1, R20 ;  /* 0x0000000108067824 */ /* 0x000fca00078e0214 */
[----:B------:R-:W-:-:S13]  /*25510*/  ISETP.GE.AND P0, PT, R6, R25, PT ;  /* 0x000000190600720c */ /* 0x000fda0003f06270 */
[----:B------:R-:W-:Y:S05]  /*25520*/  @P0 BRA `(.L_x_2385) ;  /* 0x0000000000280947 */ /* 0x000fea0003800000 */
[----:B------:R-:W-:Y:S01]  /*25530*/  ULDC UR4, c[0x0][0xac8] ;  /* 0x0002b20000047ab9 */ /* 0x000fe20000000800 */
[----:B------:R-:W-:Y:S01]  /*25540*/  ULDC.64 UR6, c[0x0][0x208] ;  /* 0x0000820000067ab9 */ /* 0x000fe20000000a00 */
[----:B------:R-:W-:Y:S02]  /*25550*/  ISETP.GE.AND P2, PT, R83, UR4, PT ;  /* 0x0000000453007c0c */ /* 0x000fe4000bf46270 */
[----:B------:R-:W-:-:S11]  /*25560*/  ISETP.GE.AND P3, PT, R82, UR4, PT ;  /* 0x0000000452007c0c */ /* 0x000fd6000bf66270 */
[CC--:B--2---:R-:W-:Y:S02]  /*25570*/  @!P2 LEA R4, P0, R83.reuse, R14.reuse, 0x1 ;  /* 0x0000000e5304a211 */ /* 0x0c4fe400078008ff */
[C---:B------:R-:W-:Y:S02]  /*25580*/  @!P3 LEA R14, P1, R82.reuse, R14, 0x1 ;  /* 0x0000000e520eb211 */ /* 0x040fe400078208ff */
[-C--:B-1----:R-:W-:Y:S02]  /*25590*/  @!P2 LEA.HI.X R5, R83, R0.reuse, R79, 0x1, P0 ;  /* 0x000000005305a211 */ /* 0x082fe400000f0c4f */
[----:B------:R-:W-:-:S03]  /*255a0*/  @!P3 LEA.HI.X R15, R82, R0, R81, 0x1, P1 ;  /* 0x00000000520fb211 */ /* 0x000fc600008f0c51 */
[----:B------:R3:W-:Y:S04]  /*255b0*/  @!P2 ST.E.128 desc[UR6][R4.64], RZ ;  /* 0x000000ff0400a985 */ /* 0x0007e8000c101d06 */
[----:B------:R3:W-:Y:S02]  /*255c0*/  @!P3 ST.E.128 desc[UR6][R14.64], RZ ;  /* 0x000000ff0e00b985 */ /* 0x0007e4000c101d06 */
.L_x_2385:
[----:B------:R-:W-:Y:S05]  /*255d0*/  BSYNC B1 ;  /* 0x0000000000017941 */ /* 0x000fea0003800000 */
.L_x_2384:
[----:B------:R-:W-:-:S03]  /*255e0*/  UMOV UR4, 0xffffffff ;  /* 0xffffffff00047882 */ /* 0x000fc60000000000 */
[----:B------:R-:W-:Y:S05]  /*255f0*/  BRA.DIV UR4, `(.L_x_2386) ;  /* 0x0000008e04907947 */ /* 0x000fea000b800000 */
[----:B-1----:R1:W4:Y:S04]  /*25600*/  SHFL.IDX PT, R0, R3, 0x1, 0x181f ;  /* 0x00381f0003007f89 */ /* 0x00232800000e0000 */
[----:B--23--:R1:W2:Y:S02]  /*25610*/  SHFL.IDX PT, R14, R2, 0x1, 0x181f ;  /* 0x00381f00020e7f89 */ /* 0x00c2a400000e0000 */
.L_x_2590:
[----:B------:R-:W-:Y:S01]  /*25620*/  VIADD R4, R6, 0x20 ;  /* 0x0000002006047836 */ /* 0x000fe20000000000 */
[----:B------:R-:W-:Y:S04]  /*25630*/  BSSY B1, `(.L_x_2387) ;  /* 0x000000d000017945 */ /* 0x000fe80003800000 */
        /* <DEDUP_REMOVED lines=8> */
[-C--:B----4-:R-:W-:Y:S02]  /*256c0*/  @!P2 LEA.HI.X R5, R83, R0.reuse, R79, 0x1, P0 ;  /* 0x000000005305a211 */ /* 0x090fe400000f0c4f */
[----:B------:R-:W-:-:S03]  /*256d0*/  @!P3 LEA.HI.X R15, R82, R0, R81, 0x1, P1 ;  /* 0x00000000520fb211 */ /* 0x000fc600008f0c51 */
[----:B------:R3:W-:Y:S04]  /*256e0*/  @!P2 ST.E.128 desc[UR6][R4.64], RZ ;  /* 0x000000ff0400a985 */ /* 0x0007e8000c101d06 */
[----:B------:R3:W-:Y:S02]  /*256f0*/  @!P3 ST.E.128 desc[UR6][R14.64], RZ ;  /* 0x000000ff0e00b985 */ /* 0x0007e4000c101d06 */
.L_x_2388:
[----:B------:R-:W-:Y:S05]  /*25700*/  BSYNC B1 ;  /* 0x0000000000017941 */ /* 0x000fea0003800000 */
.L_x_2387:
[----:B------:R-:W-:-:S03]  /*25710*/  UMOV UR4, 0xffffffff ;  /* 0xffffffff00047882 */ /* 0x000fc60000000000 */
[----:B------:R-:W-:Y:S05]  /*25720*/  BRA.DIV UR4, `(.L_x_2389) ;  /* 0x0000008e048c7947 */ /* 0x000fea000b800000 */
[----:B----4-:R4:W0:Y:S04]  /*25730*/  SHFL.IDX PT, R0, R3, 0x2, 0x181f ;  /* 0x00581f0003007f89 */ /* 0x01082800000e0000 */
[----:B--23--:R4:W2:Y:S02]  /*25740*/  SHFL.IDX PT, R14, R2, 0x2, 0x181f ;  /* 0x00581f00020e7f89 */ /* 0x00c8a400000e0000 */
.L_x_2594:
        /* <DEDUP_REMOVED lines=14> */
.L_x_2391:
[----:B------:R-:W-:Y:S05]  /*25830*/  BSYNC B1 ;  /* 0x0000000000017941 */ /* 0x000fea0003800000 */
.L_x_2390:
[----:B------:R-:W-:-:S03]  /*25840*/  UMOV UR4, 0xffffffff ;  /* 0xffffffff00047882 */ /* 0x000fc60000000000 */
[----:B------:R-:W-:Y:S05]  /*25850*/  BRA.DIV UR4, `(.L_x_2392) ;  /* 0x0000008e04887947 */ /* 0x000fea000b800000 */
[----:B0-----:R0:W0:Y:S04]  /*25860*/  SHFL.IDX PT, R0, R3, 0x3, 0x181f ;  /* 0x00781f0003007f89 */ /* 0x00102800000e0000 */
[----:B--23--:R2:W3:Y:S02]  /*25870*/  SHFL.IDX PT, R14, R2, 0x3, 0x181f ;  /* 0x00781f00020e7f89 */ /* 0x00c4e400000e0000 */
.L_x_2598:
[----:B-12-4-:R-:W-:-:S04]  /*25880*/  IADD3 R2, R6, 0x60, RZ ;  /* 0x0000006006027810 */ /* 0x016fc80007ffe0ff */
[----:B------:R-:W-:-:S13]  /*25890*/  ISETP.GE.AND P0, PT, R2, R25, PT ;  /* 0x000000190200720c */ /* 0x000fda0003f06270 */
        /* <DEDUP_REMOVED lines=9> */
[----:B------:R0:W-:Y:S04]  /*25930*/  @!P2 ST.E.128 desc[UR6][R2.64], RZ ;  /* 0x000000ff0200a985 */ /* 0x0001e8000c101d06 */
[----:B------:R0:W-:Y:S02]  /*25940*/  @!P3 ST.E.128 desc[UR6][R14.64], RZ ;  /* 0x000000ff0e00b985 */ /* 0x0001e4000c101d06 */
.L_x_2379:
[----:B------:R-:W-:Y:S05]  /*25950*/  BSYNC B0 ;  /* 0x0000000000007941 */ /* 0x000fea0003800000 */
.L_x_2369:
[----:B0-----:R-:W5:Y:S01]  /*25960*/  LDL R0, [R1+0x6c] ;  /* 0x00006c0001007983 */ /* 0x001f620000100800 */
[----:B------:R-:W-:Y:S02]  /*25970*/  ULDC UR4, c[0x0][0xc3c] ;  /* 0x00030f0000047ab9 */ /* 0x000fe40000000800 */
[----:B-----5:R-:W-:-:S13]  /*25980*/  ISETP.GE.AND P0, PT, R0, UR4, PT ;  /* 0x0000000400007c0c */ /* 0x020fda000bf06270 */
[----:B------:R-:W-:Y:S05]  /*25990*/  @!P0 BRA `(.L_x_2393) ;  /* 0xfffffdb800248947 */ /* 0x000fea000383ffff */
[----:B------:R-:W-:Y:S05]  /*259a0*/  BRA `(.L_x_2207) ;  /* 0x0000006c002c7947 */ /* 0x000fea0003800000 */
.L_x_2205:
[----:B------:R-:W-:-:S08]  /*259b0*/  NOP ;  /* 0x0000000000007918 */ /* 0x000fd00000000000 */
[----:B0-----:R-:W0:-:S00]  /*259c0*/  USETMAXREG.DEALLOC.CTAPOOL 0x18 ;  /* 0x00000018000079c8 */ /* 0x001e0000080e0500 */
[----:B0-----:R-:W2:Y:S01]  /*259d0*/  LDL.LU R2, [R1+0x1c] ;  /* 0x00001c0001027983 */ /* 0x001ea20000300800 */
[----:B------:R-:W-:Y:S01]  /*259e0*/  LOP3.LUT R0, R0, 0x3, RZ, 0xc0, !PT ;  /* 0x0000000300007812 */ /* 0x000fe200078ec0ff */
[----:B------:R-:W-:-:S05]  /*259f0*/  IMAD.MOV.U32 R5, RZ, RZ, RZ ;  /* 0x000000ffff057224 */ /* 0x000fca00078e00ff */
[----:B------:R-:W0:Y:S02]  /*25a00*/  SHFL.IDX PT, R0, R0, RZ, 0x1f ;  /* 0x00001fff00007589 */ /* 0x000e2400000e0000 */
[----:B0-----:R-:W-:Y:S02]  /*25a10*/  ISETP.NE.AND P0, PT, R0, RZ, PT ;  /* 0x000000ff0000720c */ /* 0x001fe40003f05270 */
        /* <DEDUP_REMOVED lines=8> */
[----:B------:R-:W2:Y:S01]  /*25aa0*/  LDS.128 R16, [UR4+0x2e8d0] ;  /* 0x02e8d004ff107984 */ /* 0x000ea20008000c00 */
[----:B------:R-:W-:Y:S06]  /*25ab0*/  BAR.ARV 0x4, 0x180 ;  /* 0x0106000000007b1d */ /* 0x000fec0000002000 */
[----:B------:R-:W-:Y:S05]  /*25ac0*/  BRA `(.L_x_2395) ;  /* 0x0000000800947947 */ /* 0x000fea0003800000 */
.L_x_2394:
[----:B------:R-:W1:Y:S01]  /*25ad0*/  S2R R0, SR_TID.X ;  /* 0x0000000000007919 */ /* 0x000e620000002100 */
[----:B------:R-:W-:Y:S01]  /*25ae0*/  ULDC UR4, c[0x0][0xc3c] ;  /* 0x00030f0000047ab9 */ /* 0x000fe20000000800 */
[----:B------:R-:W-:Y:S01]  /*25af0*/  ULDC.64 UR6, c[0x0][0x208] ;  /* 0x0000820000067ab9 */ /* 0x000fe20000000a00 */
[----:B------:R-:W-:Y:S01]  /*25b00*/  ULDC UR5, c[0x0][0xc38] ;  /* 0x00030e0000057ab9 */ /* 0x000fe20000000800 */
[----:B-1----:R-:W-:-:S04]  /*25b10*/  LOP3.LUT R0, R0, 0x1f, RZ, 0xc0, !PT ;  /* 0x0000001f00007812 */ /* 0x002fc800078ec0ff */
[----:B------:R-:W-:-:S04]  /*25b20*/  ISETP.NE.AND P0, PT, R0, 0x1f, PT ;  /* 0x0000001f0000780c */ /* 0x000fc80003f05270 */
[----:B------:R-:W-:-:S13]  /*25b30*/  ISETP.GE.OR P1, PT, R0, UR4, !P0 ;  /* 0x0000000400007c0c */ /* 0x000fda000c726670 */
[----:B0-----:R-:W0:Y:S02]  /*25b40*/  @!P1 LDC.64 R2, c[0x0][0xc80] ;  /* 0x00032000ff029b82 */ /* 0x001e240000000a00 */
[----:B0-----:R-:W-:-:S05]  /*25b50*/  @!P1 IMAD.WIDE.U32 R2, R0, 0x4, R2 ;  /* 0x0000000400029825 */ /* 0x001fca00078e0002 */
[----:B------:R-:W2:Y:S01]  /*25b60*/  @!P1 LDG.E R5, desc[UR6][R2.64] ;  /* 0x0000000602059981 */ /* 0x000ea2000c1e1900 */
[C---:B------:R-:W-:Y:S01]  /*25b70*/  ISETP.NE.AND P1, PT, R0.reuse, RZ, PT ;  /* 0x000000ff0000720c */ /* 0x040fe20003f25270 */
[----:B------:R-:W0:Y:S01]  /*25b80*/  S2UR UR6, SR_CTAID.X ;  /* 0x00000000000679c3 */ /* 0x000e220000002500 */
[C---:B------:R-:W-:Y:S01]  /*25b90*/  ISETP.GE.U32.AND P2, PT, R0.reuse, 0x2, PT ;  /* 0x000000020000780c */ /* 0x040fe20003f46070 */
[----:B------:R-:W-:Y:S01]  /*25ba0*/  UMOV UR4, URZ ;  /* 0x0000003f00047c82 */ /* 0x000fe20008000000 */
[C---:B------:R-:W-:Y:S01]  /*25bb0*/  ISETP.GE.U32.AND P3, PT, R0.reuse, 0x4, PT ;  /* 0x000000040000780c */ /* 0x040fe20003f66070 */
[----:B------:R-:W-:Y:S01]  /*25bc0*/  IMAD.MOV.U32 R16, RZ, RZ, RZ ;  /* 0x000000ffff107224 */ /* 0x000fe200078e00ff */
[C---:B------:R-:W-:Y:S02]  /*25bd0*/  ISETP.GE.U32.AND P4, PT, R0.reuse, 0x8, PT ;  /* 0x000000080000780c */ /* 0x040fe40003f86070 */
[----:B------:R-:W-:Y:S01]  /*25be0*/  ISETP.GE.U32.AND P5, PT, R0, 0x10, PT ;  /* 0x000000100000780c */ /* 0x000fe20003fa6070 */
[----:B--2---:R-:W1:Y:S02]  /*25bf0*/  SHFL.UP PT, R4, R5, 0x1, RZ ;  /* 0x0420000005047989 */ /* 0x004e6400000e00ff */
        /* <DEDUP_REMOVED lines=14> */
[----:B------:R-:W1:Y:S02]  /*25ce0*/  SHFL.IDX PT, R2, R4, 0x1f, 0x1f ;  /* 0x03e01f0004027f89 */ /* 0x000e6400000e0000 */
[----:B-1----:R-:W-:-:S05]  /*25cf0*/  IMAD R6, R2, UR5, RZ ;  /* 0x0000000502067c24 */ /* 0x002fca000f8e02ff */
[----:B0-----:R-:W-:Y:S02]  /*25d00*/  ISETP.GT.AND P6, PT, R6, UR6, PT ;  /* 0x0000000606007c0c */ /* 0x001fe4000bfc4270 */
[----:B------:R-:W-:-:S11]  /*25d10*/  MOV R7, R6 ;  /* 0x0000000600077202 */ /* 0x000fd60000000f00 */
[----:B------:R-:W-:Y:S05]  /*25d20*/  @P6 BRA `(.L_x_2396) ;  /* 0x0000000000a06947 */ /* 0x000fea0003800000 */
[----:B------:R-:W0:Y:S01]  /*25d30*/  LDC R4, c[0x0][0xc3c] ;  /* 0x00030f00ff047b82 */ /* 0x000e220000000800 */
[----:B------:R-:W-:Y:S01]  /*25d40*/  IMAD.MOV.U32 R6, RZ, RZ, R7 ;  /* 0x000000ffff067224 */ /* 0x000fe200078e0007 */
[----:B------:R-:W-:Y:S01]  /*25d50*/  UMOV UR4, URZ ;  /* 0x0000003f00047c82 */ /* 0x000fe20008000000 */
[----:B------:R-:W-:Y:S01]  /*25d60*/  ULDC UR7, c[0x0][0xc3c] ;  /* 0x00030f0000077ab9 */ /* 0x000fe20000000800 */
[----:B------:R-:W-:-:S05]  /*25d70*/  ULDC UR5, c[0x0][0xc38] ;  /* 0x00030e0000057ab9 */ /* 0x000fca0000000800 */
.L_x_2400:
        /* <DEDUP_REMOVED lines=9> */
[----:B------:R-:W0:Y:S01]  /*25e10*/  LDC.64 R2, c[0x0][0xc80] ;  /* 0x00032000ff027b82 */ /* 0x000e220000000a00 */
[----:B------:R-:W-:Y:S01]  /*25e20*/  ULDC.64 UR8, c[0x0][0x208] ;  /* 0x0000820000087ab9 */ /* 0x000fe20000000a00 */
[----:B0-----:R-:W-:-:S05]  /*25e30*/  IMAD.WIDE R2, R7, 0x4, R2 ;  /* 0x0000000407027825 */ /* 0x001fca00078e0202 */
[----:B------:R0:W5:Y:S02]  /*25e40*/  LDG.E R5, desc[UR8][R2.64] ;  /* 0x0000000802057981 */ /* 0x000164000c1e1900 */
.L_x_2399:
[----:B------:R-:W-:Y:S05]  /*25e50*/  BSYNC B0 ;  /* 0x0000000000007941 */ /* 0x000fea0003800000 */
.L_x_2398:
        /* <DEDUP_REMOVED lines=21> */
.L_x_2396:
[----:B------:R-:W-:Y:S01]  /*25fb0*/  IMAD.IADD R7, R6, 0x1, -R7 ;  /* 0x0000000106077824 */ /* 0x000fe200078e0a07 */
[----:B------:R-:W-:-:S03]  /*25fc0*/  ULDC.64 UR8, c[0x0][0x208] ;  /* 0x0000820000087ab9 */ /* 0x000fc60000000a00 */
        /* <DEDUP_REMOVED lines=17> */
[----:B------:R-:W-:-:S05]  /*260e0*/  VIADD R11, R6, 0xffffffff ;  /* 0xffffffff060b7836 */ /* 0x000fca0000000000 */
[----:B------:R2:W3:Y:S02]  /*260f0*/  SHFL.IDX PT, R16, R4, R11, 0x1f ;  /* 0x00001f0b04107589 */ /* 0x0004e400000e0000 */
.L_x_2401:
[----:B-1----:R-:W-:Y:S01]  /*26100*/  IADD3 R2, RZ, -R3, RZ ;  /* 0x80000003ff027210 */ /* 0x002fe20007ffe0ff */
[----:B---3--:R-:W-:Y:S01]  /*26110*/  IMAD R16, R16, UR5, R7 ;  /* 0x0000000510107c24 */ /* 0x008fe2000f8e0207 */
[----:B--2---:R-:W-:-:S03]  /*26120*/  IABS R4, R8 ;  /* 0x0000000800047213 */ /* 0x004fc60000000000 */
[----:B------:R-:W-:Y:S02]  /*26130*/  IMAD R7, R2, R9, RZ ;  /* 0x0000000902077224 */ /* 0x000fe400078e02ff */
[----:B------:R-:W-:Y:S02]  /*26140*/  IMAD.MOV.U32 R2, RZ, RZ, RZ ;  /* 0x000000ffff027224 */ /* 0x000fe400078e00ff */
[----:B------:R-:W-:Y:S02]  /*26150*/  IMAD.MOV R4, RZ, RZ, -R4 ;  /* 0x000000ffff047224 */ /* 0x000fe400078e0a04 */
[----:B------:R-:W-:Y:S01]  /*26160*/  IMAD.HI.U32 R2, R3, R7, R2 ;  /* 0x0000000703027227 */ /* 0x000fe200078e0002 */
[----:B------:R-:W-:-:S04]  /*26170*/  IADD3 R7, -R16, UR6, RZ ;  /* 0x0000000610077c10 */ /* 0x000fc8000fffe1ff */
[----:B------:R-:W-:-:S05]  /*26180*/  IABS R3, R7 ;  /* 0x0000000700037213 */ /* 0x000fca0000000000 */
        /* <DEDUP_REMOVED lines=10> */
[----:B------:R-:W-:-:S04]  /*26230*/  IMAD.MOV.U32 R9, RZ, RZ, R2 ;  /* 0x000000ffff097224 */ /* 0x000fc800078e0002 */
[----:B------:R-:W-:Y:S01]  /*26240*/  @!P2 IMAD.MOV R9, RZ, RZ, -R9 ;  /* 0x000000ffff09a224 */ /* 0x000fe200078e0a09 */
[----:B------:R-:W-:-:S05]  /*26250*/  @!P1 LOP3.LUT R9, RZ, R8, RZ, 0x33, !PT ;  /* 0x00000008ff099212 */ /* 0x000fca00078e33ff */
[----:B------:R-:W-:Y:S02]  /*26260*/  IMAD R4, R10, R9, RZ ;  /* 0x000000090a047224 */ /* 0x000fe400078e02ff */
[----:B------:R-:W-:-:S03]  /*26270*/  IMAD.MOV R9, RZ, RZ, -R9 ;  /* 0x000000ffff097224 */ /* 0x000fc600078e0a09 */
[----:B------:R-:W-:Y:S01]  /*26280*/  IADD3 R3, -R4, RZ, RZ ;  /* 0x000000ff04037210 */ /* 0x000fe20007ffe1ff */
[----:B------:R-:W-:-:S03]  /*26290*/  IMAD R7, R8, R9, R7 ;  /* 0x0000000908077224 */ /* 0x000fc600078e0207 */
[----:B------:R-:W-:Y:S01]  /*262a0*/  VIADDMNMX R10, R3, UR5, R10, PT ;  /* 0x00000005030a7c46 */ /* 0x000fe2000b80010a */
[----:B------:R-:W-:Y:S01]  /*262b0*/  IMAD.IADD R4, R7, 0x1, R4 ;  /* 0x0000000107047824 */ /* 0x000fe200078e0204 */
[----:B------:R-:W-:Y:S02]  /*262c0*/  IABS R8, R7 ;  /* 0x0000000700087213 */ /* 0x000fe40000000000 */
[----:B------:R-:W-:-:S04]  /*262d0*/  IABS R6, R10 ;  /* 0x0000000a00067213 */ /* 0x000fc80000000000 */
[----:B------:R-:W1:Y:S08]  /*262e0*/  I2F.RP R11, R6 ;  /* 0x00000006000b7306 */ /* 0x000e700000209400 */
[----:B-1----:R-:W1:Y:S02]  /*262f0*/  MUFU.RCP R11, R11 ;  /* 0x0000000b000b7308 */ /* 0x002e640000001000 */
[----:B-1----:R-:W-:-:S06]  /*26300*/  VIADD R2, R11, 0xffffffe ;  /* 0x0ffffffe0b027836 */ /* 0x002fcc0000000000 */
[----:B------:R1:W2:Y:S02]  /*26310*/  F2I.FTZ.U32.TRUNC.NTZ R3, R2 ;  /* 0x0000000200037305 */ /* 0x0002a4000021f000 */
[----:B-1----:R-:W-:Y:S02]  /*26320*/  IMAD.MOV.U32 R2, RZ, RZ, RZ ;  /* 0x000000ffff027224 */ /* 0x002fe400078e00ff */
[----:B--2---:R-:W-:-:S04]  /*26330*/  IMAD.MOV R9, RZ, RZ, -R3 ;  /* 0x000000ffff097224 */ /* 0x004fc800078e0a03 */
[----:B------:R-:W-:-:S04]  /*26340*/  IMAD R9, R9, R6, RZ ;  /* 0x0000000609097224 */ /* 0x000fc800078e02ff */
[----:B------:R-:W-:Y:S01]  /*26350*/  IMAD.HI.U32 R3, R3, R9, R2 ;  /* 0x0000000903037227 */ /* 0x000fe200078e0002 */
[-C--:B------:R-:W-:Y:S02]  /*26360*/  IABS R9, R10.reuse ;  /* 0x0000000a00097213 */ /* 0x080fe40000000000 */
[----:B------:R-:W-:-:S03]  /*26370*/  LOP3.LUT R2, R7, R10, RZ, 0x3c, !PT ;  /* 0x0000000a07027212 */ /* 0x000fc600078e3cff */
[----:B------:R-:W-:Y:S01]  /*26380*/  IMAD.MOV R9, RZ, RZ, -R9 ;  /* 0x000000ffff097224 */ /* 0x000fe200078e0a09 */
[----:B------:R-:W-:Y:S01]  /*26390*/  ISETP.GE.AND P2, PT, R2, RZ, PT ;  /* 0x000000ff0200720c */ /* 0x000fe20003f46270 */
[----:B------:R-:W-:-:S04]  /*263a0*/  IMAD.HI.U32 R3, R3, R8, RZ ;  /* 0x0000000803037227 */ /* 0x000fc800078e00ff */
[----:B------:R-:W-:-:S05]  /*263b0*/  IMAD R9, R3, R9, R8 ;  /* 0x0000000903097224 */ /* 0x000fca00078e0208 */
[----:B------:R-:W-:-:S13]  /*263c0*/  ISETP.GT.U32.AND P1, PT, R6, R9, PT ;  /* 0x000000090600720c */ /* 0x000fda0003f24070 */
[----:B------:R-:W-:Y:S02]  /*263d0*/  @!P1 IMAD.IADD R9, R9, 0x1, -R6 ;  /* 0x0000000109099824 */ /* 0x000fe400078e0a06 */
[----:B------:R-:W-:Y:S01]  /*263e0*/  @!P1 VIADD R3, R3, 0x1 ;  /* 0x0000000103039836 */ /* 0x000fe20000000000 */
[----:B------:R-:W-:Y:S02]  /*263f0*/  ISETP.NE.AND P1, PT, R10, RZ, PT ;  /* 0x000000ff0a00720c */ /* 0x000fe40003f25270 */
[----:B------:R-:W-:-:S13]  /*26400*/  ISETP.GE.U32.AND P0, PT, R9, R6, PT ;  /* 0x000000060900720c */ /* 0x000fda0003f06070 */
[----:B------:R-:W-:-:S05]  /*26410*/  @P0 IADD3 R3, R3, 0x1, RZ ;  /* 0x0000000103030810 */ /* 0x000fca0007ffe0ff */
[----:B------:R-:W-:Y:S01]  /*26420*/  @!P2 IMAD.MOV R3, RZ, RZ, -R3 ;  /* 0x000000ffff03a224 */ /* 0x000fe200078e0a03 */
[----:B------:R-:W-:Y:S01]  /*26430*/  @!P1 LOP3.LUT R3, RZ, R10, RZ, 0x33, !PT ;  /* 0x0000000aff039212 */ /* 0x000fe200078e33ff */
[----:B------:R-:W-:-:S03]  /*26440*/  IMAD.MOV R10, RZ, RZ, -R10 ;  /* 0x000000ffff0a7224 */ /* 0x000fc600078e0a0a */
[----:B------:R-:W-:Y:S01]  /*26450*/  LOP3.LUT R2, RZ, R3, RZ, 0x33, !PT ;  /* 0x00000003ff027212 */ /* 0x000fe200078e33ff */
[----:B------:R-:W-:-:S04]  /*26460*/  IMAD R18, R3, R10, R4 ;  /* 0x0000000a03127224 */ /* 0x000fc800078e0204 */
[----:B------:R-:W-:Y:S01]  /*26470*/  IMAD.IADD R17, R5, 0x1, R2 ;  /* 0x0000000105117824 */ /* 0x000fe200078e0202 */
[----:B------:R-:W-:Y:S06]  /*26480*/  BRA `(.L_x_2402) ;  /* 0x00000000000c7947 */ /* 0x000fec0003800000 */
.L_x_2397:
[----:B------:R-:W-:Y:S02]  /*26490*/  IMAD.MOV.U32 R17, RZ, RZ, RZ ;  /* 0x000000ffff117224 */ /* 0x000fe400078e00ff */
[----:B------:R-:W-:Y:S02]  /*264a0*/  IMAD.U32 R16, RZ, RZ, UR6 ;  /* 0x00000006ff107e24 */ /* 0x000fe4000f8e00ff */
[----:B------:R-:W-:-:S07]  /*264b0*/  IMAD.MOV.U32 R18, RZ, RZ, RZ ;  /* 0x000000ffff127224 */ /* 0x000fce00078e00ff */
.L_x_2402:
[----:B------:R-:W-:-:S13]  /*264c0*/  ISETP.NE.AND P0, PT, R0, RZ, PT ;  /* 0x000000ff0000720c */ /* 0x000fda0003f05270 */
[----:B------:R-:W1:Y:S01]  /*264d0*/  @!P0 S2R R3, SR_CgaCtaId ;  /* 0x0000000000038919 */ /* 0x000e620000008800 */
[----:B------:R-:W-:-:S04]  /*264e0*/  @!P0 MOV R0, 0x400 ;  /* 0x0000040000008802 */ /* 0x000fc80000000f00 */
[----:B-1----:R-:W-:-:S05]  /*264f0*/  @!P0 LEA R0, R3, R0, 0x18 ;  /* 0x0000000003008211 */ /* 0x002fca00078ec0ff */
[----:B------:R1:W-:Y:S01]  /*26500*/  @!P0 STS.128 [R0+0x2e8d0], R16 ;  /* 0x02e8d01000008388 */ /* 0x0003e20000000c00 */
[----:B------:R-:W-:Y:S06]  /*26510*/  BAR.ARV 0x5, 0x180 ;  /* 0x0146000000007b1d */ /* 0x000fec0000002000 */
.L_x_2395:
[----:B-1----:R-:W-:Y:S01]  /*26520*/  MOV R0, 0x1 ;  /* 0x0000000100007802 */ /* 0x002fe20000000f00 */
[----:B------:R1:W-:Y:S01]  /*26530*/  STL [R1+0x8], RZ ;  /* 0x000008ff01007387 */ /* 0x0003e20000100800 */
[----:B------:R-:W-:Y:S02]  /*26540*/  ULDC UR4, c[0x0][0xc3c] ;  /* 0x00030f0000047ab9 */ /* 0x000fe40000000800 */
[----:B--2---:R-:W-:Y:S01]  /*26550*/  ISETP.GE.AND P0, PT, R19, UR4, PT ;  /* 0x0000000413007c0c */ /* 0x004fe2000bf06270 */
[----:B------:R1:W-:Y:S04]  /*26560*/  STL [R1+0x10], R0 ;  /* 0x0000100001007387 */ /* 0x0003e80000100800 */
[----:B------:R1:W-:Y:S08]  /*26570*/  STL [R1+0x5c], RZ ;  /* 0x00005cff01007387 */ /* 0x0003f00000100800 */
[----:B-1----:R-:W-:Y:S05]  /*26580*/  @P0 BRA `(.L_x_2403) ;  /* 0x0000005c00280947 */ /* 0x002fea0003800000 */
        /* <DEDUP_REMOVED lines=18> */
[----:B------:R-:W-:Y:S01]  /*266b0*/  LOP3.LUT R0, R0, 0x70, R3, 0x78, !PT ;  /* 0x0000007000007812 */ /* 0x000fe200078e7803 */
[----:B------:R-:W-:-:S05]  /*266c0*/  IMAD.SHL.U32 R3, R8, 0x10, RZ ;  /* 0x0000001008037824 */ /* 0x000fca00078e00ff */
        /* <DEDUP_REMOVED lines=16> */
[----:B0-----:R-:W-:Y:S01]  /*267d0*/  SHF.R.U32.HI R4, RZ, 0x3, R8 ;  /* 0x00000003ff047819 */ /* 0x001fe20000011608 */
[----:B-1----:R-:W-:-:S03]  /*267e0*/  IMAD.MOV.U32 R3, RZ, RZ, 0x40 ;  /* 0x00000040ff037424 */ /* 0x002fc600078e00ff */
[----:B------:R-:W-:Y:S02]  /*267f0*/  LOP3.LUT R4, R4, 0x70, R2, 0xf8, !PT ;  /* 0x0000007004047812 */ /* 0x000fe400078ef802 */
[----:B------:R-:W-:Y:S02]  /*26800*/  SEL R5, R3, 0xffffffc0, !P0 ;  /* 0xffffffc003057807 */ /* 0x000fe40004000000 */
[----:B------:R-:W-:-:S03]  /*26810*/  MOV R3, UR4 ;  /* 0x0000000400037c02 */ /* 0x000fc60008000f00 */
[----:B------:R0:W-:Y:S02]  /*26820*/  STL [R1+0x30], R5 ;  /* 0x0000300501007387 */ /* 0x0001e40000100800 */
[----:B------:R-:W-:Y:S02]  /*26830*/  IMAD.IADD R2, R3, 0x1, R0 ;  /* 0x0000000103027824 */ /* 0x000fe400078e0200 */
[----:B------:R-:W-:Y:S01]  /*26840*/  IMAD.MOV.U32 R0, RZ, RZ, 0x1 ;  /* 0x00000001ff007424 */ /* 0x000fe200078e00ff */
[----:B------:R0:W-:Y:S04]  /*26850*/  STL [R1+0x4], R3 ;  /* 0x0000040301007387 */ /* 0x0001e80000100800 */
[----:B------:R0:W-:Y:S04]  /*26860*/  STL [R1+0x44], R2 ;  /* 0x0000440201007387 */ /* 0x0001e80000100800 */
[----:B------:R0:W-:Y:S04]  /*26870*/  STL [R1+0x5c], RZ ;  /* 0x00005cff01007387 */ /* 0x0001e80000100800 */
[----:B------:R0:W-:Y:S04]  /*26880*/  STL [R1+0x14], R0 ;  /* 0x0000140001007387 */ /* 0x0001e80000100800 */
[----:B------:R0:W-:Y:S04]  /*26890*/  STL [R1+0xc], RZ ;  /* 0x00000cff01007387 */ /* 0x0001e80000100800 */
[----:B------:R0:W-:Y:S04]  /*268a0*/  STL [R1+0x8], RZ ;  /* 0x000008ff01007387 */ /* 0x0001e80000100800 */
[----:B------:R0:W-:Y:S02]  /*268b0*/  STL [R1+0x10], R0 ;  /* 0x0000100001007387 */ /* 0x0001e40000100800 */
.L_x_2505:
[----:B0--3--:R-:W0:Y:S01]  /*268c0*/  LDC.64 R2, c[0x0][0xc88] ;  /* 0x00032200ff027b82 */ /* 0x009e220000000a00 */
[----:B------:R-:W-:Y:S01]  /*268d0*/  ULDC.64 UR4, c[0x0][0x208] ;  /* 0x0000820000047ab9 */ /* 0x000fe20000000a00 */
[----:B0-----:R-:W-:-:S05]  /*268e0*/  IMAD.WIDE R2, R19, 0x4, R2 ;  /* 0x0000000413027825 */ /* 0x001fca00078e0202 */
[----:B------:R-:W2:Y:S01]  /*268f0*/  LDG.E R13, desc[UR4][R2.64] ;  /* 0x00000004020d7981 */ /* 0x000ea2000c1e1900 */
[----:B------:R-:W-:Y:S05]  /*26900*/  YIELD ;  /* 0x0000000000007946 */ /* 0x000fea0003800000 */
[----:B------:R-:W-:Y:S01]  /*26910*/  ULDC.64 UR4, c[0x0][0xa28] ;  /* 0x00028a0000047ab9 */ /* 0x000fe20000000a00 */
[----:B------:R-:W-:Y:S01]  /*26920*/  IMAD.MOV.U32 R0, RZ, RZ, RZ ;  /* 0x000000ffff007224 */ /* 0x000fe200078e00ff */
[----:B------:R-:W-:Y:S01]  /*26930*/  ISETP.NE.U32.AND P0, PT, RZ, UR4, PT ;  /* 0x00000004ff007c0c */ /* 0x000fe2000bf05070 */
[----:B------:R-:W-:Y:S01]  /*26940*/  ULDC.64 UR12, c[0x0][0x208] ;  /* 0x00008200000c7ab9 */ /* 0x000fe20000000a00 */
[----:B------:R-:W-:Y:S01]  /*26950*/  ULDC.64 UR10, c[0x0][0xa18] ;  /* 0x00028600000a7ab9 */ /* 0x000fe20000000a00 */
[----:B------:R-:W-:Y:S01]  /*26960*/  ULDC.64 UR8, c[0x0][0xa10] ;  /* 0x0002840000087ab9 */ /* 0x000fe20000000a00 */
[----:B------:R-:W-:Y:S01]  /*26970*/  ISETP.NE.AND.EX P0, PT, RZ, UR5, PT, P0 ;  /* 0x00000005ff007c0c */ /* 0x000fe2000bf05300 */
[----:B------:R-:W-:Y:S01]  /*26980*/  ULDC.64 UR6, c[0x0][0xa08] ;  /* 0x0002820000067ab9 */ /* 0x000fe20000000a00 */
        /* <DEDUP_REMOVED lines=9> */
[----:B-1----:R1:W5:Y:S01]  /*26a20*/  @P0 LDG.E R0, desc[UR12][R2.64] ;  /* 0x0000000c02000981 */ /* 0x002362000c1e1900 */
[----:B------:R-:W-:Y:S01]  /*26a30*/  ISETP.NE.AND.EX P2, PT, RZ, UR5, PT, P2 ;  /* 0x00000005ff007c0c */ /* 0x000fe2000bf45320 */
[----:B------:R-:W-:Y:S01]  /*26a40*/  IMAD.MOV.U32 R12, RZ, RZ, RZ ;  /* 0x000000ffff0c7224 */ /* 0x000fe200078e00ff */
[----:B------:R-:W-:Y:S01]  /*26a50*/  ISETP.NE.U32.AND P3, PT, RZ, UR10, PT ;  /* 0x0000000aff007c0c */ /* 0x000fe2000bf65070 */
[----:B------:R2:W-:Y:S01]  /*26a60*/  STL [R1], R10 ;  /* 0x0000000a01007387 */ /* 0x0005e20000100800 */
[----:B------:R-:W-:-:S02]  /*26a70*/  IADD3 R8, P5, R10, UR6, RZ ;  /* 0x000000060a087c10 */ /* 0x000fc4000ffbe0ff */
[C---:B0-----:R-:W-:Y:S01]  /*26a80*/  IADD3 R4, P4, R10.reuse, UR4, RZ ;  /* 0x000000040a047c10 */ /* 0x041fe2000ff9e0ff */
[----:B------:R-:W-:Y:S01]  /*26a90*/  STL [R1+0x20], R15 ;  /* 0x0000200f01007387 */ /* 0x000fe20000100800 */
[----:B------:R-:W-:Y:S02]  /*26aa0*/  ISETP.NE.AND.EX P3, PT, RZ, UR11, PT, P3 ;  /* 0x0000000bff007c0c */ /* 0x000fe4000bf65330 */
[----:B-1----:R-:W-:Y:S02]  /*26ab0*/  CS2R R2, SRZ ;  /* 0x0000000000027805 */ /* 0x002fe4000001ff00 */
[C---:B------:R-:W-:Y:S02]  /*26ac0*/  IADD3.X R5, R15.reuse, UR5, RZ, P4, !PT ;  /* 0x000000050f057c10 */ /* 0x040fe4000a7fe4ff */
[----:B------:R-:W-:Y:S02]  /*26ad0*/  IADD3 R6, P4, R10, UR8, RZ ;  /* 0x000000080a067c10 */ /* 0x000fe4000ff9e0ff */
[----:B------:R-:W-:Y:S01]  /*26ae0*/  ISETP.NE.U32.AND P0, PT, RZ, UR6, PT ;  /* 0x00000006ff007c0c */ /* 0x000fe2000bf05070 */
[----:B------:R-:W3:Y:S01]  /*26af0*/  @P2 LDG.E R2, desc[UR12][R4.64] ;  /* 0x0000000c04022981 */ /* 0x000ee2000c1e1900 */
[----:B------:R-:W-:Y:S01]  /*26b00*/  IADD3.X R7, R15, UR9, RZ, P4, !PT ;  /* 0x000000090f077c10 */ /* 0x000fe2000a7fe4ff */
[----:B------:R-:W-:Y:S01]  /*26b10*/  ULDC UR4, c[0x0][0x288] ;  /* 0x0000a20000047ab9 */ /* 0x000fe20000000800 */
[----:B------:R-:W-:-:S02]  /*26b20*/  ISETP.NE.U32.AND P1, PT, RZ, UR8, PT ;  /* 0x00000008ff007c0c */ /* 0x000fc4000bf25070 */
[----:B------:R-:W-:Y:S02]  /*26b30*/  ISETP.NE.AND.EX P0, PT, RZ, UR7, PT, P0 ;  /* 0x00000007ff007c0c */ /* 0x000fe4000bf05300 */
[----:B--2---:R-:W-:Y:S02]  /*26b40*/  @P3 IADD3 R10, P4, R10, UR10, RZ ;  /* 0x0000000a0a0a3c10 */ /* 0x004fe4000ff9e0ff */
[----:B------:R-:W-:Y:S02]  /*26b50*/  ISETP.NE.AND.EX P1, PT, RZ, UR9, PT, P1 ;  /* 0x00000009ff007c0c */ /* 0x000fe4000bf25310 */
[C---:B------:R-:W-:Y:S02]  /*26b60*/  @P3 IADD3.X R11, R15.reuse, UR11, RZ, P4, !PT ;  /* 0x0000000b0f0b3c10 */ /* 0x040fe4000a7fe4ff */
[----:B------:R-:W-:-:S05]  /*26b70*/  IADD3.X R9, R15, UR7, RZ, P5, !PT ;  /* 0x000000070f097c10 */ /* 0x000fca000affe4ff */
[----:B------:R0:W5:Y:S04]  /*26b80*/  @P0 LDG.E R12, desc[UR12][R8.64] ;  /* 0x0000000c080c0981 */ /* 0x000168000c1e1900 */
[----:B------:R0:W5:Y:S04]  /*26b90*/  @P1 LDG.E R3, desc[UR12][R6.64] ;  /* 0x0000000c06031981 */ /* 0x000168000c1e1900 */
[----:B---3--:R1:W-:Y:S02]  /*26ba0*/  STL [R1+0x3c], R2 ;  /* 0x00003c0201007387 */ /* 0x0083e40000100800 */
[----:B-1----:R-:W-:Y:S01]  /*26bb0*/  IMAD.U32 R2, RZ, RZ, UR4 ;  /* 0x00000004ff027e24 */ /* 0x002fe2000f8e00ff */
[----:B------:R-:W-:-:S05]  /*26bc0*/  ULDC.64 UR4, c[0x0][0x418] ;  /* 0x0001060000047ab9 */ /* 0x000fca0000000a00 */
[----:B------:R-:W2:Y:S01]  /*26bd0*/  @P3 LDG.E R2, desc[UR12][R10.64] ;  /* 0x0000000c0a023981 */ /* 0x000ea2000c1e1900 */
[----:B------:R-:W-:-:S03]  /*26be0*/  UISETP.NE.U32.AND UP0, UPT, UR4, URZ, UPT ;  /* 0x0000003f0400728c */ /* 0x000fc6000bf05070 */
[----:B------:R-:W-:Y:S01]  /*26bf0*/  ULDC UR4, c[0x0][0x424] ;  /* 0x0001090000047ab9 */ /* 0x000fe20000000800 */
[----:B------:R-:W-:-:S03]  /*26c00*/  UISETP.NE.AND.EX UP0, UPT, UR5, URZ, UPT, UP0 ;  /* 0x0000003f0500728c */ /* 0x000fc6000bf05300 */
[----:B------:R-:W-:Y:S01]  /*26c10*/  ULDC UR5, c[0x0][0x2f0] ;  /* 0x0000bc0000057ab9 */ /* 0x000fe20000000800 */
[----:B------:R-:W-:Y:S01]  /*26c20*/  USEL UR4, UR4, 0x1, UP0 ;  /* 0x0000000104047887 */ /* 0x000fe20008000000 */
[----:B--2---:R1:W-:Y:S04]  /*26c30*/  STL [R1+0x40], R2 ;  /* 0x0000400201007387 */ /* 0x0043e80000100800 */
[----:B------:R0:W5:Y:S01]  /*26c40*/  LDL R14, [R1+0x40] ;  /* 0x00004000010e7983 */ /* 0x0001620000100800 */
[----:B------:R-:W-:-:S03]  /*26c50*/  UIMAD UR4, UR4, UR5, URZ ;  /* 0x00000005040472a4 */ /* 0x000fc6000f8e023f */
[----:B------:R-:W-:Y:S02]  /*26c60*/  ULDC UR5, c[0x0][0x348] ;  /* 0x0000d20000057ab9 */ /* 0x000fe40000000800 */
[----:B-1----:R-:W-:Y:S01]  /*26c70*/  IMAD.U32 R2, RZ, RZ, UR5 ;  /* 0x00000005ff027e24 */ /* 0x002fe2000f8e00ff */
[----:B------:R-:W-:Y:S01]  /*26c80*/  MOV R10, UR4 ;  /* 0x00000004000a7c02 */ /* 0x000fe20008000f00 */
[----:B0-----:R-:W-:Y:S06]  /*26c90*/  @P3 BRA `(.L_x_2404) ;  /* 0x0000000000183947 */ /* 0x001fec0003800000 */
[----:B------:R-:W-:Y:S05]  /*26ca0*/  @!P2 BRA `(.L_x_2404) ;  /* 0x000000000014a947 */ /* 0x000fea0003800000 */
[----:B------:R-:W-:Y:S02]  /*26cb0*/  ULDC.64 UR4, c[0x0][0x208] ;  /* 0x0000820000047ab9 */ /* 0x000fe40000000a00 */
[----:B------:R-:W2:Y:S04]  /*26cc0*/  LDG.E R11, desc[UR4][R4.64] ;  /* 0x00000004040b7981 */ /* 0x000ea8000c1e1900 */
[----:B------:R-:W2:Y:S02]  /*26cd0*/  LDG.E R4, desc[UR4][R4.64+0x4] ;  /* 0x0000040404047981 */ /* 0x000ea4000c1e1900 */
[----:B--2--5:R-:W-:-:S05]  /*26ce0*/  IMAD.IADD R14, R4, 0x1, -R11 ;  /* 0x00000001040e7824 */ /* 0x024fca00078e0a0b */
[----:B------:R0:W-:Y:S02]  /*26cf0*/  STL [R1+0x40], R14 ;  /* 0x0000400e01007387 */ /* 0x0001e40000100800 */
.L_x_2404:
[----:B-----5:R-:W-:Y:S01]  /*26d00*/  IMAD.IADD R4, R12, 0x1, R0 ;  /* 0x000000010c047824 */ /* 0x020fe200078e0200 */
[----:B------:R-:W-:Y:S01]  /*26d10*/  ULDC.64 UR4, c[0x0][0xa20] ;  /* 0x0002880000047ab9 */ /* 0x000fe20000000a00 */
[----:B------:R1:W-:Y:S01]  /*26d20*/  STL [R1+0x18], R13 ;  /* 0x0000180d01007387 */ /* 0x0003e20000100800 */
[----:B------:R-:W-:-:S03]  /*26d30*/  ISETP.NE.U32.AND P2, PT, RZ, UR4, PT ;  /* 0x00000004ff007c0c */ /* 0x000fc6000bf45070 */
[----:B------:R1:W-:Y:S01]  /*26d40*/  STL [R1+0x24], R4 ;  /* 0x0000240401007387 */ /* 0x0003e20000100800 */
[----:B------:R-:W-:-:S13]  /*26d50*/  ISETP.NE.AND.EX P2, PT, RZ, UR5, PT, P2 ;  /* 0x00000005ff007c0c */ /* 0x000fda000bf45320 */
[----:B-1----:R-:W-:Y:S05]  /*26d60*/  @!P2 BRA `(.L_x_2405) ;  /* 0x000000000018a947 */ /* 0x002fea0003800000 */
[----:B------:R-:W2:Y:S01]  /*26d70*/  LDL R4, [R1] ;  /* 0x0000000001047983 */ /* 0x000ea20000100800 */
[----:B------:R-:W-:Y:S01]  /*26d80*/  ULDC.64 UR6, c[0x0][0x208] ;  /* 0x0000820000067ab9 */ /* 0x000fe20000000a00 */
[----:B--2---:R-:W-:-:S04]  /*26d90*/  IADD3 R10, P0, R4, UR4, RZ ;  /* 0x00000004040a7c10 */ /* 0x004fc8000ff1e0ff */
[----:B------:R-:W-:-:S05]  /*26da0*/  IADD3.X R11, R15, UR5, RZ, P0, !PT ;  /* 0x000000050f0b7c10 */ /* 0x000fca00087fe4ff */
[----:B------:R1:W5:Y:S01]  /*26db0*/  LDG.E R10, desc[UR6][R10.64] ;  /* 0x000000060a0a7981 */ /* 0x000362000c1e1900 */
[----:B------:R-:W-:Y:S05]  /*26dc0*/  BRA `(.L_x_2406) ;  /* 0x0000000000147947 */ /* 0x000fea0003800000 */
.L_x_2405:
[----:B------:R-:W-:Y:S05]  /*26dd0*/  @!P0 BRA `(.L_x_2406) ;  /* 0x0000000000108947 */ /* 0x000fea0003800000 */
[----:B------:R-:W-:Y:S02]  /*26de0*/  ULDC.64 UR4, c[0x0][0x208] ;  /* 0x0000820000047ab9 */ /* 0x000fe40000000a00 */
[----:B------:R-:W2:Y:S04]  /*26df0*/  LDG.E R10, desc[UR4][R8.64] ;  /* 0x00000004080a7981 */ /* 0x000ea8000c1e1900 */
[----:B------:R-:W2:Y:S02]  /*26e00*/  LDG.E R8, desc[UR4][R8.64+0x4] ;  /* 0x0000040408087981 */ /* 0x000ea4000c1e1900 */
[----:B--2---:R-:W-:-:S07]  /*26e10*/  IMAD.IADD R10, R8, 0x1, -R10 ;  /* 0x00000001080a7824 */ /* 0x004fce00078e0a0a */
.L_x_2406:
[----:B------:R-:W-:Y:S01]  /*26e20*/  ULDC.64 UR4, c[0x0][0x208] ;  /* 0x0000820000047ab9 */ /* 0x000fe20000000a00 */
[----:B------:R-:W2:Y:S01]  /*26e30*/  LDC R5, c[0x0][0x448] ;  /* 0x00011200ff057b82 */ /* 0x000ea20000000800 */
[----:B------:R-:W3:Y:S04]  /*26e40*/  @P1 LDG.E R4, desc[UR4][R6.64] ;  /* 0x0000000406041981 */ /* 0x000ee8000c1e1900 */
[----:B------:R-:W3:Y:S01]  /*26e50*/  @P1 LDG.E R6, desc[UR4][R6.64+0x4] ;  /* 0x0000040406061981 */ /* 0x000ee2000c1e1900 */
[----:B-----5:R-:W-:Y:S01]  /*26e60*/  IMAD.IADD R0, R10, 0x1, -R0 ;  /* 0x000000010a007824 */ /* 0x020fe200078e0a00 */
[----:B------:R-:W-:Y:S01]  /*26e70*/  BSSY B0, `(.L_x_2407) ;  /* 0x00000ff000007945 */ /* 0x000fe20003800000 */
[----:B--2---:R-:W-:-:S13]  /*26e80*/  ISETP.NE.AND P0, PT, R5, 0x1, PT ;  /* 0x000000010500780c */ /* 0x004fda0003f05270 */
[----:B------:R-:W2:Y:S01]  /*26e90*/  @P0 LDC R5, c[0x0][0x44c] ;  /* 0x00011300ff050b82 */ /* 0x000ea20000000800 */
[----:B---3--:R-:W-:-:S07]  /*26ea0*/  @P1 IMAD.IADD R2, R6, 0x1, -R4 ;  /* 0x0000000106021824 */ /* 0x008fce00078e0a04 */
[----:B------:R-:W3:Y:S01]  /*26eb0*/  @P0 LDC R6, c[0x0][0x450] ;  /* 0x00011400ff060b82 */ /* 0x000ee20000000800 */
[----:B------:R-:W-:-:S04]  /*26ec0*/  IMAD.SHL.U32 R4, R17, 0x80, RZ ;  /* 0x0000008011047824 */ /* 0x000fc800078e00ff */
[----:B------:R-:W-:-:S04]  /*26ed0*/  VIADD R4, R4, 0x7f ;  /* 0x0000007f04047836 */ /* 0x000fc80000000000 */
[----:B--2---:R-:W-:Y:S01]  /*26ee0*/  @P0 IMAD.HI.U32 R5, R4, R5, RZ ;  /* 0x0000000504050227 */ /* 0x004fe200078e00ff */
[----:B------:R-:W-:-:S03]  /*26ef0*/  MOV R7, R4 ;  /* 0x0000000400077202 */ /* 0x000fc60000000f00 */
[----:B------:R-:W-:Y:S01]  /*26f00*/  IMAD.MOV.U32 R4, RZ, RZ, RZ ;  /* 0x000000ffff047224 */ /* 0x000fe200078e00ff */
[----:B---3--:R-:W-:Y:S01]  /*26f10*/  @P0 SHF.R.U32.HI R7, RZ, R6, R5 ;  /* 0x00000006ff070219 */ /* 0x008fe20000011605 */
[----:B------:R-:W-:-:S04]  /*26f20*/  IMAD.IADD R6, R0, 0x1, R2 ;  /* 0x0000000100067824 */ /* 0x000fc800078e0202 */
[C---:B------:R-:W-:Y:S01]  /*26f30*/  VIADD R5, R6.reuse, 0xdf ;  /* 0x000000df06057836 */ /* 0x040fe20000000000 */
[----:B------:R-:W-:-:S03]  /*26f40*/  IADD3 R21, R6, 0xe0, -R14 ;  /* 0x000000e006157810 */ /* 0x000fc60007ffe80e */
[----:B------:R-:W-:-:S04]  /*26f50*/  IMAD.HI R8, R5, -0x6db6db6d, R4 ;  /* 0x9249249305087827 */ /* 0x000fc800078e0204 */
[----:B------:R-:W-:Y:S01]  /*26f60*/  IMAD.IADD R5, R21, 0x1, R7 ;  /* 0x0000000115057824 */ /* 0x000fe200078e0207 */
[----:B------:R-:W-:-:S03]  /*26f70*/  SHF.R.U32.HI R20, RZ, 0x1f, R8 ;  /* 0x0000001fff147819 */ /* 0x000fc60000011608 */
[----:B------:R-:W-:Y:S01]  /*26f80*/  IMAD.HI R4, R5, -0x6db6db6d, R4 ;  /* 0x9249249305047827 */ /* 0x000fe200078e0204 */
[----:B------:R-:W-:-:S04]  /*26f90*/  LEA.HI.SX32 R20, R8, R20, 0x19 ;  /* 0x0000001408147211 */ /* 0x000fc800078fcaff */
[----:B------:R-:W-:-:S04]  /*26fa0*/  SHF.R.U32.HI R5, RZ, 0x1f, R4 ;  /* 0x0000001fff057819 */ /* 0x000fc80000011604 */
[----:B------:R-:W-:-:S04]  /*26fb0*/  LEA.HI.SX32 R4, R4, R5, 0x19 ;  /* 0x0000000504047211 */ /* 0x000fc800078fcaff */
[----:B------:R-:W-:-:S05]  /*26fc0*/  VIMNMX R4, R20, R4, PT ;  /* 0x0000000414047248 */ /* 0x000fca0003fe0100 */
[--C-:B------:R-:W-:Y:S02]  /*26fd0*/  IMAD R4, R4, 0xe0, -R0.reuse ;  /* 0x000000e004047824 */ /* 0x100fe400078e0a00 */
[----:B------:R-:W-:-:S03]  /*26fe0*/  IMAD.MOV R0, RZ, RZ, -R0 ;  /* 0x000000ffff007224 */ /* 0x000fc600078e0a00 */
[----:B------:R-:W-:Y:S02]  /*26ff0*/  VIMNMX R2, R4, R2, PT ;  /* 0x0000000204027248 */ /* 0x000fe40003fe0100 */
[----:B------:R-:W-:-:S04]  /*27000*/  VIMNMX R0, RZ, R0, !PT ;  /* 0x00000000ff007248 */ /* 0x000fc80007fe0100 */
[----:B------:R-:W-:Y:S02]  /*27010*/  ISETP.GT.AND P0, PT, R2, R0, PT ;  /* 0x000000000200720c */ /* 0x000fe40003f04270 */
[----:B------:R-:W-:-:S05]  /*27020*/  SHF.R.U32.HI R6, RZ, 0x5, R0 ;  /* 0x00000005ff067819 */ /* 0x000fca0000011600 */
[----:B------:R-:W-:-:S06]  /*27030*/  IMAD.WIDE.U32 R6, R6, 0x24924925, RZ ;  /* 0x2492492506067825 */ /* 0x000fcc00078e00ff */
[----:B------:R-:W-:Y:S01]  /*27040*/  @P0 MOV R4, RZ ;  /* 0x000000ff00040202 */ /* 0x000fe20000000f00 */
[----:B------:R-:W-:Y:S02]  /*27050*/  @P0 VIADD R5, R2, 0xdf ;  /* 0x000000df02050836 */ /* 0x000fe40000000000 */
[----:B------:R-:W-:Y:S02]  /*27060*/  IMAD.MOV.U32 R2, RZ, RZ, R7 ;  /* 0x000000ffff027224 */ /* 0x000fe400078e0007 */
[----:B------:R-:W-:-:S04]  /*27070*/  @P0 IMAD.HI R4, R5, -0x6db6db6d, R4 ;  /* 0x9249249305040827 */ /* 0x000fc800078e0204 */
[----:B------:R-:W-:Y:S01]  /*27080*/  IMAD.MOV.U32 R8, RZ, RZ, R2 ;  /* 0x000000ffff087224 */ /* 0x000fe200078e0002 */
        /* <DEDUP_REMOVED lines=8> */
[----:B------:R-:W2:Y:S02]  /*27110*/  S2R R4, SR_TID.X ;  /* 0x0000000000047919 */ /* 0x000ea40000002100 */
[----:B--2---:R-:W-:-:S04]  /*27120*/  SHF.R.U32.HI R4, RZ, 0x5, R4 ;  /* 0x00000005ff047819 */ /* 0x004fc80000011604 */
[----:B------:R-:W-:-:S05]  /*27130*/  LOP3.LUT R4, R4, 0x3, RZ, 0xc0, !PT ;  /* 0x0000000304047812 */ /* 0x000fca00078ec0ff */
[----:B0-----:R0:W2:Y:S02]  /*27140*/  SHFL.IDX PT, R14, R4, RZ, 0x1f ;  /* 0x00001fff040e7589 */ /* 0x0010a400000e0000 */
.L_x_2601:
[----:B--2---:R-:W-:Y:S02]  /*27150*/  ISETP.NE.AND P0, PT, R14, RZ, PT ;  /* 0x000000ff0e00720c */ /* 0x004fe40003f05270 */
[----:B------:R-:W-:-:S11]  /*27160*/  PLOP3.LUT P6, PT, PT, PT, PT, 0x8, 0x0 ;  /* 0x000000000000781c */ /* 0x000fd60003fce170 */
[----:B------:R-:W-:Y:S05]  /*27170*/  @P0 BRA `(.L_x_2410) ;  /* 0x00000000000c0947 */ /* 0x000fea0003800000 */
[----:B------:R-:W-:-:S03]  /*27180*/  UMOV UR4, 0xffffffff ;  /* 0xffffffff00047882 */ /* 0x000fc60000000000 */
[----:B------:R-:W-:Y:S05]  /*27190*/  BRA.DIV UR4, `(.L_x_2411) ;  /* 0x0000007604b47947 */ /* 0x000fea000b800000 */
[----:B------:R-:W-:-:S13]  /*271a0*/  ELECT P6, URZ, PT ;  /* 0x00000000003f782f */ /* 0x000fda00038c0000 */
.L_x_2410:
[----:B0-----:R-:W2:Y:S04]  /*271b0*/  LDL R4, [R1+0x5c] ;  /* 0x00005c0001047983 */ /* 0x001ea80000100800 */
[----:B------:R-:W3:Y:S01]  /*271c0*/  LDL R6, [R1+0x4] ;  /* 0x0000040001067983 */ /* 0x000ee20000100800 */
[----:B------:R-:W-:Y:S01]  /*271d0*/  BSSY B1, `(.L_x_2412) ;  /* 0x0000008000017945 */ /* 0x000fe20003800000 */
[----:B--2---:R-:W-:-:S05]  /*271e0*/  VIADD R4, R4, 0x1 ;  /* 0x0000000104047836 */ /* 0x004fca0000000000 */
[----:B------:R-:W-:-:S04]  /*271f0*/  LEA.HI R5, R4, R4, RZ, 0x1 ;  /* 0x0000000404057211 */ /* 0x000fc800078f08ff */
[----:B------:R-:W-:-:S05]  /*27200*/  LOP3.LUT R5, R5, 0xfffffffe, RZ, 0xc0, !PT ;  /* 0xfffffffe05057812 */ /* 0x000fca00078ec0ff */
[----:B------:R-:W-:-:S05]  /*27210*/  IMAD.IADD R4, R4, 0x1, -R5 ;  /* 0x0000000104047824 */ /* 0x000fca00078e0a05 */
[----:B------:R-:W-:-:S04]  /*27220*/  SHF.L.U32 R4, R4, 0x1f, RZ ;  /* 0x0000001f04047819 */ /* 0x000fc800000006ff */
[----:B---3--:R-:W0:Y:S02]  /*27230*/  SYNCS.PHASECHK.TRANS64.TRYWAIT P0, [R6+URZ+0x2e820], R4 ;  /* 0x02e82004060075a7 */ /* 0x008e24000800017f */
[----:B0-----:R-:W-:Y:S05]  /*27240*/  @!P0 BRA `(.L_x_2413) ;  /* 0x0000007400a88947 */ /* 0x001fea0003800000 */
.L_x_2604:
[----:B------:R-:W-:Y:S05]  /*27250*/  BSYNC B1 ;  /* 0x0000000000017941 */ /* 0x000fea0003800000 */
.L_x_2412:
        /* <DEDUP_REMOVED lines=14> */
.L_x_2605:
[----:B------:R-:W-:Y:S05]  /*27340*/  BSYNC B2 ;  /* 0x0000000000027941 */ /* 0x000fea0003800000 */
.L_x_2416:
        /* <DEDUP_REMOVED lines=9> */
.L_x_2419:
[----:B------:R-:W-:Y:S05]  /*273e0*/  BSYNC B2 ;  /* 0x0000000000027941 */ /* 0x000fea0003800000 */
.L_x_2418:
[----:B------:R-:W2:Y:S04]  /*273f0*/  LDL R6, [R1+0x4] ;  /* 0x0000040001067983 */ /* 0x000ea80000100800 */
[----:B------:R-:W2:Y:S01]  /*27400*/  LDL R5, [R1+0xc] ;  /* 0x00000c0001057983 */ /* 0x000ea20000100800 */
[----:B-1----:R-:W-:Y:S01]  /*27410*/  IMAD.MOV.U32 R11, RZ, RZ, RZ ;  /* 0x000000ffff0b7224 */ /* 0x002fe200078e00ff */
[----:B------:R-:W-:Y:S01]  /*27420*/  UIADD3 UR4, UP0, UR36, 0x570, URZ ;  /* 0x0000057024047890 */ /* 0x000fe2000ff1e03f */
[----:B------:R-:W-:Y:S01]  /*27430*/  IMAD R4, R8, 0xe0, R3 ;  /* 0x000000e008047824 */ /* 0x000fe200078e0203 */
[----:B------:R-:W-:Y:S01]  /*27440*/  PLOP3.LUT P0, PT, PT, PT, PT, 0x80, 0x0 ;  /* 0x000000000000781c */ /* 0x000fe20003f0f070 */
[----:B------:R-:W-:Y:S01]  /*27450*/  UMOV UR6, 0x0 ;  /* 0x0000000000067882 */ /* 0x000fe20000000000 */
[----:B------:R-:W-:Y:S01]  /*27460*/  R2UR UR10, R11 ;  /* 0x000000000b0a72ca */ /* 0x000fe200000e0000 */
[----:B------:R-:W-:Y:S01]  /*27470*/  UIADD3.X UR5, URZ, UR37, URZ, UP0, !UPT ;  /* 0x000000253f057290 */ /* 0x000fe200087fe43f */
[----:B------:R-:W-:Y:S01]  /*27480*/  IADD3 R4, R4, -0xe0, RZ ;  /* 0xffffff2004047810 */ /* 0x000fe20007ffe0ff */
[----:B------:R-:W-:Y:S01]  /*27490*/  UMOV UR7, 0x12f00000 ;  /* 0x12f0000000077882 */ /* 0x000fe20000000000 */
[----:B--2---:R-:W-:-:S02]  /*274a0*/  IMAD R10, R5, 0x7000, R6 ;  /* 0x00007000050a7824 */ /* 0x004fc400078e0206 */
[----:B------:R-:W-:Y:S02]  /*274b0*/  VIADD R5, R7, 0x2e890 ;  /* 0x0002e89007057836 */ /* 0x000fe40000000000 */
[----:B------:R-:W-:-:S07]  /*274c0*/  VIADD R6, R10, 0x20400 ;  /* 0x000204000a067836 */ /* 0x000fce0000000000 */
.L_x_2420:
        /* <DEDUP_REMOVED lines=13> */
.L_x_2606:
[----:B------:R-:W-:Y:S05]  /*275a0*/  BSYNC B2 ;  /* 0x0000000000027941 */ /* 0x000fea0003800000 */
.L_x_2421:
        /* <DEDUP_REMOVED lines=11> */
.L_x_2424:
[----:B------:R-:W-:Y:S05]  /*27660*/  BSYNC B2 ;  /* 0x0000000000027941 */ /* 0x000fea0003800000 */
.L_x_2423:
        /* <DEDUP_REMOVED lines=8> */
.L_x_2425:
        /* <DEDUP_REMOVED lines=10> */
.L_x_2415:
[----:B------:R-:W-:Y:S05]  /*27790*/  BSYNC B1 ;  /* 0x0000000000017941 */ /* 0x000fea0003800000 */
.L_x_2414:
[----:B------:R-:W2:Y:S04]  /*277a0*/  LDL.LU R6, [R1+0xc] ;  /* 0x00000c0001067983 */ /* 0x000ea80000300800 */
[----:B------:R-:W3:Y:S01]  /*277b0*/  LDL.LU R9, [R1+0x14] ;  /* 0x0000140001097983 */ /* 0x000ee20000300800 */
[----:B0-----:R-:W-:Y:S01]  /*277c0*/  VIADD R4, R8, 0xfffffffe ;  /* 0xfffffffe08047836 */ /* 0x001fe20000000000 */
[----:B------:R-:W-:-:S04]  /*277d0*/  PLOP3.LUT P0, PT, PT, PT, PT, 0x8, 0x0 ;  /* 0x000000000000781c */ /* 0x000fc80003f0e170 */
[----:B------:R-:W-:Y:S02]  /*277e0*/  ISETP.GE.AND P2, PT, R4, R2, PT ;  /* 0x000000020400720c */ /* 0x000fe40003f46270 */
[----:B--2---:R-:W-:-:S04]  /*277f0*/  IADD3 R5, R6, 0x1, RZ ;  /* 0x0000000106057810 */ /* 0x004fc80007ffe0ff */
[----:B------:R-:W-:-:S04]  /*27800*/  ISETP.NE.AND P1, PT, R5, 0x2, PT ;  /* 0x000000020500780c */ /* 0x000fc80003f25270 */
[----:B------:R-:W-:Y:S02]  /*27810*/  SEL R6, RZ, 0x1, P1 ;  /* 0x00000001ff067807 */ /* 0x000fe40000800000 */
[----:B------:R-:W-:Y:S02]  /*27820*/  SEL R5, R5, RZ, P1 ;  /* 0x000000ff05057207 */ /* 0x000fe40000800000 */
[----:B---3--:R-:W-:-:S03]  /*27830*/  LOP3.LUT R9, R9, R6, RZ, 0x3c, !PT ;  /* 0x0000000609097212 */ /* 0x008fc600078e3cff */
[----:B------:R2:W-:Y:S04]  /*27840*/  STL [R1+0xc], R5 ;  /* 0x00000c0501007387 */ /* 0x0005e80000100800 */
[----:B------:R2:W-:Y:S01]  /*27850*/  STL [R1+0x14], R9 ;  /* 0x0000140901007387 */ /* 0x0005e20000100800 */
[----:B------:R-:W-:Y:S05]  /*27860*/  @!P2 BRA `(.L_x_2408) ;  /* 0x00000004007ca947 */ /* 0x000fea0003800000 */
.L_x_2438:
[----:B------:R-:W-:Y:S05]  /*27870*/  YIELD ;  /* 0x0000000000007946 */ /* 0x000fea0003800000 */
[----:B------:R-:W-:Y:S04]  /*27880*/  BSSY B1, `(.L_x_2426) ;  /* 0x0000051000017945 */ /* 0x000fe80003800000 */
[----:B---3--:R-:W-:Y:S05]  /*27890*/  @!P6 BRA `(.L_x_2427) ;  /* 0x00000004003ce947 */ /* 0x008fea0003800000 */
[----:B------:R-:W3:Y:S04]  /*278a0*/  LDL R8, [R1+0x4] ;  /* 0x0000040001087983 */ /* 0x000ee80000100800 */
[----:B--2---:R-:W3:Y:S04]  /*278b0*/  LDL R5, [R1+0xc] ;  /* 0x00000c0001057983 */ /* 0x004ee80000100800 */
[----:B------:R-:W2:Y:S01]  /*278c0*/  LDL R6, [R1+0x14] ;  /* 0x0000140001067983 */ /* 0x000ea20000100800 */
[----:B------:R-:W0:Y:S01]  /*278d0*/  S2R R7, SR_TID.X ;  /* 0x0000000000077919 */ /* 0x000e220000002100 */
[----:B------:R-:W-:Y:S01]  /*278e0*/  BSSY B2, `(.L_x_2428) ;  /* 0x0000007000027945 */ /* 0x000fe20003800000 */
[----:B0-----:R-:W-:-:S04]  /*278f0*/  LOP3.LUT R7, R7, 0x7f, RZ, 0xc0, !PT ;  /* 0x0000007f07077812 */ /* 0x001fc800078ec0ff */
[----:B------:R-:W-:Y:S01]  /*27900*/  ISETP.NE.AND P2, PT, R7, RZ, PT ;  /* 0x000000ff0700720c */ /* 0x000fe20003f45270 */
[----:B---3--:R-:W-:Y:S01]  /*27910*/  IMAD R5, R5, 0x8, R8 ;  /* 0x0000000805057824 */ /* 0x008fe200078e0208 */
[----:B--2---:R-:W-:-:S04]  /*27920*/  SHF.L.U32 R6, R6, 0x1f, RZ ;  /* 0x0000001f06067819 */ /* 0x004fc800000006ff */
[----:B------:R-:W0:Y:S02]  /*27930*/  SYNCS.PHASECHK.TRANS64.TRYWAIT P1, [R5+URZ+0x2e8a0], R6 ;  /* 0x02e8a006050075a7 */ /* 0x000e24000802017f */
[----:B0-----:R-:W-:Y:S05]  /*27940*/  @!P1 BRA `(.L_x_2429) ;  /* 0x0000007000289947 */ /* 0x001fea0003800000 */
.L_x_2607:
[----:B------:R-:W-:Y:S05]  /*27950*/  BSYNC B2 ;  /* 0x0000000000027941 */ /* 0x000fea0003800000 */
.L_x_2428:
        /* <DEDUP_REMOVED lines=9> */
.L_x_2431:
[----:B------:R-:W-:Y:S05]  /*279f0*/  BSYNC B2 ;  /* 0x0000000000027941 */ /* 0x000fea0003800000 */
.L_x_2430:
[----:B------:R-:W2:Y:S04]  /*27a00*/  LDL R8, [R1+0x4] ;  /* 0x0000040001087983 */ /* 0x000ea80000100800 */
[----:B------:R-:W2:Y:S01]  /*27a10*/  LDL R7, [R1+0xc] ;  /* 0x00000c0001077983 */ /* 0x000ea20000100800 */
[----:B-1----:R-:W-:Y:S01]  /*27a20*/  IMAD.MOV.U32 R11, RZ, RZ, RZ ;  /* 0x000000ffff0b7224 */ /* 0x002fe200078e00ff */
        /* <DEDUP_REMOVED lines=10> */
.L_x_2432:
        /* <DEDUP_REMOVED lines=13> */
.L_x_2608:
[----:B------:R-:W-:Y:S05]  /*27ba0*/  BSYNC B2 ;  /* 0x0000000000027941 */ /* 0x000fea0003800000 */
.L_x_2433:
[----:B------:R-:W-:Y:S01]  /*27bb0*/  BSSY B2, `(.L_x_2435) ;  /* 0x000000b000027945 */ /* 0x000fe20003800000 */
[----:B------:R-:W-:Y:S01]  /*27bc0*/  IMAD.MOV.U32 R12, RZ, RZ, 0x0 ;  /* 0x00000000ff0c7424 */ /* 0x000fe200078e00ff */
[----:B------:R-:W-:Y:S02]  /*27bd0*/  MOV R13, 0x12f00000 ;  /* 0x12f00000000d7802 */ /* 0x000fe40000000f00 */
        /* <DEDUP_REMOVED lines=8> */
.L_x_2436:
[----:B------:R-:W-:Y:S05]  /*27c60*/  BSYNC B2 ;  /* 0x0000000000027941 */ /* 0x000fea0003800000 */
.L_x_2435:
        /* <DEDUP_REMOVED lines=8> */
.L_x_2437:
        /* <DEDUP_REMOVED lines=10> */
.L_x_2427:
[----:B------:R-:W-:Y:S05]  /*27d90*/  BSYNC B1 ;  /* 0x0000000000017941 */ /* 0x000fea0003800000 */
.L_x_2426:
[----:B------:R-:W3:Y:S04]  /*27da0*/  LDL.LU R6, [R1+0xc] ;  /* 0x00000c0001067983 */ /* 0x000ee80000300800 */
[----:B--2---:R-:W2:Y:S01]  /*27db0*/  LDL.LU R9, [R1+0x14] ;  /* 0x0000140001097983 */ /* 0x004ea20000300800 */
[C---:B------:R-:W-:Y:S01]  /*27dc0*/  ISETP.GT.AND P2, PT, R4.reuse, R2, PT ;  /* 0x000000020400720c */ /* 0x040fe20003f44270 */
[----:B------:R-:W-:Y:S02]  /*27dd0*/  VIADD R4, R4, 0xffffffff ;  /* 0xffffffff04047836 */ /* 0x000fe40000000000 */
[----:B---3--:R-:W-:-:S05]  /*27de0*/  VIADD R5, R6, 0x1 ;  /* 0x0000000106057836 */ /* 0x008fca0000000000 */
[----:B------:R-:W-:-:S04]  /*27df0*/  ISETP.NE.AND P1, PT, R5, 0x2, PT ;  /* 0x000000020500780c */ /* 0x000fc80003f25270 */
[----:B------:R-:W-:Y:S02]  /*27e00*/  SEL R6, RZ, 0x1, P1 ;  /* 0x00000001ff067807 */ /* 0x000fe40000800000 */
[----:B------:R-:W-:Y:S02]  /*27e10*/  SEL R5, R5, RZ, P1 ;  /* 0x000000ff05057207 */ /* 0x000fe40000800000 */
[----:B--2---:R-:W-:-:S05]  /*27e20*/  LOP3.LUT R9, R9, R6, RZ, 0x3c, !PT ;  /* 0x0000000609097212 */ /* 0x004fca00078e3cff */
[----:B------:R3:W-:Y:S04]  /*27e30*/  STL [R1+0x14], R9 ;  /* 0x0000140901007387 */ /* 0x0007e80000100800 */
[----:B------:R3:W-:Y:S01]  /*27e40*/  STL [R1+0xc], R5 ;  /* 0x00000c0501007387 */ /* 0x0007e20000100800 */
[----:B------:R-:W-:Y:S05]  /*27e50*/  @P2 BRA `(.L_x_2438) ;  /* 0xfffffff800842947 */ /* 0x000fea000383ffff */
.L_x_2408:
[----:B------:R-:W-:Y:S05]  /*27e60*/  BSYNC B0 ;  /* 0x0000000000007941 */ /* 0x000fea0003800000 */
.L_x_2407:
[----:B------:R-:W4:Y:S01]  /*27e70*/  LDC R0, c[0x0][0x448] ;  /* 0x00011200ff007b82 */ /* 0x000f220000000800 */
[----:B------:R-:W-:Y:S07]  /*27e80*/  @!P0 WARPSYNC.ALL ;  /* 0x0000000000008948 */ /* 0x000fee0003800000 */
[----:B------:R-:W-:Y:S01]  /*27e90*/  @!P0 BAR.SYNC.DEFER_BLOCKING 0xc, 0x180 ;  /* 0x0306000000008b1d */ /* 0x000fe20000010000 */
[----:B----4-:R-:W-:Y:S02]  /*27ea0*/  ISETP.NE.AND P1, PT, R0, 0x1, PT ;  /* 0x000000010000780c */ /* 0x010fe40003f25270 */
[----:B------:R-:W-:-:S11]  /*27eb0*/  LEA R0, R17, 0x7f, 0x7 ;  /* 0x0000007f11007811 */ /* 0x000fd600078e38ff */
[----:B------:R-:W4:Y:S08]  /*27ec0*/  @P1 LDC R2, c[0x0][0x44c] ;  /* 0x00011300ff021b82 */ /* 0x000f300000000800 */
[----:B------:R-:W5:Y:S01]  /*27ed0*/  @P1 LDC R3, c[0x0][0x450] ;  /* 0x00011400ff031b82 */ /* 0x000f620000000800 */
[----:B----4-:R-:W-:-:S05]  /*27ee0*/  @P1 IMAD.HI.U32 R2, R0, R2, RZ ;  /* 0x0000000200021227 */ /* 0x010fca00078e00ff */
[----:B-----5:R-:W-:Y:S01]  /*27ef0*/  @P1 SHF.R.U32.HI R0, RZ, R3, R2 ;  /* 0x00000003ff001219 */ /* 0x020fe20000011602 */
[----:B------:R-:W-:-:S04]  /*27f00*/  IMAD.MOV.U32 R2, RZ, RZ, RZ ;  /* 0x000000ffff027224 */ /* 0x000fc800078e00ff */
[----:B------:R-:W-:-:S04]  /*27f10*/  IMAD.IADD R3, R21, 0x1, R0 ;  /* 0x0000000115037824 */ /* 0x000fc800078e0200 */
[----:B------:R-:W-:-:S05]  /*27f20*/  IMAD.HI R2, R3, -0x6db6db6d, R2 ;  /* 0x9249249303027827 */ /* 0x000fca00078e0202 */
[----:B------:R-:W-:-:S04]  /*27f30*/  SHF.R.U32.HI R0, RZ, 0x1f, R2 ;  /* 0x0000001fff007819 */ /* 0x000fc80000011602 */
[----:B------:R-:W-:-:S04]  /*27f40*/  LEA.HI.SX32 R2, R2, R0, 0x19 ;  /* 0x0000000002027211 */ /* 0x000fc800078fcaff */
[----:B------:R-:W-:-:S04]  /*27f50*/  VIMNMX R4, R20, R2, PT ;  /* 0x0000000214047248 */ /* 0x000fc80003fe0100 */
[----:B------:R-:W-:Y:S01]  /*27f60*/  ISETP.GT.AND P0, PT, R4, RZ, PT ;  /* 0x000000ff0400720c */ /* 0x000fe20003f04270 */
[----:B------:R4:W-:-:S12]  /*27f70*/  STL [R1+0x38], R4 ;  /* 0x0000380401007387 */ /* 0x0009d80000100800 */
[----:B----4-:R-:W-:Y:S05]  /*27f80*/  @P0 BRA `(.L_x_2439) ;  /* 0x0000000000480947 */ /* 0x010fea0003800000 */
[----:B--23--:R-:W2:Y:S02]  /*27f90*/  S2R R5, SR_TID.X ;  /* 0x0000000000057919 */ /* 0x00cea40000002100 */
[----:B--2---:R-:W-:-:S04]  /*27fa0*/  LOP3.LUT R5, R5, 0x7f, RZ, 0xc0, !PT ;  /* 0x0000007f05057812 */ /* 0x004fc800078ec0ff */
[----:B------:R-:W-:-:S13]  /*27fb0*/  ISETP.NE.AND P0, PT, R5, RZ, PT ;  /* 0x000000ff0500720c */ /* 0x000fda0003f05270 */
[----:B------:R-:W-:Y:S05]  /*27fc0*/  @P0 BRA `(.L_x_2440) ;  /* 0x0000003400700947 */ /* 0x000fea0003800000 */
[----:B------:R-:W2:Y:S01]  /*27fd0*/  S2R R3, SR_LANEID ;  /* 0x0000000000037919 */ /* 0x000ea20000000000 */
[----:B------:R-:W-:Y:S01]  /*27fe0*/  VOTEU.ANY UR4, UPT, PT ;  /* 0x0000000000047886 */ /* 0x000fe200038e0100 */
[----:B------:R-:W3:Y:S01]  /*27ff0*/  LDC.64 R4, c[0x0][0xc60] ;  /* 0x00031800ff047b82 */ /* 0x000ee20000000a00 */
[----:B------:R-:W2:Y:S01]  /*28000*/  FLO.U32 R0, UR4 ;  /* 0x0000000400007d00 */ /* 0x000ea200080e0000 */
[----:B------:R-:W-:-:S07]  /*28010*/  ULDC.64 UR6, c[0x0][0x208] ;  /* 0x0000820000067ab9 */ /* 0x000fce0000000a00 */
[----:B------:R-:W3:Y:S01]  /*28020*/  POPC R2, UR4 ;  /* 0x0000000400027d09 */ /* 0x000ee20008000000 */
[----:B--2---:R-:W-:-:S13]  /*28030*/  ISETP.EQ.U32.AND P0, PT, R0, R3, PT ;  /* 0x000000030000720c */ /* 0x004fda0003f02070 */
[----:B---3--:R-:W2:Y:S01]  /*28040*/  @P0 ATOMG.E.ADD.STRONG.GPU PT, R5, desc[UR6][R4.64], R2 ;  /* 0x00000002040509a8 */ /* 0x008ea200081ee1c6 */
[----:B------:R-:W3:Y:S02]  /*28050*/  S2R R3, SR_LTMASK ;  /* 0x0000000000037919 */ /* 0x000ee40000003900 */
[----:B---3--:R-:W-:-:S06]  /*28060*/  LOP3.LUT R3, R3, UR4, RZ, 0xc0, !PT ;  /* 0x0000000403037c12 */ /* 0x008fcc000f8ec0ff */
[----:B------:R-:W3:Y:S01]  /*28070*/  POPC R3, R3 ;  /* 0x0000000300037309 */ /* 0x000ee20000000000 */
[----:B--2---:R-:W3:Y:S02]  /*28080*/  SHFL.IDX PT, R0, R5, R0, 0x1f ;  /* 0x00001f0005007589 */ /* 0x004ee400000e0000 */
[----:B---3--:R-:W-:Y:S01]  /*28090*/  IADD3 R16, R0, UR40, R3 ;  /* 0x0000002800107c10 */ /* 0x008fe2000fffe003 */
[----:B------:R-:W-:Y:S06]  /*280a0*/  BRA `(.L_x_2440) ;  /* 0x0000003400387947 */ /* 0x000fec0003800000 */
.L_x_2439:
[----:B------:R-:W4:Y:S01]  /*280b0*/  LDL R0, [R1+0x4] ;  /* 0x0000040001007983 */ /* 0x000f220000100800 */
[----:B------:R-:W-:Y:S01]  /*280c0*/  BSSY B6, `(.L_x_2441) ;  /* 0x0000014000067945 */ /* 0x000fe20003800000 */
[----:B----4-:R-:W-:-:S04]  /*280d0*/  IADD3 R0, R0, 0x20400, RZ ;  /* 0x0002040000007810 */ /* 0x010fc80007ffe0ff */
[----:B------:R-:W-:-:S13]  /*280e0*/  LOP3.LUT P0, RZ, R0, 0x3ff, RZ, 0xc0, !PT ;  /* 0x000003ff00ff7812 */ /* 0x000fda000780c0ff */
[----:B------:R-:W-:Y:S05]  /*280f0*/  @!P0 BRA `(.L_x_2442) ;  /* 0x0000000000408947 */ /* 0x000fea0003800000 */
[----:B------:R-:W-:Y:S01]  /*28100*/  MOV R2, 0x0 ;  /* 0x0000000000027802 */ /* 0x000fe20000000f00 */
[----:B------:R-:W-:Y:S01]  /*28110*/  ULDC.64 UR6, c[0x4][0xc0] ;  /* 0x0100300000067ab9 */ /* 0x000fe20000000a00 */
[----:B------:R-:W-:Y:S01]  /*28120*/  ULDC.64 UR8, c[0x4][0xc8] ;  /* 0x0100320000087ab9 */ /* 0x000fe20000000a00 */
[----:B------:R-:W-:Y:S01]  /*28130*/  ULDC.64 UR4, c[0x4][0x8] ;  /* 0x0100020000047ab9 */ /* 0x000fe20000000a00 */
[----:B------:R-:W-:Y:S01]  /*28140*/  IMAD.U32 R4, RZ, RZ, UR6 ;  /* 0x00000006ff047e24 */ /* 0x000fe2000f8e00ff */
[----:B------:R-:W-:Y:S01]  /*28150*/  MOV R12, 0x1 ;  /* 0x00000001000c7802 */ /* 0x000fe20000000f00 */
[----:B------:R-:W4:Y:S01]  /*28160*/  LDC.64 R2, c[0x4][R2] ;  /* 0x0100000002027b82 */ /* 0x000f220000000a00 */
[----:B--23--:R-:W-:Y:S02]  /*28170*/  IMAD.U32 R5, RZ, RZ, UR7 ;  /* 0x00000007ff057e24 */ /* 0x00cfe4000f8e00ff */
[----:B------:R-:W-:Y:S02]  /*28180*/  IMAD.U32 R6, RZ, RZ, UR8 ;  /* 0x00000008ff067e24 */ /* 0x000fe4000f8e00ff */
[----:B------:R-:W-:-:S02]  /*28190*/  IMAD.U32 R7, RZ, RZ, UR9 ;  /* 0x00000009ff077e24 */ /* 0x000fc4000f8e00ff */
[----:B------:R-:W-:Y:S02]  /*281a0*/  IMAD.U32 R10, RZ, RZ, UR4 ;  /* 0x00000004ff0a7e24 */ /* 0x000fe4000f8e00ff */
[----:B-1----:R-:W-:Y:S02]  /*281b0*/  IMAD.U32 R11, RZ, RZ, UR5 ;  /* 0x00000005ff0b7e24 */ /* 0x002fe4000f8e00ff */
[----:B------:R-:W-:Y:S02]  /*281c0*/  IMAD.MOV.U32 R8, RZ, RZ, 0x70 ;  /* 0x00000070ff087424 */ /* 0x000fe400078e00ff */
[----:B------:R-:W-:-:S07]  /*281d0*/  IMAD.MOV.U32 R13, RZ, RZ, RZ ;  /* 0x000000ffff0d7224 */ /* 0x000fce00078e00ff */
[----:B------:R-:W-:-:S07]  /*281e0*/  LEPC R20, `(.L_x_2442) ;  /* 0x000000001014794e */ /* 0x000fce0000000000 */
[----:B0---4-:R-:W-:Y:S05]  /*281f0*/  CALL.ABS.NOINC R2 ;  /* 0x0000000002007343 */ /* 0x011fea0003c00000 */
.L_x_2442:
[----:B------:R-:W-:Y:S05]  /*28200*/  BSYNC B6 ;  /* 0x0000000000067941 */ /* 0x000fea0003800000 */
.L_x_2441:
[----:B------:R-:W4:Y:S04]  /*28210*/  LDL R0, [R1+0x4] ;  /* 0x0000040001007983 */ /* 0x000f280000100800 */
[----:B------:R-:W5:Y:S01]  /*28220*/  LDL.LU R2, [R1+0x1c] ;  /* 0x00001c0001027983 */ /* 0x000f620000300800 */
[----:B------:R-:W-:Y:S01]  /*28230*/  BSSY B6, `(.L_x_2443) ;  /* 0x0000017000067945 */ /* 0x000fe20003800000 */
[----:B----4-:R-:W-:Y:S01]  /*28240*/  VIADD R0, R0, 0xe400 ;  /* 0x0000e40000007836 */ /* 0x010fe20000000000 */
[----:B-----5:R-:W-:-:S04]  /*28250*/  LOP3.LUT R2, R2, 0xfffffffe, RZ, 0xc0, !PT ;  /* 0xfffffffe02027812 */ /* 0x020fc800078ec0ff */
[----:B------:R-:W-:-:S13]  /*28260*/  LOP3.LUT P0, RZ, R0, 0x3ff, RZ, 0xc0, !PT ;  /* 0x000003ff00ff7812 */ /* 0x000fda000780c0ff */
[----:B------:R-:W-:-:S05]  /*28270*/  @P0 LOP3.LUT R2, R2, 0x1, RZ, 0xfc, !PT ;  /* 0x0000000102020812 */ /* 0x000fca00078efcff */
[----:B------:R4:W-:Y:S01]  /*28280*/  STL [R1+0x1c], R2 ;  /* 0x00001c0201007387 */ /* 0x0009e20000100800 */
[----:B------:R-:W-:Y:S05]  /*28290*/  @!P0 BRA `(.L_x_2444) ;  /* 0x0000000000408947 */ /* 0x000fea0003800000 */
[----:B----4-:R-:W-:Y:S01]  /*282a0*/  MOV R2, 0x0 ;  /* 0x0000000000027802 */ /* 0x010fe20000000f00 */
[----:B------:R-:W-:Y:S01]  /*282b0*/  ULDC.64 UR6, c[0x4][0xc0] ;  /* 0x0100300000067ab9 */ /* 0x000fe20000000a00 */
[----:B------:R-:W-:Y:S01]  /*282c0*/  ULDC.64 UR8, c[0x4][0xc8] ;  /* 0x0100320000087ab9 */ /* 0x000fe20000000a00 */
[----:B------:R-:W-:Y:S01]  /*282d0*/  ULDC.64 UR4, c[0x4][0x10] ;  /* 0x0100040000047ab9 */ /* 0x000fe20000000a00 */
[----:B------:R-:W-:Y:S01]  /*282e0*/  IMAD.U32 R4, RZ, RZ, UR6 ;  /* 0x00000006ff047e24 */ /* 0x000fe2000f8e00ff */
[----:B-1----:R-:W-:Y:S01]  /*282f0*/  MOV R11, UR5 ;  /* 0x00000005000b7c02 */ /* 0x002fe20008000f00 */
[----:B------:R-:W1:Y:S01]  /*28300*/  LDC.64 R2, c[0x4][R2] ;  /* 0x0100000002027b82 */ /* 0x000e620000000a00 */
[----:B--23--:R-:W-:Y:S02]  /*28310*/  IMAD.U32 R5, RZ, RZ, UR7 ;  /* 0x00000007ff057e24 */ /* 0x00cfe4000f8e00ff */
[----:B------:R-:W-:Y:S02]  /*28320*/  IMAD.U32 R6, RZ, RZ, UR8 ;  /* 0x00000008ff067e24 */ /* 0x000fe4000f8e00ff */
[----:B------:R-:W-:-:S02]  /*28330*/  IMAD.U32 R7, RZ, RZ, UR9 ;  /* 0x00000009ff077e24 */ /* 0x000fc4000f8e00ff */
[----:B------:R-:W-:Y:S02]  /*28340*/  IMAD.U32 R10, RZ, RZ, UR4 ;  /* 0x00000004ff0a7e24 */ /* 0x000fe4000f8e00ff */
[----:B------:R-:W-:Y:S02]  /*28350*/  IMAD.MOV.U32 R8, RZ, RZ, 0x70 ;  /* 0x00000070ff087424 */ /* 0x000fe400078e00ff */
[----:B------:R-:W-:Y:S02]  /*28360*/  IMAD.MOV.U32 R12, RZ, RZ, 0x1 ;  /* 0x00000001ff0c7424 */ /* 0x000fe400078e00ff */
[----:B------:R-:W-:-:S07]  /*28370*/  IMAD.MOV.U32 R13, RZ, RZ, RZ ;  /* 0x000000ffff0d7224 */ /* 0x000fce00078e00ff */
[----:B------:R-:W-:-:S07]  /*28380*/  LEPC R20, `(.L_x_2444) ;  /* 0x000000001014794e */ /* 0x000fce0000000000 */
[----:B01----:R-:W-:Y:S05]  /*28390*/  CALL.ABS.NOINC R2 ;  /* 0x0000000002007343 */ /* 0x003fea0003c00000 */
.L_x_2444:
[----:B------:R-:W-:Y:S05]  /*283a0*/  BSYNC B6 ;  /* 0x0000000000067941 */ /* 0x000fea0003800000 */
.L_x_2443:
[----:B----4-:R-:W4:Y:S01]  /*283b0*/  LDL R2, [R1+0x4] ;  /* 0x0000040001027983 */ /* 0x010f220000100800 */
[----:B------:R-:W-:Y:S01]  /*283c0*/  BSSY B6, `(.L_x_2445) ;  /* 0x0000014000067945 */ /* 0x000fe20003800000 */
[----:B----4-:R-:W-:-:S05]  /*283d0*/  VIADD R0, R2, 0x400 ;  /* 0x0000040002007836 */ /* 0x010fca0000000000 */
        /* <DEDUP_REMOVED lines=8> */
[----:B------:R-:W4:Y:S01]  /*28460*/  LDC.64 R2, c[0x4][R2] ;  /* 0x0100000002027b82 */ /* 0x000f220000000a00 */
[----:B--23--:R-:W-:Y:S02]  /*28470*/  IMAD.U32 R5, RZ, RZ, UR7 ;  /* 0x00000007ff057e24 */ /* 0x00cfe4000f8e00ff */
[----:B------:R-:W-:Y:S02]  /*28480*/  IMAD.U32 R6, RZ, RZ, UR8 ;  /* 0x00000008ff067e24 */ /* 0x000fe4000f8e00ff */
[----:B------:R-:W-:-:S02]  /*28490*/  IMAD.U32 R10, RZ, RZ, UR4 ;  /* 0x00000004ff0a7e24 */ /* 0x000fc4000f8e00ff */
[----:B-1----:R-:W-:Y:S02]  /*284a0*/  IMAD.U32 R11, RZ, RZ, UR5 ;  /* 0x00000005ff0b7e24 */ /* 0x002fe4000f8e00ff */
[----:B------:R-:W-:Y:S02]  /*284b0*/  IMAD.MOV.U32 R8, RZ, RZ, 0x70 ;  /* 0x00000070ff087424 */ /* 0x000fe400078e00ff */
[----:B------:R-:W-:Y:S02]  /*284c0*/  IMAD.MOV.U32 R12, RZ, RZ, 0x1 ;  /* 0x00000001ff0c7424 */ /* 0x000fe400078e00ff */
[----:B------:R-:W-:-:S07]  /*284d0*/  IMAD.MOV.U32 R13, RZ, RZ, RZ ;  /* 0x000000ffff0d7224 */ /* 0x000fce00078e00ff */
[----:B------:R-:W-:-:S07]  /*284e0*/  LEPC R20, `(.L_x_2446) ;  /* 0x000000001014794e */ /* 0x000fce0000000000 */
[----:B0---4-:R-:W-:Y:S05]  /*284f0*/  CALL.ABS.NOINC R2 ;  /* 0x0000000002007343 */ /* 0x011fea0003c00000 */
.L_x_2446:
[----:B------:R-:W-:Y:S05]  /*28500*/  BSYNC B6 ;  /* 0x0000000000067941 */ /* 0x000fea0003800000 */
.L_x_2445:
[----:B------:R-:W4:Y:S01]  /*28510*/  LDL R2, [R1+0x1c] ;  /* 0x00001c0001027983 */ /* 0x000f220000100800 */
[----:B------:R-:W-:Y:S01]  /*28520*/  BSSY B6, `(.L_x_2447) ;  /* 0x0000013000067945 */ /* 0x000fe20003800000 */
[----:B----4-:R-:W-:-:S13]  /*28530*/  LOP3.LUT P6, RZ, R2, 0x1, RZ, 0xc0, !PT ;  /* 0x0000000102ff7812 */ /* 0x010fda00078cc0ff */
        /* <DEDUP_REMOVED lines=17> */
.L_x_2448:
[----:B------:R-:W-:Y:S05]  /*28650*/  BSYNC B6 ;  /* 0x0000000000067941 */ /* 0x000fea0003800000 */
.L_x_2447:
[----:B------:R-:W4:Y:S01]  /*28660*/  LDL.LU R2, [R1] ;  /* 0x0000000001027983 */ /* 0x000f220000300800 */
[----:B------:R-:W-:-:S03]  /*28670*/  ULDC.64 UR4, c[0x0][0x9f8] ;  /* 0x00027e0000047ab9 */ /* 0x000fc60000000a00 */
[----:B------:R-:W5:Y:S04]  /*28680*/  LDL.LU R0, [R1+0x20] ;  /* 0x0000200001007983 */ /* 0x000f680000300800 */
[----:B------:R-:W2:Y:S01]  /*28690*/  LDL R8, [R1+0x18] ;  /* 0x0000180001087983 */ /* 0x000ea20000100800 */
[----:B------:R-:W-:Y:S01]  /*286a0*/  ISETP.NE.U32.AND P0, PT, RZ, UR4, PT ;  /* 0x00000004ff007c0c */ /* 0x000fe2000bf05070 */
[----:B------:R-:W-:-:S03]  /*286b0*/  ULDC.64 UR6, c[0x0][0x208] ;  /* 0x0000820000067ab9 */ /* 0x000fc60000000a00 */
[----:B------:R-:W-:-:S13]  /*286c0*/  ISETP.NE.AND.EX P0, PT, RZ, UR5, PT, P0 ;  /* 0x00000005ff007c0c */ /* 0x000fda000bf05300 */
[----:B----4-:R-:W-:-:S04]  /*286d0*/  @P0 IADD3 R2, P1, R2, UR4, RZ ;  /* 0x0000000402020c10 */ /* 0x010fc8000ff3e0ff */
[----:B-----5:R-:W-:Y:S01]  /*286e0*/  @P0 IADD3.X R3, R0, UR5, RZ, P1, !PT ;  /* 0x0000000500030c10 */ /* 0x020fe20008ffe4ff */
[----:B------:R-:W-:-:S04]  /*286f0*/  ULDC.64 UR4, c[0x0][0xa08] ;  /* 0x0002820000047ab9 */ /* 0x000fc80000000a00 */
[----:B--2---:R2:W3:Y:S02]  /*28700*/  @P0 LDG.E R8, desc[UR6][R2.64] ;  /* 0x0000000602080981 */ /* 0x0044e4000c1e1900 */
[----:B--2---:R-:W2:Y:S01]  /*28710*/  LDC.64 R2, c[0x0][0x418] ;  /* 0x00010600ff027b82 */ /* 0x004ea20000000a00 */
[----:B---3--:R-:W-:Y:S01]  /*28720*/  SHF.R.S32.HI R9, RZ, 0x1f, R8 ;  /* 0x0000001fff097819 */ /* 0x008fe20000011408 */
[----:B------:R3:W-:Y:S01]  /*28730*/  @P0 STL [R1+0x18], R8 ;  /* 0x0000180801000387 */ /* 0x0007e20000100800 */
[----:B--2---:R-:W-:Y:S01]  /*28740*/  LOP3.LUT P0, RZ, R2, UR4, RZ, 0xfc, !PT ;  /* 0x0000000402ff7c12 */ /* 0x004fe2000f80fcff */
[----:B------:R-:W-:Y:S02]  /*28750*/  UMOV UR4, 0xffffffff ;  /* 0xffffffff00047882 */ /* 0x000fe40000000000 */
[----:B------:R3:W-:Y:S01]  /*28760*/  STL [R1+0x20], R9 ;  /* 0x0000200901007387 */ /* 0x0007e20000100800 */
[----:B------:R-:W-:-:S04]  /*28770*/  LOP3.LUT P0, RZ, R3, UR5, RZ, 0xfc, P0 ;  /* 0x0000000503ff7c12 */ /* 0x000fc8000800fcff */
[----:B------:R-:W-:Y:S01]  /*28780*/  SEL R0, R8, RZ, !P0 ;  /* 0x000000ff08007207 */ /* 0x000fe20004000000 */
[----:B------:R-:W-:Y:S08]  /*28790*/  BRA.DIV UR4, `(.L_x_2449) ;  /* 0x0000006204bc7947 */ /* 0x000ff0000b800000 */
[----:B------:R-:W2:Y:S02]  /*287a0*/  S2R R4, SR_TID.X ;  /* 0x0000000000047919 */ /* 0x000ea40000002100 */
[----:B--2---:R-:W-:-:S04]  /*287b0*/  SHF.R.U32.HI R4, RZ, 0x5, R4 ;  /* 0x00000005ff047819 */ /* 0x004fc80000011604 */
[----:B------:R-:W-:-:S05]  /*287c0*/  LOP3.LUT R4, R4, 0x3, RZ, 0xc0, !PT ;  /* 0x0000000304047812 */ /* 0x000fca00078ec0ff */
[----:B0-----:R0:W2:Y:S02]  /*287d0*/  SHFL.IDX PT, R14, R4, RZ, 0x1f ;  /* 0x00001fff040e7589 */ /* 0x0010a400000e0000 */
.L_x_2611:
[----:B0-----:R-:W4:Y:S01]  /*287e0*/  LDL.LU R4, [R1+0x1c] ;  /* 0x00001c0001047983 */ /* 0x001f220000300800 */
[----:B------:R-:W-:Y:S02]  /*287f0*/  PLOP3.LUT P1, PT, PT, PT, PT, 0x8, 0x0 ;  /* 0x000000000000781c */ /* 0x000fe40003f2e170 */
[----:B--2---:R-:W-:Y:S01]  /*28800*/  ISETP.NE.AND P0, PT, R14, RZ, PT ;  /* 0x000000ff0e00720c */ /* 0x004fe20003f05270 */
[----:B------:R0:W-:Y:S01]  /*28810*/  STL [R1], R0 ;  /* 0x0000000001007387 */ /* 0x0001e20000100800 */
[----:B----4-:R-:W-:-:S09]  /*28820*/  LOP3.LUT R4, R4, 0xfffffffe, RZ, 0xc0, !PT ;  /* 0xfffffffe04047812 */ /* 0x010fd200078ec0ff */
[----:B------:R-:W-:-:S05]  /*28830*/  @P1 LOP3.LUT R4, R4, 0x1, RZ, 0xfc, !PT ;  /* 0x0000000104041812 */ /* 0x000fca00078efcff */
[----:B------:R0:W-:Y:S01]  /*28840*/  STL [R1+0x1c], R4 ;  /* 0x00001c0401007387 */ /* 0x0001e20000100800 */
[----:B------:R-:W-:Y:S05]  /*28850*/  @P0 BRA `(.L_x_2450) ;  /* 0x00000004007c0947 */ /* 0x000fea0003800000 */
[----:B------:R-:W-:-:S03]  /*28860*/  UMOV UR4, 0xffffffff ;  /* 0xffffffff00047882 */ /* 0x000fc60000000000 */
[----:B------:R-:W-:Y:S05]  /*28870*/  BRA.DIV UR4, `(.L_x_2451) ;  /* 0x0000006204b87947 */ /* 0x000fea000b800000 */
[----:B------:R-:W-:-:S13]  /*28880*/  ELECT P6, URZ, PT ;  /* 0x00000000003f782f */ /* 0x000fda00038c0000 */
.L_x_2614:
        /* <DEDUP_REMOVED lines=25> */
.L_x_2452:
[----:B---3--:R-:W2:Y:S04]  /*28a20*/  LDL R9, [R1+0x4] ;  /* 0x0000040001097983 */ /* 0x008ea80000100800 */
        /* <DEDUP_REMOVED lines=9> */
.L_x_2615:
        /* <DEDUP_REMOVED lines=8> */
.L_x_2454:
        /* <DEDUP_REMOVED lines=19> */
[----:B------:R-:W3:Y:S02]  /*28c70*/  SYNCS.PHASECHK.TRANS64.TRYWAIT P0, [R2+URZ+0x2e840], R4 ;  /* 0x02e84004020075a7 */ /* 0x000ee4000800017f */
[----:B--23--:R-:W-:Y:S05]  /*28c80*/  @!P0 BRA `(.L_x_2455) ;  /* 0x0000005c00e88947 */ /* 0x00cfea0003800000 */
.L_x_2616:
[----:B------:R-:W-:Y:S05]  /*28c90*/  @P1 BRA `(.L_x_2456) ;  /* 0x00000000001c1947 */ /* 0x000fea0003800000 */
[----:B------:R-:W3:Y:S01]  /*28ca0*/  S2R R5, SR_TID.X ;  /* 0x0000000000057919 */ /* 0x000ee20000002100 */
[----:B0-2---:R-:W-:-:S04]  /*28cb0*/  IMAD.MOV.U32 R4, RZ, RZ, 0x7000 ;  /* 0x00007000ff047424 */ /* 0x005fc800078e00ff */
[----:B------:R4:W-:Y:S01]  /*28cc0*/  SYNCS.ARRIVE.TRANS64 RZ, [R2+URZ+0x2e830], R4 ;  /* 0x02e8300402ff79a7 */ /* 0x0009e2000800003f */
[----:B---3--:R-:W-:-:S04]  /*28cd0*/  LOP3.LUT R5, R5, 0x1f, RZ, 0xc0, !PT ;  /* 0x0000001f05057812 */ /* 0x008fc800078ec0ff */
[----:B------:R-:W-:-:S13]  /*28ce0*/  ISETP.NE.AND P0, PT, R5, RZ, PT ;  /* 0x000000ff0500720c */ /* 0x000fda0003f05270 */
[----:B----4-:R-:W-:Y:S05]  /*28cf0*/  @!P0 BRA `(.L_x_2456) ;  /* 0x0000000000048947 */ /* 0x010fea0003800000 */
[----:B------:R-:W-:Y:S01]  /*28d00*/  BPT.TRAP 0x1 ;  /* 0x000000040000795c */ /* 0x000fe20000300000 */
.L_x_2456:
[----:B------:R-:W3:Y:S04]  /*28d10*/  LDL R5, [R1] ;  /* 0x0000000001057983 */ /* 0x000ee80000100800 */
[----:B0-2---:R-:W2:Y:S01]  /*28d20*/  LDL.LU R4, [R1+0x1c] ;  /* 0x00001c0001047983 */ /* 0x005ea20000300800 */
        /* <DEDUP_REMOVED lines=12> */
[----:B---3--:R-:W-:Y:S02]  /*28df0*/  R2UR UR13, R5 ;  /* 0x00000000050d72ca */ /* 0x008fe400000e0000 */
[----:B--2---:R-:W-:-:S04]  /*28e00*/  LOP3.LUT R4, R4, 0xfffffffe, RZ, 0xc0, !PT ;  /* 0xfffffffe04047812 */ /* 0x004fc800078ec0ff */
[----:B------:R-:W-:-:S07]  /*28e10*/  @P0 LOP3.LUT R4, R4, 0x1, RZ, 0xfc, !PT ;  /* 0x0000000104040812 */ /* 0x000fce00078efcff */
[----:B------:R2:W-:Y:S01]  /*28e20*/  UTMALDG.4D [UR8], [UR4], desc[UR6] ;  /* 0x00000608040075b4 */ /* 0x0005e20008019000 */
[----:B------:R2:W-:Y:S01]  /*28e30*/  STL [R1+0x1c], R4 ;  /* 0x00001c0401007387 */ /* 0x0005e20000100800 */
[----:B------:R-:W-:Y:S01]  /*28e40*/  NOP ;  /* 0x0000000000007918 */ /* 0x000fe20000000000 */
.L_x_2450:
[----:B------:R-:W4:Y:S04]  /*28e50*/  LDL R2, [R1+0x4] ;  /* 0x0000040001027983 */ /* 0x000f280000100800 */
[----:B------:R-:W5:Y:S04]  /*28e60*/  LDL.LU R3, [R1+0x3c] ;  /* 0x00003c0001037983 */ /* 0x000f680000300800 */
[----:B------:R-:W3:Y:S04]  /*28e70*/  LDL.LU R5, [R1+0x34] ;  /* 0x0000340001057983 */ /* 0x000ee80000300800 */
        /* <DEDUP_REMOVED lines=8> */
[----:B----4-:R-:W-:Y:S01]  /*28f00*/  VIADD R2, R2, 0x1c400 ;  /* 0x0001c40002027836 */ /* 0x010fe20000000000 */
[----:B-----5:R-:W-:-:S04]  /*28f10*/  SHF.R.S32.HI R0, RZ, 0x1f, R3 ;  /* 0x0000001fff007819 */ /* 0x020fc80000011403 */
[----:B------:R-:W-:Y:S02]  /*28f20*/  LOP3.LUT P1, RZ, R2, 0x3ff, RZ, 0xc0, !PT ;  /* 0x000003ff02ff7812 */ /* 0x000fe4000782c0ff */
[----:B---3--:R-:W-:Y:S01]  /*28f30*/  SEL R5, R5, RZ, !P0 ;  /* 0x000000ff05057207 */ /* 0x008fe20004000000 */
        /* <DEDUP_REMOVED lines=20> */
[----:B------:R-:W-:Y:S01]  /*29080*/  MOV R13, RZ ;  /* 0x000000ff000d7202 */ /* 0x000fe20000000f00 */
[----:B------:R-:W-:Y:S02]  /*29090*/  IMAD.U32 R7, RZ, RZ, UR7 ;  /* 0x00000007ff077e24 */ /* 0x000fe4000f8e00ff */
[----:B------:R-:W-:-:S02]  /*290a0*/  IMAD.U32 R10, RZ, RZ, UR8 ;  /* 0x00000008ff0a7e24 */ /* 0x000fc4000f8e00ff */
[----:B-1----:R-:W-:Y:S02]  /*290b0*/  IMAD.U32 R11, RZ, RZ, UR9 ;  /* 0x00000009ff0b7e24 */ /* 0x002fe4000f8e00ff */
[----:B------:R-:W-:Y:S02]  /*290c0*/  IMAD.MOV.U32 R8, RZ, RZ, 0x70 ;  /* 0x00000070ff087424 */ /* 0x000fe400078e00ff */
[----:B------:R-:W-:-:S07]  /*290d0*/  IMAD.MOV.U32 R12, RZ, RZ, 0x1 ;  /* 0x00000001ff0c7424 */ /* 0x000fce00078e00ff */
[----:B------:R-:W-:-:S07]  /*290e0*/  LEPC R20, `(.L_x_2458) ;  /* 0x000000001014794e */ /* 0x000fce0000000000 */
[----:B0-----:R-:W-:Y:S05]  /*290f0*/  CALL.ABS.NOINC R2 ;  /* 0x0000000002007343 */ /* 0x001fea0003c00000 */
.L_x_2458:
[----:B------:R-:W-:Y:S05]  /*29100*/  BSYNC B6 ;  /* 0x0000000000067941 */ /* 0x000fea0003800000 */
.L_x_2457:
[----:B--2---:R-:W2:Y:S01]  /*29110*/  LDL.LU R5, [R1+0x3c] ;  /* 0x00003c0001057983 */ /* 0x004ea20000300800 */
[----:B------:R-:W-:Y:S01]  /*29120*/  ULDC.64 UR4, c[0x0][0x2d8] ;  /* 0x0000b60000047ab9 */ /* 0x000fe20000000a00 */
[----:B------:R-:W0:Y:S01]  /*29130*/  LDC R8, c[0x0][0x448] ;  /* 0x00011200ff087b82 */ /* 0x000e220000000800 */
[----:B------:R-:W-:Y:S01]  /*29140*/  ULDC UR6, c[0x0][0x2b8] ;  /* 0x0000ae0000067ab9 */ /* 0x000fe20000000800 */
[----:B------:R-:W2:Y:S04]  /*29150*/  LDL.LU.64 R2, [R1+0x48] ;  /* 0x0000480001027983 */ /* 0x000ea80000300a00 */
[----:B------:R-:W3:Y:S04]  /*29160*/  LDL.LU R0, [R1+0x50] ;  /* 0x0000500001007983 */ /* 0x000ee80000300800 */
[----:B------:R-:W4:Y:S04]  /*29170*/  LDL.LU R6, [R1+0x58] ;  /* 0x0000580001067983 */ /* 0x000f280000300800 */
[----:B------:R-:W4:Y:S04]  /*29180*/  LDL.LU R4, [R1+0x34] ;  /* 0x0000340001047983 */ /* 0x000f280000300800 */
[----:B------:R0:W5:Y:S02]  /*29190*/  LDL R10, [R1+0x44] ;  /* 0x00004400010a7983 */ /* 0x0001640000100800 */
[----:B0-----:R-:W-:Y:S01]  /*291a0*/  ISETP.NE.AND P0, PT, R8, 0x1, PT ;  /* 0x000000010800780c */ /* 0x001fe20003f05270 */
[----:B------:R-:W0:Y:S01]  /*291b0*/  S2R R9, SR_TID.X ;  /* 0x0000000000097919 */ /* 0x000e220000002100 */
[----:B-1----:R-:W1:Y:S01]  /*291c0*/  S2R R11, SR_TID.X ;  /* 0x00000000000b7919 */ /* 0x002e620000002100 */
        /* <DEDUP_REMOVED lines=11> */
[----:B------:R-:W2:Y:S03]  /*29280*/  @P0 LDC R6, c[0x0][0x450] ;  /* 0x00011400ff060b82 */ /* 0x000ea60000000800 */
[----:B------:R-:W-:Y:S01]  /*29290*/  IMAD R0, R4, UR5, R0 ;  /* 0x0000000504007c24 */ /* 0x000fe2000f8e0200 */
[----:B------:R-:W-:Y:S01]  /*292a0*/  ULDC.64 UR4, c[0x0][0x2d0] ;  /* 0x0000b40000047ab9 */ /* 0x000fe20000000a00 */
[----:B------:R-:W3:Y:S02]  /*292b0*/  S2R R4, SR_TID.X ;  /* 0x0000000000047919 */ /* 0x000ee40000002100 */
[----:B------:R-:W-:Y:S01]  /*292c0*/  IMAD.IADD R3, R3, 0x1, R0 ;  /* 0x0000000103037824 */ /* 0x000fe200078e0200 */
[----:B0-----:R-:W-:-:S04]  /*292d0*/  LOP3.LUT R5, R5, 0x7f, RZ, 0xc0, !PT ;  /* 0x0000007f05057812 */ /* 0x001fc800078ec0ff */
[----:B------:R-:W-:Y:S01]  /*292e0*/  SHF.R.U32.HI R5, RZ, 0x3, R5 ;  /* 0x00000003ff057819 */ /* 0x000fe20000011605 */
[----:B---3--:R-:W-:-:S05]  /*292f0*/  IMAD.SHL.U32 R4, R4, 0x10, RZ ;  /* 0x0000001004047824 */ /* 0x008fca00078e00ff */
[----:B------:R-:W-:Y:S02]  /*29300*/  LOP3.LUT R4, R5, 0x70, R4, 0xf8, !PT ;  /* 0x0000007005047812 */ /* 0x000fe400078ef804 */
[----:B------:R-:W0:Y:S03]  /*29310*/  @P0 LDC R5, c[0x0][0x44c] ;  /* 0x00011300ff050b82 */ /* 0x000e260000000800 */
[----:B------:R-:W-:-:S04]  /*29320*/  IMAD R4, R17, 0x80, R4 ;  /* 0x0000008011047824 */ /* 0x000fc800078e0204 */
[----:B------:R-:W-:Y:S02]  /*29330*/  IMAD.MOV.U32 R0, RZ, RZ, R4 ;  /* 0x000000ffff007224 */ /* 0x000fe400078e0004 */
[----:B0-----:R-:W-:-:S05]  /*29340*/  @P0 IMAD.HI.U32 R5, R4, R5, RZ ;  /* 0x0000000504050227 */ /* 0x001fca00078e00ff */
[----:B--2---:R-:W-:-:S05]  /*29350*/  @P0 SHF.R.U32.HI R0, RZ, R6, R5 ;  /* 0x00000006ff000219 */ /* 0x004fca0000011605 */
        /* <DEDUP_REMOVED lines=17> */
[C---:B-1----:R-:W-:Y:S01]  /*29470*/  IMAD.SHL.U32 R7, R11.reuse, 0x10, RZ ;  /* 0x000000100b077824 */ /* 0x042fe200078e00ff */
[----:B------:R-:W-:-:S04]  /*29480*/  LOP3.LUT R9, R11, 0x7f, RZ, 0xc0, !PT ;  /* 0x0000007f0b097812 */ /* 0x000fc800078ec0ff */
[----:B------:R-:W-:Y:S02]  /*29490*/  LOP3.LUT R7, R7, 0x70, RZ, 0xc0, !PT ;  /* 0x0000007007077812 */ /* 0x000fe400078ec0ff */
[----:B------:R-:W-:Y:S01]  /*294a0*/  SHF.R.U32.HI R9, RZ, 0x3, R9 ;  /* 0x00000003ff097819 */ /* 0x000fe20000011609 */
[----:B------:R-:W-:Y:S06]  /*294b0*/  BRA.DIV UR4, `(.L_x_2459) ;  /* 0x0000005604f07947 */ /* 0x000fec000b800000 */
[----:B------:R-:W2:Y:S01]  /*294c0*/  LDL.LU R4, [R1+0x40] ;  /* 0x0000400001047983 */ /* 0x000ea20000300800 */
[----:B------:R-:W-:Y:S01]  /*294d0*/  IMAD R17, R17, 0x80, R9 ;  /* 0x0000008011117824 */ /* 0x000fe200078e0209 */
[----:B------:R-:W-:Y:S02]  /*294e0*/  ULDC.64 UR4, c[0x0][0x208] ;  /* 0x0000820000047ab9 */ /* 0x000fe40000000a00 */
[----:B------:R-:W0:Y:S04]  /*294f0*/  SHFL.IDX PT, R5, R3, RZ, 0x181f ;  /* 0x00181fff03057589 */ /* 0x000e2800000e0000 */
[----:B------:R-:W-:Y:S01]  /*29500*/  SHFL.IDX PT, R6, R0, 0x1, 0x181f ;  /* 0x00381f0000067f89 */ /* 0x000fe200000e0000 */
[----:B--2---:R-:W-:-:S03]  /*29510*/  IMAD R2, R4, R8, RZ ;  /* 0x0000000804027224 */ /* 0x004fc600078e02ff */
[----:B------:R-:W1:Y:S02]  /*29520*/  SHFL.IDX PT, R4, R0, RZ, 0x181f ;  /* 0x00181fff00047589 */ /* 0x000e6400000e0000 */
[----:B------:R-:W-:-:S13]  /*29530*/  ISETP.GE.AND P1, PT, R17, R2, PT ;  /* 0x000000021100720c */ /* 0x000fda0003f26270 */
[----:B0-----:R-:W-:-:S05]  /*29540*/  @!P1 IADD3 R5, P2, R7, R5, RZ ;  /* 0x0000000507059210 */ /* 0x001fca0007f5e0ff */
[----:B-1----:R-:W-:-:S05]  /*29550*/  @!P1 IMAD.X R4, RZ, RZ, R4, P2 ;  /* 0x000000ffff049224 */ /* 0x002fca00010e0604 */
[----:B------:R-:W-:-:S04]  /*29560*/  @!P1 LOP3.LUT R5, R5, R4, RZ, 0x3c, !PT ;  /* 0x0000000405059212 */ /* 0x000fc800078e3cff */
[----:B------:R-:W-:-:S04]  /*29570*/  @!P1 LOP3.LUT R4, R5, R4, RZ, 0x3c, !PT ;  /* 0x0000000405049212 */ /* 0x000fc800078e3cff */
[----:B------:R-:W-:-:S05]  /*29580*/  @!P1 LOP3.LUT R5, R5, R4, RZ, 0x3c, !PT ;  /* 0x0000000405059212 */ /* 0x000fca00078e3cff */
[----:B-----5:R0:W-:Y:S02]  /*29590*/  @!P1 LDGSTS.E.BYPASS.LTC128B.128 [R10+0x1c400], desc[UR4][R4.64], !P0 ;  /* 0x1c400000040a9fae */ /* 0x0201e4000c101d44 */
[----:B0-----:R-:W-:-:S05]  /*295a0*/  VIADD R4, R17, 0x10 ;  /* 0x0000001011047836 */ /* 0x001fca0000000000 */
[----:B------:R-:W-:Y:S02]  /*295b0*/  ISETP.GE.AND P1, PT, R4, R2, PT ;  /* 0x000000020400720c */ /* 0x000fe40003f26270 */
[----:B------:R-:W0:Y:S11]  /*295c0*/  SHFL.IDX PT, R4, R3, 0x1, 0x181f ;  /* 0x00381f0003047f89 */ /* 0x000e3600000e0000 */
[----:B0-----:R-:W-:-:S05]  /*295d0*/  @!P1 IADD3 R5, P2, R7, R4, RZ ;  /* 0x0000000407059210 */ /* 0x001fca0007f5e0ff */
[----:B------:R-:W-:Y:S02]  /*295e0*/  @!P1 IMAD.X R4, RZ, RZ, R6, P2 ;  /* 0x000000ffff049224 */ /* 0x000fe400010e0606 */
[----:B------:R-:W-:Y:S03]  /*295f0*/  SHFL.IDX PT, R6, R0, 0x2, 0x181f ;  /* 0x00581f0000067f89 */ /* 0x000fe600000e0000 */
[----:B------:R-:W-:-:S04]  /*29600*/  @!P1 LOP3.LUT R5, R5, R4, RZ, 0x3c, !PT ;  /* 0x0000000405059212 */ /* 0x000fc800078e3cff */
[----:B------:R-:W-:-:S04]  /*29610*/  @!P1 LOP3.LUT R4, R5, R4, RZ, 0x3c, !PT ;  /* 0x0000000405049212 */ /* 0x000fc800078e3cff */
[----:B------:R-:W-:-:S05]  /*29620*/  @!P1 LOP3.LUT R5, R5, R4, RZ, 0x3c, !PT ;  /* 0x0000000405059212 */ /* 0x000fca00078e3cff */
[----:B------:R0:W-:Y:S02]  /*29630*/  @!P1 LDGSTS.E.BYPASS.LTC128B.128 [R10+0x1cc00], desc[UR4][R4.64], !P0 ;  /* 0x1cc00000040a9fae */ /* 0x0001e4000c101d44 */
[----:B0-----:R-:W-:-:S05]  /*29640*/  VIADD R4, R17, 0x20 ;  /* 0x0000002011047836 */ /* 0x001fca0000000000 */
[----:B------:R-:W-:Y:S02]  /*29650*/  ISETP.GE.AND P1, PT, R4, R2, PT ;  /* 0x000000020400720c */ /* 0x000fe40003f26270 */
[----:B------:R-:W0:Y:S11]  /*29660*/  SHFL.IDX PT, R4, R3, 0x2, 0x181f ;  /* 0x00581f0003047f89 */ /* 0x000e3600000e0000 */
[----:B0-----:R-:W-:-:S04]  /*29670*/  @!P1 IADD3 R5, P2, R7, R4, RZ ;  /* 0x0000000407059210 */ /* 0x001fc80007f5e0ff */
[----:B------:R-:W-:Y:S02]  /*29680*/  @!P1 IADD3.X R4, RZ, R6, RZ, P2, !PT ;  /* 0x00000006ff049210 */ /* 0x000fe400017fe4ff */
[----:B------:R-:W-:Y:S02]  /*29690*/  SHFL.IDX PT, R6, R0, 0x3, 0x181f ;  /* 0x00781f0000067f89 */ /* 0x000fe400000e0000 */
[----:B------:R-:W-:-:S04]  /*296a0*/  @!P1 LOP3.LUT R5, R5, R4, RZ, 0x3c, !PT ;  /* 0x0000000405059212 */ /* 0x000fc800078e3cff */
[----:B------:R-:W-:-:S04]  /*296b0*/  @!P1 LOP3.LUT R4, R5, R4, RZ, 0x3c, !PT ;  /* 0x0000000405049212 */ /* 0x000fc800078e3cff */
[----:B------:R-:W-:-:S05]  /*296c0*/  @!P1 LOP3.LUT R5, R5, R4, RZ, 0x3c, !PT ;  /* 0x0000000405059212 */ /* 0x000fca00078e3cff */
[----:B------:R0:W-:Y:S02]  /*296d0*/  @!P1 LDGSTS.E.BYPASS.LTC128B.128 [R10+0x1d400], desc[UR4][R4.64], !P0 ;  /* 0x1d400000040a9fae */ /* 0x0001e4000c101d44 */
        /* <DEDUP_REMOVED lines=26> */
[-C--:B------:R-:W-:Y:S01]  /*29880*/  @!P1 LOP3.LUT R5, R5, R4.reuse, RZ, 0x3c, !PT ;  /* 0x0000000405059212 */ /* 0x080fe200078e3cff */
[----:B------:R-:W-:Y:S03]  /*29890*/  SHFL.IDX PT, R0, R0, 0x7, 0x181f ;  /* 0x00f81f0000007f89 */ /* 0x000fe600000e0000 */
[----:B------:R-:W-:-:S04]  /*298a0*/  @!P1 LOP3.LUT R4, R5, R4, RZ, 0x3c, !PT ;  /* 0x0000000405049212 */ /* 0x000fc800078e3cff */
[----:B------:R-:W-:-:S05]  /*298b0*/  @!P1 LOP3.LUT R5, R5, R4, RZ, 0x3c, !PT ;  /* 0x0000000405059212 */ /* 0x000fca00078e3cff */
[----:B------:R0:W-:Y:S02]  /*298c0*/  @!P1 LDGSTS.E.BYPASS.LTC128B.128 [R10+0x1ec00], desc[UR4][R4.64], !P0 ;  /* 0x1ec00000040a9fae */ /* 0x0001e4000c101d44 */
[----:B0-----:R-:W-:-:S05]  /*298d0*/  VIADD R4, R17, 0x60 ;  /* 0x0000006011047836 */ /* 0x001fca0000000000 */
[----:B------:R-:W-:Y:S02]  /*298e0*/  ISETP.GE.AND P1, PT, R4, R2, PT ;  /* 0x000000020400720c */ /* 0x000fe40003f26270 */
[----:B------:R-:W0:Y:S04]  /*298f0*/  SHFL.IDX PT, R4, R3, 0x6, 0x181f ;  /* 0x00d81f0003047f89 */ /* 0x000e2800000e0000 */
[----:B------:R-:W1:Y:S07]  /*29900*/  SHFL.IDX PT, R3, R3, 0x7, 0x181f ;  /* 0x00f81f0003037f89 */ /* 0x000e6e00000e0000 */
[----:B0-----:R-:W-:-:S04]  /*29910*/  @!P1 IADD3 R5, P2, R7, R4, RZ ;  /* 0x0000000407059210 */ /* 0x001fc80007f5e0ff */
[----:B------:R-:W-:-:S04]  /*29920*/  @!P1 IADD3.X R4, RZ, R6, RZ, P2, !PT ;  /* 0x00000006ff049210 */ /* 0x000fc800017fe4ff */
[----:B------:R-:W-:-:S04]  /*29930*/  @!P1 LOP3.LUT R5, R5, R4, RZ, 0x3c, !PT ;  /* 0x0000000405059212 */ /* 0x000fc800078e3cff */
[----:B------:R-:W-:-:S04]  /*29940*/  @!P1 LOP3.LUT R4, R5, R4, RZ, 0x3c, !PT ;  /* 0x0000000405049212 */ /* 0x000fc800078e3cff */
[----:B------:R-:W-:-:S05]  /*29950*/  @!P1 LOP3.LUT R5, R5, R4, RZ, 0x3c, !PT ;  /* 0x0000000405059212 */ /* 0x000fca00078e3cff */
[----:B-1----:R0:W-:Y:S02]  /*29960*/  @!P1 LDGSTS.E.BYPASS.LTC128B.128 [R10+0x1f400], desc[UR4][R4.64], !P0 ;  /* 0x1f400000040a9fae */ /* 0x0021e4000c101d44 */
.L_x_2633:
[----:B------:R1:W5:Y:S01]  /*29970*/  LDL R9, [R1+0x4] ;  /* 0x0000040001097983 */ /* 0x0003620000100800 */
[----:B------:R-:W-:Y:S01]  /*29980*/  VIADD R17, R17, 0x70 ;  /* 0x0000007011117836 */ /* 0x000fe20000000000 */
[----:B------:R-:W-:-:S04]  /*29990*/  ULDC.64 UR4, c[0x0][0x208] ;  /* 0x0000820000047ab9 */ /* 0x000fc80000000a00 */
        /* <DEDUP_REMOVED lines=9> */
.L_x_2460:
[----:B-1----:R-:W2:Y:S01]  /*29a30*/  LDL R2, [R1+0x4] ;  /* 0x0000040001027983 */ /* 0x002ea20000100800 */
        /* <DEDUP_REMOVED lines=18> */
.L_x_2634:
[----:B------:R-:W-:Y:S05]  /*29b60*/  BSYNC B0 ;  /* 0x0000000000007941 */ /* 0x000fea0003800000 */
.L_x_2461:
[----:B-1----:R-:W2:Y:S02]  /*29b70*/  LDL R2, [R1+0x38] ;  /* 0x0000380001027983 */ /* 0x002ea40000100800 */
[----:B--2---:R-:W-:-:S13]  /*29b80*/  ISETP.GE.AND P0, PT, R2, 0x2, PT ;  /* 0x000000020200780c */ /* 0x004fda0003f06270 */
[----:B------:R-:W-:Y:S05]  /*29b90*/  @!P0 BRA `(.L_x_2463) ;  /* 0x0000001000048947 */ /* 0x000fea0003800000 */
[----:B------:R-:W-:Y:S01]  /*29ba0*/  VIADD R3, R2, 0xfffffffe ;  /* 0xfffffffe02037836 */ /* 0x000fe20000000000 */
[----:B------:R1:W5:Y:S04]  /*29bb0*/  LDL.LU R0, [R1+0x8] ;  /* 0x0000080001007983 */ /* 0x0003680000300800 */
[----:B------:R1:W5:Y:S02]  /*29bc0*/  LDL.LU R2, [R1+0x10] ;  /* 0x0000100001027983 */ /* 0x0003640000300800 */
.L_x_2483:
[----:B0-2---:R-:W2:Y:S01]  /*29bd0*/  LDL R4, [R1+0x1c] ;  /* 0x00001c0001047983 */ /* 0x005ea20000100800 */
        /* <DEDUP_REMOVED lines=20> */
[----:B------:R-:W-:Y:S01]  /*29d20*/  ULDC.64 UR8, c[0x0][0x208] ;  /* 0x0000820000087ab9 */ /* 0x000fe20000000a00 */
        /* <DEDUP_REMOVED lines=16> */
.L_x_2466:
        /* <DEDUP_REMOVED lines=9> */
.L_x_2635:
[----:B------:R-:W-:Y:S05]  /*29ec0*/  BSYNC B1 ;  /* 0x0000000000017941 */ /* 0x000fea0003800000 */
.L_x_2467:
        /* <DEDUP_REMOVED lines=9> */
.L_x_2470:
[----:B------:R-:W-:Y:S05]  /*29f60*/  BSYNC B1 ;  /* 0x0000000000017941 */ /* 0x000fea0003800000 */
.L_x_2469:
[----:B0-----:R-:W3:Y:S04]  /*29f70*/  LDL R9, [R1+0x4] ;  /* 0x0000040001097983 */ /* 0x001ee80000100800 */
        /* <DEDUP_REMOVED lines=13> */
.L_x_2471:
        /* <DEDUP_REMOVED lines=10> */
[----:B0-----:R-:W-:Y:S05]  /*2a0f0*/  @P0 BRA.U.ANY `(.L_x_2471) ;  /* 0xfffffffd00d40947 */ /* 0x001fea000393ffff */
[----:B------:R-:W0:Y:S01]  /*2a100*/  SYNCS.PHASECHK.TRANS64.TRYWAIT P0, [R6+URZ+0x2e840], R5 ;  /* 0x02e84005060075a7 */ /* 0x000e22000800017f */
[----:B------:R-:W-:Y:S04]  /*2a110*/  BSSY B1, `(.L_x_2472) ;  /* 0x0000002000017945 */ /* 0x000fe80003800000 */
[----:B0-----:R-:W-:Y:S05]  /*2a120*/  @!P0 BRA `(.L_x_2473) ;  /* 0x0000005400c48947 */ /* 0x001fea0003800000 */
.L_x_2636:
[----:B------:R-:W-:Y:S05]  /*2a130*/  BSYNC B1 ;  /* 0x0000000000017941 */ /* 0x000fea0003800000 */
.L_x_2472:
[----:B------:R-:W-:Y:S01]  /*2a140*/  BSSY B1, `(.L_x_2474) ;  /* 0x000000b000017945 */ /* 0x000fe20003800000 */
[----:B------:R-:W-:Y:S01]  /*2a150*/  MOV R8, 0x0 ;  /* 0x0000000000087802 */ /* 0x000fe20000000f00 */
[----:B------:R-:W-:Y:S02]  /*2a160*/  IMAD.MOV.U32 R9, RZ, RZ, 0x14f00000 ;  /* 0x14f00000ff097424 */ /* 0x000fe400078e00ff */
        /* <DEDUP_REMOVED lines=8> */
.L_x_2475:
[----:B------:R-:W-:Y:S05]  /*2a1f0*/  BSYNC B1 ;  /* 0x0000000000017941 */ /* 0x000fea0003800000 */
.L_x_2474:
        /* <DEDUP_REMOVED lines=8> */
.L_x_2476:
        /* <DEDUP_REMOVED lines=11> */
.L_x_2465:
[----:B------:R-:W-:Y:S05]  /*2a330*/  BSYNC B0 ;  /* 0x0000000000007941 */ /* 0x000fea0003800000 */
.L_x_2464:
[----:B------:R-:W-:-:S06]  /*2a340*/  UISETP.NE.AND UP0, UPT, UR38, 0x3, UPT ;  /* 0x000000032600788c */ /* 0x000fcc000bf05270 */
[----:B------:R-:W-:-:S13]  /*2a350*/  PLOP3.LUT P0, PT, PT, PT, UP0, 0x80, 0x0 ;  /* 0x000000000000781c */ /* 0x000fda0003f0f008 */
[----:B------:R-:W-:Y:S05]  /*2a360*/  @!P0 BRA `(.L_x_2477) ;  /* 0x0000000000048947 */ /* 0x000fea0003800000 */
[----:B------:R-:W-:Y:S01]  /*2a370*/  BPT.TRAP 0x1 ;  /* 0x000000040000795c */ /* 0x000fe20000300000 */
.L_x_2477:
        /* <DEDUP_REMOVED lines=9> */
.L_x_2637:
[----:B------:R-:W-:Y:S05]  /*2a410*/  BSYNC B0 ;  /* 0x0000000000007941 */ /* 0x000fea0003800000 */
.L_x_2478:
[----:B------:R-:W-:Y:S05]  /*2a420*/  @!P1 BRA `(.L_x_2480) ;  /* 0x0000000000049947 */ /* 0x000fea0003800000 */
[----:B------:R-:W-:Y:S01]  /*2a430*/  BPT.TRAP 0x1 ;  /* 0x000000040000795c */ /* 0x000fe20000300000 */
.L_x_2480:
[----:B------:R-:W-:Y:S01]  /*2a440*/  SHF.L.U32 R2, R2, 0x1f, RZ ;  /* 0x0000001f02027819 */ /* 0x000fe200000006ff */
[----:B------:R-:W-:-:S03]  /*2a450*/  IMAD R12, R0, 0x7000, RZ ;  /* 0x00007000000c7824 */ /* 0x000fc600078e02ff */
[----:B------:R-:W3:Y:S02]  /*2a460*/  SYNCS.PHASECHK.TRANS64.TRYWAIT P0, [R17+URZ+0x2e860], R2 ;  /* 0x02e86002110075a7 */ /* 0x000ee4000800017f */
[----:B---3--:R-:W-:Y:S05]  /*2a470*/  @!P0 BRA `(.L_x_2481) ;  /* 0x0000005400188947 */ /* 0x008fea0003800000 */
.L_x_2638:
        /* <DEDUP_REMOVED lines=11> */
[----:B0-----:R-:W-:Y:S02]  /*2a530*/  PRMT R9, R4, 0x7531, R5 ;  /* 0x0000753104097816 */ /* 0x001fe40000000005 */
[C-C-:B------:R-:W-:Y:S02]  /*2a540*/  PRMT R10, R6.reuse, 0x6420, R7.reuse ;  /* 0x00006420060a7816 */ /* 0x140fe40000000007 */
[----:B------:R-:W-:-:S02]  /*2a550*/  PRMT R11, R6, 0x7531, R7 ;  /* 0x00007531060b7816 */ /* 0x000fc40000000007 */
[----:B------:R-:W0:Y:S01]  /*2a560*/  LDSM.16.MT88.4 R4, [R2+0xe400] ;  /* 0x00e400000204783b */ /* 0x000e220000004200 */
[----:B------:R-:W-:-:S05]  /*2a570*/  IMAD.IADD R20, R13, 0x1, R20 ;  /* 0x000000010d147824 */ /* 0x000fca00078e0214 */
[----:B------:R0:W-:Y:S02]  /*2a580*/  STSM.16.M88.4 [R20+0x400], R8 ;  /* 0x0004000814007844 */ /* 0x0001e40000000200 */
        /* <DEDUP_REMOVED lines=85> */
.L_x_2482:
[----:B------:R-:W3:Y:S01]  /*2aae0*/  S2R R0, SR_TID.X ;  /* 0x0000000000007919 */ /* 0x000ee20000002100 */
[----:B0-----:R0:W-:Y:S01]  /*2aaf0*/  SYNCS.ARRIVE.TRANS64.A1T0 RZ, [R17+URZ+0x2e850], RZ ;  /* 0x02e850ff11ff79a7 */ /* 0x0011e2000810003f */
[----:B------:R4:W5:Y:S01]  /*2ab00*/  LDL R2, [R1+0x10] ;  /* 0x0000100001027983 */ /* 0x0009620000100800 */
[----:B---3--:R-:W-:Y:S01]  /*2ab10*/  LOP3.LUT R0, R0, 0x7f, RZ, 0xc0, !PT ;  /* 0x0000007f00007812 */ /* 0x008fe200078ec0ff */
[----:B------:R-:W-:Y:S03]  /*2ab20*/  BAR.SYNC.DEFER_BLOCKING 0x2, 0x80 ;  /* 0x0082000000007b1d */ /* 0x000fe60000010000 */
[----:B------:R-:W-:-:S03]  /*2ab30*/  ISETP.NE.AND P0, PT, R0, RZ, PT ;  /* 0x000000ff0000720c */ /* 0x000fc60003f05270 */
[----:B------:R4:W5:Y:S10]  /*2ab40*/  LDL R0, [R1+0x8] ;  /* 0x0000080001007983 */ /* 0x0009740000100800 */
[----:B0-----:R-:W-:-:S05]  /*2ab50*/  @!P0 VIADD R17, R17, 0x2e880 ;  /* 0x0002e88011118836 */ /* 0x001fca0000000000 */
[----:B------:R-:W-:-:S04]  /*2ab60*/  @!P0 PRMT R17, RZ, 0x654, R17 ;  /* 0x00000654ff118816 */ /* 0x000fc80000000011 */
[----:B------:R4:W-:Y:S01]  /*2ab70*/  @!P0 SYNCS.ARRIVE.TRANS64.RED.A1T0 RZ, [R17+URZ], RZ ;  /* 0x000000ff11ff89a7 */ /* 0x0009e2000810043f */
[C---:B------:R-:W-:Y:S01]  /*2ab80*/  ISETP.GT.AND P0, PT, R3.reuse, RZ, PT ;  /* 0x000000ff0300720c */ /* 0x040fe20003f04270 */
[----:B------:R-:W-:-:S12]  /*2ab90*/  VIADD R3, R3, 0xffffffff ;  /* 0xffffffff03037836 */ /* 0x000fd80000000000 */
[----:B----4-:R-:W-:Y:S05]  /*2aba0*/  @P0 BRA `(.L_x_2483) ;  /* 0xfffffff000080947 */ /* 0x010fea000383ffff */
.L_x_2463:
[----:B0-----:R-:W0:Y:S01]  /*2abb0*/  S2R R4, SR_TID.X ;  /* 0x0000000000047919 */ /* 0x001e220000002100 */
[----:B------:R-:W-:Y:S01]  /*2abc0*/  BSSY B0, `(.L_x_2484) ;  /* 0x0000011000007945 */ /* 0x000fe20003800000 */
[----:B0-----:R-:W-:-:S04]  /*2abd0*/  LOP3.LUT R4, R4, 0x7f, RZ, 0xc0, !PT ;  /* 0x0000007f04047812 */ /* 0x001fc800078ec0ff */
[----:B------:R-:W-:-:S13]  /*2abe0*/  ISETP.NE.AND P0, PT, R4, RZ, PT ;  /* 0x000000ff0400720c */ /* 0x000fda0003f05270 */
[----:B------:R-:W-:Y:S05]  /*2abf0*/  @P0 BRA `(.L_x_2485) ;  /* 0x0000000000340947 */ /* 0x000fea0003800000 */
[----:B------:R-:W0:Y:S01]  /*2ac00*/  S2R R3, SR_LANEID ;  /* 0x0000000000037919 */ /* 0x000e220000000000 */
[----:B------:R-:W-:Y:S01]  /*2ac10*/  VOTEU.ANY UR4, UPT, PT ;  /* 0x0000000000047886 */ /* 0x000fe200038e0100 */
[----:B------:R-:W3:Y:S01]  /*2ac20*/  LDC.64 R4, c[0x0][0xc60] ;  /* 0x00031800ff047b82 */ /* 0x000ee20000000a00 */
[----:B-----5:R-:W0:Y:S01]  /*2ac30*/  FLO.U32 R0, UR4 ;  /* 0x0000000400007d00 */ /* 0x020e2200080e0000 */
[----:B------:R-:W-:-:S07]  /*2ac40*/  ULDC.64 UR6, c[0x0][0x208] ;  /* 0x0000820000067ab9 */ /* 0x000fce0000000a00 */
[----:B------:R-:W3:Y:S01]  /*2ac50*/  POPC R2, UR4 ;  /* 0x0000000400027d09 */ /* 0x000ee20008000000 */
[----:B0-----:R-:W-:-:S13]  /*2ac60*/  ISETP.EQ.U32.AND P1, PT, R0, R3, PT ;  /* 0x000000030000720c */ /* 0x001fda0003f22070 */
[----:B---3--:R-:W3:Y:S01]  /*2ac70*/  @P1 ATOMG.E.ADD.STRONG.GPU PT, R5, desc[UR6][R4.64], R2 ;  /* 0x00000002040519a8 */ /* 0x008ee200081ee1c6 */
[----:B------:R-:W0:Y:S02]  /*2ac80*/  S2R R3, SR_LTMASK ;  /* 0x0000000000037919 */ /* 0x000e240000003900 */
[----:B0-----:R-:W-:-:S06]  /*2ac90*/  LOP3.LUT R3, R3, UR4, RZ, 0xc0, !PT ;  /* 0x0000000403037c12 */ /* 0x001fcc000f8ec0ff */
[----:B------:R-:W0:Y:S01]  /*2aca0*/  POPC R3, R3 ;  /* 0x0000000300037309 */ /* 0x000e220000000000 */
[----:B---3--:R-:W0:Y:S02]  /*2acb0*/  SHFL.IDX PT, R0, R5, R0, 0x1f ;  /* 0x00001f0005007589 */ /* 0x008e2400000e0000 */
[----:B0-----:R-:W-:-:S07]  /*2acc0*/  IADD3 R16, R0, UR40, R3 ;  /* 0x0000002800107c10 */ /* 0x001fce000fffe003 */
.L_x_2485:
[----:B------:R-:W-:Y:S05]  /*2acd0*/  BSYNC B0 ;  /* 0x0000000000007941 */ /* 0x000fea0003800000 */
.L_x_2484:
[----:B------:R-:W-:-:S06]  /*2ace0*/  UISETP.NE.AND UP0, UPT, UR38, 0x3, UPT ;  /* 0x000000032600788c */ /* 0x000fcc000bf05270 */
[----:B------:R-:W-:-:S13]  /*2acf0*/  PLOP3.LUT P1, PT, PT, PT, UP0, 0x80, 0x0 ;  /* 0x000000000000781c */ /* 0x000fda0003f2f008 */
[----:B------:R-:W-:Y:S05]  /*2ad00*/  @!P1 BRA `(.L_x_2486) ;  /* 0x0000000000049947 */ /* 0x000fea0003800000 */
[----:B------:R-:W-:Y:S01]  /*2ad10*/  BPT.TRAP 0x1 ;  /* 0x000000040000795c */ /* 0x000fe20000300000 */
.L_x_2486:
        /* <DEDUP_REMOVED lines=9> */
[----:B------:R-:W0:Y:S02]  /*2adb0*/  SYNCS.PHASECHK.TRANS64.TRYWAIT P1, [R17+URZ+0x2e870], R0 ;  /* 0x02e87000110075a7 */ /* 0x000e24000802017f */
[----:B0-----:R-:W-:Y:S05]  /*2adc0*/  @!P1 BRA `(.L_x_2488) ;  /* 0x0000004800d89947 */ /* 0x001fea0003800000 */
.L_x_2639:
[----:B------:R-:W-:Y:S05]  /*2add0*/  BSYNC B0 ;  /* 0x0000000000007941 */ /* 0x000fea0003800000 */
.L_x_2487:
[----:B------:R-:W-:Y:S05]  /*2ade0*/  @!P2 BRA `(.L_x_2489) ;  /* 0x000000000004a947 */ /* 0x000fea0003800000 */
[----:B------:R-:W-:Y:S01]  /*2adf0*/  BPT.TRAP 0x1 ;  /* 0x000000040000795c */ /* 0x000fe20000300000 */
.L_x_2489:
[----:B0-----:R-:W3:Y:S02]  /*2ae00*/  LDL R0, [R1+0x10] ;  /* 0x0000100001007983 */ /* 0x001ee40000100800 */
[----:B---3--:R-:W-:-:S04]  /*2ae10*/  SHF.L.U32 R0, R0, 0x1f, RZ ;  /* 0x0000001f00007819 */ /* 0x008fc800000006ff */
[----:B------:R-:W0:Y:S02]  /*2ae20*/  SYNCS.PHASECHK.TRANS64.TRYWAIT P1, [R17+URZ+0x2e860], R0 ;  /* 0x02e86000110075a7 */ /* 0x000e24000802017f */
[----:B0-----:R-:W-:Y:S05]  /*2ae30*/  @!P1 BRA `(.L_x_2490) ;  /* 0x0000004800d09947 */ /* 0x001fea0003800000 */
.L_x_2640:
[----:B------:R-:W0:Y:S04]  /*2ae40*/  LDL R18, [R1+0x8] ;  /* 0x0000080001127983 */ /* 0x000e280000100800 */
[----:B------:R-:W3:Y:S04]  /*2ae50*/  LDL R2, [R1+0x2c] ;  /* 0x00002c0001027983 */ /* 0x000ee80000100800 */
[----:B--2---:R-:W2:Y:S04]  /*2ae60*/  LDL R12, [R1+0x4] ;  /* 0x00000400010c7983 */ /* 0x004ea80000100800 */
[----:B------:R-:W4:Y:S04]  /*2ae70*/  LDL R3, [R1+0x30] ;  /* 0x0000300001037983 */ /* 0x000f280000100800 */
[----:B------:R-:W5:Y:S01]  /*2ae80*/  LDL R13, [R1+0x28] ;  /* 0x00002800010d7983 */ /* 0x000f620000100800 */
[----:B------:R-:W-:Y:S05]  /*2ae90*/  WARPSYNC.ALL ;  /* 0x0000000000007948 */ /* 0x000fea0003800000 */
[----:B0-----:R-:W-:-:S05]  /*2aea0*/  IMAD R0, R18, 0x7000, RZ ;  /* 0x0000700012007824 */ /* 0x001fca00078e02ff */
[----:B---3--:R-:W-:-:S05]  /*2aeb0*/  LOP3.LUT R2, R0, R2, RZ, 0xfc, !PT ;  /* 0x0000000200027212 */ /* 0x008fca00078efcff */
[----:B--2---:R-:W-:-:S05]  /*2aec0*/  IMAD.IADD R2, R12, 0x1, R2 ;  /* 0x000000010c027824 */ /* 0x004fca00078e0202 */
[----:B------:R-:W0:Y:S01]  /*2aed0*/  LDSM.16.MT88.4 R4, [R2+0xe400] ;  /* 0x00e400000204783b */ /* 0x000e220000004200 */
[----:B----4-:R-:W-:Y:S01]  /*2aee0*/  IMAD.IADD R3, R3, 0x1, R2 ;  /* 0x0000000103037824 */ /* 0x010fe200078e0202 */
[----:B-----5:R-:W-:Y:S02]  /*2aef0*/  LOP3.LUT R0, R0, R13, RZ, 0xfc, !PT ;  /* 0x0000000d00007212 */ /* 0x020fe400078efcff */
[C-C-:B0-----:R-:W-:Y:S02]  /*2af00*/  PRMT R8, R4.reuse, 0x6420, R5.reuse ;  /* 0x0000642004087816 */ /* 0x141fe40000000005 */
[----:B------:R-:W-:Y:S02]  /*2af10*/  PRMT R9, R4, 0x7531, R5 ;  /* 0x0000753104097816 */ /* 0x000fe40000000005 */
[C-C-:B------:R-:W-:Y:S02]  /*2af20*/  PRMT R10, R6.reuse, 0x6420, R7.reuse ;  /* 0x00006420060a7816 */ /* 0x140fe40000000007 */
[----:B------:R-:W-:-:S02]  /*2af30*/  PRMT R11, R6, 0x7531, R7 ;  /* 0x00007531060b7816 */ /* 0x000fc40000000007 */
[----:B------:R-:W0:Y:S01]  /*2af40*/  LDSM.16.MT88.4 R4, [R3+0xe400] ;  /* 0x00e400000304783b */ /* 0x000e220000004200 */
[----:B------:R-:W-:-:S05]  /*2af50*/  IADD3 R0, R12, R0, RZ ;  /* 0x000000000c007210 */ /* 0x000fca0007ffe0ff */
        /* <DEDUP_REMOVED lines=86> */
.L_x_2491:
[----:B------:R-:W3:Y:S01]  /*2b4c0*/  LDL.LU R3, [R1+0x10] ;  /* 0x0000100001037983 */ /* 0x000ee20000300800 */
[----:B0-----:R0:W-:Y:S01]  /*2b4d0*/  SYNCS.ARRIVE.TRANS64.A1T0 RZ, [R17+URZ+0x2e850], RZ ;  /* 0x02e850ff11ff79a7 */ /* 0x0011e2000810003f */
[----:B--2---:R-:W-:Y:S02]  /*2b4e0*/  VIADD R0, R18, 0x1 ;  /* 0x0000000112007836 */ /* 0x004fe40000000000 */
[----:B0-----:R-:W-:-:S05]  /*2b4f0*/  @!P0 VIADD R17, R17, 0x2e880 ;  /* 0x0002e88011118836 */ /* 0x001fca0000000000 */
        /* <DEDUP_REMOVED lines=9> */
.L_x_2440:
[----:B0-----:R-:W2:Y:S02]  /*2b590*/  LDL R0, [R1+0x1c] ;  /* 0x00001c0001007983 */ /* 0x001ea40000100800 */
[----:B--2---:R-:W-:-:S13]  /*2b5a0*/  LOP3.LUT P0, RZ, R0, 0x2, RZ, 0xc0, !PT ;  /* 0x0000000200ff7812 */ /* 0x004fda000780c0ff */
[----:B------:R-:W-:Y:S05]  /*2b5b0*/  @!P0 BRA `(.L_x_2492) ;  /* 0x0000000000288947 */ /* 0x000fea0003800000 */
[----:B------:R-:W-:Y:S05]  /*2b5c0*/  WARPSYNC.ALL ;  /* 0x0000000000007948 */ /* 0x000fea0003800000 */
[----:B------:R-:W0:Y:S08]  /*2b5d0*/  S2UR UR5, SR_CgaCtaId ;  /* 0x00000000000579c3 */ /* 0x000e300000008800 */
[----:B------:R-:W-:Y:S06]  /*2b5e0*/  BAR.SYNC.DEFER_BLOCKING 0x5, 0x180 ;  /* 0x0146000000007b1d */ /* 0x000fec0000010000 */
[----:B------:R-:W-:-:S02]  /*2b5f0*/  UMOV UR4, 0x400 ;  /* 0x0000040000047882 */ /* 0x000fc40000000000 */
[----:B0-----:R-:W-:-:S06]  /*2b600*/  ULEA UR4, UR5, UR4, 0x18 ;  /* 0x0000000405047291 */ /* 0x001fcc000f8ec03f */
[----:B------:R-:W-:-:S05]  /*2b610*/  IMAD.U32 R0, RZ, RZ, UR4 ;  /* 0x00000004ff007e24 */ /* 0x000fca000f8e00ff */
[----:B------:R0:W2:Y:S04]  /*2b620*/  LDS.128 R16, [R0+0x2e8d0] ;  /* 0x02e8d00000107984 */ /* 0x0000a80000000c00 */
[----:B------:R0:W-:Y:S01]  /*2b630*/  STL [R1+0x4], R0 ;  /* 0x0000040001007387 */ /* 0x0001e20000100800 */
[----:B------:R-:W-:Y:S06]  /*2b640*/  BAR.ARV 0x4, 0x180 ;  /* 0x0106000000007b1d */ /* 0x000fec0000002000 */
[----:B------:R-:W-:Y:S05]  /*2b650*/  BRA `(.L_x_2493) ;  /* 0x0000000800e47947 */ /* 0x000fea0003800000 */
.L_x_2492:
[----:B------:R-:W0:Y:S01]  /*2b660*/  S2R R0, SR_TID.X ;  /* 0x0000000000007919 */ /* 0x000e220000002100 */
[----:B------:R-:W-:Y:S01]  /*2b670*/  UMOV UR4, 0xffffffff ;  /* 0xffffffff00047882 */ /* 0x000fe20000000000 */
[----:B0-----:R-:W-:-:S04]  /*2b680*/  LOP3.LUT R6, R0, 0x1f, RZ, 0xc0, !PT ;  /* 0x0000001f00067812 */ /* 0x001fc800078ec0ff */
[----:B------:R-:W-:Y:S01]  /*2b690*/  ISETP.NE.AND P0, PT, R6, 0x1f, PT ;  /* 0x0000001f0600780c */ /* 0x000fe20003f05270 */
[----:B------:R-:W-:-:S12]  /*2b6a0*/  BRA.DIV UR4, `(.L_x_2494) ;  /* 0x0000004204c87947 */ /* 0x000fd8000b800000 */
[----:B------:R-:W-:Y:S01]  /*2b6b0*/  IMAD.IADD R0, R19, 0x1, R6 ;  /* 0x0000000113007824 */ /* 0x000fe200078e0206 */
[----:B------:R-:W-:Y:S01]  /*2b6c0*/  ULDC UR4, c[0x0][0xc3c] ;  /* 0x00030f0000047ab9 */ /* 0x000fe20000000800 */
[----:B------:R-:W-:-:S03]  /*2b6d0*/  ULDC.64 UR6, c[0x0][0x208] ;  /* 0x0000820000067ab9 */ /* 0x000fc60000000a00 */
[----:B------:R-:W-:-:S13]  /*2b6e0*/  ISETP.GE.OR P1, PT, R0, UR4, !P0 ;  /* 0x0000000400007c0c */ /* 0x000fda000c726670 */
[----:B------:R-:W0:Y:S02]  /*2b6f0*/  @!P1 LDC.64 R2, c[0x0][0xc80] ;  /* 0x00032000ff029b82 */ /* 0x000e240000000a00 */
[----:B0-----:R-:W-:-:S06]  /*2b700*/  @!P1 IMAD.WIDE R2, R0, 0x4, R2 ;  /* 0x0000000400029825 */ /* 0x001fcc00078e0202 */
[----:B------:R0:W2:Y:S01]  /*2b710*/  @!P1 LDG.E R3, desc[UR6][R2.64] ;  /* 0x0000000602039981 */ /* 0x0000a2000c1e1900 */
[C---:B------:R-:W-:Y:S02]  /*2b720*/  ISETP.GE.U32.AND P2, PT, R6.reuse, 0x2, PT ;  /* 0x000000020600780c */ /* 0x040fe40003f46070 */
[C---:B------:R-:W-:Y:S01]  /*2b730*/  ISETP.GE.U32.AND P3, PT, R6.reuse, 0x4, PT ;  /* 0x000000040600780c */ /* 0x040fe20003f66070 */
[----:B------:R-:W-:Y:S01]  /*2b740*/  SHFL.IDX PT, R0, R16, RZ, 0x1f ;  /* 0x00001fff10007589 */ /* 0x000fe200000e0000 */
[C---:B------:R-:W-:Y:S02]  /*2b750*/  ISETP.GE.U32.AND P4, PT, R6.reuse, 0x8, PT ;  /* 0x000000080600780c */ /* 0x040fe40003f86070 */
[C---:B------:R-:W-:Y:S01]  /*2b760*/  ISETP.GE.U32.AND P5, PT, R6.reuse, 0x10, PT ;  /* 0x000000100600780c */ /* 0x040fe20003fa6070 */
[----:B------:R-:W-:Y:S01]  /*2b770*/  SHFL.IDX PT, R5, R16, 0x1, 0x1f ;  /* 0x00201f0010057f89 */ /* 0x000fe200000e0000 */
[----:B0-----:R-:W-:Y:S02]  /*2b780*/  IMAD.MOV.U32 R2, RZ, RZ, RZ ;  /* 0x000000ffff027224 */ /* 0x001fe400078e00ff */
[----:B--2---:R-:W-:Y:S01]  /*2b790*/  @!P1 IMAD.MOV.U32 R2, RZ, RZ, R3 ;  /* 0x000000ffff029224 */ /* 0x004fe200078e0003 */
[----:B------:R-:W-:-:S04]  /*2b7a0*/  ISETP.NE.AND P1, PT, R6, RZ, PT ;  /* 0x000000ff0600720c */ /* 0x000fc80003f25270 */
        /* <DEDUP_REMOVED lines=15> */
[----:B------:R0:W2:Y:S02]  /*2b8a0*/  SHFL.IDX PT, R16, R3, 0x1f, 0x1f ;  /* 0x03e01f0003107f89 */ /* 0x0000a400000e0000 */
.L_x_2650:
[----:B------:R-:W-:Y:S02]  /*2b8b0*/  ULDC UR4, c[0x0][0xc38] ;  /* 0x00030e0000047ab9 */ /* 0x000fe40000000800 */
[----:B------:R-:W-:-:S04]  /*2b8c0*/  IMAD.U32 R4, RZ, RZ, UR4 ;  /* 0x00000004ff047e24 */ /* 0x000fc8000f8e00ff */
[----:B--2---:R-:W-:-:S04]  /*2b8d0*/  IMAD R16, R16, R4, RZ ;  /* 0x0000000410107224 */ /* 0x004fc800078e02ff */
[----:B------:R-:W-:-:S05]  /*2b8e0*/  IMAD.IADD R5, R5, 0x1, R16 ;  /* 0x0000000105057824 */ /* 0x000fca00078e0210 */
[----:B------:R-:W-:-:S13]  /*2b8f0*/  ISETP.GT.AND P6, PT, R5, R0, PT ;  /* 0x000000000500720c */ /* 0x000fda0003fc4270 */
[----:B------:R-:W-:Y:S05]  /*2b900*/  @P6 BRA `(.L_x_2495) ;  /* 0x0000000000a06947 */ /* 0x000fea0003800000 */
.L_x_2500:
[----:B------:R-:W2:Y:S01]  /*2b910*/  LDC R2, c[0x0][0xc3c] ;  /* 0x00030f00ff027b82 */ /* 0x000ea20000000800 */
[----:B------:R-:W-:-:S05]  /*2b920*/  VIADD R19, R19, 0x1f ;  /* 0x0000001f13137836 */ /* 0x000fca0000000000 */
[----:B--2---:R-:W-:-:S13]  /*2b930*/  ISETP.GE.AND P6, PT, R19, R2, PT ;  /* 0x000000021300720c */ /* 0x004fda0003fc6270 */
[----:B------:R-:W-:Y:S05]  /*2b940*/  @P6 BRA `(.L_x_2496) ;  /* 0x0000000400dc6947 */ /* 0x000fea0003800000 */
[----:B0-----:R-:W0:Y:S01]  /*2b950*/  S2R R3, SR_TID.X ;  /* 0x0000000000037919 */ /* 0x001e220000002100 */
[----:B------:R-:W-:Y:S01]  /*2b960*/  BSSY B0, `(.L_x_2497) ;  /* 0x000000a000007945 */ /* 0x000fe20003800000 */
[----:B0-----:R-:W-:-:S05]  /*2b970*/  LOP3.LUT R3, R3, 0x1f, RZ, 0xc0, !PT ;  /* 0x0000001f03037812 */ /* 0x001fca00078ec0ff */
[----:B------:R-:W-:-:S05]  /*2b980*/  IMAD.IADD R4, R19, 0x1, R3 ;  /* 0x0000000113047824 */ /* 0x000fca00078e0203 */
[----:B------:R-:W-:Y:S02]  /*2b990*/  ISETP.GE.OR P6, PT, R4, R2, !P0 ;  /* 0x000000020400720c */ /* 0x000fe400047c6670 */
[----:B------:R-:W-:-:S11]  /*2b9a0*/  MOV R2, RZ ;  /* 0x000000ff00027202 */ /* 0x000fd60000000f00 */
[----:B------:R-:W-:Y:S05]  /*2b9b0*/  @P6 BRA `(.L_x_2498) ;  /* 0x0000000000106947 */ /* 0x000fea0003800000 */
[----:B------:R-:W0:Y:S01]  /*2b9c0*/  LDC.64 R2, c[0x0][0xc80] ;  /* 0x00032000ff027b82 */ /* 0x000e220000000a00 */
[----:B------:R-:W-:Y:S01]  /*2b9d0*/  ULDC.64 UR4, c[0x0][0x208] ;  /* 0x0000820000047ab9 */ /* 0x000fe20000000a00 */
[----:B0-----:R-:W-:-:S06]  /*2b9e0*/  IMAD.WIDE R2, R4, 0x4, R2 ;  /* 0x0000000404027825 */ /* 0x001fcc00078e0202 */
[----:B------:R0:W5:Y:S02]  /*2b9f0*/  LDG.E R2, desc[UR4][R2.64] ;  /* 0x0000000402027981 */ /* 0x000164000c1e1900 */
.L_x_2498:
[----:B------:R-:W-:Y:S05]  /*2ba00*/  BSYNC B0 ;  /* 0x0000000000007941 */ /* 0x000fea0003800000 */
.L_x_2497:
[----:B------:R-:W-:-:S03]  /*2ba10*/  UMOV UR4, 0xffffffff ;  /* 0xffffffff00047882 */ /* 0x000fc60000000000 */
[----:B------:R-:W-:Y:S05]  /*2ba20*/  BRA.DIV UR4, `(.L_x_2499) ;  /* 0x0000004604287947 */ /* 0x000fea000b800000 */
        /* <DEDUP_REMOVED lines=16> */
.L_x_2658:
[----:B------:R-:W-:Y:S02]  /*2bb30*/  ULDC UR4, c[0x0][0xc38] ;  /* 0x00030e0000047ab9 */ /* 0x000fe40000000800 */
[----:B------:R-:W-:-:S04]  /*2bb40*/  IMAD.U32 R4, RZ, RZ, UR4 ;  /* 0x00000004ff047e24 */ /* 0x000fc8000f8e00ff */
[----:B--2---:R-:W-:-:S04]  /*2bb50*/  IMAD R16, R16, R4, RZ ;  /* 0x0000000410107224 */ /* 0x004fc800078e02ff */
[----:B------:R-:W-:-:S05]  /*2bb60*/  IMAD.IADD R5, R16, 0x1, R5 ;  /* 0x0000000110057824 */ /* 0x000fca00078e0205 */
[----:B------:R-:W-:-:S13]  /*2bb70*/  ISETP.GT.AND P6, PT, R5, R0, PT ;  /* 0x000000000500720c */ /* 0x000fda0003fc4270 */
[----:B------:R-:W-:Y:S05]  /*2bb80*/  @!P6 BRA `(.L_x_2500) ;  /* 0xfffffffc0060e947 */ /* 0x000fea000383ffff */
.L_x_2495:
        /* <DEDUP_REMOVED lines=8> */
.L_x_2662:
[----:B------:R-:W-:Y:S01]  /*2bc10*/  ISETP.NE.AND P0, PT, R6, RZ, PT ;  /* 0x000000ff0600720c */ /* 0x000fe20003f05270 */
[----:B--2---:R-:W-:-:S12]  /*2bc20*/  IMAD.MOV.U32 R2, RZ, RZ, RZ ;  /* 0x000000ffff027224 */ /* 0x004fd800078e00ff */
[----:B------:R-:W-:Y:S05]  /*2bc30*/  @!P0 BRA `(.L_x_2502) ;  /* 0x0000000000108947 */ /* 0x000fea0003800000 */
[----:B------:R-:W-:Y:S01]  /*2bc40*/  UMOV UR4, 0xffffffff ;  /* 0xffffffff00047882 */ /* 0x000fe20000000000 */
[----:B------:R-:W-:Y:S02]  /*2bc50*/  VIADD R12, R5, 0xffffffff ;  /* 0xffffffff050c7836 */ /* 0x000fe40000000000 */
[----:B------:R-:W-:Y:S05]  /*2bc60*/  BRA.DIV UR4, `(.L_x_2503) ;  /* 0x0000004604b87947 */ /* 0x000fea000b800000 */
[----:B------:R2:W4:Y:S02]  /*2bc70*/  SHFL.IDX PT, R2, R3, R12, 0x1f ;  /* 0x00001f0c03027589 */ /* 0x00052400000e0000 */
.L_x_2502:
[----:B------:R-:W5:Y:S01]  /*2bc80*/  LDC.64 R6, c[0x0][0xc90] ;  /* 0x00032400ff067b82 */ /* 0x000f620000000a00 */
[----:B------:R-:W-:Y:S01]  /*2bc90*/  IMAD.IADD R19, R5, 0x1, R19 ;  /* 0x0000000105137824 */ /* 0x000fe200078e0213 */
[----:B------:R-:W-:-:S03]  /*2bca0*/  ULDC.64 UR4, c[0x0][0x208] ;  /* 0x0000820000047ab9 */ /* 0x000fc60000000a00 */
[----:B-----5:R-:W-:-:S06]  /*2bcb0*/  IMAD.WIDE R6, R19, 0x4, R6 ;  /* 0x0000000413067825 */ /* 0x020fcc00078e0206 */
[----:B------:R-:W3:Y:S01]  /*2bcc0*/  LDG.E R6, desc[UR4][R6.64] ;  /* 0x0000000406067981 */ /* 0x000ee2000c1e1900 */
[----:B----4-:R-:W-:-:S04]  /*2bcd0*/  IMAD R16, R2, R4, R16 ;  /* 0x0000000402107224 */ /* 0x010fc800078e0210 */
[----:B------:R-:W-:Y:S02]  /*2bce0*/  IMAD.IADD R0, R0, 0x1, -R16 ;  /* 0x0000000100007824 */ /* 0x000fe400078e0a10 */
[----:B---3--:R-:W-:-:S05]  /*2bcf0*/  IMAD R5, R17, R6, RZ ;  /* 0x0000000611057224 */ /* 0x008fca00078e02ff */
[----:B------:R-:W-:-:S04]  /*2bd00*/  IABS R7, R5 ;  /* 0x0000000500077213 */ /* 0x000fc80000000000 */
[----:B0-2---:R-:W0:Y:S08]  /*2bd10*/  I2F.RP R3, R7 ;  /* 0x0000000700037306 */ /* 0x005e300000209400 */
        /* <DEDUP_REMOVED lines=9> */
[----:B------:R-:W-:Y:S01]  /*2bdb0*/  IMAD.HI.U32 R8, R8, R2, RZ ;  /* 0x0000000208087227 */ /* 0x000fe200078e00ff */
[----:B------:R-:W-:-:S05]  /*2bdc0*/  IADD3 R3, RZ, -R3, RZ ;  /* 0x80000003ff037210 */ /* 0x000fca0007ffe0ff */
        /* <DEDUP_REMOVED lines=12> */
[----:B------:R-:W-:Y:S01]  /*2be90*/  IMAD R7, R6, R2, RZ ;  /* 0x0000000206077224 */ /* 0x000fe200078e02ff */
[----:B------:R-:W-:-:S03]  /*2bea0*/  IADD3 R2, -R2, RZ, RZ ;  /* 0x000000ff02027210 */ /* 0x000fc60007ffe1ff */
        /* <DEDUP_REMOVED lines=22> */
[C---:B------:R-:W-:Y:S02]  /*2c010*/  LOP3.LUT R3, R0.reuse, R4, RZ, 0x3c, !PT ;  /* 0x0000000400037212 */ /* 0x040fe400078e3cff */
[----:B------:R-:W-:Y:S02]  /*2c020*/  IADD3 R0, R0, R7, RZ ;  /* 0x0000000700007210 */ /* 0x000fe40007ffe0ff */
        /* <DEDUP_REMOVED lines=9> */
.L_x_2496:
[----:B------:R-:W-:Y:S01]  /*2c0c0*/  UMOV UR4, URZ ;  /* 0x0000003f00047c82 */ /* 0x000fe20008000000 */
[----:B------:R-:W-:Y:S01]  /*2c0d0*/  UMOV UR5, URZ ;  /* 0x0000003f00057c82 */ /* 0x000fe20008000000 */
[----:B------:R-:W-:Y:S01]  /*2c0e0*/  ULDC UR6, c[0x0][0xc3c] ;  /* 0x00030f0000067ab9 */ /* 0x000fe20000000800 */
[----:B------:R-:W-:Y:S02]  /*2c0f0*/  IMAD.MOV.U32 R16, RZ, RZ, R0 ;  /* 0x000000ffff107224 */ /* 0x000fe400078e0000 */
[----:B------:R-:W-:Y:S02]  /*2c100*/  IMAD.U32 R17, RZ, RZ, UR4 ;  /* 0x00000004ff117e24 */ /* 0x000fe4000f8e00ff */
[----:B------:R-:W-:Y:S02]  /*2c110*/  IMAD.U32 R18, RZ, RZ, UR5 ;  /* 0x00000005ff127e24 */ /* 0x000fe4000f8e00ff */
[----:B------:R-:W-:-:S07]  /*2c120*/  IMAD.U32 R19, RZ, RZ, UR6 ;  /* 0x00000006ff137e24 */ /* 0x000fce000f8e00ff */
.L_x_2504:
[----:B0-----:R3:W2:Y:S01]  /*2c130*/  LDL R3, [R1+0x4] ;  /* 0x0000040001037983 */ /* 0x0016a20000100800 */
[----:B------:R-:W0:Y:S01]  /*2c140*/  S2R R0, SR_TID.X ;  /* 0x0000000000007919 */ /* 0x000e220000002100 */
[----:B------:R-:W-:Y:S05]  /*2c150*/  WARPSYNC.ALL ;  /* 0x0000000000007948 */ /* 0x000fea0003800000 */
[----:B0-----:R-:W-:Y:S01]  /*2c160*/  LOP3.LUT R0, R0, 0x1f, RZ, 0xc0, !PT ;  /* 0x0000001f00007812 */ /* 0x001fe200078ec0ff */
        /* <DEDUP_REMOVED lines=8> */
.L_x_2493:
[----:B------:R-:W-:Y:S02]  /*2c1f0*/  ULDC UR4, c[0x0][0xc3c] ;  /* 0x00030f0000047ab9 */ /* 0x000fe40000000800 */
[----:B--2---:R-:W-:-:S13]  /*2c200*/  ISETP.GE.AND P0, PT, R19, UR4, PT ;  /* 0x0000000413007c0c */ /* 0x004fda000bf06270 */
[----:B------:R-:W-:Y:S05]  /*2c210*/  @!P0 BRA `(.L_x_2505) ;  /* 0xffffffa400a88947 */ /* 0x000fea000383ffff */
[----:B------:R-:W-:Y:S05]  /*2c220*/  BSYNC B7 ;  /* 0x0000000000077941 */ /* 0x000fea0003800000 */
.L_x_2403:
[----:B0-----:R-:W2:Y:S01]  /*2c230*/  LDL.LU R0, [R1+0x5c] ;  /* 0x00005c0001007983 */ /* 0x001ea20000300800 */
[----:B------:R-:W-:Y:S01]  /*2c240*/  BSSY B0, `(.L_x_2506) ;  /* 0x000000b000007945 */ /* 0x000fe20003800000 */
[----:B------:R-:W0:Y:S01]  /*2c250*/  S2R R5, SR_CgaCtaId ;  /* 0x0000000000057919 */ /* 0x000e220000008800 */
[----:B--2---:R-:W-:-:S05]  /*2c260*/  VIADD R0, R0, 0x1 ;  /* 0x0000000100007836 */ /* 0x004fca0000000000 */
[----:B------:R-:W-:-:S04]  /*2c270*/  LEA.HI R2, R0, R0, RZ, 0x1 ;  /* 0x0000000000027211 */ /* 0x000fc800078f08ff */
[----:B---3--:R-:W-:-:S04]  /*2c280*/  LOP3.LUT R3, R2, 0xfffffffe, RZ, 0xc0, !PT ;  /* 0xfffffffe02037812 */ /* 0x008fc800078ec0ff */
[----:B------:R-:W-:Y:S02]  /*2c290*/  IADD3 R3, R0, -R3, RZ ;  /* 0x8000000300037210 */ /* 0x000fe40007ffe0ff */
[----:B------:R-:W-:Y:S02]  /*2c2a0*/  MOV R0, 0x400 ;  /* 0x0000040000007802 */ /* 0x000fe40000000f00 */
[----:B------:R-:W-:Y:S02]  /*2c2b0*/  SHF.L.U32 R3, R3, 0x1f, RZ ;  /* 0x0000001f03037819 */ /* 0x000fe400000006ff */
[----:B0-----:R-:W-:-:S04]  /*2c2c0*/  LEA R0, R5, R0, 0x18 ;  /* 0x0000000005007211 */ /* 0x001fc800078ec0ff */
[----:B------:R-:W0:Y:S02]  /*2c2d0*/  SYNCS.PHASECHK.TRANS64.TRYWAIT P0, [R0+URZ+0x2e820], R3 ;  /* 0x02e82003000075a7 */ /* 0x000e24000800017f */
[----:B0-----:R-:W-:Y:S05]  /*2c2e0*/  @!P0 BRA `(.L_x_2507) ;  /* 0x0000004000408947 */ /* 0x001fea0003800000 */
.L_x_2665:
[----:B------:R-:W-:Y:S05]  /*2c2f0*/  BSYNC B0 ;  /* 0x0000000000007941 */ /* 0x000fea0003800000 */
.L_x_2506:
[----:B------:R-:W-:-:S03]  /*2c300*/  UMOV UR4, 0xffffffff ;  /* 0xffffffff00047882 */ /* 0x000fc60000000000 */
[----:B------:R-:W-:Y:S05]  /*2c310*/  BRA.DIV UR4, `(.L_x_2508) ;  /* 0x0000004204487947 */ /* 0x000fea000b800000 */
[----:B------:R-:W2:Y:S02]  /*2c320*/  S2R R2, SR_TID.X ;  /* 0x0000000000027919 */ /* 0x000ea40000002100 */
[----:B--2---:R-:W-:-:S04]  /*2c330*/  SHF.R.U32.HI R2, RZ, 0x5, R2 ;  /* 0x00000005ff027819 */ /* 0x004fc80000011602 */
[----:B------:R-:W-:-:S05]  /*2c340*/  LOP3.LUT R2, R2, 0x3, RZ, 0xc0, !PT ;  /* 0x0000000302027812 */ /* 0x000fca00078ec0ff */
[----:B------:R2:W3:Y:S02]  /*2c350*/  SHFL.IDX PT, R14, R2, RZ, 0x1f ;  /* 0x00001fff020e7589 */ /* 0x0004e400000e0000 */
.L_x_2668:
[----:B---3--:R-:W-:-:S13]  /*2c360*/  ISETP.NE.AND P0, PT, R14, RZ, PT ;  /* 0x000000ff0e00720c */ /* 0x008fda0003f05270 */
[----:B------:R-:W-:Y:S05]  /*2c370*/  @P0 BRA `(.L_x_2207) ;  /* 0x0000000000b80947 */ /* 0x000fea0003800000 */
[----:B------:R-:W-:-:S03]  /*2c380*/  UMOV UR4, 0xffffffff ;  /* 0xffffffff00047882 */ /* 0x000fc60000000000 */
[----:B------:R-:W-:Y:S05]  /*2c390*/  BRA.DIV UR4, `(.L_x_2509) ;  /* 0x00000042045c7947 */ /* 0x000fea000b800000 */
[----:B------:R-:W-:-:S13]  /*2c3a0*/  ELECT P6, URZ, PT ;  /* 0x00000000003f782f */ /* 0x000fda00038c0000 */
.L_x_2671:
[----:B------:R-:W-:Y:S05]  /*2c3b0*/  @!P6 BRA `(.L_x_2207) ;  /* 0x0000000000a8e947 */ /* 0x000fea0003800000 */
[----:B--2---:R-:W2:Y:S02]  /*2c3c0*/  LDL R2, [R1+0xb4] ;  /* 0x0000b40001027983 */ /* 0x004ea40000100800 */
[----:B--2---:R-:W-:-:S13]  /*2c3d0*/  R2UR UR4, R2 ;  /* 0x00000000020472ca */ /* 0x004fda00000e0000 */
[----:B------:R-:W-:-:S06]  /*2c3e0*/  ULOP3.LUT UR4, UR4, 0x2, URZ, 0xfc, !UPT ;  /* 0x0000000204047892 */ /* 0x000fcc000f8efc3f */
[----:B------:R-:W-:-:S05]  /*2c3f0*/  IMAD.U32 R2, RZ, RZ, UR4 ;  /* 0x00000004ff027e24 */ /* 0x000fca000f8e00ff */
[----:B------:R-:W-:-:S13]  /*2c400*/  ISETP.NE.AND P0, PT, R2, 0x3, PT ;  /* 0x000000030200780c */ /* 0x000fda0003f05270 */
[----:B------:R-:W-:Y:S05]  /*2c410*/  @!P0 BRA `(.L_x_2510) ;  /* 0x0000000000048947 */ /* 0x000fea0003800000 */
[----:B------:R-:W-:Y:S01]  /*2c420*/  BPT.TRAP 0x1 ;  /* 0x000000040000795c */ /* 0x000fe20000300000 */
.L_x_2510:
        /* <DEDUP_REMOVED lines=14> */
.L_x_2672:
[----:B------:R-:W2:Y:S02]  /*2c510*/  SYNCS.PHASECHK.TRANS64.TRYWAIT P1, [R7+URZ], R2 ;  /* 0x00000002070075a7 */ /* 0x000ea4000802017f */
[----:B--2---:R-:W-:Y:S05]  /*2c520*/  @!P1 BRA `(.L_x_2512) ;  /* 0x00000040002c9947 */ /* 0x004fea0003800000 */
.L_x_2673:
[----:B------:R-:W-:Y:S05]  /*2c530*/  @!P0 BRA `(.L_x_2513) ;  /* 0x0000000000048947 */ /* 0x000fea0003800000 */
[----:B------:R-:W-:Y:S01]  /*2c540*/  BPT.TRAP 0x1 ;  /* 0x000000040000795c */ /* 0x000fe20000300000 */
.L_x_2513:
[----:B------:R-:W3:Y:S02]  /*2c550*/  LDL.LU R4, [R1+0x8] ;  /* 0x0000080001047983 */ /* 0x000ee40000300800 */
[----:B---3--:R-:W-:-:S04]  /*2c560*/  IMAD R4, R4, 0x8, R0 ;  /* 0x0000000804047824 */ /* 0x008fc800078e0200 */
[----:B------:R-:W3:Y:S02]  /*2c570*/  SYNCS.PHASECHK.TRANS64.TRYWAIT P1, [R4+URZ+0x2e860], R5 ;  /* 0x02e86005040075a7 */ /* 0x000ee4000802017f */
[----:B---3--:R-:W-:Y:S05]  /*2c580*/  @!P1 BRA `(.L_x_2514) ;  /* 0x0000004000289947 */ /* 0x008fea0003800000 */
.L_x_2674:
[----:B------:R-:W-:Y:S05]  /*2c590*/  @!P0 BRA `(.L_x_2515) ;  /* 0x0000000000048947 */ /* 0x000fea0003800000 */
[----:B------:R-:W-:Y:S01]  /*2c5a0*/  BPT.TRAP 0x1 ;  /* 0x000000040000795c */ /* 0x000fe20000300000 */
.L_x_2515:
[----:B------:R-:W-:-:S04]  /*2c5b0*/  IMAD R3, R3, 0x8, R0 ;  /* 0x0000000803037824 */ /* 0x000fc800078e0200 */
[----:B------:R-:W4:Y:S02]  /*2c5c0*/  SYNCS.PHASECHK.TRANS64.TRYWAIT P1, [R3+URZ+0x2e860], R2 ;  /* 0x02e86002030075a7 */ /* 0x000f24000802017f */
[----:B----4-:R-:W-:Y:S05]  /*2c5d0*/  @!P1 BRA `(.L_x_2516) ;  /* 0x0000004000289947 */ /* 0x010fea0003800000 */
.L_x_2675:
[----:B------:R-:W-:Y:S05]  /*2c5e0*/  @!P0 BRA `(.L_x_2517) ;  /* 0x0000000000048947 */ /* 0x000fea0003800000 */
[----:B------:R-:W-:Y:S01]  /*2c5f0*/  BPT.TRAP 0x1 ;  /* 0x000000040000795c */ /* 0x000fe20000300000 */
.L_x_2517:
[----:B------:R-:W5:Y:S02]  /*2c600*/  SYNCS.PHASECHK.TRANS64.TRYWAIT P0, [R4+URZ+0x2e880], R5 ;  /* 0x02e88005040075a7 */ /* 0x000f64000800017f */
[----:B-----5:R-:W-:Y:S05]  /*2c610*/  @!P0 BRA `(.L_x_2518) ;  /* 0x00000040002c8947 */ /* 0x020fea0003800000 */
.L_x_2519:
[----:B------:R0:W0:Y:S02]  /*2c620*/  SYNCS.PHASECHK.TRANS64.TRYWAIT P0, [R3+URZ+0x2e880], R2 ;  /* 0x02e88002030075a7 */ /* 0x000024000800017f */
[----:B0-----:R-:W-:Y:S05]  /*2c630*/  @!P0 NANOSLEEP.SYNCS 0x989680 ;  /* 0x009896800000895d */ /* 0x001fea0003900000 */
[----:B------:R-:W0:Y:S02]  /*2c640*/  @!P0 SYNCS.PHASECHK.TRANS64 P0, [R3+URZ+0x2e880], R2 ;  /* 0x02e88002030085a7 */ /* 0x000e24000800007f */
[----:B0-----:R-:W-:Y:S05]  /*2c650*/  @!P0 BRA `(.L_x_2519) ;  /* 0xfffffffc00f08947 */ /* 0x001fea000383ffff */
.L_x_2207:
[----:B------:R-:W-:Y:S05]  /*2c660*/  BSYNC B8 ;  /* 0x0000000000087941 */ /* 0x000fea0003800000 */
.L_x_2204:
[----:B------:R-:W-:Y:S05]  /*2c670*/  EXIT ;  /* 0x000000000000794d */ /* 0x000fea0003800000 */
.L_x_2229:
[----:B0-----:R0:W1:Y:S02]  /*2c680*/  SYNCS.PHASECHK.TRANS64.TRYWAIT P6, [R108+URZ+0x2e890], R129 ;  /* 0x02e890816c0075a7 */ /* 0x00106400080c017f */
[----:B-1----:R-:W-:Y:S05]  /*2c690*/  @!P6 NANOSLEEP.SYNCS 0x989680 ;  /* 0x009896800000e95d */ /* 0x002fea0003900000 */
[----:B------:R-:W1:Y:S02]  /*2c6a0*/  @!P6 SYNCS.PHASECHK.TRANS64 P6, [R108+URZ+0x2e890], R129 ;  /* 0x02e890816c00e5a7 */ /* 0x000e6400080c007f */
[----:B-1----:R-:W-:Y:S05]  /*2c6b0*/  @!P6 BRA `(.L_x_2229) ;  /* 0xfffffffc00f0e947 */ /* 0x002fea000383ffff */
[----:B------:R-:W-:Y:S05]  /*2c6c0*/  BRA `(.L_x_2520) ;  /* 0xfffffd6c00347947 */ /* 0x000fea000383ffff */
.L_x_2263:
[----:B0-----:R0:W1:Y:S02]  /*2c6d0*/  SYNCS.PHASECHK.TRANS64.TRYWAIT P3, [R108+URZ+0x2e890], R129 ;  /* 0x02e890816c0075a7 */ /* 0x001064000806017f */
[----:B-1----:R-:W-:Y:S05]  /*2c6e0*/  @!P3 NANOSLEEP.SYNCS 0x989680 ;  /* 0x009896800000b95d */ /* 0x002fea0003900000 */
[----:B------:R-:W1:Y:S02]  /*2c6f0*/  @!P3 SYNCS.PHASECHK.TRANS64 P3, [R108+URZ+0x2e890], R129 ;  /* 0x02e890816c00b5a7 */ /* 0x000e64000806007f */
[----:B-1----:R-:W-:Y:S05]  /*2c700*/  @!P3 BRA `(.L_x_2263) ;  /* 0xfffffffc00f0b947 */ /* 0x002fea000383ffff */
[----:B------:R-:W-:Y:S05]  /*2c710*/  BRA `(.L_x_2521) ;  /* 0xfffffdac00e87947 */ /* 0x000fea000383ffff */
.L_x_2280:
[----:B0-----:R0:W1:Y:S02]  /*2c720*/  SYNCS.PHASECHK.TRANS64.TRYWAIT P2, [R108+URZ+0x2e890], R129 ;  /* 0x02e890816c0075a7 */ /* 0x001064000804017f */
[----:B-1----:R-:W-:Y:S05]  /*2c730*/  @!P2 NANOSLEEP.SYNCS 0x989680 ;  /* 0x009896800000a95d */ /* 0x002fea0003900000 */
[----:B------:R-:W1:Y:S02]  /*2c740*/  @!P2 SYNCS.PHASECHK.TRANS64 P2, [R108+URZ+0x2e890], R129 ;  /* 0x02e890816c00a5a7 */ /* 0x000e64000804007f */
[----:B-1----:R-:W-:Y:S05]  /*2c750*/  @!P2 BRA `(.L_x_2280) ;  /* 0xfffffffc00f0a947 */ /* 0x002fea000383ffff */
[----:B------:R-:W-:Y:S05]  /*2c760*/  BRA `(.L_x_2522) ;  /* 0xfffffdf000207947 */ /* 0x000fea000383ffff */
.L_x_2290:
[----:B--2---:R2:W3:Y:S02]  /*2c770*/  SYNCS.PHASECHK.TRANS64.TRYWAIT P3, [R108+URZ+0x2e8b0], R129 ;  /* 0x02e8b0816c0075a7 */ /* 0x0044e4000806017f */
[----:B---3--:R-:W-:Y:S05]  /*2c780*/  @!P3 NANOSLEEP.SYNCS 0x989680 ;  /* 0x009896800000b95d */ /* 0x008fea0003900000 */
[----:B------:R-:W3:Y:S02]  /*2c790*/  @!P3 SYNCS.PHASECHK.TRANS64 P3, [R108+URZ+0x2e8b0], R129 ;  /* 0x02e8b0816c00b5a7 */ /* 0x000ee4000806007f */
[----:B---3--:R-:W-:Y:S05]  /*2c7a0*/  @!P3 BRA `(.L_x_2290) ;  /* 0xfffffffc00f0b947 */ /* 0x008fea000383ffff */
[----:B------:R-:W-:Y:S05]  /*2c7b0*/  BRA `(.L_x_2523) ;  /* 0xfffffdf800107947 */ /* 0x000fea000383ffff */
.L_x_2302:
[----:B------:R-:W0:Y:S01]  /*2c7c0*/  S2R R0, SR_TID.X ;  /* 0x0000000000007919 */ /* 0x000e220000002100 */
[----:B------:R-:W-:Y:S01]  /*2c7d0*/  BSSY B0, `(.L_x_2524) ;  /* 0x000000c000007945 */ /* 0x000fe20003800000 */
[----:B------:R-:W-:Y:S02]  /*2c7e0*/  IMAD.MOV.U32 R12, RZ, RZ, RZ ;  /* 0x000000ffff0c7224 */ /* 0x000fe400078e00ff */
[----:B------:R-:W-:Y:S02]  /*2c7f0*/  IMAD.MOV.U32 R11, RZ, RZ, 0x1f ;  /* 0x0000001fff0b7424 */ /* 0x000fe400078e00ff */
[----:B------:R-:W-:Y:S01]  /*2c800*/  IMAD.MOV.U32 R15, RZ, RZ, -0x1 ;  /* 0xffffffffff0f7424 */ /* 0x000fe200078e00ff */
        /* <DEDUP_REMOVED lines=8> */
.L_x_2525:
[----:B------:R-:W-:Y:S05]  /*2c890*/  BSYNC B0 ;  /* 0x0000000000007941 */ /* 0x000fea0003800000 */
.L_x_2524:
[----:B------:R1:W-:Y:S01]  /*2c8a0*/  STL [R1+0x44], R14 ;  /* 0x0000440e01007387 */ /* 0x0003e20000100800 */
[----:B------:R-:W-:Y:S05]  /*2c8b0*/  BRA `(.L_x_2526) ;  /* 0xfffffe0400107947 */ /* 0x000fea000383ffff */
.L_x_2314:
        /* <DEDUP_REMOVED lines=8> */
.L_x_2528:
[----:B------:R-:W-:Y:S05]  /*2c940*/  BSYNC B1 ;  /* 0x0000000000017941 */ /* 0x000fea0003800000 */
.L_x_2527:
        /* <DEDUP_REMOVED lines=8> */
.L_x_2529:
[----:B------:R-:W-:Y:S02]  /*2c9d0*/  IMAD.MOV.U32 R13, RZ, RZ, R8 ;  /* 0x000000ffff0d7224 */ /* 0x000fe400078e0008 */
[----:B------:R-:W-:-:S07]  /*2c9e0*/  IMAD.MOV.U32 R5, RZ, RZ, R14 ;  /* 0x000000ffff057224 */ /* 0x000fce00078e000e */
[----:B------:R-:W-:Y:S05]  /*2c9f0*/  WARPSYNC.COLLECTIVE R15, `(.L_x_2530) ;  /* 0x000000000f087348 */ /* 0x000fea0003c00000 */
[----:B------:R0:W1:Y:S02]  /*2ca00*/  SHFL.IDX P6, R14, R13, R12, R11 ;  /* 0x0000000c0d0e7389 */ /* 0x00006400000c000b */
[----:B01----:R-:W-:Y:S01]  /*2ca10*/  ENDCOLLECTIVE ;  /* 0x000000000000791b */ /* 0x003fe20003800000 */
.L_x_2530:
[----:B------:R-:W-:Y:S01]  /*2ca20*/  IMAD.MOV.U32 R13, RZ, RZ, R6 ;  /* 0x000000ffff0d7224 */ /* 0x000fe200078e0006 */
[----:B------:R-:W-:-:S07]  /*2ca30*/  MOV R7, R14 ;  /* 0x0000000e00077202 */ /* 0x000fce0000000f00 */
[----:B------:R-:W-:Y:S05]  /*2ca40*/  WARPSYNC.COLLECTIVE R15, `(.L_x_2531) ;  /* 0x000000000f087348 */ /* 0x000fea0003c00000 */
[----:B------:R0:W1:Y:S02]  /*2ca50*/  SHFL.IDX P6, R14, R13, R12, R11 ;  /* 0x0000000c0d0e7389 */ /* 0x00006400000c000b */
[----:B01----:R-:W-:Y:S01]  /*2ca60*/  ENDCOLLECTIVE ;  /* 0x000000000000791b */ /* 0x003fe20003800000 */
.L_x_2531:
[----:B------:R-:W-:Y:S05]  /*2ca70*/  BRA `(.L_x_2532) ;  /* 0xfffffe0c003c7947 */ /* 0x000fea000383ffff */
.L_x_2317:
        /* <DEDUP_REMOVED lines=8> */
.L_x_2534:
[----:B------:R-:W-:Y:S05]  /*2cb00*/  BSYNC B1 ;  /* 0x0000000000017941 */ /* 0x000fea0003800000 */
.L_x_2533:
        /* <DEDUP_REMOVED lines=8> */
.L_x_2535:
[----:B------:R-:W-:Y:S02]  /*2cb90*/  IMAD.MOV.U32 R13, RZ, RZ, R8 ;  /* 0x000000ffff0d7224 */ /* 0x000fe400078e0008 */
[----:B------:R-:W-:-:S07]  /*2cba0*/  IMAD.MOV.U32 R5, RZ, RZ, R14 ;  /* 0x000000ffff057224 */ /* 0x000fce00078e000e */
[----:B------:R-:W-:Y:S05]  /*2cbb0*/  WARPSYNC.COLLECTIVE R15, `(.L_x_2536) ;  /* 0x000000000f087348 */ /* 0x000fea0003c00000 */
[----:B------:R0:W1:Y:S02]  /*2cbc0*/  SHFL.IDX P6, R14, R13, R12, R11 ;  /* 0x0000000c0d0e7389 */ /* 0x00006400000c000b */
[----:B01----:R-:W-:Y:S01]  /*2cbd0*/  ENDCOLLECTIVE ;  /* 0x000000000000791b */ /* 0x003fe20003800000 */
.L_x_2536:
[----:B------:R-:W-:Y:S02]  /*2cbe0*/  IMAD.MOV.U32 R13, RZ, RZ, R6 ;  /* 0x000000ffff0d7224 */ /* 0x000fe400078e0006 */
[----:B------:R-:W-:-:S07]  /*2cbf0*/  IMAD.MOV.U32 R7, RZ, RZ, R14 ;  /* 0x000000ffff077224 */ /* 0x000fce00078e000e */
[----:B------:R-:W-:Y:S05]  /*2cc00*/  WARPSYNC.COLLECTIVE R15, `(.L_x_2537) ;  /* 0x000000000f087348 */ /* 0x000fea0003c00000 */
[----:B------:R0:W1:Y:S02]  /*2cc10*/  SHFL.IDX P6, R14, R13, R12, R11 ;  /* 0x0000000c0d0e7389 */ /* 0x00006400000c000b */
[----:B01----:R-:W-:Y:S01]  /*2cc20*/  ENDCOLLECTIVE ;  /* 0x000000000000791b */ /* 0x003fe20003800000 */
.L_x_2537:
[----:B------:R-:W-:Y:S05]  /*2cc30*/  BRA `(.L_x_2538) ;  /* 0xfffffe0c00647947 */ /* 0x000fea000383ffff */
.L_x_2321:
[----:B0-----:R0:W1:Y:S02]  /*2cc40*/  SYNCS.PHASECHK.TRANS64.TRYWAIT P0, [R16+URZ+0x2e800], R5 ;  /* 0x02e80005100075a7 */ /* 0x001064000800017f */
[----:B-1----:R-:W-:Y:S05]  /*2cc50*/  @!P0 NANOSLEEP.SYNCS 0x989680 ;  /* 0x009896800000895d */ /* 0x002fea0003900000 */
[----:B------:R-:W1:Y:S02]  /*2cc60*/  @!P0 SYNCS.PHASECHK.TRANS64 P0, [R16+URZ+0x2e800], R5 ;  /* 0x02e80005100085a7 */ /* 0x000e64000800007f */
[----:B-1----:R-:W-:Y:S05]  /*2cc70*/  @!P0 BRA `(.L_x_2321) ;  /* 0xfffffffc00f08947 */ /* 0x002fea000383ffff */
[----:B------:R-:W-:Y:S05]  /*2cc80*/  BRA `(.L_x_2539) ;  /* 0xfffffe1000307947 */ /* 0x000fea000383ffff */
.L_x_2329:
[----:B------:R-:W0:Y:S01]  /*2cc90*/  LDC R39, c[0x0][0x3f4] ;  /* 0x0000fd00ff277b82 */ /* 0x000e220000000800 */
        /* <DEDUP_REMOVED lines=8> */
.L_x_2541:
[----:B------:R-:W-:Y:S05]  /*2cd20*/  BSYNC B1 ;  /* 0x0000000000017941 */ /* 0x000fea0003800000 */
.L_x_2540:
[----:B------:R0:W5:Y:S01]  /*2cd30*/  LDL R10, [R1+0x40] ;  /* 0x00004000010a7983 */ /* 0x0001620000100800 */
[----:B------:R-:W-:Y:S01]  /*2cd40*/  IMAD.MOV.U32 R13, RZ, RZ, R35 ;  /* 0x000000ffff0d7224 */ /* 0x000fe200078e0023 */
[----:B------:R-:W-:Y:S01]  /*2cd50*/  ISETP.GE.AND P0, PT, R18, R39, PT ;  /* 0x000000271200720c */ /* 0x000fe20003f06270 */
[----:B------:R-:W-:Y:S02]  /*2cd60*/  IMAD.MOV.U32 R12, RZ, RZ, RZ ;  /* 0x000000ffff0c7224 */ /* 0x000fe400078e00ff */
[----:B------:R-:W-:Y:S02]  /*2cd70*/  IMAD.MOV.U32 R11, RZ, RZ, 0x1c1f ;  /* 0x00001c1fff0b7424 */ /* 0x000fe400078e00ff */
[----:B------:R-:W-:Y:S02]  /*2cd80*/  IMAD.MOV.U32 R15, RZ, RZ, -0x1 ;  /* 0xffffffffff0f7424 */ /* 0x000fe400078e00ff */
[----:B0-----:R-:W-:-:S07]  /*2cd90*/  IMAD.MOV.U32 R3, RZ, RZ, R14 ;  /* 0x000000ffff037224 */ /* 0x001fce00078e000e */
[----:B-----5:R-:W-:Y:S05]  /*2cda0*/  WARPSYNC.COLLECTIVE R15, `(.L_x_2542) ;  /* 0x000000000f087348 */ /* 0x020fea0003c00000 */
[----:B------:R0:W1:Y:S02]  /*2cdb0*/  SHFL.IDX P6, R14, R13, R12, R11 ;  /* 0x0000000c0d0e7389 */ /* 0x00006400000c000b */
[----:B01---5:R-:W-:Y:S01]  /*2cdc0*/  ENDCOLLECTIVE ;  /* 0x000000000000791b */ /* 0x023fe20003800000 */
.L_x_2542:
[----:B------:R-:W-:Y:S01]  /*2cdd0*/  IMAD.MOV.U32 R13, RZ, RZ, R37 ;  /* 0x000000ffff0d7224 */ /* 0x000fe200078e0025 */
[----:B------:R-:W-:-:S07]  /*2cde0*/  MOV R5, R14 ;  /* 0x0000000e00057202 */ /* 0x000fce0000000f00 */
[----:B------:R-:W-:Y:S05]  /*2cdf0*/  WARPSYNC.COLLECTIVE R15, `(.L_x_2543) ;  /* 0x000000000f087348 */ /* 0x000fea0003c00000 */
[----:B------:R0:W1:Y:S02]  /*2ce00*/  SHFL.IDX P6, R14, R13, R12, R11 ;  /* 0x0000000c0d0e7389 */ /* 0x00006400000c000b */
[----:B01----:R-:W-:Y:S01]  /*2ce10*/  ENDCOLLECTIVE ;  /* 0x000000000000791b */ /* 0x003fe20003800000 */
.L_x_2543:
[----:B------:R-:W-:Y:S02]  /*2ce20*/  IMAD.MOV.U32 R13, RZ, RZ, R9 ;  /* 0x000000ffff0d7224 */ /* 0x000fe400078e0009 */
[----:B------:R-:W-:-:S07]  /*2ce30*/  IMAD.MOV.U32 R7, RZ, RZ, R14 ;  /* 0x000000ffff077224 */ /* 0x000fce00078e000e */
[----:B------:R-:W-:Y:S05]  /*2ce40*/  WARPSYNC.COLLECTIVE R15, `(.L_x_2544) ;  /* 0x000000000f087348 */ /* 0x000fea0003c00000 */
[----:B------:R0:W1:Y:S02]  /*2ce50*/  SHFL.IDX P6, R14, R13, R12, R11 ;  /* 0x0000000c0d0e7389 */ /* 0x00006400000c000b */
[----:B01----:R-:W-:Y:S01]  /*2ce60*/  ENDCOLLECTIVE ;  /* 0x000000000000791b */ /* 0x003fe20003800000 */
.L_x_2544:
[----:B------:R-:W-:Y:S01]  /*2ce70*/  ULDC.64 UR4, c[0x0][0x208] ;  /* 0x0000820000047ab9 */ /* 0x000fe20000000a00 */
[----:B------:R-:W-:-:S05]  /*2ce80*/  IMAD R34, R10, R34, RZ ;  /* 0x000000220a227224 */ /* 0x000fca00078e02ff */
[----:B------:R-:W-:-:S13]  /*2ce90*/  ISETP.GE.OR P1, PT, R41, R34, P0 ;  /* 0x000000222900720c */ /* 0x000fda0000726670 */
[C---:B------:R-:W-:Y:S02]  /*2cea0*/  @!P1 IADD3 R0, P2, R18.reuse, R5, RZ ;  /* 0x0000000512009210 */ /* 0x040fe40007f5e0ff */
[----:B------:R-:W-:-:S03]  /*2ceb0*/  @!P1 IADD3 R14, P3, R18, R14, RZ ;  /* 0x0000000e120e9210 */ /* 0x000fc60007f7e0ff */
[--C-:B------:R-:W-:Y:S02]  /*2cec0*/  @!P1 IMAD.X R5, R3, 0x1, R19.reuse, P2 ;  /* 0x0000000103059824 */ /* 0x100fe400010e0613 */
[----:B------:R-:W-:Y:S02]  /*2ced0*/  @!P1 IMAD.X R3, R7, 0x1, R19, P3 ;  /* 0x0000000107039824 */ /* 0x000fe400018e0613 */
[----:B------:R-:W-:Y:S02]  /*2cee0*/  @!P1 IMAD.MOV.U32 R4, RZ, RZ, R0 ;  /* 0x000000ffff049224 */ /* 0x000fe400078e0000 */
[----:B------:R-:W-:Y:S01]  /*2cef0*/  @!P1 IMAD.MOV.U32 R24, RZ, RZ, R14 ;  /* 0x000000ffff189224 */ /* 0x000fe200078e000e */
[----:B------:R-:W-:-:S03]  /*2cf00*/  @!P1 MOV R25, R3 ;  /* 0x0000000300199202 */ /* 0x000fc60000000f00 */
[----:B------:R-:W5:Y:S04]  /*2cf10*/  @!P1 LD.E.128 R4, desc[UR4][R4.64] ;  /* 0x0000000404049980 */ /* 0x000f68000c101d00 */
[----:B------:R-:W5:Y:S01]  /*2cf20*/  @!P1 LD.E.128 R24, desc[UR4][R24.64] ;  /* 0x0000000418189980 */ /* 0x000f62000c101d00 */
[----:B------:R-:W-:Y:S01]  /*2cf30*/  IMAD.MOV.U32 R13, RZ, RZ, R8 ;  /* 0x000000ffff0d7224 */ /* 0x000fe200078e0008 */
[----:B------:R-:W-:Y:S01]  /*2cf40*/  CS2R R32, SRZ ;  /* 0x0000000000207805 */ /* 0x000fe2000001ff00 */
[----:B------:R-:W-:Y:S01]  /*2cf50*/  IMAD.MOV.U32 R12, RZ, RZ, 0x1 ;  /* 0x00000001ff0c7424 */ /* 0x000fe200078e00ff */
[----:B------:R-:W-:Y:S02]  /*2cf60*/  CS2R R30, SRZ ;  /* 0x00000000001e7805 */ /* 0x000fe4000001ff00 */
[----:B------:R-:W-:-:S02]  /*2cf70*/  CS2R R28, SRZ ;  /* 0x00000000001c7805 */ /* 0x000fc4000001ff00 */
[----:B------:R-:W-:-:S07]  /*2cf80*/  CS2R R20, SRZ ;  /* 0x0000000000147805 */ /* 0x000fce000001ff00 */
[----:B-----5:R-:W-:Y:S05]  /*2cf90*/  WARPSYNC.COLLECTIVE R15, `(.L_x_2545) ;  /* 0x000000000f087348 */ /* 0x020fea0003c00000 */
[----:B------:R0:W1:Y:S02]  /*2cfa0*/  SHFL.IDX P6, R14, R13, R12, R11 ;  /* 0x0000000c0d0e7389 */ /* 0x00006400000c000b */
[----:B01---5:R-:W-:Y:S01]  /*2cfb0*/  ENDCOLLECTIVE ;  /* 0x000000000000791b */ /* 0x023fe20003800000 */
.L_x_2545:
[----:B------:R-:W-:Y:S02]  /*2cfc0*/  IMAD.MOV.U32 R13, RZ, RZ, R35 ;  /* 0x000000ffff0d7224 */ /* 0x000fe400078e0023 */
[----:B------:R-:W-:-:S07]  /*2cfd0*/  IMAD.MOV.U32 R3, RZ, RZ, R14 ;  /* 0x000000ffff037224 */ /* 0x000fce00078e000e */
[----:B------:R-:W-:Y:S05]  /*2cfe0*/  WARPSYNC.COLLECTIVE R15, `(.L_x_2546) ;  /* 0x000000000f087348 */ /* 0x000fea0003c00000 */
[----:B------:R0:W1:Y:S02]  /*2cff0*/  SHFL.IDX P6, R14, R13, R12, R11 ;  /* 0x0000000c0d0e7389 */ /* 0x00006400000c000b */
[----:B01----:R-:W-:Y:S01]  /*2d000*/  ENDCOLLECTIVE ;  /* 0x000000000000791b */ /* 0x003fe20003800000 */
.L_x_2546:
[----:B------:R-:W-:Y:S02]  /*2d010*/  IMAD.MOV.U32 R13, RZ, RZ, R37 ;  /* 0x000000ffff0d7224 */ /* 0x000fe400078e0025 */
[----:B------:R-:W-:-:S07]  /*2d020*/  IMAD.MOV.U32 R35, RZ, RZ, R14 ;  /* 0x000000ffff237224 */ /* 0x000fce00078e000e */
[----:B------:R-:W-:Y:S05]  /*2d030*/  WARPSYNC.COLLECTIVE R15, `(.L_x_2547) ;  /* 0x000000000f087348 */ /* 0x000fea0003c00000 */
[----:B------:R0:W1:Y:S02]  /*2d040*/  SHFL.IDX P6, R14, R13, R12, R11 ;  /* 0x0000000c0d0e7389 */ /* 0x00006400000c000b */
[----:B01----:R-:W-:Y:S01]  /*2d050*/  ENDCOLLECTIVE ;  /* 0x000000000000791b */ /* 0x003fe20003800000 */
.L_x_2547:
[----:B------:R-:W-:Y:S01]  /*2d060*/  MOV R13, R9 ;  /* 0x00000009000d7202 */ /* 0x000fe20000000f00 */
[----:B------:R-:W-:-:S07]  /*2d070*/  IMAD.MOV.U32 R37, RZ, RZ, R14 ;  /* 0x000000ffff257224 */ /* 0x000fce00078e000e */
[----:B------:R-:W-:Y:S05]  /*2d080*/  WARPSYNC.COLLECTIVE R15, `(.L_x_2548) ;  /* 0x000000000f087348 */ /* 0x000fea0003c00000 */
[----:B------:R0:W1:Y:S02]  /*2d090*/  SHFL.IDX P6, R14, R13, R12, R11 ;  /* 0x0000000c0d0e7389 */ /* 0x00006400000c000b */
[----:B01----:R-:W-:Y:S01]  /*2d0a0*/  ENDCOLLECTIVE ;  /* 0x000000000000791b */ /* 0x003fe20003800000 */
.L_x_2548:
[----:B------:R-:W-:Y:S02]  /*2d0b0*/  @!P1 IMAD.MOV.U32 R32, RZ, RZ, R4 ;  /* 0x000000ffff209224 */ /* 0x000fe400078e0004 */
[----:B------:R-:W-:Y:S01]  /*2d0c0*/  @!P1 IMAD.MOV.U32 R33, RZ, RZ, R5 ;  /* 0x000000ffff219224 */ /* 0x000fe200078e0005 */
[----:B------:R-:W-:Y:S01]  /*2d0d0*/  CS2R R4, SRZ ;  /* 0x0000000000047805 */ /* 0x000fe2000001ff00 */
[----:B------:R-:W-:Y:S01]  /*2d0e0*/  @!P1 IMAD.MOV.U32 R30, RZ, RZ, R6 ;  /* 0x000000ffff1e9224 */ /* 0x000fe200078e0006 */
[----:B------:R-:W-:Y:S01]  /*2d0f0*/  @!P1 MOV R21, R27 ;  /* 0x0000001b00159202 */ /* 0x000fe20000000f00 */
[----:B------:R-:W-:Y:S02]  /*2d100*/  @!P1 IMAD.MOV.U32 R31, RZ, RZ, R7 ;  /* 0x000000ffff1f9224 */ /* 0x000fe400078e0007 */
[----:B------:R-:W-:Y:S02]  /*2d110*/  @!P1 IMAD.MOV.U32 R28, RZ, RZ, R24 ;  /* 0x000000ffff1c9224 */ /* 0x000fe400078e0018 */
[----:B------:R-:W-:-:S02]  /*2d120*/  @!P1 IMAD.MOV.U32 R29, RZ, RZ, R25 ;  /* 0x000000ffff1d9224 */ /* 0x000fc400078e0019 */
[----:B------:R-:W-:Y:S01]  /*2d130*/  @!P1 IMAD.MOV.U32 R20, RZ, RZ, R26 ;  /* 0x000000ffff149224 */ /* 0x000fe200078e001a */
[----:B------:R-:W-:Y:S06]  /*2d140*/  BRA `(.L_x_2549) ;  /* 0xfffffe2c00f47947 */ /* 0x000fec000383ffff */
.L_x_2333:
[----:B0-----:R0:W1:Y:S02]  /*2d150*/  SYNCS.PHASECHK.TRANS64.TRYWAIT P1, [R16+URZ+0x2e800], R3 ;  /* 0x02e80003100075a7 */ /* 0x001064000802017f */
[----:B-1----:R-:W-:Y:S05]  /*2d160*/  @!P1 NANOSLEEP.SYNCS 0x989680 ;  /* 0x009896800000995d */ /* 0x002fea0003900000 */
[----:B------:R-:W1:Y:S02]  /*2d170*/  @!P1 SYNCS.PHASECHK.TRANS64 P1, [R16+URZ+0x2e800], R3 ;  /* 0x02e80003100095a7 */ /* 0x000e64000802007f */
[----:B-1----:R-:W-:Y:S05]  /*2d180*/  @!P1 BRA `(.L_x_2333) ;  /* 0xfffffffc00f09947 */ /* 0x002fea000383ffff */
[----:B------:R-:W-:Y:S05]  /*2d190*/  BRA `(.L_x_2550) ;  /* 0xfffffe3000687947 */ /* 0x000fea000383ffff */
.L_x_2339:
[----:B0-----:R0:W2:Y:S02]  /*2d1a0*/  SYNCS.PHASECHK.TRANS64.TRYWAIT P0, [R0+URZ+0x2e830], R5 ;  /* 0x02e83005000075a7 */ /* 0x0010a4000800017f */
[----:B--2---:R-:W-:Y:S05]  /*2d1b0*/  @!P0 NANOSLEEP.SYNCS 0x989680 ;  /* 0x009896800000895d */ /* 0x004fea0003900000 */
[----:B------:R-:W2:Y:S02]  /*2d1c0*/  @!P0 SYNCS.PHASECHK.TRANS64 P0, [R0+URZ+0x2e830], R5 ;  /* 0x02e83005000085a7 */ /* 0x000ea4000800007f */
[----:B--2---:R-:W-:Y:S05]  /*2d1d0*/  @!P0 BRA `(.L_x_2339) ;  /* 0xfffffffc00f08947 */ /* 0x004fea000383ffff */
[----:B------:R-:W-:Y:S05]  /*2d1e0*/  BRA `(.L_x_2338) ;  /* 0xfffffe5000d07947 */ /* 0x000fea000383ffff */
.L_x_2345:
[----:B-1----:R1:W2:Y:S02]  /*2d1f0*/  SYNCS.PHASECHK.TRANS64.TRYWAIT P3, [R13+URZ+0x2e830], R14 ;  /* 0x02e8300e0d0075a7 */ /* 0x0022a4000806017f */
[----:B--2---:R-:W-:Y:S05]  /*2d200*/  @!P3 NANOSLEEP.SYNCS 0x989680 ;  /* 0x009896800000b95d */ /* 0x004fea0003900000 */
[----:B------:R-:W2:Y:S02]  /*2d210*/  @!P3 SYNCS.PHASECHK.TRANS64 P3, [R13+URZ+0x2e830], R14 ;  /* 0x02e8300e0d00b5a7 */ /* 0x000ea4000806007f */
[----:B--2---:R-:W-:Y:S05]  /*2d220*/  @!P3 BRA `(.L_x_2345) ;  /* 0xfffffffc00f0b947 */ /* 0x004fea000383ffff */
[----:B------:R-:W-:Y:S05]  /*2d230*/  BRA `(.L_x_2344) ;  /* 0xfffffea400747947 */ /* 0x000fea000383ffff */
.L_x_2349:
[----:B-1----:R1:W2:Y:S02]  /*2d240*/  SYNCS.PHASECHK.TRANS64.TRYWAIT P2, [R13+URZ+0x2e850], R12 ;  /* 0x02e8500c0d0075a7 */ /* 0x0022a4000804017f */
[----:B--2---:R-:W-:Y:S05]  /*2d250*/  @!P2 NANOSLEEP.SYNCS 0x989680 ;  /* 0x009896800000a95d */ /* 0x004fea0003900000 */
[----:B------:R-:W2:Y:S02]  /*2d260*/  @!P2 SYNCS.PHASECHK.TRANS64 P2, [R13+URZ+0x2e850], R12 ;  /* 0x02e8500c0d00a5a7 */ /* 0x000ea4000804007f */
[----:B--2---:R-:W-:Y:S05]  /*2d270*/  @!P2 BRA `(.L_x_2349) ;  /* 0xfffffffc00f0a947 */ /* 0x004fea000383ffff */
[----:B------:R-:W-:Y:S05]  /*2d280*/  BRA `(.L_x_2346) ;  /* 0xfffffeb8008c7947 */ /* 0x000fea000383ffff */
.L_x_2357:
[----:B-1----:R1:W2:Y:S02]  /*2d290*/  SYNCS.PHASECHK.TRANS64.TRYWAIT P0, [R12+URZ+0x2e830], R13 ;  /* 0x02e8300d0c0075a7 */ /* 0x0022a4000800017f */
[----:B--2---:R-:W-:Y:S05]  /*2d2a0*/  @!P0 NANOSLEEP.SYNCS 0x989680 ;  /* 0x009896800000895d */ /* 0x004fea0003900000 */
[----:B------:R-:W2:Y:S02]  /*2d2b0*/  @!P0 SYNCS.PHASECHK.TRANS64 P0, [R12+URZ+0x2e830], R13 ;  /* 0x02e8300d0c0085a7 */ /* 0x000ea4000800007f */
[----:B--2---:R-:W-:Y:S05]  /*2d2c0*/  @!P0 BRA `(.L_x_2357) ;  /* 0xfffffffc00f08947 */ /* 0x004fea000383ffff */
[----:B------:R-:W-:Y:S05]  /*2d2d0*/  BRA `(.L_x_2356) ;  /* 0xffffff0000bc7947 */ /* 0x000fea000383ffff */
.L_x_2361:
[----:B-1----:R1:W2:Y:S02]  /*2d2e0*/  SYNCS.PHASECHK.TRANS64.TRYWAIT P0, [R13+URZ+0x2e850], R12 ;  /* 0x02e8500c0d0075a7 */ /* 0x0022a4000800017f */
[----:B--2---:R-:W-:Y:S05]  /*2d2f0*/  @!P0 NANOSLEEP.SYNCS 0x989680 ;  /* 0x009896800000895d */ /* 0x004fea0003900000 */
[----:B------:R-:W2:Y:S02]  /*2d300*/  @!P0 SYNCS.PHASECHK.TRANS64 P0, [R13+URZ+0x2e850], R12 ;  /* 0x02e8500c0d0085a7 */ /* 0x000ea4000800007f */
[----:B--2---:R-:W-:Y:S05]  /*2d310*/  @!P0 BRA `(.L_x_2361) ;  /* 0xfffffffc00f08947 */ /* 0x004fea000383ffff */
[----:B------:R-:W-:Y:S05]  /*2d320*/  BRA `(.L_x_2358) ;  /* 0xffffff1400d07947 */ /* 0x000fea000383ffff */
.L_x_2367:
[----:B-1----:R1:W2:Y:S02]  /*2d330*/  SYNCS.PHASECHK.TRANS64.TRYWAIT P0, [R9+URZ+0x2e850], R0 ;  /* 0x02e85000090075a7 */ /* 0x0022a4000800017f */
[----:B--2---:R-:W-:Y:S05]  /*2d340*/  @!P0 NANOSLEEP.SYNCS 0x989680 ;  /* 0x009896800000895d */ /* 0x004fea0003900000 */
[----:B------:R-:W2:Y:S02]  /*2d350*/  @!P0 SYNCS.PHASECHK.TRANS64 P0, [R9+URZ+0x2e850], R0 ;  /* 0x02e85000090085a7 */ /* 0x000ea4000800007f */
[----:B--2---:R-:W-:Y:S05]  /*2d360*/  @!P0 BRA `(.L_x_2367) ;  /* 0xfffffffc00f08947 */ /* 0x004fea000383ffff */
[----:B------:R-:W-:Y:S05]  /*2d370*/  BRA `(.L_x_2366) ;  /* 0xffffff4c00f07947 */ /* 0x000fea000383ffff */
.L_x_2371:
[----:B------:R-:W-:Y:S01]  /*2d380*/  IMAD.MOV.U32 R12, RZ, RZ, R0 ;  /* 0x000000ffff0c7224 */ /* 0x000fe200078e0000 */
[----:B------:R-:W-:Y:S01]  /*2d390*/  SEL R5, R36, R37, P0 ;  /* 0x0000002524057207 */ /* 0x000fe20000000000 */
[----:B------:R-:W-:Y:S01]  /*2d3a0*/  IMAD.MOV.U32 R11, RZ, RZ, 0x1c1f ;  /* 0x00001c1fff0b7424 */ /* 0x000fe200078e00ff */
[----:B------:R-:W-:Y:S01]  /*2d3b0*/  SEL R7, R37, R36, P0 ;  /* 0x0000002425077207 */ /* 0x000fe20000000000 */
[----:B------:R-:W-:Y:S01]  /*2d3c0*/  IMAD.MOV.U32 R15, RZ, RZ, -0x1 ;  /* 0xffffffffff0f7424 */ /* 0x000fe200078e00ff */
[----:B------:R-:W-:Y:S02]  /*2d3d0*/  SEL R9, R33, R32, P0 ;  /* 0x0000002021097207 */ /* 0x000fe40000000000 */
[----:B------:R-:W-:-:S07]  /*2d3e0*/  SEL R21, R32, R33, P0 ;  /* 0x0000002120157207 */ /* 0x000fce0000000000 */
[----:B-----5:R-:W-:Y:S05]  /*2d3f0*/  WARPSYNC.COLLECTIVE R15, `(.L_x_2551) ;  /* 0x000000000f087348 */ /* 0x020fea0003c00000 */
[----:B------:R0:W1:Y:S02]  /*2d400*/  SHFL.IDX P6, R14, R13, R12, R11 ;  /* 0x0000000c0d0e7389 */ /* 0x00006400000c000b */
[----:B01---5:R-:W-:Y:S01]  /*2d410*/  ENDCOLLECTIVE ;  /* 0x000000000000791b */ /* 0x023fe20003800000 */
.L_x_2551:
        /* <DEDUP_REMOVED lines=19> */
.L_x_2552:
        /* <DEDUP_REMOVED lines=18> */
.L_x_2553:
[----:B------:R-:W-:Y:S02]  /*2d670*/  SEL R69, R69, R70, P0 ;  /* 0x0000004645457207 */ /* 0x000fe40000000000 */
        /* <DEDUP_REMOVED lines=8> */
.L_x_2554:
[----:B------:R-:W-:Y:S02]  /*2d700*/  IMAD.MOV.U32 R13, RZ, RZ, R9 ;  /* 0x000000ffff0d7224 */ /* 0x000fe400078e0009 */
[----:B------:R-:W-:Y:S02]  /*2d710*/  IMAD.MOV.U32 R12, RZ, RZ, R0 ;  /* 0x000000ffff0c7224 */ /* 0x000fe400078e0000 */
[----:B------:R-:W-:-:S07]  /*2d720*/  IMAD.MOV.U32 R7, RZ, RZ, R14 ;  /* 0x000000ffff077224 */ /* 0x000fce00078e000e */
[----:B------:R-:W-:Y:S05]  /*2d730*/  WARPSYNC.COLLECTIVE R15, `(.L_x_2555) ;  /* 0x000000000f087348 */ /* 0x000fea0003c00000 */
[----:B------:R0:W1:Y:S02]  /*2d740*/  SHFL.IDX P6, R14, R13, R12, R11 ;  /* 0x0000000c0d0e7389 */ /* 0x00006400000c000b */
[----:B01----:R-:W-:Y:S01]  /*2d750*/  ENDCOLLECTIVE ;  /* 0x000000000000791b */ /* 0x003fe20003800000 */
.L_x_2555:
        /* <DEDUP_REMOVED lines=8> */
.L_x_2556:
[----:B------:R-:W-:Y:S02]  /*2d7e0*/  IMAD.MOV.U32 R13, RZ, RZ, R25 ;  /* 0x000000ffff0d7224 */ /* 0x000fe400078e0019 */
[----:B------:R-:W-:Y:S02]  /*2d7f0*/  IMAD.MOV.U32 R12, RZ, RZ, R0 ;  /* 0x000000ffff0c7224 */ /* 0x000fe400078e0000 */
[----:B------:R-:W-:-:S07]  /*2d800*/  IMAD.MOV.U32 R20, RZ, RZ, R14 ;  /* 0x000000ffff147224 */ /* 0x000fce00078e000e */
[----:B------:R-:W-:Y:S05]  /*2d810*/  WARPSYNC.COLLECTIVE R15, `(.L_x_2557) ;  /* 0x000000000f087348 */ /* 0x000fea0003c00000 */
[----:B------:R0:W1:Y:S02]  /*2d820*/  SHFL.IDX P6, R14, R13, R12, R11 ;  /* 0x0000000c0d0e7389 */ /* 0x00006400000c000b */
[----:B01----:R-:W-:Y:S01]  /*2d830*/  ENDCOLLECTIVE ;  /* 0x000000000000791b */ /* 0x003fe20003800000 */
.L_x_2557:
[----:B------:R-:W-:Y:S01]  /*2d840*/  IMAD.MOV.U32 R13, RZ, RZ, R27 ;  /* 0x000000ffff0d7224 */ /* 0x000fe200078e001b */
[----:B------:R-:W-:Y:S01]  /*2d850*/  MOV R12, R2 ;  /* 0x00000002000c7202 */ /* 0x000fe20000000f00 */
[----:B------:R-:W-:-:S07]  /*2d860*/  IMAD.MOV.U32 R26, RZ, RZ, R14 ;  /* 0x000000ffff1a7224 */ /* 0x000fce00078e000e */
[----:B------:R-:W-:Y:S05]  /*2d870*/  WARPSYNC.COLLECTIVE R15, `(.L_x_2558) ;  /* 0x000000000f087348 */ /* 0x000fea0003c00000 */
[----:B------:R0:W1:Y:S02]  /*2d880*/  SHFL.IDX P6, R14, R13, R12, R11 ;  /* 0x0000000c0d0e7389 */ /* 0x00006400000c000b */
[----:B01----:R-:W-:Y:S01]  /*2d890*/  ENDCOLLECTIVE ;  /* 0x000000000000791b */ /* 0x003fe20003800000 */
.L_x_2558:
[----:B------:R-:W-:Y:S02]  /*2d8a0*/  IMAD.MOV.U32 R13, RZ, RZ, R29 ;  /* 0x000000ffff0d7224 */ /* 0x000fe400078e001d */
[----:B------:R-:W-:Y:S02]  /*2d8b0*/  IMAD.MOV.U32 R12, RZ, RZ, R0 ;  /* 0x000000ffff0c7224 */ /* 0x000fe400078e0000 */
[----:B------:R-:W-:-:S07]  /*2d8c0*/  IMAD.MOV.U32 R27, RZ, RZ, R14 ;  /* 0x000000ffff1b7224 */ /* 0x000fce00078e000e */
[----:B------:R-:W-:Y:S05]  /*2d8d0*/  WARPSYNC.COLLECTIVE R15, `(.L_x_2559) ;  /* 0x000000000f087348 */ /* 0x000fea0003c00000 */
[----:B------:R0:W1:Y:S02]  /*2d8e0*/  SHFL.IDX P6, R14, R13, R12, R11 ;  /* 0x0000000c0d0e7389 */ /* 0x00006400000c000b */
[----:B01----:R-:W-:Y:S01]  /*2d8f0*/  ENDCOLLECTIVE ;  /* 0x000000000000791b */ /* 0x003fe20003800000 */
.L_x_2559:
        /* <DEDUP_REMOVED lines=8> */
.L_x_2560:
[----:B------:R-:W-:Y:S01]  /*2d980*/  MOV R13, R33 ;  /* 0x00000021000d7202 */ /* 0x000fe20000000f00 */
[----:B------:R-:W-:Y:S02]  /*2d990*/  IMAD.MOV.U32 R12, RZ, RZ, R0 ;  /* 0x000000ffff0c7224 */ /* 0x000fe400078e0000 */
[----:B------:R-:W-:-:S07]  /*2d9a0*/  IMAD.MOV.U32 R31, RZ, RZ, R14 ;  /* 0x000000ffff1f7224 */ /* 0x000fce00078e000e */
[----:B------:R-:W-:Y:S05]  /*2d9b0*/  WARPSYNC.COLLECTIVE R15, `(.L_x_2561) ;  /* 0x000000000f087348 */ /* 0x000fea0003c00000 */
[----:B------:R0:W1:Y:S02]  /*2d9c0*/  SHFL.IDX P6, R14, R13, R12, R11 ;  /* 0x0000000c0d0e7389 */ /* 0x00006400000c000b */
[----:B01----:R-:W-:Y:S01]  /*2d9d0*/  ENDCOLLECTIVE ;  /* 0x000000000000791b */ /* 0x003fe20003800000 */
.L_x_2561:
        /* <DEDUP_REMOVED lines=8> */
.L_x_2562:
[----:B------:R-:W-:Y:S02]  /*2da60*/  IMAD.MOV.U32 R13, RZ, RZ, R37 ;  /* 0x000000ffff0d7224 */ /* 0x000fe400078e0025 */
[----:B------:R-:W-:Y:S02]  /*2da70*/  IMAD.MOV.U32 R12, RZ, RZ, R0 ;  /* 0x000000ffff0c7224 */ /* 0x000fe400078e0000 */
[----:B------:R-:W-:-:S07]  /*2da80*/  IMAD.MOV.U32 R35, RZ, RZ, R14 ;  /* 0x000000ffff237224 */ /* 0x000fce00078e000e */
[----:B------:R-:W-:Y:S05]  /*2da90*/  WARPSYNC.COLLECTIVE R15, `(.L_x_2563) ;  /* 0x000000000f087348 */ /* 0x000fea0003c00000 */
[----:B------:R0:W1:Y:S02]  /*2daa0*/  SHFL.IDX P6, R14, R13, R12, R11 ;  /* 0x0000000c0d0e7389 */ /* 0x00006400000c000b */
[----:B01----:R-:W-:Y:S01]  /*2dab0*/  ENDCOLLECTIVE ;  /* 0x000000000000791b */ /* 0x003fe20003800000 */
.L_x_2563:
        /* <DEDUP_REMOVED lines=8> */
.L_x_2564:
[----:B------:R-:W-:Y:S02]  /*2db40*/  IMAD.MOV.U32 R13, RZ, RZ, R41 ;  /* 0x000000ffff0d7224 */ /* 0x000fe400078e0029 */
[----:B------:R-:W-:Y:S02]  /*2db50*/  IMAD.MOV.U32 R12, RZ, RZ, R0 ;  /* 0x000000ffff0c7224 */ /* 0x000fe400078e0000 */
[----:B------:R-:W-:-:S07]  /*2db60*/  IMAD.MOV.U32 R39, RZ, RZ, R14 ;  /* 0x000000ffff277224 */ /* 0x000fce00078e000e */
[----:B------:R-:W-:Y:S05]  /*2db70*/  WARPSYNC.COLLECTIVE R15, `(.L_x_2565) ;  /* 0x000000000f087348 */ /* 0x000fea0003c00000 */
[----:B------:R0:W1:Y:S02]  /*2db80*/  SHFL.IDX P6, R14, R13, R12, R11 ;  /* 0x0000000c0d0e7389 */ /* 0x00006400000c000b */
[----:B01----:R-:W-:Y:S01]  /*2db90*/  ENDCOLLECTIVE ;  /* 0x000000000000791b */ /* 0x003fe20003800000 */
.L_x_2565:
        /* <DEDUP_REMOVED lines=8> */
.L_x_2566:
[----:B------:R-:W-:Y:S02]  /*2dc20*/  IMAD.MOV.U32 R13, RZ, RZ, R45 ;  /* 0x000000ffff0d7224 */ /* 0x000fe400078e002d */
[----:B------:R-:W-:Y:S02]  /*2dc30*/  IMAD.MOV.U32 R12, RZ, RZ, R0 ;  /* 0x000000ffff0c7224 */ /* 0x000fe400078e0000 */
[----:B------:R-:W-:-:S07]  /*2dc40*/  IMAD.MOV.U32 R43, RZ, RZ, R14 ;  /* 0x000000ffff2b7224 */ /* 0x000fce00078e000e */
[----:B------:R-:W-:Y:S05]  /*2dc50*/  WARPSYNC.COLLECTIVE R15, `(.L_x_2567) ;  /* 0x000000000f087348 */ /* 0x000fea0003c00000 */
[----:B------:R0:W1:Y:S02]  /*2dc60*/  SHFL.IDX P6, R14, R13, R12, R11 ;  /* 0x0000000c0d0e7389 */ /* 0x00006400000c000b */
[----:B01----:R-:W-:Y:S01]  /*2dc70*/  ENDCOLLECTIVE ;  /* 0x000000000000791b */ /* 0x003fe20003800000 */
.L_x_2567:
        /* <DEDUP_REMOVED lines=9> */
.L_x_2568:
[----:B------:R-:W-:Y:S01]  /*2dd10*/  MOV R13, R49 ;  /* 0x00000031000d7202 */ /* 0x000fe20000000f00 */
[----:B------:R-:W-:Y:S02]  /*2dd20*/  IMAD.MOV.U32 R12, RZ, RZ, R0 ;  /* 0x000000ffff0c7224 */ /* 0x000fe400078e0000 */
[----:B------:R-:W-:-:S07]  /*2dd30*/  IMAD.MOV.U32 R44, RZ, RZ, R14 ;  /* 0x000000ffff2c7224 */ /* 0x000fce00078e000e */
[----:B------:R-:W-:Y:S05]  /*2dd40*/  WARPSYNC.COLLECTIVE R15, `(.L_x_2569) ;  /* 0x000000000f087348 */ /* 0x000fea0003c00000 */
[----:B------:R0:W1:Y:S02]  /*2dd50*/  SHFL.IDX P6, R14, R13, R12, R11 ;  /* 0x0000000c0d0e7389 */ /* 0x00006400000c000b */
[----:B01----:R-:W-:Y:S01]  /*2dd60*/  ENDCOLLECTIVE ;  /* 0x000000000000791b */ /* 0x003fe20003800000 */
.L_x_2569:
        /* <DEDUP_REMOVED lines=8> */
.L_x_2570:
[----:B------:R-:W-:Y:S02]  /*2ddf0*/  IMAD.MOV.U32 R13, RZ, RZ, R53 ;  /* 0x000000ffff0d7224 */ /* 0x000fe400078e0035 */
[----:B------:R-:W-:Y:S02]  /*2de00*/  IMAD.MOV.U32 R12, RZ, RZ, R0 ;  /* 0x000000ffff0c7224 */ /* 0x000fe400078e0000 */
[----:B------:R-:W-:-:S07]  /*2de10*/  IMAD.MOV.U32 R46, RZ, RZ, R14 ;  /* 0x000000ffff2e7224 */ /* 0x000fce00078e000e */
[----:B------:R-:W-:Y:S05]  /*2de20*/  WARPSYNC.COLLECTIVE R15, `(.L_x_2571) ;  /* 0x000000000f087348 */ /* 0x000fea0003c00000 */
[----:B------:R0:W1:Y:S02]  /*2de30*/  SHFL.IDX P6, R14, R13, R12, R11 ;  /* 0x0000000c0d0e7389 */ /* 0x00006400000c000b */
[----:B01----:R-:W-:Y:S01]  /*2de40*/  ENDCOLLECTIVE ;  /* 0x000000000000791b */ /* 0x003fe20003800000 */
.L_x_2571:
[----:B------:R-:W-:Y:S02]  /*2de50*/  IMAD.MOV.U32 R13, RZ, RZ, R57 ;  /* 0x000000ffff0d7224 */ /* 0x000fe400078e0039 */
[----:B------:R-:W-:Y:S01]  /*2de60*/  IMAD.MOV.U32 R12, RZ, RZ, R2 ;  /* 0x000000ffff0c7224 */ /* 0x000fe200078e0002 */
[----:B------:R-:W-:-:S07]  /*2de70*/  MOV R53, R14 ;  /* 0x0000000e00357202 */ /* 0x000fce0000000f00 */
[----:B------:R-:W-:Y:S05]  /*2de80*/  WARPSYNC.COLLECTIVE R15, `(.L_x_2572) ;  /* 0x000000000f087348 */ /* 0x000fea0003c00000 */
[----:B------:R0:W1:Y:S02]  /*2de90*/  SHFL.IDX P6, R14, R13, R12, R11 ;  /* 0x0000000c0d0e7389 */ /* 0x00006400000c000b */
[----:B01----:R-:W-:Y:S01]  /*2dea0*/  ENDCOLLECTIVE ;  /* 0x000000000000791b */ /* 0x003fe20003800000 */
.L_x_2572:
[----:B------:R-:W-:Y:S02]  /*2deb0*/  IMAD.MOV.U32 R13, RZ, RZ, R59 ;  /* 0x000000ffff0d7224 */ /* 0x000fe400078e003b */
[----:B------:R-:W-:Y:S02]  /*2dec0*/  IMAD.MOV.U32 R12, RZ, RZ, R0 ;  /* 0x000000ffff0c7224 */ /* 0x000fe400078e0000 */
[----:B------:R-:W-:-:S07]  /*2ded0*/  IMAD.MOV.U32 R48, RZ, RZ, R14 ;  /* 0x000000ffff307224 */ /* 0x000fce00078e000e */
[----:B------:R-:W-:Y:S05]  /*2dee0*/  WARPSYNC.COLLECTIVE R15, `(.L_x_2573) ;  /* 0x000000000f087348 */ /* 0x000fea0003c00000 */
[----:B------:R0:W1:Y:S02]  /*2def0*/  SHFL.IDX P6, R14, R13, R12, R11 ;  /* 0x0000000c0d0e7389 */ /* 0x00006400000c000b */
[----:B01----:R-:W-:Y:S01]  /*2df00*/  ENDCOLLECTIVE ;  /* 0x000000000000791b */ /* 0x003fe20003800000 */
.L_x_2573:
[----:B------:R-:W-:Y:S01]  /*2df10*/  IMAD.MOV.U32 R13, RZ, RZ, R61 ;  /* 0x000000ffff0d7224 */ /* 0x000fe200078e003d */
[----:B------:R-:W-:Y:S01]  /*2df20*/  MOV R12, R2 ;  /* 0x00000002000c7202 */ /* 0x000fe20000000f00 */
[----:B------:R-:W-:-:S07]  /*2df30*/  IMAD.MOV.U32 R59, RZ, RZ, R14 ;  /* 0x000000ffff3b7224 */ /* 0x000fce00078e000e */
[----:B------:R-:W-:Y:S05]  /*2df40*/  WARPSYNC.COLLECTIVE R15, `(.L_x_2574) ;  /* 0x000000000f087348 */ /* 0x000fea0003c00000 */
[----:B------:R0:W1:Y:S02]  /*2df50*/  SHFL.IDX P6, R14, R13, R12, R11 ;  /* 0x0000000c0d0e7389 */ /* 0x00006400000c000b */
[----:B01----:R-:W-:Y:S01]  /*2df60*/  ENDCOLLECTIVE ;  /* 0x000000000000791b */ /* 0x003fe20003800000 */
.L_x_2574:
[----:B------:R-:W-:Y:S02]  /*2df70*/  IMAD.MOV.U32 R13, RZ, RZ, R63 ;  /* 0x000000ffff0d7224 */ /* 0x000fe400078e003f */
[----:B------:R-:W-:Y:S02]  /*2df80*/  IMAD.MOV.U32 R12, RZ, RZ, R0 ;  /* 0x000000ffff0c7224 */ /* 0x000fe400078e0000 */
[----:B------:R-:W-:-:S07]  /*2df90*/  IMAD.MOV.U32 R50, RZ, RZ, R14 ;  /* 0x000000ffff327224 */ /* 0x000fce00078e000e */
[----:B------:R-:W-:Y:S05]  /*2dfa0*/  WARPSYNC.COLLECTIVE R15, `(.L_x_2575) ;  /* 0x000000000f087348 */ /* 0x000fea0003c00000 */
[----:B------:R0:W1:Y:S02]  /*2dfb0*/  SHFL.IDX P6, R14, R13, R12, R11 ;  /* 0x0000000c0d0e7389 */ /* 0x00006400000c000b */
[----:B01----:R-:W-:Y:S01]  /*2dfc0*/  ENDCOLLECTIVE ;  /* 0x000000000000791b */ /* 0x003fe20003800000 */
.L_x_2575:
        /* <DEDUP_REMOVED lines=8> */
.L_x_2576:
[----:B------:R-:W-:Y:S01]  /*2e050*/  MOV R13, R67 ;  /* 0x00000043000d7202 */ /* 0x000fe20000000f00 */
[----:B------:R-:W-:Y:S02]  /*2e060*/  IMAD.MOV.U32 R12, RZ, RZ, R0 ;  /* 0x000000ffff0c7224 */ /* 0x000fe400078e0000 */
[----:B------:R-:W-:-:S07]  /*2e070*/  IMAD.MOV.U32 R52, RZ, RZ, R14 ;  /* 0x000000ffff347224 */ /* 0x000fce00078e000e */
[----:B------:R-:W-:Y:S05]  /*2e080*/  WARPSYNC.COLLECTIVE R15, `(.L_x_2577) ;  /* 0x000000000f087348 */ /* 0x000fea0003c00000 */
[----:B------:R0:W1:Y:S02]  /*2e090*/  SHFL.IDX P6, R14, R13, R12, R11 ;  /* 0x0000000c0d0e7389 */ /* 0x00006400000c000b */
[----:B01----:R-:W-:Y:S01]  /*2e0a0*/  ENDCOLLECTIVE ;  /* 0x000000000000791b */ /* 0x003fe20003800000 */
.L_x_2577:
        /* <DEDUP_REMOVED lines=8> */
.L_x_2578:
[----:B------:R-:W-:Y:S02]  /*2e130*/  IMAD.MOV.U32 R13, RZ, RZ, R71 ;  /* 0x000000ffff0d7224 */ /* 0x000fe400078e0047 */
[----:B------:R-:W-:Y:S02]  /*2e140*/  IMAD.MOV.U32 R12, RZ, RZ, R0 ;  /* 0x000000ffff0c7224 */ /* 0x000fe400078e0000 */
[----:B------:R-:W-:-:S07]  /*2e150*/  IMAD.MOV.U32 R56, RZ, RZ, R14 ;  /* 0x000000ffff387224 */ /* 0x000fce00078e000e */
[----:B------:R-:W-:Y:S05]  /*2e160*/  WARPSYNC.COLLECTIVE R15, `(.L_x_2579) ;  /* 0x000000000f087348 */ /* 0x000fea0003c00000 */
[----:B------:R0:W1:Y:S02]  /*2e170*/  SHFL.IDX P6, R14, R13, R12, R11 ;  /* 0x0000000c0d0e7389 */ /* 0x00006400000c000b */
[----:B01----:R-:W-:Y:S01]  /*2e180*/  ENDCOLLECTIVE ;  /* 0x000000000000791b */ /* 0x003fe20003800000 */
.L_x_2579:
        /* <DEDUP_REMOVED lines=8> */
.L_x_2580:
[----:B------:R-:W-:Y:S02]  /*2e210*/  IMAD.MOV.U32 R13, RZ, RZ, R75 ;  /* 0x000000ffff0d7224 */ /* 0x000fe400078e004b */
[----:B------:R-:W-:Y:S02]  /*2e220*/  IMAD.MOV.U32 R12, RZ, RZ, R0 ;  /* 0x000000ffff0c7224 */ /* 0x000fe400078e0000 */
[----:B------:R-:W-:-:S07]  /*2e230*/  IMAD.MOV.U32 R58, RZ, RZ, R14 ;  /* 0x000000ffff3a7224 */ /* 0x000fce00078e000e */
[----:B------:R-:W-:Y:S05]  /*2e240*/  WARPSYNC.COLLECTIVE R15, `(.L_x_2581) ;  /* 0x000000000f087348 */ /* 0x000fea0003c00000 */
[----:B------:R0:W1:Y:S02]  /*2e250*/  SHFL.IDX P6, R14, R13, R12, R11 ;  /* 0x0000000c0d0e7389 */ /* 0x00006400000c000b */
[----:B01----:R-:W-:Y:S01]  /*2e260*/  ENDCOLLECTIVE ;  /* 0x000000000000791b */ /* 0x003fe20003800000 */
.L_x_2581:
        /* <DEDUP_REMOVED lines=8> */
.L_x_2582:
        /* <DEDUP_REMOVED lines=8> */
.L_x_2383:
[----:B------:R-:W-:Y:S02]  /*2e370*/  IMAD.MOV.U32 R13, RZ, RZ, R3 ;  /* 0x000000ffff0d7224 */ /* 0x000fe400078e0003 */
[----:B------:R-:W-:Y:S02]  /*2e380*/  IMAD.MOV.U32 R12, RZ, RZ, RZ ;  /* 0x000000ffff0c7224 */ /* 0x000fe400078e00ff */
[----:B------:R-:W-:Y:S02]  /*2e390*/  IMAD.MOV.U32 R11, RZ, RZ, 0x181f ;  /* 0x0000181fff0b7424 */ /* 0x000fe400078e00ff */
[----:B------:R-:W-:-:S07]  /*2e3a0*/  IMAD.MOV.U32 R15, RZ, RZ, -0x1 ;  /* 0xffffffffff0f7424 */ /* 0x000fce00078e00ff */
[----:B------:R-:W-:Y:S05]  /*2e3b0*/  WARPSYNC.COLLECTIVE R15, `(.L_x_2584) ;  /* 0x000000000f087348 */ /* 0x000fea0003c00000 */
[----:B------:R0:W1:Y:S02]  /*2e3c0*/  SHFL.IDX P6, R14, R13, R12, R11 ;  /* 0x0000000c0d0e7389 */ /* 0x00006400000c000b */
[----:B01----:R-:W-:Y:S01]  /*2e3d0*/  ENDCOLLECTIVE ;  /* 0x000000000000791b */ /* 0x003fe20003800000 */
.L_x_2584:
[----:B------:R-:W-:Y:S01]  /*2e3e0*/  MOV R13, R2 ;  /* 0x00000002000d7202 */ /* 0x000fe20000000f00 */
[----:B------:R-:W-:-:S07]  /*2e3f0*/  IMAD.MOV.U32 R0, RZ, RZ, R14 ;  /* 0x000000ffff007224 */ /* 0x000fce00078e000e */
[----:B------:R-:W-:Y:S05]  /*2e400*/  WARPSYNC.COLLECTIVE R15, `(.L_x_2585) ;  /* 0x000000000f087348 */ /* 0x000fea0003c00000 */
[----:B------:R0:W1:Y:S02]  /*2e410*/  SHFL.IDX P6, R14, R13, R12, R11 ;  /* 0x0000000c0d0e7389 */ /* 0x00006400000c000b */
[----:B01----:R-:W-:Y:S01]  /*2e420*/  ENDCOLLECTIVE ;  /* 0x000000000000791b */ /* 0x003fe20003800000 */
.L_x_2585:
[----:B------:R-:W-:Y:S05]  /*2e430*/  BRA `(.L_x_2586) ;  /* 0xffffff7000287947 */ /* 0x000fea000383ffff */
.L_x_2386:
[----:B------:R-:W-:Y:S01]  /*2e440*/  BSSY B1, `(.L_x_2587) ;  /* 0x0000008000017945 */ /* 0x000fe20003800000 */
[----:B------:R-:W-:Y:S02]  /*2e450*/  IMAD.MOV.U32 R13, RZ, RZ, R3 ;  /* 0x000000ffff0d7224 */ /* 0x000fe400078e0003 */
[----:B------:R-:W-:Y:S02]  /*2e460*/  IMAD.MOV.U32 R12, RZ, RZ, 0x1 ;  /* 0x00000001ff0c7424 */ /* 0x000fe400078e00ff */
[----:B------:R-:W-:Y:S02]  /*2e470*/  IMAD.MOV.U32 R11, RZ, RZ, 0x181f ;  /* 0x0000181fff0b7424 */ /* 0x000fe400078e00ff */
[----:B---3--:R-:W-:-:S07]  /*2e480*/  IMAD.MOV.U32 R15, RZ, RZ, -0x1 ;  /* 0xffffffffff0f7424 */ /* 0x008fce00078e00ff */
[----:B012---:R-:W-:Y:S05]  /*2e490*/  WARPSYNC.COLLECTIVE R15, `(.L_x_2588) ;  /* 0x000000000f087348 */ /* 0x007fea0003c00000 */
[----:B--2---:R2:W3:Y:S02]  /*2e4a0*/  SHFL.IDX P6, R14, R13, R12, R11 ;  /* 0x0000000c0d0e7389 */ /* 0x0044e400000c000b */
[----:B0123--:R-:W-:Y:S01]  /*2e4b0*/  ENDCOLLECTIVE ;  /* 0x000000000000791b */ /* 0x00ffe20003800000 */
.L_x_2588:
[----:B------:R-:W-:Y:S05]  /*2e4c0*/  BSYNC B1 ;  /* 0x0000000000017941 */ /* 0x000fea0003800000 */
.L_x_2587:
        /* <DEDUP_REMOVED lines=8> */
.L_x_2589:
[----:B------:R-:W-:Y:S05]  /*2e550*/  BRA `(.L_x_2590) ;  /* 0xffffff7000307947 */ /* 0x000fea000383ffff */
.L_x_2389:
[----:B------:R-:W-:Y:S01]  /*2e560*/  BSSY B1, `(.L_x_2591) ;  /* 0x0000008000017945 */ /* 0x000fe20003800000 */
[----:B------:R-:W-:Y:S02]  /*2e570*/  IMAD.MOV.U32 R13, RZ, RZ, R3 ;  /* 0x000000ffff0d7224 */ /* 0x000fe400078e0003 */
[----:B------:R-:W-:Y:S02]  /*2e580*/  IMAD.MOV.U32 R12, RZ, RZ, 0x2 ;  /* 0x00000002ff0c7424 */ /* 0x000fe400078e00ff */
[----:B------:R-:W-:Y:S02]  /*2e590*/  IMAD.MOV.U32 R11, RZ, RZ, 0x181f ;  /* 0x0000181fff0b7424 */ /* 0x000fe400078e00ff */
[----:B---3--:R-:W-:-:S07]  /*2e5a0*/  IMAD.MOV.U32 R15, RZ, RZ, -0x1 ;  /* 0xffffffffff0f7424 */ /* 0x008fce00078e00ff */
[----:B012-4-:R-:W-:Y:S05]  /*2e5b0*/  WARPSYNC.COLLECTIVE R15, `(.L_x_2592) ;  /* 0x000000000f087348 */ /* 0x017fea0003c00000 */
[----:B--2---:R2:W3:Y:S02]  /*2e5c0*/  SHFL.IDX P6, R14, R13, R12, R11 ;  /* 0x0000000c0d0e7389 */ /* 0x0044e400000c000b */
[----:B01234-:R-:W-:Y:S01]  /*2e5d0*/  ENDCOLLECTIVE ;  /* 0x000000000000791b */ /* 0x01ffe20003800000 */
.L_x_2592:
[----:B------:R-:W-:Y:S05]  /*2e5e0*/  BSYNC B1 ;  /* 0x0000000000017941 */ /* 0x000fea0003800000 */
.L_x_2591:
        /* <DEDUP_REMOVED lines=8> */
.L_x_2593:
[----:B------:R-:W-:Y:S05]  /*2e670*/  BRA `(.L_x_2594) ;  /* 0xffffff7000347947 */ /* 0x000fea000383ffff */
.L_x_2392:
        /* <DEDUP_REMOVED lines=8> */
.L_x_2596:
[----:B------:R-:W-:Y:S05]  /*2e700*/  BSYNC B1 ;  /* 0x0000000000017941 */ /* 0x000fea0003800000 */
.L_x_2595:
        /* <DEDUP_REMOVED lines=8> */
.L_x_2597:
[----:B------:R-:W-:Y:S05]  /*2e790*/  BRA `(.L_x_2598) ;  /* 0xffffff7000387947 */ /* 0x000fea000383ffff */
.L_x_2409:
[----:B------:R-:W2:Y:S01]  /*2e7a0*/  S2R R9, SR_TID.X ;  /* 0x0000000000097919 */ /* 0x000ea20000002100 */
[----:B------:R-:W-:Y:S01]  /*2e7b0*/  BSSY B1, `(.L_x_2599) ;  /* 0x000000a000017945 */ /* 0x000fe20003800000 */
[----:B------:R-:W-:Y:S02]  /*2e7c0*/  IMAD.MOV.U32 R12, RZ, RZ, RZ ;  /* 0x000000ffff0c7224 */ /* 0x000fe400078e00ff */
[----:B-1----:R-:W-:Y:S02]  /*2e7d0*/  IMAD.MOV.U32 R11, RZ, RZ, 0x1f ;  /* 0x0000001fff0b7424 */ /* 0x002fe400078e00ff */
[----:B------:R-:W-:Y:S01]  /*2e7e0*/  IMAD.MOV.U32 R15, RZ, RZ, -0x1 ;  /* 0xffffffffff0f7424 */ /* 0x000fe200078e00ff */
[----:B--2---:R-:W-:-:S04]  /*2e7f0*/  SHF.R.U32.HI R9, RZ, 0x5, R9 ;  /* 0x00000005ff097819 */ /* 0x004fc80000011609 */
[----:B------:R-:W-:-:S05]  /*2e800*/  LOP3.LUT R9, R9, 0x3, RZ, 0xc0, !PT ;  /* 0x0000000309097812 */ /* 0x000fca00078ec0ff */
[----:B------:R-:W-:-:S07]  /*2e810*/  IMAD.MOV.U32 R13, RZ, RZ, R9 ;  /* 0x000000ffff0d7224 */ /* 0x000fce00078e0009 */
[----:B0-----:R-:W-:Y:S05]  /*2e820*/  WARPSYNC.COLLECTIVE R15, `(.L_x_2600) ;  /* 0x000000000f087348 */ /* 0x001fea0003c00000 */
[----:B0-----:R0:W1:Y:S02]  /*2e830*/  SHFL.IDX P6, R14, R13, R12, R11 ;  /* 0x0000000c0d0e7389 */ /* 0x00106400000c000b */
[----:B01----:R-:W-:Y:S01]  /*2e840*/  ENDCOLLECTIVE ;  /* 0x000000000000791b */ /* 0x003fe20003800000 */
.L_x_2600:
[----:B------:R-:W-:Y:S05]  /*2e850*/  BSYNC B1 ;  /* 0x0000000000017941 */ /* 0x000fea0003800000 */
.L_x_2599:
[----:B------:R-:W-:Y:S05]  /*2e860*/  BRA `(.L_x_2601) ;  /* 0xffffff8800387947 */ /* 0x000fea000383ffff */
.L_x_2411:
[----:B------:R-:W-:Y:S01]  /*2e870*/  BSSY B1, `(.L_x_2602) ;  /* 0x0000006000017945 */ /* 0x000fe20003800000 */
[----:B------:R-:W-:-:S07]  /*2e880*/  MOV R15, 0xffffffff ;  /* 0xffffffff000f7802 */ /* 0x000fce0000000f00 */
[----:B01----:R-:W-:Y:S05]  /*2e890*/  WARPSYNC.COLLECTIVE R15, `(.L_x_2603) ;  /* 0x000000000f0c7348 */ /* 0x003fea0003c00000 */
[----:B------:R-:W-:Y:S02]  /*2e8a0*/  ELECT P6, UR62, PT ;  /* 0x00000000003e782f */ /* 0x000fe400038c0000 */
[----:B------:R-:W-:Y:S01]  /*2e8b0*/  MOV R14, UR62 ;  /* 0x0000003e000e7c02 */ /* 0x000fe20008000f00 */
[----:B01----:R-:W-:Y:S10]  /*2e8c0*/  ENDCOLLECTIVE ;  /* 0x000000000000791b */ /* 0x003ff40003800000 */
.L_x_2603:
[----:B------:R-:W-:Y:S05]  /*2e8d0*/  BSYNC B1 ;  /* 0x0000000000017941 */ /* 0x000fea0003800000 */
.L_x_2602:
[----:B------:R-:W-:Y:S05]  /*2e8e0*/  BRA `(.L_x_2410) ;  /* 0xffffff8800307947 */ /* 0x000fea000383ffff */
.L_x_2413:
[----:B0-----:R-:W2:Y:S02]  /*2e8f0*/  LDL R5, [R1+0x4] ;  /* 0x0000040001057983 */ /* 0x001ea40000100800 */
[----:B--2---:R0:W2:Y:S02]  /*2e900*/  SYNCS.PHASECHK.TRANS64.TRYWAIT P0, [R5+URZ+0x2e820], R4 ;  /* 0x02e82004050075a7 */ /* 0x0040a4000800017f */
[----:B--2---:R-:W-:Y:S05]  /*2e910*/  @!P0 NANOSLEEP.SYNCS 0x989680 ;  /* 0x009896800000895d */ /* 0x004fea0003900000 */
[----:B------:R-:W2:Y:S02]  /*2e920*/  @!P0 SYNCS.PHASECHK.TRANS64 P0, [R5+URZ+0x2e820], R4 ;  /* 0x02e82004050085a7 */ /* 0x000ea4000800007f */
[----:B--2---:R-:W-:Y:S05]  /*2e930*/  @!P0 BRA `(.L_x_2413) ;  /* 0xfffffffc00ec8947 */ /* 0x004fea000383ffff */
[----:B------:R-:W-:Y:S05]  /*2e940*/  BRA `(.L_x_2604) ;  /* 0xffffff8800407947 */ /* 0x000fea000383ffff */
.L_x_2417:
[----:B0-----:R0:W2:Y:S02]  /*2e950*/  SYNCS.PHASECHK.TRANS64.TRYWAIT P0, [R7+URZ+0x2e8a0], R9 ;  /* 0x02e8a009070075a7 */ /* 0x0010a4000800017f */
[----:B--2---:R-:W-:Y:S05]  /*2e960*/  @!P0 NANOSLEEP.SYNCS 0x989680 ;  /* 0x009896800000895d */ /* 0x004fea0003900000 */
[----:B------:R-:W2:Y:S02]  /*2e970*/  @!P0 SYNCS.PHASECHK.TRANS64 P0, [R7+URZ+0x2e8a0], R9 ;  /* 0x02e8a009070085a7 */ /* 0x000ea4000800007f */
[----:B--2---:R-:W-:Y:S05]  /*2e980*/  @!P0 BRA `(.L_x_2417) ;  /* 0xfffffffc00f08947 */ /* 0x004fea000383ffff */
[----:B------:R-:W-:Y:S05]  /*2e990*/  BRA `(.L_x_2605) ;  /* 0xffffff8800687947 */ /* 0x000fea000383ffff */
.L_x_2422:
[----:B-1----:R1:W2:Y:S02]  /*2e9a0*/  SYNCS.PHASECHK.TRANS64.TRYWAIT P0, [R7+URZ+0x2e8c0], R9 ;  /* 0x02e8c009070075a7 */ /* 0x0022a4000800017f */
[----:B--2---:R-:W-:Y:S05]  /*2e9b0*/  @!P0 NANOSLEEP.SYNCS 0x989680 ;  /* 0x009896800000895d */ /* 0x004fea0003900000 */
[----:B------:R-:W2:Y:S02]  /*2e9c0*/  @!P0 SYNCS.PHASECHK.TRANS64 P0, [R7+URZ+0x2e8c0], R9 ;  /* 0x02e8c009070085a7 */ /* 0x000ea4000800007f */
[----:B--2---:R-:W-:Y:S05]  /*2e9d0*/  @!P0 BRA `(.L_x_2422) ;  /* 0xfffffffc00f08947 */ /* 0x004fea000383ffff */
[----:B------:R-:W-:Y:S05]  /*2e9e0*/  BRA `(.L_x_2606) ;  /* 0xffffff8800ec7947 */ /* 0x000fea000383ffff */
.L_x_2429:
[----:B0-----:R0:W2:Y:S02]  /*2e9f0*/  SYNCS.PHASECHK.TRANS64.TRYWAIT P1, [R5+URZ+0x2e8a0], R6 ;  /* 0x02e8a006050075a7 */ /* 0x0010a4000802017f */
[----:B--2---:R-:W-:Y:S05]  /*2ea00*/  @!P1 NANOSLEEP.SYNCS 0x989680 ;  /* 0x009896800000995d */ /* 0x004fea0003900000 */
[----:B------:R-:W2:Y:S02]  /*2ea10*/  @!P1 SYNCS.PHASECHK.TRANS64 P1, [R5+URZ+0x2e8a0], R6 ;  /* 0x02e8a006050095a7 */ /* 0x000ea4000802007f */
[----:B--2---:R-:W-:Y:S05]  /*2ea20*/  @!P1 BRA `(.L_x_2429) ;  /* 0xfffffffc00f09947 */ /* 0x004fea000383ffff */
[----:B------:R-:W-:Y:S05]  /*2ea30*/  BRA `(.L_x_2607) ;  /* 0xffffff8c00c47947 */ /* 0x000fea000383ffff */
.L_x_2434:
[----:B-1----:R1:W2:Y:S02]  /*2ea40*/  SYNCS.PHASECHK.TRANS64.TRYWAIT P1, [R5+URZ+0x2e8c0], R6 ;  /* 0x02e8c006050075a7 */ /* 0x0022a4000802017f */
[----:B--2---:R-:W-:Y:S05]  /*2ea50*/  @!P1 NANOSLEEP.SYNCS 0x989680 ;  /* 0x009896800000995d */ /* 0x004fea0003900000 */
[----:B------:R-:W2:Y:S02]  /*2ea60*/  @!P1 SYNCS.PHASECHK.TRANS64 P1, [R5+URZ+0x2e8c0], R6 ;  /* 0x02e8c006050095a7 */ /* 0x000ea4000802007f */
[----:B--2---:R-:W-:Y:S05]  /*2ea70*/  @!P1 BRA `(.L_x_2434) ;  /* 0xfffffffc00f09947 */ /* 0x004fea000383ffff */
[----:B------:R-:W-:Y:S05]  /*2ea80*/  BRA `(.L_x_2608) ;  /* 0xffffff9000447947 */ /* 0x000fea000383ffff */
.L_x_2449:
        /* <DEDUP_REMOVED lines=8> */
[----:B0--3--:R-:W-:Y:S05]  /*2eb10*/  WARPSYNC.COLLECTIVE R15, `(.L_x_2610) ;  /* 0x000000000f087348 */ /* 0x009fea0003c00000 */
[----:B0-----:R0:W1:Y:S02]  /*2eb20*/  SHFL.IDX P6, R14, R13, R12, R11 ;  /* 0x0000000c0d0e7389 */ /* 0x00106400000c000b */
[----:B01-3--:R-:W-:Y:S01]  /*2eb30*/  ENDCOLLECTIVE ;  /* 0x000000000000791b */ /* 0x00bfe20003800000 */
.L_x_2610:
[----:B------:R-:W-:Y:S05]  /*2eb40*/  BSYNC B0 ;  /* 0x0000000000007941 */ /* 0x000fea0003800000 */
.L_x_2609:
[----:B------:R-:W-:Y:S05]  /*2eb50*/  BRA `(.L_x_2611) ;  /* 0xffffff9c00207947 */ /* 0x000fea000383ffff */
.L_x_2451:
[----:B------:R-:W-:Y:S01]  /*2eb60*/  BSSY B0, `(.L_x_2612) ;  /* 0x0000006000007945 */ /* 0x000fe20003800000 */
[----:B------:R-:W-:-:S07]  /*2eb70*/  IMAD.MOV.U32 R15, RZ, RZ, -0x1 ;  /* 0xffffffffff0f7424 */ /* 0x000fce00078e00ff */
[----:B01-3--:R-:W-:Y:S05]  /*2eb80*/  WARPSYNC.COLLECTIVE R15, `(.L_x_2613) ;  /* 0x000000000f0c7348 */ /* 0x00bfea0003c00000 */
[----:B------:R-:W-:Y:S02]  /*2eb90*/  ELECT P6, UR62, PT ;  /* 0x00000000003e782f */ /* 0x000fe400038c0000 */
[----:B------:R-:W-:Y:S01]  /*2eba0*/  MOV R14, UR62 ;  /* 0x0000003e000e7c02 */ /* 0x000fe20008000f00 */
[----:B01-3--:R-:W-:Y:S10]  /*2ebb0*/  ENDCOLLECTIVE ;  /* 0x000000000000791b */ /* 0x00bff40003800000 */
.L_x_2613:
[----:B------:R-:W-:Y:S05]  /*2ebc0*/  BSYNC B0 ;  /* 0x0000000000007941 */ /* 0x000fea0003800000 */
.L_x_2612:
[----:B------:R-:W-:Y:S05]  /*2ebd0*/  BRA `(.L_x_2614) ;  /* 0xffffff9c002c7947 */ /* 0x000fea000383ffff */
.L_x_2453:
[----:B0-----:R0:W2:Y:S02]  /*2ebe0*/  SYNCS.PHASECHK.TRANS64.TRYWAIT P0, [R2+URZ+0x2e880], R4 ;  /* 0x02e88004020075a7 */ /* 0x0010a4000800017f */
[----:B--2---:R-:W-:Y:S05]  /*2ebf0*/  @!P0 NANOSLEEP.SYNCS 0x989680 ;  /* 0x009896800000895d */ /* 0x004fea0003900000 */
[----:B------:R-:W2:Y:S02]  /*2ec00*/  @!P0 SYNCS.PHASECHK.TRANS64 P0, [R2+URZ+0x2e880], R4 ;  /* 0x02e88004020085a7 */ /* 0x000ea4000800007f */
[----:B--2---:R-:W-:Y:S05]  /*2ec10*/  @!P0 BRA `(.L_x_2453) ;  /* 0xfffffffc00f08947 */ /* 0x004fea000383ffff */
[----:B------:R-:W-:Y:S05]  /*2ec20*/  BRA `(.L_x_2615) ;  /* 0xffffff9c00a47947 */ /* 0x000fea000383ffff */
.L_x_2455:
[----:B--2---:R2:W3:Y:S02]  /*2ec30*/  SYNCS.PHASECHK.TRANS64.TRYWAIT P0, [R2+URZ+0x2e840], R4 ;  /* 0x02e84004020075a7 */ /* 0x0044e4000800017f */
[----:B---3--:R-:W-:Y:S05]  /*2ec40*/  @!P0 NANOSLEEP.SYNCS 0x989680 ;  /* 0x009896800000895d */ /* 0x008fea0003900000 */
[----:B------:R-:W3:Y:S02]  /*2ec50*/  @!P0 SYNCS.PHASECHK.TRANS64 P0, [R2+URZ+0x2e840], R4 ;  /* 0x02e84004020085a7 */ /* 0x000ee4000800007f */
[----:B---3--:R-:W-:Y:S05]  /*2ec60*/  @!P0 BRA `(.L_x_2455) ;  /* 0xfffffffc00f08947 */ /* 0x008fea000383ffff */
[----:B------:R-:W-:Y:S05]  /*2ec70*/  BRA `(.L_x_2616) ;  /* 0xffffffa000047947 */ /* 0x000fea000383ffff */
.L_x_2459:
[----:B------:R-:W2:Y:S01]  /*2ec80*/  LDL.LU R11, [R1+0x40] ;  /* 0x00004000010b7983 */ /* 0x000ea20000300800 */
[----:B------:R-:W-:Y:S02]  /*2ec90*/  IMAD.MOV.U32 R13, RZ, RZ, R0 ;  /* 0x000000ffff0d7224 */ /* 0x000fe400078e0000 */
[----:B------:R-:W-:Y:S02]  /*2eca0*/  IMAD.MOV.U32 R12, RZ, RZ, RZ ;  /* 0x000000ffff0c7224 */ /* 0x000fe400078e00ff */
[----:B------:R-:W-:Y:S02]  /*2ecb0*/  IMAD.MOV.U32 R15, RZ, RZ, -0x1 ;  /* 0xffffffffff0f7424 */ /* 0x000fe400078e00ff */
[----:B------:R-:W-:Y:S02]  /*2ecc0*/  IMAD R17, R17, 0x80, R9 ;  /* 0x0000008011117824 */ /* 0x000fe400078e0209 */
[----:B--2---:R-:W-:Y:S01]  /*2ecd0*/  IMAD R2, R11, R8, RZ ;  /* 0x000000080b027224 */ /* 0x004fe200078e02ff */
[----:B------:R-:W-:-:S04]  /*2ece0*/  MOV R11, 0x181f ;  /* 0x0000181f000b7802 */ /* 0x000fc80000000f00 */
[----:B------:R-:W-:-:S13]  /*2ecf0*/  ISETP.GE.AND P1, PT, R17, R2, PT ;  /* 0x000000021100720c */ /* 0x000fda0003f26270 */
[----:B-----5:R-:W-:Y:S05]  /*2ed00*/  WARPSYNC.COLLECTIVE R15, `(.L_x_2617) ;  /* 0x000000000f087348 */ /* 0x020fea0003c00000 */
[----:B------:R0:W1:Y:S02]  /*2ed10*/  SHFL.IDX P6, R14, R13, R12, R11 ;  /* 0x0000000c0d0e7389 */ /* 0x00006400000c000b */
[----:B01---5:R-:W-:Y:S01]  /*2ed20*/  ENDCOLLECTIVE ;  /* 0x000000000000791b */ /* 0x023fe20003800000 */
.L_x_2617:
[----:B------:R-:W-:Y:S02]  /*2ed30*/  IMAD.MOV.U32 R13, RZ, RZ, R3 ;  /* 0x000000ffff0d7224 */ /* 0x000fe400078e0003 */
[----:B------:R-:W-:-:S07]  /*2ed40*/  IMAD.MOV.U32 R4, RZ, RZ, R14 ;  /* 0x000000ffff047224 */ /* 0x000fce00078e000e */
[----:B------:R-:W-:Y:S05]  /*2ed50*/  WARPSYNC.COLLECTIVE R15, `(.L_x_2618) ;  /* 0x000000000f087348 */ /* 0x000fea0003c00000 */
[----:B------:R0:W1:Y:S02]  /*2ed60*/  SHFL.IDX P6, R14, R13, R12, R11 ;  /* 0x0000000c0d0e7389 */ /* 0x00006400000c000b */
[----:B01----:R-:W-:Y:S01]  /*2ed70*/  ENDCOLLECTIVE ;  /* 0x000000000000791b */ /* 0x003fe20003800000 */
.L_x_2618:
[----:B------:R-:W-:Y:S01]  /*2ed80*/  ULDC.64 UR4, c[0x0][0x208] ;  /* 0x0000820000047ab9 */ /* 0x000fe20000000a00 */
[----:B------:R-:W-:Y:S01]  /*2ed90*/  MOV R13, R0 ;  /* 0x00000000000d7202 */ /* 0x000fe20000000f00 */
[----:B------:R-:W-:Y:S02]  /*2eda0*/  IMAD.MOV.U32 R12, RZ, RZ, 0x1 ;  /* 0x00000001ff0c7424 */ /* 0x000fe400078e00ff */
[----:B------:R-:W-:-:S05]  /*2edb0*/  IMAD.MOV.U32 R5, RZ, RZ, R14 ;  /* 0x000000ffff057224 */ /* 0x000fca00078e000e */
[----:B------:R-:W-:-:S05]  /*2edc0*/  @!P1 IADD3 R5, P2, R7, R5, RZ ;  /* 0x0000000507059210 */ /* 0x000fca0007f5e0ff */
[----:B------:R-:W-:-:S05]  /*2edd0*/  @!P1 IMAD.X R4, RZ, RZ, R4, P2 ;  /* 0x000000ffff049224 */ /* 0x000fca00010e0604 */
[----:B------:R-:W-:-:S04]  /*2ede0*/  @!P1 LOP3.LUT R5, R5, R4, RZ, 0x3c, !PT ;  /* 0x0000000405059212 */ /* 0x000fc800078e3cff */
[----:B------:R-:W-:-:S04]  /*2edf0*/  @!P1 LOP3.LUT R4, R5, R4, RZ, 0x3c, !PT ;  /* 0x0000000405049212 */ /* 0x000fc800078e3cff */
[----:B------:R-:W-:-:S05]  /*2ee00*/  @!P1 LOP3.LUT R5, R5, R4, RZ, 0x3c, !PT ;  /* 0x0000000405059212 */ /* 0x000fca00078e3cff */
[----:B------:R-:W-:Y:S01]  /*2ee10*/  @!PT LDS RZ, [RZ] ;  /* 0x00000000fffff984 */ /* 0x000fe20000000800 */
[----:B------:R-:W-:Y:S01]  /*2ee20*/  @!PT LDS RZ, [RZ] ;  /* 0x00000000fffff984 */ /* 0x000fe20000000800 */
[----:B------:R-:W-:Y:S01]  /*2ee30*/  @!PT LDS RZ, [RZ] ;  /* 0x00000000fffff984 */ /* 0x000fe20000000800 */
[----:B------:R0:W-:Y:S02]  /*2ee40*/  @!P1 LDGSTS.E.BYPASS.LTC128B.128 [R10+0x1c400], desc[UR4][R4.64], !P0 ;  /* 0x1c400000040a9fae */ /* 0x0001e4000c101d44 */
[----:B0-----:R-:W-:Y:S05]  /*2ee50*/  WARPSYNC.COLLECTIVE R15, `(.L_x_2619) ;  /* 0x000000000f087348 */ /* 0x001fea0003c00000 */
[----:B------:R1:W2:Y:S02]  /*2ee60*/  SHFL.IDX P6, R14, R13, R12, R11 ;  /* 0x0000000c0d0e7389 */ /* 0x0002a400000c000b */
[----:B012---:R-:W-:Y:S01]  /*2ee70*/  ENDCOLLECTIVE ;  /* 0x000000000000791b */ /* 0x007fe20003800000 */
.L_x_2619:
[----:B------:R-:W-:-:S05]  /*2ee80*/  VIADD R4, R17, 0x10 ;  /* 0x0000001011047836 */ /* 0x000fca0000000000 */
[----:B------:R-:W-:Y:S01]  /*2ee90*/  ISETP.GE.AND P1, PT, R4, R2, PT ;  /* 0x000000020400720c */ /* 0x000fe20003f26270 */
[----:B------:R-:W-:Y:S02]  /*2eea0*/  IMAD.MOV.U32 R13, RZ, RZ, R3 ;  /* 0x000000ffff0d7224 */ /* 0x000fe400078e0003 */
[----:B------:R-:W-:-:S10]  /*2eeb0*/  IMAD.MOV.U32 R6, RZ, RZ, R14 ;  /* 0x000000ffff067224 */ /* 0x000fd400078e000e */
[----:B------:R-:W-:Y:S05]  /*2eec0*/  WARPSYNC.COLLECTIVE R15, `(.L_x_2620) ;  /* 0x000000000f087348 */ /* 0x000fea0003c00000 */
[----:B------:R0:W1:Y:S02]  /*2eed0*/  SHFL.IDX P6, R14, R13, R12, R11 ;  /* 0x0000000c0d0e7389 */ /* 0x00006400000c000b */
[----:B01----:R-:W-:Y:S01]  /*2eee0*/  ENDCOLLECTIVE ;  /* 0x000000000000791b */ /* 0x003fe20003800000 */
.L_x_2620:
[----:B------:R-:W-:Y:S01]  /*2eef0*/  ULDC.64 UR4, c[0x0][0x208] ;  /* 0x0000820000047ab9 */ /* 0x000fe20000000a00 */
[----:B------:R-:W-:Y:S01]  /*2ef00*/  IMAD.MOV.U32 R13, RZ, RZ, R0 ;  /* 0x000000ffff0d7224 */ /* 0x000fe200078e0000 */
[----:B------:R-:W-:Y:S01]  /*2ef10*/  MOV R12, 0x2 ;  /* 0x00000002000c7802 */ /* 0x000fe20000000f00 */
        /* <DEDUP_REMOVED lines=13> */
.L_x_2621:
[----:B------:R-:W-:-:S05]  /*2eff0*/  VIADD R4, R17, 0x20 ;  /* 0x0000002011047836 */ /* 0x000fca0000000000 */
[----:B------:R-:W-:Y:S01]  /*2f000*/  ISETP.GE.AND P1, PT, R4, R2, PT ;  /* 0x000000020400720c */ /* 0x000fe20003f26270 */
[----:B------:R-:W-:Y:S02]  /*2f010*/  IMAD.MOV.U32 R13, RZ, RZ, R3 ;  /* 0x000000ffff0d7224 */ /* 0x000fe400078e0003 */
[----:B------:R-:W-:-:S10]  /*2f020*/  IMAD.MOV.U32 R6, RZ, RZ, R14 ;  /* 0x000000ffff067224 */ /* 0x000fd400078e000e */
[----:B------:R-:W-:Y:S05]  /*2f030*/  WARPSYNC.COLLECTIVE R15, `(.L_x_2622) ;  /* 0x000000000f087348 */ /* 0x000fea0003c00000 */
[----:B------:R0:W1:Y:S02]  /*2f040*/  SHFL.IDX P6, R14, R13, R12, R11 ;  /* 0x0000000c0d0e7389 */ /* 0x00006400000c000b */
[----:B01----:R-:W-:Y:S01]  /*2f050*/  ENDCOLLECTIVE ;  /* 0x000000000000791b */ /* 0x003fe20003800000 */
.L_x_2622:
[----:B------:R-:W-:Y:S01]  /*2f060*/  ULDC.64 UR4, c[0x0][0x208] ;  /* 0x0000820000047ab9 */ /* 0x000fe20000000a00 */
[----:B------:R-:W-:Y:S02]  /*2f070*/  IMAD.MOV.U32 R13, RZ, RZ, R0 ;  /* 0x000000ffff0d7224 */ /* 0x000fe400078e0000 */
        /* <DEDUP_REMOVED lines=14> */
.L_x_2623:
[----:B------:R-:W-:-:S05]  /*2f160*/  VIADD R4, R17, 0x30 ;  /* 0x0000003011047836 */ /* 0x000fca0000000000 */
[----:B------:R-:W-:Y:S01]  /*2f170*/  ISETP.GE.AND P1, PT, R4, R2, PT ;  /* 0x000000020400720c */ /* 0x000fe20003f26270 */
[----:B------:R-:W-:Y:S01]  /*2f180*/  IMAD.MOV.U32 R13, RZ, RZ, R3 ;  /* 0x000000ffff0d7224 */ /* 0x000fe200078e0003 */
[----:B------:R-:W-:-:S11]  /*2f190*/  MOV R6, R14 ;  /* 0x0000000e00067202 */ /* 0x000fd60000000f00 */
[----:B------:R-:W-:Y:S05]  /*2f1a0*/  WARPSYNC.COLLECTIVE R15, `(.L_x_2624) ;  /* 0x000000000f087348 */ /* 0x000fea0003c00000 */
[----:B------:R0:W1:Y:S02]  /*2f1b0*/  SHFL.IDX P6, R14, R13, R12, R11 ;  /* 0x0000000c0d0e7389 */ /* 0x00006400000c000b */
[----:B01----:R-:W-:Y:S01]  /*2f1c0*/  ENDCOLLECTIVE ;  /* 0x000000000000791b */ /* 0x003fe20003800000 */
.L_x_2624:
        /* <DEDUP_REMOVED lines=16> */
.L_x_2625:
[----:B------:R-:W-:-:S05]  /*2f2d0*/  VIADD R4, R17, 0x40 ;  /* 0x0000004011047836 */ /* 0x000fca0000000000 */
[----:B------:R-:W-:Y:S02]  /*2f2e0*/  ISETP.GE.AND P1, PT, R4, R2, PT ;  /* 0x000000020400720c */ /* 0x000fe40003f26270 */
[----:B------:R-:W-:Y:S01]  /*2f2f0*/  MOV R13, R3 ;  /* 0x00000003000d7202 */ /* 0x000fe20000000f00 */
[----:B------:R-:W-:-:S10]  /*2f300*/  IMAD.MOV.U32 R6, RZ, RZ, R14 ;  /* 0x000000ffff067224 */ /* 0x000fd400078e000e */
[----:B------:R-:W-:Y:S05]  /*2f310*/  WARPSYNC.COLLECTIVE R15, `(.L_x_2626) ;  /* 0x000000000f087348 */ /* 0x000fea0003c00000 */
[----:B------:R0:W1:Y:S02]  /*2f320*/  SHFL.IDX P6, R14, R13, R12, R11 ;  /* 0x0000000c0d0e7389 */ /* 0x00006400000c000b */
[----:B01----:R-:W-:Y:S01]  /*2f330*/  ENDCOLLECTIVE ;  /* 0x000000000000791b */ /* 0x003fe20003800000 */
.L_x_2626:
        /* <DEDUP_REMOVED lines=16> */
.L_x_2627:
[----:B------:R-:W-:-:S05]  /*2f440*/  VIADD R4, R17, 0x50 ;  /* 0x0000005011047836 */ /* 0x000fca0000000000 */
[----:B------:R-:W-:Y:S01]  /*2f450*/  ISETP.GE.AND P1, PT, R4, R2, PT ;  /* 0x000000020400720c */ /* 0x000fe20003f26270 */
[----:B------:R-:W-:Y:S02]  /*2f460*/  IMAD.MOV.U32 R13, RZ, RZ, R3 ;  /* 0x000000ffff0d7224 */ /* 0x000fe400078e0003 */
[----:B------:R-:W-:-:S10]  /*2f470*/  IMAD.MOV.U32 R6, RZ, RZ, R14 ;  /* 0x000000ffff067224 */ /* 0x000fd400078e000e */
[----:B------:R-:W-:Y:S05]  /*2f480*/  WARPSYNC.COLLECTIVE R15, `(.L_x_2628) ;  /* 0x000000000f087348 */ /* 0x000fea0003c00000 */
[----:B------:R0:W1:Y:S02]  /*2f490*/  SHFL.IDX P6, R14, R13, R12, R11 ;  /* 0x0000000c0d0e7389 */ /* 0x00006400000c000b */
[----:B01----:R-:W-:Y:S01]  /*2f4a0*/  ENDCOLLECTIVE ;  /* 0x000000000000791b */ /* 0x003fe20003800000 */
.L_x_2628:
[----:B------:R-:W-:Y:S01]  /*2f4b0*/  ULDC.64 UR4, c[0x0][0x208] ;  /* 0x0000820000047ab9 */ /* 0x000fe20000000a00 */
[----:B------:R-:W-:Y:S02]  /*2f4c0*/  IMAD.MOV.U32 R13, RZ, RZ, R0 ;  /* 0x000000ffff0d7224 */ /* 0x000fe400078e0000 */
[----:B------:R-:W-:Y:S01]  /*2f4d0*/  IMAD.MOV.U32 R12, RZ, RZ, 0x6 ;  /* 0x00000006ff0c7424 */ /* 0x000fe200078e00ff */
[----:B------:R-:W-:-:S04]  /*2f4e0*/  MOV R4, R14 ;  /* 0x0000000e00047202 */ /* 0x000fc80000000f00 */
        /* <DEDUP_REMOVED lines=12> */
.L_x_2629:
[----:B------:R-:W-:-:S05]  /*2f5b0*/  VIADD R5, R17, 0x60 ;  /* 0x0000006011057836 */ /* 0x000fca0000000000 */
[----:B------:R-:W-:Y:S01]  /*2f5c0*/  ISETP.GE.AND P1, PT, R5, R2, PT ;  /* 0x000000020500720c */ /* 0x000fe20003f26270 */
[----:B------:R-:W-:Y:S02]  /*2f5d0*/  IMAD.MOV.U32 R13, RZ, RZ, R3 ;  /* 0x000000ffff0d7224 */ /* 0x000fe400078e0003 */
[----:B------:R-:W-:-:S10]  /*2f5e0*/  IMAD.MOV.U32 R6, RZ, RZ, R14 ;  /* 0x000000ffff067224 */ /* 0x000fd400078e000e */
[----:B------:R-:W-:Y:S05]  /*2f5f0*/  WARPSYNC.COLLECTIVE R15, `(.L_x_2630) ;  /* 0x000000000f087348 */ /* 0x000fea0003c00000 */
[----:B------:R0:W1:Y:S02]  /*2f600*/  SHFL.IDX P6, R14, R13, R12, R11 ;  /* 0x0000000c0d0e7389 */ /* 0x00006400000c000b */
[----:B01----:R-:W-:Y:S01]  /*2f610*/  ENDCOLLECTIVE ;  /* 0x000000000000791b */ /* 0x003fe20003800000 */
.L_x_2630:
[----:B------:R-:W-:Y:S01]  /*2f620*/  ULDC.64 UR4, c[0x0][0x208] ;  /* 0x0000820000047ab9 */ /* 0x000fe20000000a00 */
[----:B------:R-:W-:Y:S02]  /*2f630*/  IMAD.MOV.U32 R13, RZ, RZ, R0 ;  /* 0x000000ffff0d7224 */ /* 0x000fe400078e0000 */
[----:B------:R-:W-:Y:S02]  /*2f640*/  IMAD.MOV.U32 R12, RZ, RZ, 0x7 ;  /* 0x00000007ff0c7424 */ /* 0x000fe400078e00ff */
[----:B------:R-:W-:-:S05]  /*2f650*/  IMAD.MOV.U32 R4, RZ, RZ, R14 ;  /* 0x000000ffff047224 */ /* 0x000fca00078e000e */
[----:B------:R-:W-:-:S04]  /*2f660*/  @!P1 IADD3 R5, P2, R7, R4, RZ ;  /* 0x0000000407059210 */ /* 0x000fc80007f5e0ff */
[----:B------:R-:W-:-:S04]  /*2f670*/  @!P1 IADD3.X R4, RZ, R6, RZ, P2, !PT ;  /* 0x00000006ff049210 */ /* 0x000fc800017fe4ff */
        /* <DEDUP_REMOVED lines=10> */
.L_x_2631:
[----:B------:R-:W-:Y:S02]  /*2f720*/  IMAD.MOV.U32 R13, RZ, RZ, R3 ;  /* 0x000000ffff0d7224 */ /* 0x000fe400078e0003 */
[----:B------:R-:W-:-:S07]  /*2f730*/  IMAD.MOV.U32 R0, RZ, RZ, R14 ;  /* 0x000000ffff007224 */ /* 0x000fce00078e000e */
[----:B------:R-:W-:Y:S05]  /*2f740*/  WARPSYNC.COLLECTIVE R15, `(.L_x_2632) ;  /* 0x000000000f087348 */ /* 0x000fea0003c00000 */
[----:B------:R0:W1:Y:S02]  /*2f750*/  SHFL.IDX P6, R14, R13, R12, R11 ;  /* 0x0000000c0d0e7389 */ /* 0x00006400000c000b */
[----:B01----:R-:W-:Y:S01]  /*2f760*/  ENDCOLLECTIVE ;  /* 0x000000000000791b */ /* 0x003fe20003800000 */
.L_x_2632:
[----:B------:R-:W-:Y:S01]  /*2f770*/  IMAD.MOV.U32 R3, RZ, RZ, R14 ;  /* 0x000000ffff037224 */ /* 0x000fe200078e000e */
[----:B------:R-:W-:Y:S06]  /*2f780*/  BRA `(.L_x_2633) ;  /* 0xffffffa000787947 */ /* 0x000fec000383ffff */
.L_x_2462:
[----:B-1----:R-:W2:Y:S02]  /*2f790*/  LDL R2, [R1+0x4] ;  /* 0x0000040001027983 */ /* 0x002ea40000100800 */
[----:B--2---:R1:W2:Y:S02]  /*2f7a0*/  SYNCS.PHASECHK.TRANS64.TRYWAIT P0, [R2+URZ+0x2e820], R0 ;  /* 0x02e82000020075a7 */ /* 0x0042a4000800017f */
[----:B--2---:R-:W-:Y:S05]  /*2f7b0*/  @!P0 NANOSLEEP.SYNCS 0x989680 ;  /* 0x009896800000895d */ /* 0x004fea0003900000 */
[----:B------:R-:W2:Y:S02]  /*2f7c0*/  @!P0 SYNCS.PHASECHK.TRANS64 P0, [R2+URZ+0x2e820], R0 ;  /* 0x02e82000020085a7 */ /* 0x000ea4000800007f */
[----:B--2---:R-:W-:Y:S05]  /*2f7d0*/  @!P0 BRA `(.L_x_2462) ;  /* 0xfffffffc00ec8947 */ /* 0x004fea000383ffff */
[----:B------:R-:W-:Y:S05]  /*2f7e0*/  BRA `(.L_x_2634) ;  /* 0xffffffa000dc7947 */ /* 0x000fea000383ffff */
.L_x_2468:
[----:B--2---:R2:W3:Y:S02]  /*2f7f0*/  SYNCS.PHASECHK.TRANS64.TRYWAIT P0, [R6+URZ+0x2e880], R5 ;  /* 0x02e88005060075a7 */ /* 0x0044e4000800017f */
[----:B---3--:R-:W-:Y:S05]  /*2f800*/  @!P0 NANOSLEEP.SYNCS 0x989680 ;  /* 0x009896800000895d */ /* 0x008fea0003900000 */
[----:B------:R-:W3:Y:S02]  /*2f810*/  @!P0 SYNCS.PHASECHK.TRANS64 P0, [R6+URZ+0x2e880], R5 ;  /* 0x02e88005060085a7 */ /* 0x000ee4000800007f */
[----:B---3--:R-:W-:Y:S05]  /*2f820*/  @!P0 BRA `(.L_x_2468) ;  /* 0xfffffffc00f08947 */ /* 0x008fea000383ffff */
[----:B------:R-:W-:Y:S05]  /*2f830*/  BRA `(.L_x_2635) ;  /* 0xffffffa400a07947 */ /* 0x000fea000383ffff */
.L_x_2473:
[----:B0-----:R0:W3:Y:S02]  /*2f840*/  SYNCS.PHASECHK.TRANS64.TRYWAIT P0, [R6+URZ+0x2e840], R5 ;  /* 0x02e84005060075a7 */ /* 0x0010e4000800017f */
[----:B---3--:R-:W-:Y:S05]  /*2f850*/  @!P0 NANOSLEEP.SYNCS 0x989680 ;  /* 0x009896800000895d */ /* 0x008fea0003900000 */
[----:B------:R-:W3:Y:S02]  /*2f860*/  @!P0 SYNCS.PHASECHK.TRANS64 P0, [R6+URZ+0x2e840], R5 ;  /* 0x02e84005060085a7 */ /* 0x000ee4000800007f */
[----:B---3--:R-:W-:Y:S05]  /*2f870*/  @!P0 BRA `(.L_x_2473) ;  /* 0xfffffffc00f08947 */ /* 0x008fea000383ffff */
[----:B------:R-:W-:Y:S05]  /*2f880*/  BRA `(.L_x_2636) ;  /* 0xffffffa800287947 */ /* 0x000fea000383ffff */
.L_x_2479:
[----:B--2---:R2:W3:Y:S02]  /*2f890*/  SYNCS.PHASECHK.TRANS64.TRYWAIT P0, [R17+URZ+0x2e870], R4 ;  /* 0x02e87004110075a7 */ /* 0x0044e4000800017f */
[----:B---3--:R-:W-:Y:S05]  /*2f8a0*/  @!P0 NANOSLEEP.SYNCS 0x989680 ;  /* 0x009896800000895d */ /* 0x008fea0003900000 */
[----:B------:R-:W3:Y:S02]  /*2f8b0*/  @!P0 SYNCS.PHASECHK.TRANS64 P0, [R17+URZ+0x2e870], R4 ;  /* 0x02e87004110085a7 */ /* 0x000ee4000800007f */
[----:B---3--:R-:W-:Y:S05]  /*2f8c0*/  @!P0 BRA `(.L_x_2479) ;  /* 0xfffffffc00f08947 */ /* 0x008fea000383ffff */
[----:B------:R-:W-:Y:S05]  /*2f8d0*/  BRA `(.L_x_2637) ;  /* 0xffffffa800cc7947 */ /* 0x000fea000383ffff */
.L_x_2481:
[----:B---3--:R3:W4:Y:S02]  /*2f8e0*/  SYNCS.PHASECHK.TRANS64.TRYWAIT P0, [R17+URZ+0x2e860], R2 ;  /* 0x02e86002110075a7 */ /* 0x008724000800017f */
[----:B----4-:R-:W-:Y:S05]  /*2f8f0*/  @!P0 NANOSLEEP.SYNCS 0x989680 ;  /* 0x009896800000895d */ /* 0x010fea0003900000 */
[----:B------:R-:W4:Y:S02]  /*2f900*/  @!P0 SYNCS.PHASECHK.TRANS64 P0, [R17+URZ+0x2e860], R2 ;  /* 0x02e86002110085a7 */ /* 0x000f24000800007f */
[----:B----4-:R-:W-:Y:S05]  /*2f910*/  @!P0 BRA `(.L_x_2481) ;  /* 0xfffffffc00f08947 */ /* 0x010fea000383ffff */
[----:B------:R-:W-:Y:S05]  /*2f920*/  BRA `(.L_x_2638) ;  /* 0xffffffa800d47947 */ /* 0x000fea000383ffff */
.L_x_2488:
[----:B0-----:R0:W3:Y:S02]  /*2f930*/  SYNCS.PHASECHK.TRANS64.TRYWAIT P1, [R17+URZ+0x2e870], R0 ;  /* 0x02e87000110075a7 */ /* 0x0010e4000802017f */
[----:B---3--:R-:W-:Y:S05]  /*2f940*/  @!P1 NANOSLEEP.SYNCS 0x989680 ;  /* 0x009896800000995d */ /* 0x008fea0003900000 */
[----:B------:R-:W3:Y:S02]  /*2f950*/  @!P1 SYNCS.PHASECHK.TRANS64 P1, [R17+URZ+0x2e870], R0 ;  /* 0x02e87000110095a7 */ /* 0x000ee4000802007f */
[----:B---3--:R-:W-:Y:S05]  /*2f960*/  @!P1 BRA `(.L_x_2488) ;  /* 0xfffffffc00f09947 */ /* 0x008fea000383ffff */
[----:B------:R-:W-:Y:S05]  /*2f970*/  BRA `(.L_x_2639) ;  /* 0xffffffb400147947 */ /* 0x000fea000383ffff */
.L_x_2490:
[----:B0-----:R0:W3:Y:S02]  /*2f980*/  SYNCS.PHASECHK.TRANS64.TRYWAIT P1, [R17+URZ+0x2e860], R0 ;  /* 0x02e86000110075a7 */ /* 0x0010e4000802017f */
[----:B---3--:R-:W-:Y:S05]  /*2f990*/  @!P1 NANOSLEEP.SYNCS 0x989680 ;  /* 0x009896800000995d */ /* 0x008fea0003900000 */
[----:B------:R-:W3:Y:S02]  /*2f9a0*/  @!P1 SYNCS.PHASECHK.TRANS64 P1, [R17+URZ+0x2e860], R0 ;  /* 0x02e86000110095a7 */ /* 0x000ee4000802007f */
[----:B---3--:R-:W-:Y:S05]  /*2f9b0*/  @!P1 BRA `(.L_x_2490) ;  /* 0xfffffffc00f09947 */ /* 0x008fea000383ffff */
[----:B------:R-:W-:Y:S05]  /*2f9c0*/  BRA `(.L_x_2640) ;  /* 0xffffffb4001c7947 */ /* 0x000fea000383ffff */
.L_x_2494:
[----:B------:R-:W-:Y:S01]  /*2f9d0*/  BSSY B0, `(.L_x_2641) ;  /* 0x0000008000007945 */ /* 0x000fe20003800000 */
[----:B------:R-:W-:Y:S01]  /*2f9e0*/  IMAD.MOV.U32 R13, RZ, RZ, R16 ;  /* 0x000000ffff0d7224 */ /* 0x000fe200078e0010 */
[----:B-1----:R-:W-:Y:S01]  /*2f9f0*/  MOV R11, 0x1f ;  /* 0x0000001f000b7802 */ /* 0x002fe20000000f00 */
[----:B------:R-:W-:Y:S02]  /*2fa00*/  IMAD.MOV.U32 R12, RZ, RZ, RZ ;  /* 0x000000ffff0c7224 */ /* 0x000fe400078e00ff */
[----:B------:R-:W-:-:S07]  /*2fa10*/  IMAD.MOV.U32 R15, RZ, RZ, -0x1 ;  /* 0xffffffffff0f7424 */ /* 0x000fce00078e00ff */
[----:B------:R-:W-:Y:S05]  /*2fa20*/  WARPSYNC.COLLECTIVE R15, `(.L_x_2642) ;  /* 0x000000000f087348 */ /* 0x000fea0003c00000 */
[----:B------:R0:W1:Y:S02]  /*2fa30*/  SHFL.IDX P6, R14, R13, R12, R11 ;  /* 0x0000000c0d0e7389 */ /* 0x00006400000c000b */
[----:B01----:R-:W-:Y:S01]  /*2fa40*/  ENDCOLLECTIVE ;  /* 0x000000000000791b */ /* 0x003fe20003800000 */
.L_x_2642:
[----:B------:R-:W-:Y:S05]  /*2fa50*/  BSYNC B0 ;  /* 0x0000000000007941 */ /* 0x000fea0003800000 */
.L_x_2641:
[----:B------:R-:W-:Y:S01]  /*2fa60*/  IMAD.MOV.U32 R13, RZ, RZ, R16 ;  /* 0x000000ffff0d7224 */ /* 0x000fe200078e0010 */
[----:B------:R-:W-:Y:S01]  /*2fa70*/  IADD3 R4, R19, R6, RZ ;  /* 0x0000000613047210 */ /* 0x000fe20007ffe0ff */
[----:B------:R-:W-:Y:S02]  /*2fa80*/  IMAD.MOV.U32 R12, RZ, RZ, 0x1 ;  /* 0x00000001ff0c7424 */ /* 0x000fe400078e00ff */
[----:B------:R-:W-:Y:S02]  /*2fa90*/  IMAD.MOV.U32 R11, RZ, RZ, 0x1f ;  /* 0x0000001fff0b7424 */ /* 0x000fe400078e00ff */
[----:B------:R-:W-:Y:S02]  /*2faa0*/  IMAD.MOV.U32 R15, RZ, RZ, -0x1 ;  /* 0xffffffffff0f7424 */ /* 0x000fe400078e00ff */
[----:B------:R-:W-:-:S07]  /*2fab0*/  IMAD.MOV.U32 R0, RZ, RZ, R14 ;  /* 0x000000ffff007224 */ /* 0x000fce00078e000e */
[----:B------:R-:W-:Y:S05]  /*2fac0*/  WARPSYNC.COLLECTIVE R15, `(.L_x_2643) ;  /* 0x000000000f087348 */ /* 0x000fea0003c00000 */
[----:B------:R0:W1:Y:S02]  /*2fad0*/  SHFL.IDX P6, R14, R13, R12, R11 ;  /* 0x0000000c0d0e7389 */ /* 0x00006400000c000b */
[----:B01----:R-:W-:Y:S01]  /*2fae0*/  ENDCOLLECTIVE ;  /* 0x000000000000791b */ /* 0x003fe20003800000 */
.L_x_2643:
[----:B------:R-:W-:Y:S01]  /*2faf0*/  ULDC UR4, c[0x0][0xc3c] ;  /* 0x00030f0000047ab9 */ /* 0x000fe20000000800 */
[----:B------:R-:W-:Y:S01]  /*2fb00*/  ULDC.64 UR6, c[0x0][0x208] ;  /* 0x0000820000067ab9 */ /* 0x000fe20000000a00 */
        /* <DEDUP_REMOVED lines=17> */
.L_x_2644:
[----:B------:R-:W-:Y:S01]  /*2fc20*/  MOV R12, 0x2 ;  /* 0x00000002000c7802 */ /* 0x000fe20000000f00 */
[----:B------:R-:W-:-:S05]  /*2fc30*/  IMAD.MOV.U32 R3, RZ, RZ, R14 ;  /* 0x000000ffff037224 */ /* 0x000fca00078e000e */
[----:B------:R-:W-:-:S05]  /*2fc40*/  SEL R3, R3, RZ, P1 ;  /* 0x000000ff03037207 */ /* 0x000fca0000800000 */
[----:B------:R-:W-:-:S04]  /*2fc50*/  IMAD.IADD R3, R2, 0x1, R3 ;  /* 0x0000000102037824 */ /* 0x000fc800078e0203 */
[----:B------:R-:W-:-:S07]  /*2fc60*/  IMAD.MOV.U32 R13, RZ, RZ, R3 ;  /* 0x000000ffff0d7224 */ /* 0x000fce00078e0003 */
[----:B------:R-:W-:Y:S05]  /*2fc70*/  WARPSYNC.COLLECTIVE R15, `(.L_x_2645) ;  /* 0x000000000f087348 */ /* 0x000fea0003c00000 */
[----:B------:R0:W1:Y:S02]  /*2fc80*/  SHFL.UP P6, R14, R13, R12, R11 ;  /* 0x0400000c0d0e7389 */ /* 0x00006400000c000b */
[----:B01----:R-:W-:Y:S01]  /*2fc90*/  ENDCOLLECTIVE ;  /* 0x000000000000791b */ /* 0x003fe20003800000 */
.L_x_2645:
        /* <DEDUP_REMOVED lines=8> */
.L_x_2646:
        /* <DEDUP_REMOVED lines=8> */
.L_x_2647:
        /* <DEDUP_REMOVED lines=8> */
.L_x_2648:
[----:B------:R-:W-:Y:S01]  /*2fe20*/  MOV R12, 0x1f ;  /* 0x0000001f000c7802 */ /* 0x000fe20000000f00 */
        /* <DEDUP_REMOVED lines=8> */
.L_x_2649:
[----:B------:R-:W-:Y:S01]  /*2feb0*/  IMAD.MOV.U32 R16, RZ, RZ, R14 ;  /* 0x000000ffff107224 */ /* 0x000fe200078e000e */
[----:B------:R-:W-:Y:S06]  /*2fec0*/  BRA `(.L_x_2650) ;  /* 0xffffffb800787947 */ /* 0x000fec000383ffff */
.L_x_2499:
[----:B------:R-:W-:Y:S01]  /*2fed0*/  BSSY B0, `(.L_x_2651) ;  /* 0x0000008000007945 */ /* 0x000fe20003800000 */
[----:B-----5:R-:W-:Y:S02]  /*2fee0*/  IMAD.MOV.U32 R13, RZ, RZ, R2 ;  /* 0x000000ffff0d7224 */ /* 0x020fe400078e0002 */
[----:B------:R-:W-:Y:S02]  /*2fef0*/  IMAD.MOV.U32 R12, RZ, RZ, 0x1 ;  /* 0x00000001ff0c7424 */ /* 0x000fe400078e00ff */
[----:B-1----:R-:W-:Y:S02]  /*2ff00*/  IMAD.MOV.U32 R11, RZ, RZ, RZ ;  /* 0x000000ffff0b7224 */ /* 0x002fe400078e00ff */
[----:B------:R-:W-:-:S07]  /*2ff10*/  IMAD.MOV.U32 R15, RZ, RZ, -0x1 ;  /* 0xffffffffff0f7424 */ /* 0x000fce00078e00ff */
[----:B0-----:R-:W-:Y:S05]  /*2ff20*/  WARPSYNC.COLLECTIVE R15, `(.L_x_2652) ;  /* 0x000000000f087348 */ /* 0x001fea0003c00000 */
[----:B------:R1:W2:Y:S02]  /*2ff30*/  SHFL.UP P6, R14, R13, R12, R11 ;  /* 0x0400000c0d0e7389 */ /* 0x0002a400000c000b */
[----:B012---:R-:W-:Y:S01]  /*2ff40*/  ENDCOLLECTIVE ;  /* 0x000000000000791b */ /* 0x007fe20003800000 */
.L_x_2652:
[----:B------:R-:W-:Y:S05]  /*2ff50*/  BSYNC B0 ;  /* 0x0000000000007941 */ /* 0x000fea0003800000 */
.L_x_2651:
[----:B------:R-:W-:Y:S02]  /*2ff60*/  IMAD.MOV.U32 R3, RZ, RZ, R14 ;  /* 0x000000ffff037224 */ /* 0x000fe400078e000e */
[----:B------:R-:W-:Y:S02]  /*2ff70*/  IMAD.MOV.U32 R12, RZ, RZ, 0x2 ;  /* 0x00000002ff0c7424 */ /* 0x000fe400078e00ff */
[----:B------:R-:W-:Y:S01]  /*2ff80*/  IMAD.MOV.U32 R11, RZ, RZ, RZ ;  /* 0x000000ffff0b7224 */ /* 0x000fe200078e00ff */
[----:B------:R-:W-:Y:S01]  /*2ff90*/  SEL R3, R3, RZ, P1 ;  /* 0x000000ff03037207 */ /* 0x000fe20000800000 */
[----:B------:R-:W-:-:S03]  /*2ffa0*/  IMAD.MOV.U32 R15, RZ, RZ, -0x1 ;  /* 0xffffffffff0f7424 */ /* 0x000fc600078e00ff */
[----:B------:R-:W-:-:S05]  /*2ffb0*/  IADD3 R3, R2, R3, RZ ;  /* 0x0000000302037210 */ /* 0x000fca0007ffe0ff */
[----:B------:R-:W-:-:S07]  /*2ffc0*/  IMAD.MOV.U32 R13, RZ, RZ, R3 ;  /* 0x000000ffff0d7224 */ /* 0x000fce00078e0003 */
[----:B------:R-:W-:Y:S05]  /*2ffd0*/  WARPSYNC.COLLECTIVE R15, `(.L_x_2653) ;  /* 0x000000000f087348 */ /* 0x000fea0003c00000 */
[----:B------:R0:W1:Y:S02]  /*2ffe0*/  SHFL.UP P6, R14, R13, R12, R11 ;  /* 0x0400000c0d0e7389 */ /* 0x00006400000c000b */
[----:B01----:R-:W-:Y:S01]  /*2fff0*/  ENDCOLLECTIVE ;  /* 0x000000000000791b */ /* 0x003fe20003800000 */
.L_x_2653:
        /* <DEDUP_REMOVED lines=8> */
.L_x_2654:
        /* <DEDUP_REMOVED lines=8> */
.L_x_2655:
        /* <DEDUP_REMOVED lines=8> */
.L_x_2656:
        /* <DEDUP_REMOVED lines=9> */
.L_x_2657:
[----:B------:R-:W-:Y:S01]  /*30210*/  IMAD.MOV.U32 R16, RZ, RZ, R14 ;  /* 0x000000ffff107224 */ /* 0x000fe200078e000e */
[----:B------:R-:W-:Y:S06]  /*30220*/  BRA `(.L_x_2658) ;  /* 0xffffffb800407947 */ /* 0x000fec000383ffff */
.L_x_2501:
[----:B------:R-:W-:Y:S01]  /*30230*/  BSSY B0, `(.L_x_2659) ;  /* 0x0000006000007945 */ /* 0x000fe20003800000 */
[----:B------:R-:W-:Y:S01]  /*30240*/  PLOP3.LUT P6, PT, P6, PT, PT, 0x8, 0x0 ;  /* 0x000000000000781c */ /* 0x000fe200037ce170 */
[----:B------:R-:W-:-:S12]  /*30250*/  IMAD.MOV.U32 R15, RZ, RZ, -0x1 ;  /* 0xffffffffff0f7424 */ /* 0x000fd800078e00ff */
[----:B01----:R-:W-:Y:S05]  /*30260*/  WARPSYNC.COLLECTIVE R15, `(.L_x_2660) ;  /* 0x000000000f087348 */ /* 0x003fea0003c00000 */
[----:B------:R-:W-:Y:S01]  /*30270*/  VOTE.ANY R14, PT, P6 ;  /* 0x00000000000e7806 */ /* 0x000fe200030e0100 */
[----:B01----:R-:W-:Y:S06]  /*30280*/  ENDCOLLECTIVE ;  /* 0x000000000000791b */ /* 0x003fec0003800000 */
.L_x_2660:
[----:B------:R-:W-:Y:S05]  /*30290*/  BSYNC B0 ;  /* 0x0000000000007941 */ /* 0x000fea0003800000 */
.L_x_2659:
[----:B------:R-:W-:Y:S01]  /*302a0*/  MOV R6, R14 ;  /* 0x0000000e00067202 */ /* 0x000fe20000000f00 */
[----:B------:R-:W-:Y:S02]  /*302b0*/  IMAD.MOV.U32 R13, RZ, RZ, R2 ;  /* 0x000000ffff0d7224 */ /* 0x000fe400078e0002 */
[----:B------:R-:W-:Y:S01]  /*302c0*/  IMAD.MOV.U32 R11, RZ, RZ, 0x1f ;  /* 0x0000001fff0b7424 */ /* 0x000fe200078e00ff */
[----:B------:R-:W0:Y:S01]  /*302d0*/  POPC R5, R6 ;  /* 0x0000000600057309 */ /* 0x000e220000000000 */
[----:B------:R-:W-:Y:S02]  /*302e0*/  IMAD.MOV.U32 R15, RZ, RZ, -0x1 ;  /* 0xffffffffff0f7424 */ /* 0x000fe400078e00ff */
[----:B0-----:R-:W-:-:S07]  /*302f0*/  IMAD.MOV.U32 R12, RZ, RZ, R5 ;  /* 0x000000ffff0c7224 */ /* 0x001fce00078e0005 */
[----:B------:R-:W-:Y:S05]  /*30300*/  WARPSYNC.COLLECTIVE R15, `(.L_x_2661) ;  /* 0x000000000f087348 */ /* 0x000fea0003c00000 */
[----:B------:R0:W1:Y:S02]  /*30310*/  SHFL.IDX P6, R14, R13, R12, R11 ;  /* 0x0000000c0d0e7389 */ /* 0x00006400000c000b */
[----:B01----:R-:W-:Y:S01]  /*30320*/  ENDCOLLECTIVE ;  /* 0x000000000000791b */ /* 0x003fe20003800000 */
.L_x_2661:
[----:B------:R-:W-:Y:S01]  /*30330*/  IMAD.MOV.U32 R17, RZ, RZ, R14 ;  /* 0x000000ffff117224 */ /* 0x000fe200078e000e */
[----:B------:R-:W-:Y:S06]  /*30340*/  BRA `(.L_x_2662) ;  /* 0xffffffb800307947 */ /* 0x000fec000383ffff */
.L_x_2503:
[----:B------:R-:W-:Y:S01]  /*30350*/  BSSY B0, `(.L_x_2663) ;  /* 0x0000007000007945 */ /* 0x000fe20003800000 */
[----:B------:R-:W-:Y:S01]  /*30360*/  IMAD.MOV.U32 R13, RZ, RZ, R3 ;  /* 0x000000ffff0d7224 */ /* 0x000fe200078e0003 */
[----:B------:R-:W-:Y:S01]  /*30370*/  MOV R15, 0xffffffff ;  /* 0xffffffff000f7802 */ /* 0x000fe20000000f00 */
[----:B-1----:R-:W-:-:S07]  /*30380*/  IMAD.MOV.U32 R11, RZ, RZ, 0x1f ;  /* 0x0000001fff0b7424 */ /* 0x002fce00078e00ff */
[----:B0--3--:R-:W-:Y:S05]  /*30390*/  WARPSYNC.COLLECTIVE R15, `(.L_x_2664) ;  /* 0x000000000f087348 */ /* 0x009fea0003c00000 */
[----:B------:R1:W2:Y:S02]  /*303a0*/  SHFL.IDX P6, R14, R13, R12, R11 ;  /* 0x0000000c0d0e7389 */ /* 0x0002a400000c000b */
[----:B0123--:R-:W-:Y:S01]  /*303b0*/  ENDCOLLECTIVE ;  /* 0x000000000000791b */ /* 0x00ffe20003800000 */
.L_x_2664:
[----:B------:R-:W-:Y:S05]  /*303c0*/  BSYNC B0 ;  /* 0x0000000000007941 */ /* 0x000fea0003800000 */
.L_x_2663:
[----:B------:R-:W-:Y:S01]  /*303d0*/  IMAD.MOV.U32 R2, RZ, RZ, R14 ;  /* 0x000000ffff027224 */ /* 0x000fe200078e000e */
[----:B------:R-:W-:Y:S06]  /*303e0*/  BRA `(.L_x_2502) ;  /* 0xffffffb800247947 */ /* 0x000fec000383ffff */
.L_x_2507:
[----:B0-----:R0:W2:Y:S02]  /*303f0*/  SYNCS.PHASECHK.TRANS64.TRYWAIT P0, [R0+URZ+0x2e820], R3 ;  /* 0x02e82003000075a7 */ /* 0x0010a4000800017f */
[----:B--2---:R-:W-:Y:S05]  /*30400*/  @!P0 NANOSLEEP.SYNCS 0x989680 ;  /* 0x009896800000895d */ /* 0x004fea0003900000 */
[----:B------:R-:W2:Y:S02]  /*30410*/  @!P0 SYNCS.PHASECHK.TRANS64 P0, [R0+URZ+0x2e820], R3 ;  /* 0x02e82003000085a7 */ /* 0x000ea4000800007f */
[----:B--2---:R-:W-:Y:S05]  /*30420*/  @!P0 BRA `(.L_x_2507) ;  /* 0xfffffffc00f08947 */ /* 0x004fea000383ffff */
[----:B------:R-:W-:Y:S05]  /*30430*/  BRA `(.L_x_2665) ;  /* 0xffffffbc00ac7947 */ /* 0x000fea000383ffff */
.L_x_2508:
        /* <DEDUP_REMOVED lines=9> */
[----:B------:R1:W2:Y:S02]  /*304d0*/  SHFL.IDX P6, R14, R13, R12, R11 ;  /* 0x0000000c0d0e7389 */ /* 0x0002a400000c000b */
[----:B012---:R-:W-:Y:S01]  /*304e0*/  ENDCOLLECTIVE ;  /* 0x000000000000791b */ /* 0x007fe20003800000 */
.L_x_2667:
[----:B------:R-:W-:Y:S05]  /*304f0*/  BSYNC B0 ;  /* 0x0000000000007941 */ /* 0x000fea0003800000 */
.L_x_2666:
[----:B------:R-:W-:Y:S05]  /*30500*/  BRA `(.L_x_2668) ;  /* 0xffffffbc00947947 */ /* 0x000fea000383ffff */
.L_x_2509:
[----:B------:R-:W-:Y:S01]  /*30510*/  BSSY B0, `(.L_x_2669) ;  /* 0x0000006000007945 */ /* 0x000fe20003800000 */
[----:B------:R-:W-:-:S07]  /*30520*/  IMAD.MOV.U32 R15, RZ, RZ, -0x1 ;  /* 0xffffffffff0f7424 */ /* 0x000fce00078e00ff */
[----:B012---:R-:W-:Y:S05]  /*30530*/  WARPSYNC.COLLECTIVE R15, `(.L_x_2670) ;  /* 0x000000000f0c7348 */ /* 0x007fea0003c00000 */
[----:B------:R-:W-:Y:S02]  /*30540*/  ELECT P6, UR62, PT ;  /* 0x00000000003e782f */ /* 0x000fe400038c0000 */
[----:B------:R-:W-:Y:S01]  /*30550*/  MOV R14, UR62 ;  /* 0x0000003e000e7c02 */ /* 0x000fe20008000f00 */
[----:B012---:R-:W-:Y:S10]  /*30560*/  ENDCOLLECTIVE ;  /* 0x000000000000791b */ /* 0x007ff40003800000 */
.L_x_2670:
[----:B------:R-:W-:Y:S05]  /*30570*/  BSYNC B0 ;  /* 0x0000000000007941 */ /* 0x000fea0003800000 */
.L_x_2669:
[----:B------:R-:W-:Y:S05]  /*30580*/  BRA `(.L_x_2671) ;  /* 0xffffffbc00887947 */ /* 0x000fea000383ffff */
.L_x_2511:
[----:B0-----:R0:W2:Y:S02]  /*30590*/  SYNCS.PHASECHK.TRANS64.TRYWAIT P1, [R6+URZ], R5 ;  /* 0x00000005060075a7 */ /* 0x0010a4000802017f */
[----:B--2---:R-:W-:Y:S05]  /*305a0*/  @!P1 NANOSLEEP.SYNCS 0x989680 ;  /* 0x009896800000995d */ /* 0x004fea0003900000 */
[----:B------:R-:W2:Y:S02]  /*305b0*/  @!P1 SYNCS.PHASECHK.TRANS64 P1, [R6+URZ], R5 ;  /* 0x00000005060095a7 */ /* 0x000ea4000802007f */
[----:B--2---:R-:W-:Y:S05]  /*305c0*/  @!P1 BRA `(.L_x_2511) ;  /* 0xfffffffc00f09947 */ /* 0x004fea000383ffff */
[----:B------:R-:W-:Y:S05]  /*305d0*/  BRA `(.L_x_2672) ;  /* 0xffffffbc00cc7947 */ /* 0x000fea000383ffff */
.L_x_2512:
[----:B--2---:R2:W3:Y:S02]  /*305e0*/  SYNCS.PHASECHK.TRANS64.TRYWAIT P1, [R7+URZ], R2 ;  /* 0x00000002070075a7 */ /* 0x0044e4000802017f */
[----:B---3--:R-:W-:Y:S05]  /*305f0*/  @!P1 NANOSLEEP.SYNCS 0x989680 ;  /* 0x009896800000995d */ /* 0x008fea0003900000 */
[----:B------:R-:W3:Y:S02]  /*30600*/  @!P1 SYNCS.PHASECHK.TRANS64 P1, [R7+URZ], R2 ;  /* 0x00000002070095a7 */ /* 0x000ee4000802007f */
[----:B---3--:R-:W-:Y:S05]  /*30610*/  @!P1 BRA `(.L_x_2512) ;  /* 0xfffffffc00f09947 */ /* 0x008fea000383ffff */
[----:B------:R-:W-:Y:S05]  /*30620*/  BRA `(.L_x_2673) ;  /* 0xffffffbc00c07947 */ /* 0x000fea000383ffff */
.L_x_2514:
[----:B---3--:R3:W4:Y:S02]  /*30630*/  SYNCS.PHASECHK.TRANS64.TRYWAIT P1, [R4+URZ+0x2e860], R5 ;  /* 0x02e86005040075a7 */ /* 0x008724000802017f */
[----:B----4-:R-:W-:Y:S05]  /*30640*/  @!P1 NANOSLEEP.SYNCS 0x989680 ;  /* 0x009896800000995d */ /* 0x010fea0003900000 */
[----:B------:R-:W4:Y:S02]  /*30650*/  @!P1 SYNCS.PHASECHK.TRANS64 P1, [R4+URZ+0x2e860], R5 ;  /* 0x02e86005040095a7 */ /* 0x000f24000802007f */
[----:B----4-:R-:W-:Y:S05]  /*30660*/  @!P1 BRA `(.L_x_2514) ;  /* 0xfffffffc00f09947 */ /* 0x010fea000383ffff */
[----:B------:R-:W-:Y:S05]  /*30670*/  BRA `(.L_x_2674) ;  /* 0xffffffbc00c47947 */ /* 0x000fea000383ffff */
.L_x_2516:
[----:B----4-:R4:W0:Y:S02]  /*30680*/  SYNCS.PHASECHK.TRANS64.TRYWAIT P1, [R3+URZ+0x2e860], R2 ;  /* 0x02e86002030075a7 */ /* 0x010824000802017f */
[----:B0-----:R-:W-:Y:S05]  /*30690*/  @!P1 NANOSLEEP.SYNCS 0x989680 ;  /* 0x009896800000995d */ /* 0x001fea0003900000 */
[----:B------:R-:W0:Y:S02]  /*306a0*/  @!P1 SYNCS.PHASECHK.TRANS64 P1, [R3+URZ+0x2e860], R2 ;  /* 0x02e86002030095a7 */ /* 0x000e24000802007f */
[----:B0-----:R-:W-:Y:S05]  /*306b0*/  @!P1 BRA `(.L_x_2516) ;  /* 0xfffffffc00f09947 */ /* 0x001fea000383ffff */
[----:B------:R-:W-:Y:S05]  /*306c0*/  BRA `(.L_x_2675) ;  /* 0xffffffbc00c47947 */ /* 0x000fea000383ffff */
.L_x_2518:
[----:B------:R0:W0:Y:S02]  /*306d0*/  SYNCS.PHASECHK.TRANS64.TRYWAIT P0, [R4+URZ+0x2e880], R5 ;  /* 0x02e88005040075a7 */ /* 0x000024000800017f */
[----:B0-----:R-:W-:Y:S05]  /*306e0*/  @!P0 NANOSLEEP.SYNCS 0x989680 ;  /* 0x009896800000895d */ /* 0x001fea0003900000 */
[----:B------:R-:W0:Y:S02]  /*306f0*/  @!P0 SYNCS.PHASECHK.TRANS64 P0, [R4+URZ+0x2e880], R5 ;  /* 0x02e88005040085a7 */ /* 0x000e24000800007f */
[----:B0-----:R-:W-:Y:S05]  /*30700*/  @!P0 BRA `(.L_x_2518) ;  /* 0xfffffffc00f08947 */ /* 0x001fea000383ffff */
[----:B------:R-:W-:Y:S05]  /*30710*/  BRA `(.L_x_2519) ;  /* 0xffffffbc00c07947 */ /* 0x000fea000383ffff */
.L_x_2676:
        /* <DEDUP_REMOVED lines=14> */
.L_x_2685:


//--------------------- .nv.global.init           --------------------------
	.section	.nv.global.init,"aw",@progbits
	.align	4
.nv.global.init:
	.type		_ZZN5flash28permute_output_fp8_VcolmajorIN4cute6TensorINS1_11ArrayEngineIN7cutlass10bfloat16_tELm64EEENS1_6LayoutINS1_5tupleIJNS8_IJNS1_1CILi2EEESA_NS9_ILi16EEEEEENS9_ILi1EEESD_EEENS8_IJNS8_IJSD_SA_NS9_ILi4EEEEEENS9_ILi0EEESH_EEEEEEEEEvRT_E9upper_map,@object
	.size		_ZZN5flash28permute_output_fp8_VcolmajorIN4cute6TensorINS1_11ArrayEngineIN7cutlass10bfloat16_tELm64EEENS1_6LayoutINS1_5tupleIJNS8_IJNS1_1CILi2EEESA_NS9_ILi16EEEEEENS9_ILi1EEESD_EEENS8_IJNS8_IJSD_SA_NS9_ILi4EEEEEENS9_ILi0EEESH_EEEEEEEEEvRT_E9upper_map,($str$23 - _ZZN5flash28permute_output_fp8_VcolmajorIN4cute6TensorINS1_11ArrayEngineIN7cutlass10bfloat16_tELm64EEENS1_6LayoutINS1_5tupleIJNS8_IJNS1_1CILi2EEESA_NS9_ILi16EEEEEENS9_ILi1EEESD_EEENS8_IJNS8_IJSD_SA_NS9_ILi4EEEEEENS9_ILi0EEESH_EEEEEEEEEvRT_E9upper_map)
_ZZN5flash28permute_output_fp8_VcolmajorIN4cute6TensorINS1_11ArrayEngineIN7cutlass10bfloat16_tELm64EEENS1_6LayoutINS1_5tupleIJNS8_IJNS1_1CILi2EEESA_NS9_ILi16EEEEEENS9_ILi1EEESD_EEENS8_IJNS8_IJSD_SA_NS9_ILi4EEEEEENS9_ILi0EEESH_EEEEEEEEEvRT_E9upper_map:
        /*0000*/ 	.byte	0x00, 0x00, 0x00, 0x00, 0x02, 0x00, 0x00, 0x00, 0x03, 0x00, 0x00, 0x00, 0x01, 0x00, 0x00, 0x00
	.type		$str$23,@object
	.size		$str$23,($str$24 - $str$23)
$str$23:
        /*0010*/ 	.byte	0x28, 0x61, 0x64, 0x64, 0x72, 0x65, 0x73, 0x73, 0x20, 0x26, 0x20, 0x6d, 0x61, 0x73, 0x6b, 0x29
        /*0020*/ 	.byte	0x20, 0x3d, 0x3d, 0x20, 0x30, 0x00
	.type		$str$24,@object
	.size		$str$24,(__unnamed_5 - $str$24)
$str$24:
        /*0026*/ 	.byte	0x2f, 0x74, 0x6d, 0x70, 0x2f, 0x6f, 0x73, 0x73, 0x5f, 0x6b, 0x65, 0x72, 0x6e, 0x65, 0x6c, 0x73
        /*0036*/ 	.byte	0x5f, 0x73, 0x72, 0x63, 0x2f, 0x66, 0x6c, 0x61, 0x73, 0x68, 0x5f, 0x61, 0x74, 0x74, 0x65, 0x6e
        /*0046*/ 	.byte	0x74, 0x69, 0x6f, 0x6e, 0x2f, 0x63, 0x73, 0x72, 0x63, 0x2f, 0x63, 0x75, 0x74, 0x6c, 0x61, 0x73
        /*0056*/ 	.byte	0x73, 0x2f, 0x69, 0x6e, 0x63, 0x6c, 0x75, 0x64, 0x65, 0x2f, 0x63, 0x75, 0x74, 0x65, 0x2f, 0x70
        /*0066*/ 	.byte	0x6f, 0x69, 0x6e, 0x74, 0x65, 0x72, 0x5f, 0x66, 0x6c, 0x61, 0x67, 0x67, 0x65, 0x64, 0x2e, 0x68
        /*0076*/ 	.byte	0x70, 0x70, 0x00
	.type		__unnamed_5,@object
	.size		__unnamed_5,(__unnamed_6 - __unnamed_5)
__unnamed_5:
        /* <DEDUP_REMOVED lines=24> */
        /*01f9*/ 	.byte	0x3e, 0x3e, 0x20, 0x26, 0x5d, 0x00
	.type		__unnamed_6,@object
	.size		__unnamed_6,(__unnamed_11 - __unnamed_6)
__unnamed_6:
        /* <DEDUP_REMOVED lines=25> */
	.type		__unnamed_11,@object
	.size		__unnamed_11,(__unnamed_8 - __unnamed_11)
__unnamed_11:
        /* <DEDUP_REMOVED lines=25> */
	.type		__unnamed_8,@object
	.size		__unnamed_8,(__unnamed_10 - __unnamed_8)
__unnamed_8:
        /* <DEDUP_REMOVED lines=29> */
        /*06db*/ 	.byte	0x5d, 0x00
	.type		__unnamed_10,@object
	.size		__unnamed_10,(__unnamed_3 - __unnamed_10)
__unnamed_10:
        /* <DEDUP_REMOVED lines=30> */
	.type		__unnamed_3,@object
	.size		__unnamed_3,(__unnamed_9 - __unnamed_3)
__unnamed_3:
        /* <DEDUP_REMOVED lines=30> */
	.type		__unnamed_9,@object
	.size		__unnamed_9,(__unnamed_2 - __unnamed_9)
__unnamed_9:
        /* <DEDUP_REMOVED lines=30> */
	.type		__unnamed_2,@object
	.size		__unnamed_2,(__unnamed_4 - __unnamed_2)
__unnamed_2:
        /* <DEDUP_REMOVED lines=30> */
	.type		__unnamed_4,@object
	.size		__unnamed_4,(__unnamed_1 - __unnamed_4)
__unnamed_4:
        /* <DEDUP_REMOVED lines=30> */
	.type		__unnamed_1,@object
	.size		__unnamed_1,(__unnamed_7 - __unnamed_1)
__unnamed_1:
        /* <DEDUP_REMOVED lines=30> */
	.type		__unnamed_7,@object
	.size		__unnamed_7,(.L_7 - __unnamed_7)
__unnamed_7:
        /* <DEDUP_REMOVED lines=30> */
.L_7:


//--------------------- .nv.shared._ZN7cutlass13device_kernelIN5flash11enable_sm90INS1_16FlashAttnFwdSm90INS1_25CollectiveMainloopFwdSm90ILi2EN4cute5tupleIJNS5_1CILi1EEES8_S8_EEENS6_IJNS7_ILi128EEENS7_ILi224EEESA_EEELi128ENS_12float_e4m3_tEfNS_4arch4Sm90ELb0ELb0ELb1ELb0ELb0ELb0ELb0ELb1ELb1ELb1ELb0ELb0EEENS1_21CollectiveEpilogueFwdINS6_IJSA_SA_SB_EEES9_NS_10bfloat16_tESF_Li256ELb0ELb1ELb0ELb1EEENS1_29StaticPersistentTileSchedulerILb0EEEEEEEEEvNT_6ParamsE --------------------------
	.section	.nv.shared._ZN7cutlass13device_kernelIN5flash11enable_sm90INS1_16FlashAttnFwdSm90INS1_25CollectiveMainloopFwdSm90ILi2EN4cute5tupleIJNS5_1CILi1EEES8_S8_EEENS6_IJNS7_ILi128EEENS7_ILi224EEESA_EEELi128ENS_12float_e4m3_tEfNS_4arch4Sm90ELb0ELb0ELb1ELb0ELb0ELb0ELb0ELb1ELb1ELb1ELb0ELb0EEENS1_21CollectiveEpilogueFwdINS6_IJSA_SA_SB_EEES9_NS_10bfloat16_tESF_Li256ELb0ELb1ELb0ELb1EEENS1_29StaticPersistentTileSchedulerILb0EEEEEEEEEvNT_6ParamsE,"aw",@nobits
	.sectionflags	@""
	.align	16
	.zero		1024


//--------------------- .nv.shared.reserved.0     --------------------------
	.section	.nv.shared.reserved.0,"aw",@nobits
	.weak		__nv_reservedSMEM_offset_0_alias
	.size		__nv_reservedSMEM_offset_0_alias, 0, 0
	.other		__nv_reservedSMEM_offset_0_alias,@"STO_CUDA_RESERVED_SHARED STV_DEFAULT"
__nv_reservedSMEM_offset_0_alias:
	.zero		0


//--------------------- .nv.global                --------------------------
	.section	.nv.global,"aw",@nobits
.nv.global:
	.type		_ZN82_INTERNAL_e4044179_46_flash_fwd_hdim128_e4m3_softcap_packgqa_sm90_cu_b81ac279_28864cute1_E,@object
	.size		_ZN82_INTERNAL_e4044179_46_flash_fwd_hdim128_e4m3_softcap_packgqa_sm90_cu_b81ac279_28864cute1_E,(_ZN82_INTERNAL_e4044179_46_flash_fwd_hdim128_e4m3_softcap_packgqa_sm90_cu_b81ac279_28864cuda3std3__45__cpo6cbeginE - _ZN82_INTERNAL_e4044179_46_flash_fwd_hdim128_e4m3_softcap_packgqa_sm90_cu_b81ac279_28864cute1_E)
_ZN82_INTERNAL_e4044179_46_flash_fwd_hdim128_e4m3_softcap_packgqa_sm90_cu_b81ac279_28864cute1_E:
	.zero		1
	.type		_ZN82_INTERNAL_e4044179_46_flash_fwd_hdim128_e4m3_softcap_packgqa_sm90_cu_b81ac279_28864cuda3std3__45__cpo6cbeginE,@object
	.size		_ZN82_INTERNAL_e4044179_46_flash_fwd_hdim128_e4m3_softcap_packgqa_sm90_cu_b81ac279_28864cuda3std3__45__cpo6cbeginE,(_ZN82_INTERNAL_e4044179_46_flash_fwd_hdim128_e4m3_softcap_packgqa_sm90_cu_b81ac279_28864cuda3std3__48in_placeE - _ZN82_INTERNAL_e4044179_46_flash_fwd_hdim128_e4m3_softcap_packgqa_sm90_cu_b81ac279_28864cuda3std3__45__cpo6cbeginE)
_ZN82_INTERNAL_e4044179_46_flash_fwd_hdim128_e4m3_softcap_packgqa_sm90_cu_b81ac279_28864cuda3std3__45__cpo6cbeginE:
	.zero		1
	.type		_ZN82_INTERNAL_e4044179_46_flash_fwd_hdim128_e4m3_softcap_packgqa_sm90_cu_b81ac279_28864cuda3std3__48in_placeE,@object
	.size		_ZN82_INTERNAL_e4044179_46_flash_fwd_hdim128_e4m3_softcap_packgqa_sm90_cu_b81ac279_28864cuda3std3__48in_placeE,(_ZN82_INTERNAL_e4044179_46_flash_fwd_hdim128_e4m3_softcap_packgqa_sm90_cu_b81ac279_28864cuda3std6ranges3__45__cpo9iter_moveE - _ZN82_INTERNAL_e4044179_46_flash_fwd_hdim128_e4m3_softcap_packgqa_sm90_cu_b81ac279_28864cuda3std3__48in_placeE)
_ZN82_INTERNAL_e4044179_46_flash_fwd_hdim128_e4m3_softcap_packgqa_sm90_cu_b81ac279_28864cuda3std3__48in_placeE:
	.zero		1
	.type		_ZN82_INTERNAL_e4044179_46_flash_fwd_hdim128_e4m3_softcap_packgqa_sm90_cu_b81ac279_28864cuda3std6ranges3__45__cpo9iter_moveE,@object
	.size		_ZN82_INTERNAL_e4044179_46_flash_fwd_hdim128_e4m3_softcap_packgqa_sm90_cu_b81ac279_28864cuda3std6ranges3__45__cpo9iter_moveE,(_ZN82_INTERNAL_e4044179_46_flash_fwd_hdim128_e4m3_softcap_packgqa_sm90_cu_b81ac279_28864cuda3std3__45__cpo5beginE - _ZN82_INTERNAL_e4044179_46_flash_fwd_hdim128_e4m3_softcap_packgqa_sm90_cu_b81ac279_28864cuda3std6ranges3__45__cpo9iter_moveE)
_ZN82_INTERNAL_e4044179_46_flash_fwd_hdim128_e4m3_softcap_packgqa_sm90_cu_b81ac279_28864cuda3std6ranges3__45__cpo9iter_moveE:
	.zero		1
	.type		_ZN82_INTERNAL_e4044179_46_flash_fwd_hdim128_e4m3_softcap_packgqa_sm90_cu_b81ac279_28864cuda3std3__45__cpo5beginE,@object
	.size		_ZN82_INTERNAL_e4044179_46_flash_fwd_hdim128_e4m3_softcap_packgqa_sm90_cu_b81ac279_28864cuda3std3__45__cpo5beginE,(_ZN82_INTERNAL_e4044179_46_flash_fwd_hdim128_e4m3_softcap_packgqa_sm90_cu_b81ac279_28864cuda3std3__484_GLOBAL__N__e4044179_46_flash_fwd_hdim128_e4m3_softcap_packgqa_sm90_cu_b81ac279_28866ignoreE - _ZN82_INTERNAL_e4044179_46_flash_fwd_hdim128_e4m3_softcap_packgqa_sm90_cu_b81ac279_28864cuda3std3__45__cpo5beginE)
_ZN82_INTERNAL_e4044179_46_flash_fwd_hdim128_e4m3_softcap_packgqa_sm90_cu_b81ac279_28864cuda3std3__45__cpo5beginE:
	.zero		1
	.type		_ZN82_INTERNAL_e4044179_46_flash_fwd_hdim128_e4m3_softcap_packgqa_sm90_cu_b81ac279_28864cuda3std3__484_GLOBAL__N__e4044179_46_flash_fwd_hdim128_e4m3_softcap_packgqa_sm90_cu_b81ac279_28866ignoreE,@object
	.size		_ZN82_INTERNAL_e4044179_46_flash_fwd_hdim128_e4m3_softcap_packgqa_sm90_cu_b81ac279_28864cuda3std3__484_GLOBAL__N__e4044179_46_flash_fwd_hdim128_e4m3_softcap_packgqa_sm90_cu_b81ac279_28866ignoreE,(_ZN82_INTERNAL_e4044179_46_flash_fwd_hdim128_e4m3_softcap_packgqa_sm90_cu_b81ac279_28864cute7productE - _ZN82_INTERNAL_e4044179_46_flash_fwd_hdim128_e4m3_softcap_packgqa_sm90_cu_b81ac279_28864cuda3std3__484_GLOBAL__N__e4044179_46_flash_fwd_hdim128_e4m3_softcap_packgqa_sm90_cu_b81ac279_28866ignoreE)
_ZN82_INTERNAL_e4044179_46_flash_fwd_hdim128_e4m3_softcap_packgqa_sm90_cu_b81ac279_28864cuda3std3__484_GLOBAL__N__e4044179_46_flash_fwd_hdim128_e4m3_softcap_packgqa_sm90_cu_b81ac279_28866ignoreE:
	.zero		1
	.type		_ZN82_INTERNAL_e4044179_46_flash_fwd_hdim128_e4m3_softcap_packgqa_sm90_cu_b81ac279_28864cute7productE,@object
	.size		_ZN82_INTERNAL_e4044179_46_flash_fwd_hdim128_e4m3_softcap_packgqa_sm90_cu_b81ac279_28864cute7productE,(_ZN82_INTERNAL_e4044179_46_flash_fwd_hdim128_e4m3_softcap_packgqa_sm90_cu_b81ac279_28864cuda3std3__45__cpo3endE - _ZN82_INTERNAL_e4044179_46_flash_fwd_hdim128_e4m3_softcap_packgqa_sm90_cu_b81ac279_28864cute7productE)
_ZN82_INTERNAL_e4044179_46_flash_fwd_hdim128_e4m3_softcap_packgqa_sm90_cu_b81ac279_28864cute7productE:
	.zero		1
	.type		_ZN82_INTERNAL_e4044179_46_flash_fwd_hdim128_e4m3_softcap_packgqa_sm90_cu_b81ac279_28864cuda3std3__45__cpo3endE,@object
	.size		_ZN82_INTERNAL_e4044179_46_flash_fwd_hdim128_e4m3_softcap_packgqa_sm90_cu_b81ac279_28864cuda3std3__45__cpo3endE,(_ZN82_INTERNAL_e4044179_46_flash_fwd_hdim128_e4m3_softcap_packgqa_sm90_cu_b81ac279_28864cuda3std3__419piecewise_constructE - _ZN82_INTERNAL_e4044179_46_flash_fwd_hdim128_e4m3_softcap_packgqa_sm90_cu_b81ac279_28864cuda3std3__45__cpo3endE)
_ZN82_INTERNAL_e4044179_46_flash_fwd_hdim128_e4m3_softcap_packgqa_sm90_cu_b81ac279_28864cuda3std3__45__cpo3endE:
	.zero		1
	.type		_ZN82_INTERNAL_e4044179_46_flash_fwd_hdim128_e4m3_softcap_packgqa_sm90_cu_b81ac279_28864cuda3std3__419piecewise_constructE,@object
	.size		_ZN82_INTERNAL_e4044179_46_flash_fwd_hdim128_e4m3_softcap_packgqa_sm90_cu_b81ac279_28864cuda3std3__419piecewise_constructE,(_ZN82_INTERNAL_e4044179_46_flash_fwd_hdim128_e4m3_softcap_packgqa_sm90_cu_b81ac279_28864cuda3std3__45__cpo4cendE - _ZN82_INTERNAL_e4044179_46_flash_fwd_hdim128_e4m3_softcap_packgqa_sm90_cu_b81ac279_28864cuda3std3__419piecewise_constructE)
_ZN82_INTERNAL_e4044179_46_flash_fwd_hdim128_e4m3_softcap_packgqa_sm90_cu_b81ac279_28864cuda3std3__419piecewise_constructE:
	.zero		1
	.type		_ZN82_INTERNAL_e4044179_46_flash_fwd_hdim128_e4m3_softcap_packgqa_sm90_cu_b81ac279_28864cuda3std3__45__cpo4cendE,@object
	.size		_ZN82_INTERNAL_e4044179_46_flash_fwd_hdim128_e4m3_softcap_packgqa_sm90_cu_b81ac279_28864cuda3std3__45__cpo4cendE,(_ZN82_INTERNAL_e4044179_46_flash_fwd_hdim128_e4m3_softcap_packgqa_sm90_cu_b81ac279_28864cuda3std6ranges3__45__cpo4swapE - _ZN82_INTERNAL_e4044179_46_flash_fwd_hdim128_e4m3_softcap_packgqa_sm90_cu_b81ac279_28864cuda3std3__45__cpo4cendE)
_ZN82_INTERNAL_e4044179_46_flash_fwd_hdim128_e4m3_softcap_packgqa_sm90_cu_b81ac279_28864cuda3std3__45__cpo4cendE:
	.zero		1
	.type		_ZN82_INTERNAL_e4044179_46_flash_fwd_hdim128_e4m3_softcap_packgqa_sm90_cu_b81ac279_28864cuda3std6ranges3__45__cpo4swapE,@object
	.size		_ZN82_INTERNAL_e4044179_46_flash_fwd_hdim128_e4m3_softcap_packgqa_sm90_cu_b81ac279_28864cuda3std6ranges3__45__cpo4swapE,(.L_19 - _ZN82_INTERNAL_e4044179_46_flash_fwd_hdim128_e4m3_softcap_packgqa_sm90_cu_b81ac279_28864cuda3std6ranges3__45__cpo4swapE)
_ZN82_INTERNAL_e4044179_46_flash_fwd_hdim128_e4m3_softcap_packgqa_sm90_cu_b81ac279_28864cuda3std6ranges3__45__cpo4swapE:
	.zero		1
.L_19:


//--------------------- .nv.shared._ZN7cutlass13device_kernelIN5flash11enable_sm90INS1_16FlashAttnFwdSm90INS1_25CollectiveMainloopFwdSm90ILi2EN4cute5tupleIJNS5_1CILi1EEES8_S8_EEENS6_IJNS7_ILi128EEENS7_ILi224EEESA_EEELi128ENS_12float_e4m3_tEfNS_4arch4Sm90ELb0ELb0ELb1ELb1ELb0ELb0ELb0ELb1ELb1ELb1ELb0ELb0EEENS1_21CollectiveEpilogueFwdINS6_IJSA_SA_SB_EEES9_NS_10bfloat16_tESF_Li256ELb1ELb1ELb0ELb1EEENS1_36VarlenDynamicPersistentTileSchedulerILi128ELi224ELi256ELi128ELb0ELb1ELb1ELb0ELb1ELb1EEEEEEEEEvNT_6ParamsE --------------------------
	.section	.nv.shared._ZN7cutlass13device_kernelIN5flash11enable_sm90INS1_16FlashAttnFwdSm90INS1_25CollectiveMainloopFwdSm90ILi2EN4cute5tupleIJNS5_1CILi1EEES8_S8_EEENS6_IJNS7_ILi128EEENS7_ILi224EEESA_EEELi128ENS_12float_e4m3_tEfNS_4arch4Sm90ELb0ELb0ELb1ELb1ELb0ELb0ELb0ELb1ELb1ELb1ELb0ELb0EEENS1_21CollectiveEpilogueFwdINS6_IJSA_SA_SB_EEES9_NS_10bfloat16_tESF_Li256ELb1ELb1ELb0ELb1EEENS1_36VarlenDynamicPersistentTileSchedulerILi128ELi224ELi256ELi128ELb0ELb1ELb1ELb0ELb1ELb1EEEEEEEEEvNT_6ParamsE,"aw",@nobits
	.sectionflags	@""
	.align	16
	.zero		1024


//--------------------- .nv.shared._ZN7cutlass13device_kernelIN5flash11enable_sm90INS1_16FlashAttnFwdSm90INS1_25CollectiveMainloopFwdSm90ILi2EN4cute5tupleIJNS5_1CILi1EEES8_S8_EEENS6_IJNS7_ILi128EEENS7_ILi224EEESA_EEELi128ENS_12float_e4m3_tEfNS_4arch4Sm90ELb0ELb0ELb1ELb1ELb0ELb1ELb0ELb1ELb1ELb1ELb0ELb0EEENS1_21CollectiveEpilogueFwdINS6_IJSA_SA_SB_EEES9_NS_10bfloat16_tESF_Li256ELb1ELb1ELb0ELb1EEENS1_36VarlenDynamicPersistentTileSchedulerILi128ELi224ELi256ELi128ELb0ELb1ELb1ELb0ELb1ELb1EEEEEEEEEvNT_6ParamsE --------------------------
	.section	.nv.shared._ZN7cutlass13device_kernelIN5flash11enable_sm90INS1_16FlashAttnFwdSm90INS1_25CollectiveMainloopFwdSm90ILi2EN4cute5tupleIJNS5_1CILi1EEES8_S8_EEENS6_IJNS7_ILi128EEENS7_ILi224EEESA_EEELi128ENS_12float_e4m3_tEfNS_4arch4Sm90ELb0ELb0ELb1ELb1ELb0ELb1ELb0ELb1ELb1ELb1ELb0ELb0EEENS1_21CollectiveEpilogueFwdINS6_IJSA_SA_SB_EEES9_NS_10bfloat16_tESF_Li256ELb1ELb1ELb0ELb1EEENS1_36VarlenDynamicPersistentTileSchedulerILi128ELi224ELi256ELi128ELb0ELb1ELb1ELb0ELb1ELb1EEEEEEEEEvNT_6ParamsE,"aw",@nobits
	.sectionflags	@""
	.align	16
	.zero		1024


//--------------------- .nv.shared._ZN7cutlass13device_kernelIN5flash11enable_sm90INS1_16FlashAttnFwdSm90INS1_25CollectiveMainloopFwdSm90ILi2EN4cute5tupleIJNS5_1CILi1EEES8_S8_EEENS6_IJNS7_ILi128EEENS7_ILi192EEESA_EEELi128ENS_12float_e4m3_tEfNS_4arch4Sm90ELb0ELb1ELb1ELb0ELb0ELb0ELb0ELb1ELb1ELb1ELb0ELb0EEENS1_21CollectiveEpilogueFwdINS6_IJSA_SA_SB_EEES9_NS_10bfloat16_tESF_Li256ELb0ELb1ELb0ELb1EEENS1_30DynamicPersistentTileSchedulerILi256ELi128ELb0ELb1ELb1EEEEEEEEEvNT_6ParamsE --------------------------
	.section	.nv.shared._ZN7cutlass13device_kernelIN5flash11enable_sm90INS1_16FlashAttnFwdSm90INS1_25CollectiveMainloopFwdSm90ILi2EN4cute5tupleIJNS5_1CILi1EEES8_S8_EEENS6_IJNS7_ILi128EEENS7_ILi192EEESA_EEELi128ENS_12float_e4m3_tEfNS_4arch4Sm90ELb0ELb1ELb1ELb0ELb0ELb0ELb0ELb1ELb1ELb1ELb0ELb0EEENS1_21CollectiveEpilogueFwdINS6_IJSA_SA_SB_EEES9_NS_10bfloat16_tESF_Li256ELb0ELb1ELb0ELb1EEENS1_30DynamicPersistentTileSchedulerILi256ELi128ELb0ELb1ELb1EEEEEEEEEvNT_6ParamsE,"aw",@nobits
	.sectionflags	@""
	.align	16
	.zero		1024


//--------------------- .nv.shared._ZN7cutlass13device_kernelIN5flash11enable_sm90INS1_16FlashAttnFwdSm90INS1_25CollectiveMainloopFwdSm90ILi2EN4cute5tupleIJNS5_1CILi1EEES8_S8_EEENS6_IJNS7_ILi128EEENS7_ILi192EEESA_EEELi128ENS_12float_e4m3_tEfNS_4arch4Sm90ELb0ELb1ELb1ELb1ELb0ELb0ELb0ELb1ELb1ELb1ELb0ELb0EEENS1_21CollectiveEpilogueFwdINS6_IJSA_SA_SB_EEES9_NS_10bfloat16_tESF_Li256ELb1ELb1ELb0ELb1EEENS1_36VarlenDynamicPersistentTileSchedulerILi128ELi192ELi256ELi128ELb0ELb1ELb1ELb1ELb0ELb1EEEEEEEEEvNT_6ParamsE --------------------------
	.section	.nv.shared._ZN7cutlass13device_kernelIN5flash11enable_sm90INS1_16FlashAttnFwdSm90INS1_25CollectiveMainloopFwdSm90ILi2EN4cute5tupleIJNS5_1CILi1EEES8_S8_EEENS6_IJNS7_ILi128EEENS7_ILi192EEESA_EEELi128ENS_12float_e4m3_tEfNS_4arch4Sm90ELb0ELb1ELb1ELb1ELb0ELb0ELb0ELb1ELb1ELb1ELb0ELb0EEENS1_21CollectiveEpilogueFwdINS6_IJSA_SA_SB_EEES9_NS_10bfloat16_tESF_Li256ELb1ELb1ELb0ELb1EEENS1_36VarlenDynamicPersistentTileSchedulerILi128ELi192ELi256ELi128ELb0ELb1ELb1ELb1ELb0ELb1EEEEEEEEEvNT_6ParamsE,"aw",@nobits
	.sectionflags	@""
	.align	16
	.zero		1024


//--------------------- .nv.shared._ZN7cutlass13device_kernelIN5flash11enable_sm90INS1_16FlashAttnFwdSm90INS1_25CollectiveMainloopFwdSm90ILi2EN4cute5tupleIJNS5_1CILi1EEES8_S8_EEENS6_IJNS7_ILi128EEENS7_ILi192EEESA_EEELi128ENS_12float_e4m3_tEfNS_4arch4Sm90ELb0ELb1ELb1ELb1ELb0ELb1ELb0ELb1ELb1ELb1ELb0ELb0EEENS1_21CollectiveEpilogueFwdINS6_IJSA_SA_SB_EEES9_NS_10bfloat16_tESF_Li256ELb1ELb1ELb0ELb1EEENS1_36VarlenDynamicPersistentTileSchedulerILi128ELi192ELi256ELi128ELb0ELb1ELb1ELb1ELb0ELb1EEEEEEEEEvNT_6ParamsE --------------------------
	.section	.nv.shared._ZN7cutlass13device_kernelIN5flash11enable_sm90INS1_16FlashAttnFwdSm90INS1_25CollectiveMainloopFwdSm90ILi2EN4cute5tupleIJNS5_1CILi1EEES8_S8_EEENS6_IJNS7_ILi128EEENS7_ILi192EEESA_EEELi128ENS_12float_e4m3_tEfNS_4arch4Sm90ELb0ELb1ELb1ELb1ELb0ELb1ELb0ELb1ELb1ELb1ELb0ELb0EEENS1_21CollectiveEpilogueFwdINS6_IJSA_SA_SB_EEES9_NS_10bfloat16_tESF_Li256ELb1ELb1ELb0ELb1EEENS1_36VarlenDynamicPersistentTileSchedulerILi128ELi192ELi256ELi128ELb0ELb1ELb1ELb1ELb0ELb1EEEEEEEEEvNT_6ParamsE,"aw",@nobits
	.sectionflags	@""
	.align	16
	.zero		1024


//--------------------- .nv.shared._ZN7cutlass13device_kernelIN5flash11enable_sm90INS1_16FlashAttnFwdSm90INS1_25CollectiveMainloopFwdSm90ILi2EN4cute5tupleIJNS5_1CILi1EEES8_S8_EEENS6_IJNS7_ILi128EEENS7_ILi224EEESA_EEELi128ENS_12float_e4m3_tEfNS_4arch4Sm90ELb1ELb0ELb1ELb0ELb0ELb0ELb0ELb1ELb1ELb1ELb0ELb0EEENS1_21CollectiveEpilogueFwdINS6_IJSA_SA_SB_EEES9_NS_10bfloat16_tESF_Li256ELb0ELb1ELb0ELb1EEENS1_30DynamicPersistentTileSchedulerILi256ELi128ELb0ELb1ELb1EEEEEEEEEvNT_6ParamsE --------------------------
	.section	.nv.shared._ZN7cutlass13device_kernelIN5flash11enable_sm90INS1_16FlashAttnFwdSm90INS1_25CollectiveMainloopFwdSm90ILi2EN4cute5tupleIJNS5_1CILi1EEES8_S8_EEENS6_IJNS7_ILi128EEENS7_ILi224EEESA_EEELi128ENS_12float_e4m3_tEfNS_4arch4Sm90ELb1ELb0ELb1ELb0ELb0ELb0ELb0ELb1ELb1ELb1ELb0ELb0EEENS1_21CollectiveEpilogueFwdINS6_IJSA_SA_SB_EEES9_NS_10bfloat16_tESF_Li256ELb0ELb1ELb0ELb1EEENS1_30DynamicPersistentTileSchedulerILi256ELi128ELb0ELb1ELb1EEEEEEEEEvNT_6ParamsE,"aw",@nobits
	.sectionflags	@""
	.align	16
	.zero		1024


//--------------------- .nv.shared._ZN7cutlass13device_kernelIN5flash11enable_sm90INS1_16FlashAttnFwdSm90INS1_25CollectiveMainloopFwdSm90ILi2EN4cute5tupleIJNS5_1CILi1EEES8_S8_EEENS6_IJNS7_ILi128EEENS7_ILi224EEESA_EEELi128ENS_12float_e4m3_tEfNS_4arch4Sm90ELb1ELb0ELb1ELb1ELb0ELb0ELb0ELb1ELb1ELb1ELb0ELb0EEENS1_21CollectiveEpilogueFwdINS6_IJSA_SA_SB_EEES9_NS_10bfloat16_tESF_Li256ELb1ELb1ELb0ELb1EEENS1_36VarlenDynamicPersistentTileSchedulerILi128ELi224ELi256ELi128ELb0ELb1ELb1ELb1ELb1ELb1EEEEEEEEEvNT_6ParamsE --------------------------
	.section	.nv.shared._ZN7cutlass13device_kernelIN5flash11enable_sm90INS1_16FlashAttnFwdSm90INS1_25CollectiveMainloopFwdSm90ILi2EN4cute5tupleIJNS5_1CILi1EEES8_S8_EEENS6_IJNS7_ILi128EEENS7_ILi224EEESA_EEELi128ENS_12float_e4m3_tEfNS_4arch4Sm90ELb1ELb0ELb1ELb1ELb0ELb0ELb0ELb1ELb1ELb1ELb0ELb0EEENS1_21CollectiveEpilogueFwdINS6_IJSA_SA_SB_EEES9_NS_10bfloat16_tESF_Li256ELb1ELb1ELb0ELb1EEENS1_36VarlenDynamicPersistentTileSchedulerILi128ELi224ELi256ELi128ELb0ELb1ELb1ELb1ELb1ELb1EEEEEEEEEvNT_6ParamsE,"aw",@nobits
	.sectionflags	@""
	.align	16
	.zero		1024


//--------------------- .nv.shared._ZN7cutlass13device_kernelIN5flash11enable_sm90INS1_16FlashAttnFwdSm90INS1_25CollectiveMainloopFwdSm90ILi2EN4cute5tupleIJNS5_1CILi1EEES8_S8_EEENS6_IJNS7_ILi128EEENS7_ILi224EEESA_EEELi128ENS_12float_e4m3_tEfNS_4arch4Sm90ELb1ELb0ELb1ELb1ELb0ELb1ELb0ELb1ELb1ELb1ELb0ELb0EEENS1_21CollectiveEpilogueFwdINS6_IJSA_SA_SB_EEES9_NS_10bfloat16_tESF_Li256ELb1ELb1ELb0ELb1EEENS1_36VarlenDynamicPersistentTileSchedulerILi128ELi224ELi256ELi128ELb0ELb1ELb1ELb1ELb1ELb1EEEEEEEEEvNT_6ParamsE --------------------------
	.section	.nv.shared._ZN7cutlass13device_kernelIN5flash11enable_sm90INS1_16FlashAttnFwdSm90INS1_25CollectiveMainloopFwdSm90ILi2EN4cute5tupleIJNS5_1CILi1EEES8_S8_EEENS6_IJNS7_ILi128EEENS7_ILi224EEESA_EEELi128ENS_12float_e4m3_tEfNS_4arch4Sm90ELb1ELb0ELb1ELb1ELb0ELb1ELb0ELb1ELb1ELb1ELb0ELb0EEENS1_21CollectiveEpilogueFwdINS6_IJSA_SA_SB_EEES9_NS_10bfloat16_tESF_Li256ELb1ELb1ELb0ELb1EEENS1_36VarlenDynamicPersistentTileSchedulerILi128ELi224ELi256ELi128ELb0ELb1ELb1ELb1ELb1ELb1EEEEEEEEEvNT_6ParamsE,"aw",@nobits
	.sectionflags	@""
	.align	16
	.zero		1024


//--------------------- .nv.constant0._ZN7cutlass13device_kernelIN5flash11enable_sm90INS1_16FlashAttnFwdSm90INS1_25CollectiveMainloopFwdSm90ILi2EN4cute5tupleIJNS5_1CILi1EEES8_S8_EEENS6_IJNS7_ILi128EEENS7_ILi224EEESA_EEELi128ENS_12float_e4m3_tEfNS_4arch4Sm90ELb0ELb0ELb1ELb0ELb0ELb0ELb0ELb1ELb1ELb1ELb0ELb0EEENS1_21CollectiveEpilogueFwdINS6_IJSA_SA_SB_EEES9_NS_10bfloat16_tESF_Li256ELb0ELb1ELb0ELb1EEENS1_29StaticPersistentTileSchedulerILb0EEEEEEEEEvNT_6ParamsE --------------------------
	.section	.nv.constant0._ZN7cutlass13device_kernelIN5flash11enable_sm90INS1_16FlashAttnFwdSm90INS1_25CollectiveMainloopFwdSm90ILi2EN4cute5tupleIJNS5_1CILi1EEES8_S8_EEENS6_IJNS7_ILi128EEENS7_ILi224EEESA_EEELi128ENS_12float_e4m3_tEfNS_4arch4Sm90ELb0ELb0ELb1ELb0ELb0ELb0ELb0ELb1ELb1ELb1ELb0ELb0EEENS1_21CollectiveEpilogueFwdINS6_IJSA_SA_SB_EEES9_NS_10bfloat16_tESF_Li256ELb0ELb1ELb0ELb1EEENS1_29StaticPersistentTileSchedulerILb0EEEEEEEEEvNT_6ParamsE,"a",@progbits
	.sectionflags	@""
	.align	4
.nv.constant0._ZN7cutlass13device_kernelIN5flash11enable_sm90INS1_16FlashAttnFwdSm90INS1_25CollectiveMainloopFwdSm90ILi2EN4cute5tupleIJNS5_1CILi1EEES8_S8_EEENS6_IJNS7_ILi128EEENS7_ILi224EEESA_EEELi128ENS_12float_e4m3_tEfNS_4arch4Sm90ELb0ELb0ELb1ELb0ELb0ELb0ELb0ELb1ELb1ELb1ELb0ELb0EEENS1_21CollectiveEpilogueFwdINS6_IJSA_SA_SB_EEES9_NS_10bfloat16_tESF_Li256ELb0ELb1ELb0ELb1EEENS1_29StaticPersistentTileSchedulerILb0EEEEEEEEEvNT_6ParamsE:
	.zero		3200


//--------------------- .nv.constant0._ZN7cutlass13device_kernelIN5flash11enable_sm90INS1_16FlashAttnFwdSm90INS1_25CollectiveMainloopFwdSm90ILi2EN4cute5tupleIJNS5_1CILi1EEES8_S8_EEENS6_IJNS7_ILi128EEENS7_ILi224EEESA_EEELi128ENS_12float_e4m3_tEfNS_4arch4Sm90ELb0ELb0ELb1ELb1ELb0ELb0ELb0ELb1ELb1ELb1ELb0ELb0EEENS1_21CollectiveEpilogueFwdINS6_IJSA_SA_SB_EEES9_NS_10bfloat16_tESF_Li256ELb1ELb1ELb0ELb1EEENS1_36VarlenDynamicPersistentTileSchedulerILi128ELi224ELi256ELi128ELb0ELb1ELb1ELb0ELb1ELb1EEEEEEEEEvNT_6ParamsE --------------------------
	.section	.nv.constant0._ZN7cutlass13device_kernelIN5flash11enable_sm90INS1_16FlashAttnFwdSm90INS1_25CollectiveMainloopFwdSm90ILi2EN4cute5tupleIJNS5_1CILi1EEES8_S8_EEENS6_IJNS7_ILi128EEENS7_ILi224EEESA_EEELi128ENS_12float_e4m3_tEfNS_4arch4Sm90ELb0ELb0ELb1ELb1ELb0ELb0ELb0ELb1ELb1ELb1ELb0ELb0EEENS1_21CollectiveEpilogueFwdINS6_IJSA_SA_SB_EEES9_NS_10bfloat16_tESF_Li256ELb1ELb1ELb0ELb1EEENS1_36VarlenDynamicPersistentTileSchedulerILi128ELi224ELi256ELi128ELb0ELb1ELb1ELb0ELb1ELb1EEEEEEEEEvNT_6ParamsE,"a",@progbits
	.sectionflags	@""
	.align	4
.nv.constant0._ZN7cutlass13device_kernelIN5flash11enable_sm90INS1_16FlashAttnFwdSm90INS1_25CollectiveMainloopFwdSm90ILi2EN4cute5tupleIJNS5_1CILi1EEES8_S8_EEENS6_IJNS7_ILi128EEENS7_ILi224EEESA_EEELi128ENS_12float_e4m3_tEfNS_4arch4Sm90ELb0ELb0ELb1ELb1ELb0ELb0ELb0ELb1ELb1ELb1ELb0ELb0EEENS1_21CollectiveEpilogueFwdINS6_IJSA_SA_SB_EEES9_NS_10bfloat16_tESF_Li256ELb1ELb1ELb0ELb1EEENS1_36VarlenDynamicPersistentTileSchedulerILi128ELi224ELi256ELi128ELb0ELb1ELb1ELb0ELb1ELb1EEEEEEEEEvNT_6ParamsE:
	.zero		3328


//--------------------- .nv.constant0._ZN7cutlass13device_kernelIN5flash11enable_sm90INS1_16FlashAttnFwdSm90INS1_25CollectiveMainloopFwdSm90ILi2EN4cute5tupleIJNS5_1CILi1EEES8_S8_EEENS6_IJNS7_ILi128EEENS7_ILi224EEESA_EEELi128ENS_12float_e4m3_tEfNS_4arch4Sm90ELb0ELb0ELb1ELb1ELb0ELb1ELb0ELb1ELb1ELb1ELb0ELb0EEENS1_21CollectiveEpilogueFwdINS6_IJSA_SA_SB_EEES9_NS_10bfloat16_tESF_Li256ELb1ELb1ELb0ELb1EEENS1_36VarlenDynamicPersistentTileSchedulerILi128ELi224ELi256ELi128ELb0ELb1ELb1ELb0ELb1ELb1EEEEEEEEEvNT_6ParamsE --------------------------
	.section	.nv.constant0._ZN7cutlass13device_kernelIN5flash11enable_sm90INS1_16FlashAttnFwdSm90INS1_25CollectiveMainloopFwdSm90ILi2EN4cute5tupleIJNS5_1CILi1EEES8_S8_EEENS6_IJNS7_ILi128EEENS7_ILi224EEESA_EEELi128ENS_12float_e4m3_tEfNS_4arch4Sm90ELb0ELb0ELb1ELb1ELb0ELb1ELb0ELb1ELb1ELb1ELb0ELb0EEENS1_21CollectiveEpilogueFwdINS6_IJSA_SA_SB_EEES9_NS_10bfloat16_tESF_Li256ELb1ELb1ELb0ELb1EEENS1_36VarlenDynamicPersistentTileSchedulerILi128ELi224ELi256ELi128ELb0ELb1ELb1ELb0ELb1ELb1EEEEEEEEEvNT_6ParamsE,"a",@progbits
	.sectionflags	@""
	.align	4
.nv.constant0._ZN7cutlass13device_kernelIN5flash11enable_sm90INS1_16FlashAttnFwdSm90INS1_25CollectiveMainloopFwdSm90ILi2EN4cute5tupleIJNS5_1CILi1EEES8_S8_EEENS6_IJNS7_ILi128EEENS7_ILi224EEESA_EEELi128ENS_12float_e4m3_tEfNS_4arch4Sm90ELb0ELb0ELb1ELb1ELb0ELb1ELb0ELb1ELb1ELb1ELb0ELb0EEENS1_21CollectiveEpilogueFwdINS6_IJSA_SA_SB_EEES9_NS_10bfloat16_tESF_Li256ELb1ELb1ELb0ELb1EEENS1_36VarlenDynamicPersistentTileSchedulerILi128ELi224ELi256ELi128ELb0ELb1ELb1ELb0ELb1ELb1EEEEEEEEEvNT_6ParamsE:
	.zero		3328


//--------------------- .nv.constant0._ZN7cutlass13device_kernelIN5flash11enable_sm90INS1_16FlashAttnFwdSm90INS1_25CollectiveMainloopFwdSm90ILi2EN4cute5tupleIJNS5_1CILi1EEES8_S8_EEENS6_IJNS7_ILi128EEENS7_ILi192EEESA_EEELi128ENS_12float_e4m3_tEfNS_4arch4Sm90ELb0ELb1ELb1ELb0ELb0ELb0ELb0ELb1ELb1ELb1ELb0ELb0EEENS1_21CollectiveEpilogueFwdINS6_IJSA_SA_SB_EEES9_NS_10bfloat16_tESF_Li256ELb0ELb1ELb0ELb1EEENS1_30DynamicPersistentTileSchedulerILi256ELi128ELb0ELb1ELb1EEEEEEEEEvNT_6ParamsE --------------------------
	.section	.nv.constant0._ZN7cutlass13device_kernelIN5flash11enable_sm90INS1_16FlashAttnFwdSm90INS1_25CollectiveMainloopFwdSm90ILi2EN4cute5tupleIJNS5_1CILi1EEES8_S8_EEENS6_IJNS7_ILi128EEENS7_ILi192EEESA_EEELi128ENS_12float_e4m3_tEfNS_4arch4Sm90ELb0ELb1ELb1ELb0ELb0ELb0ELb0ELb1ELb1ELb1ELb0ELb0EEENS1_21CollectiveEpilogueFwdINS6_IJSA_SA_SB_EEES9_NS_10bfloat16_tESF_Li256ELb0ELb1ELb0ELb1EEENS1_30DynamicPersistentTileSchedulerILi256ELi128ELb0ELb1ELb1EEEEEEEEEvNT_6ParamsE,"a",@progbits
	.sectionflags	@""
	.align	4
.nv.constant0._ZN7cutlass13device_kernelIN5flash11enable_sm90INS1_16FlashAttnFwdSm90INS1_25CollectiveMainloopFwdSm90ILi2EN4cute5tupleIJNS5_1CILi1EEES8_S8_EEENS6_IJNS7_ILi128EEENS7_ILi192EEESA_EEELi128ENS_12float_e4m3_tEfNS_4arch4Sm90ELb0ELb1ELb1ELb0ELb0ELb0ELb0ELb1ELb1ELb1ELb0ELb0EEENS1_21CollectiveEpilogueFwdINS6_IJSA_SA_SB_EEES9_NS_10bfloat16_tESF_Li256ELb0ELb1ELb0ELb1EEENS1_30DynamicPersistentTileSchedulerILi256ELi128ELb0ELb1ELb1EEEEEEEEEvNT_6ParamsE:
	.zero		3328


//--------------------- .nv.constant0._ZN7cutlass13device_kernelIN5flash11enable_sm90INS1_16FlashAttnFwdSm90INS1_25CollectiveMainloopFwdSm90ILi2EN4cute5tupleIJNS5_1CILi1EEES8_S8_EEENS6_IJNS7_ILi128EEENS7_ILi192EEESA_EEELi128ENS_12float_e4m3_tEfNS_4arch4Sm90ELb0ELb1ELb1ELb1ELb0ELb0ELb0ELb1ELb1ELb1ELb0ELb0EEENS1_21CollectiveEpilogueFwdINS6_IJSA_SA_SB_EEES9_NS_10bfloat16_tESF_Li256ELb1ELb1ELb0ELb1EEENS1_36VarlenDynamicPersistentTileSchedulerILi128ELi192ELi256ELi128ELb0ELb1ELb1ELb1ELb0ELb1EEEEEEEEEvNT_6ParamsE --------------------------
	.section	.nv.constant0._ZN7cutlass13device_kernelIN5flash11enable_sm90INS1_16FlashAttnFwdSm90INS1_25CollectiveMainloopFwdSm90ILi2EN4cute5tupleIJNS5_1CILi1EEES8_S8_EEENS6_IJNS7_ILi128EEENS7_ILi192EEESA_EEELi128ENS_12float_e4m3_tEfNS_4arch4Sm90ELb0ELb1ELb1ELb1ELb0ELb0ELb0ELb1ELb1ELb1ELb0ELb0EEENS1_21CollectiveEpilogueFwdINS6_IJSA_SA_SB_EEES9_NS_10bfloat16_tESF_Li256ELb1ELb1ELb0ELb1EEENS1_36VarlenDynamicPersistentTileSchedulerILi128ELi192ELi256ELi128ELb0ELb1ELb1ELb1ELb0ELb1EEEEEEEEEvNT_6ParamsE,"a",@progbits
	.sectionflags	@""
	.align	4
.nv.constant0._ZN7cutlass13device_kernelIN5flash11enable_sm90INS1_16FlashAttnFwdSm90INS1_25CollectiveMainloopFwdSm90ILi2EN4cute5tupleIJNS5_1CILi1EEES8_S8_EEENS6_IJNS7_ILi128EEENS7_ILi192EEESA_EEELi128ENS_12float_e4m3_tEfNS_4arch4Sm90ELb0ELb1ELb1ELb1ELb0ELb0ELb0ELb1ELb1ELb1ELb0ELb0EEENS1_21CollectiveEpilogueFwdINS6_IJSA_SA_SB_EEES9_NS_10bfloat16_tESF_Li256ELb1ELb1ELb0ELb1EEENS1_36VarlenDynamicPersistentTileSchedulerILi128ELi192ELi256ELi128ELb0ELb1ELb1ELb1ELb0ELb1EEEEEEEEEvNT_6ParamsE:
	.zero		3328


//--------------------- .nv.constant0._ZN7cutlass13device_kernelIN5flash11enable_sm90INS1_16FlashAttnFwdSm90INS1_25CollectiveMainloopFwdSm90ILi2EN4cute5tupleIJNS5_1CILi1EEES8_S8_EEENS6_IJNS7_ILi128EEENS7_ILi192EEESA_EEELi128ENS_12float_e4m3_tEfNS_4arch4Sm90ELb0ELb1ELb1ELb1ELb0ELb1ELb0ELb1ELb1ELb1ELb0ELb0EEENS1_21CollectiveEpilogueFwdINS6_IJSA_SA_SB_EEES9_NS_10bfloat16_tESF_Li256ELb1ELb1ELb0ELb1EEENS1_36VarlenDynamicPersistentTileSchedulerILi128ELi192ELi256ELi128ELb0ELb1ELb1ELb1ELb0ELb1EEEEEEEEEvNT_6ParamsE --------------------------
	.section	.nv.constant0._ZN7cutlass13device_kernelIN5flash11enable_sm90INS1_16FlashAttnFwdSm90INS1_25CollectiveMainloopFwdSm90ILi2EN4cute5tupleIJNS5_1CILi1EEES8_S8_EEENS6_IJNS7_ILi128EEENS7_ILi192EEESA_EEELi128ENS_12float_e4m3_tEfNS_4arch4Sm90ELb0ELb1ELb1ELb1ELb0ELb1ELb0ELb1ELb1ELb1ELb0ELb0EEENS1_21CollectiveEpilogueFwdINS6_IJSA_SA_SB_EEES9_NS_10bfloat16_tESF_Li256ELb1ELb1ELb0ELb1EEENS1_36VarlenDynamicPersistentTileSchedulerILi128ELi192ELi256ELi128ELb0ELb1ELb1ELb1ELb0ELb1EEEEEEEEEvNT_6ParamsE,"a",@progbits
	.sectionflags	@""
	.align	4
.nv.constant0._ZN7cutlass13device_kernelIN5flash11enable_sm90INS1_16FlashAttnFwdSm90INS1_25CollectiveMainloopFwdSm90ILi2EN4cute5tupleIJNS5_1CILi1EEES8_S8_EEENS6_IJNS7_ILi128EEENS7_ILi192EEESA_EEELi128ENS_12float_e4m3_tEfNS_4arch4Sm90ELb0ELb1ELb1ELb1ELb0ELb1ELb0ELb1ELb1ELb1ELb0ELb0EEENS1_21CollectiveEpilogueFwdINS6_IJSA_SA_SB_EEES9_NS_10bfloat16_tESF_Li256ELb1ELb1ELb0ELb1EEENS1_36VarlenDynamicPersistentTileSchedulerILi128ELi192ELi256ELi128ELb0ELb1ELb1ELb1ELb0ELb1EEEEEEEEEvNT_6ParamsE:
	.zero		3328


//--------------------- .nv.constant0._ZN7cutlass13device_kernelIN5flash11enable_sm90INS1_16FlashAttnFwdSm90INS1_25CollectiveMainloopFwdSm90ILi2EN4cute5tupleIJNS5_1CILi1EEES8_S8_EEENS6_IJNS7_ILi128EEENS7_ILi224EEESA_EEELi128ENS_12float_e4m3_tEfNS_4arch4Sm90ELb1ELb0ELb1ELb0ELb0ELb0ELb0ELb1ELb1ELb1ELb0ELb0EEENS1_21CollectiveEpilogueFwdINS6_IJSA_SA_SB_EEES9_NS_10bfloat16_tESF_Li256ELb0ELb1ELb0ELb1EEENS1_30DynamicPersistentTileSchedulerILi256ELi128ELb0ELb1ELb1EEEEEEEEEvNT_6ParamsE --------------------------
	.section	.nv.constant0._ZN7cutlass13device_kernelIN5flash11enable_sm90INS1_16FlashAttnFwdSm90INS1_25CollectiveMainloopFwdSm90ILi2EN4cute5tupleIJNS5_1CILi1EEES8_S8_EEENS6_IJNS7_ILi128EEENS7_ILi224EEESA_EEELi128ENS_12float_e4m3_tEfNS_4arch4Sm90ELb1ELb0ELb1ELb0ELb0ELb0ELb0ELb1ELb1ELb1ELb0ELb0EEENS1_21CollectiveEpilogueFwdINS6_IJSA_SA_SB_EEES9_NS_10bfloat16_tESF_Li256ELb0ELb1ELb0ELb1EEENS1_30DynamicPersistentTileSchedulerILi256ELi128ELb0ELb1ELb1EEEEEEEEEvNT_6ParamsE,"a",@progbits
	.sectionflags	@""
	.align	4
.nv.constant0._ZN7cutlass13device_kernelIN5flash11enable_sm90INS1_16FlashAttnFwdSm90INS1_25CollectiveMainloopFwdSm90ILi2EN4cute5tupleIJNS5_1CILi1EEES8_S8_EEENS6_IJNS7_ILi128EEENS7_ILi224EEESA_EEELi128ENS_12float_e4m3_tEfNS_4arch4Sm90ELb1ELb0ELb1ELb0ELb0ELb0ELb0ELb1ELb1ELb1ELb0ELb0EEENS1_21CollectiveEpilogueFwdINS6_IJSA_SA_SB_EEES9_NS_10bfloat16_tESF_Li256ELb0ELb1ELb0ELb1EEENS1_30DynamicPersistentTileSchedulerILi256ELi128ELb0ELb1ELb1EEEEEEEEEvNT_6ParamsE:
	.zero		3328


//--------------------- .nv.constant0._ZN7cutlass13device_kernelIN5flash11enable_sm90INS1_16FlashAttnFwdSm90INS1_25CollectiveMainloopFwdSm90ILi2EN4cute5tupleIJNS5_1CILi1EEES8_S8_EEENS6_IJNS7_ILi128EEENS7_ILi224EEESA_EEELi128ENS_12float_e4m3_tEfNS_4arch4Sm90ELb1ELb0ELb1ELb1ELb0ELb0ELb0ELb1ELb1ELb1ELb0ELb0EEENS1_21CollectiveEpilogueFwdINS6_IJSA_SA_SB_EEES9_NS_10bfloat16_tESF_Li256ELb1ELb1ELb0ELb1EEENS1_36VarlenDynamicPersistentTileSchedulerILi128ELi224ELi256ELi128ELb0ELb1ELb1ELb1ELb1ELb1EEEEEEEEEvNT_6ParamsE --------------------------
	.section	.nv.constant0._ZN7cutlass13device_kernelIN5flash11enable_sm90INS1_16FlashAttnFwdSm90INS1_25CollectiveMainloopFwdSm90ILi2EN4cute5tupleIJNS5_1CILi1EEES8_S8_EEENS6_IJNS7_ILi128EEENS7_ILi224EEESA_EEELi128ENS_12float_e4m3_tEfNS_4arch4Sm90ELb1ELb0ELb1ELb1ELb0ELb0ELb0ELb1ELb1ELb1ELb0ELb0EEENS1_21CollectiveEpilogueFwdINS6_IJSA_SA_SB_EEES9_NS_10bfloat16_tESF_Li256ELb1ELb1ELb0ELb1EEENS1_36VarlenDynamicPersistentTileSchedulerILi128ELi224ELi256ELi128ELb0ELb1ELb1ELb1ELb1ELb1EEEEEEEEEvNT_6ParamsE,"a",@progbits
	.sectionflags	@""
	.align	4
.nv.constant0._ZN7cutlass13device_kernelIN5flash11enable_sm90INS1_16FlashAttnFwdSm90INS1_25CollectiveMainloopFwdSm90ILi2EN4cute5tupleIJNS5_1CILi1EEES8_S8_EEENS6_IJNS7_ILi128EEENS7_ILi224EEESA_EEELi128ENS_12float_e4m3_tEfNS_4arch4Sm90ELb1ELb0ELb1ELb1ELb0ELb0ELb0ELb1ELb1ELb1ELb0ELb0EEENS1_21CollectiveEpilogueFwdINS6_IJSA_SA_SB_EEES9_NS_10bfloat16_tESF_Li256ELb1ELb1ELb0ELb1EEENS1_36VarlenDynamicPersistentTileSchedulerILi128ELi224ELi256ELi128ELb0ELb1ELb1ELb1ELb1ELb1EEEEEEEEEvNT_6ParamsE:
	.zero		3328


//--------------------- .nv.constant0._ZN7cutlass13device_kernelIN5flash11enable_sm90INS1_16FlashAttnFwdSm90INS1_25CollectiveMainloopFwdSm90ILi2EN4cute5tupleIJNS5_1CILi1EEES8_S8_EEENS6_IJNS7_ILi128EEENS7_ILi224EEESA_EEELi128ENS_12float_e4m3_tEfNS_4arch4Sm90ELb1ELb0ELb1ELb1ELb0ELb1ELb0ELb1ELb1ELb1ELb0ELb0EEENS1_21CollectiveEpilogueFwdINS6_IJSA_SA_SB_EEES9_NS_10bfloat16_tESF_Li256ELb1ELb1ELb0ELb1EEENS1_36VarlenDynamicPersistentTileSchedulerILi128ELi224ELi256ELi128ELb0ELb1ELb1ELb1ELb1ELb1EEEEEEEEEvNT_6ParamsE --------------------------
	.section	.nv.constant0._ZN7cutlass13device_kernelIN5flash11enable_sm90INS1_16FlashAttnFwdSm90INS1_25CollectiveMainloopFwdSm90ILi2EN4cute5tupleIJNS5_1CILi1EEES8_S8_EEENS6_IJNS7_ILi128EEENS7_ILi224EEESA_EEELi128ENS_12float_e4m3_tEfNS_4arch4Sm90ELb1ELb0ELb1ELb1ELb0ELb1ELb0ELb1ELb1ELb1ELb0ELb0EEENS1_21CollectiveEpilogueFwdINS6_IJSA_SA_SB_EEES9_NS_10bfloat16_tESF_Li256ELb1ELb1ELb0ELb1EEENS1_36VarlenDynamicPersistentTileSchedulerILi128ELi224ELi256ELi128ELb0ELb1ELb1ELb1ELb1ELb1EEEEEEEEEvNT_6ParamsE,"a",@progbits
	.sectionflags	@""
	.align	4
.nv.constant0._ZN7cutlass13device_kernelIN5flash11enable_sm90INS1_16FlashAttnFwdSm90INS1_25CollectiveMainloopFwdSm90ILi2EN4cute5tupleIJNS5_1CILi1EEES8_S8_EEENS6_IJNS7_ILi128EEENS7_ILi224EEESA_EEELi128ENS_12float_e4m3_tEfNS_4arch4Sm90ELb1ELb0ELb1ELb1ELb0ELb1ELb0ELb1ELb1ELb1ELb0ELb0EEENS1_21CollectiveEpilogueFwdINS6_IJSA_SA_SB_EEES9_NS_10bfloat16_tESF_Li256ELb1ELb1ELb0ELb1EEENS1_36VarlenDynamicPersistentTileSchedulerILi128ELi224ELi256ELi128ELb0ELb1ELb1ELb1ELb1ELb1EEEEEEEEEvNT_6ParamsE:
	.zero		3328


//--------------------- SYMBOLS --------------------------

	.type		.nv.reservedSmem.offset0,@object
	.size		.nv.reservedSmem.offset0,0x4
	.type		__assertfail,@function
